	.target	sm_90

	.elftype	@"ET_EXEC"


//--------------------- .note.nv.tkinfo           --------------------------
	.section	.note.nv.tkinfo,"",@"SHT_NOTE"
	.sectionflags	@"SHF_NOTE_NV_TKINFO"
	.tkinfo
        /*0018*/ 	.word	0x00000002
        /*0030*/ 	.string	""
        /*0030*/ 	.string	"ptxas"
        /*0030*/ 	.string	"Cuda compilation tools, release 13.0, V13.0.88"
        /*0030*/ 	.string	"Build cuda_13.0.r13.0/compiler.36424714_0"
        /*0030*/ 	.string	"-arch sm_90 -m 64 "



//--------------------- .note.nv.cuinfo           --------------------------
	.section	.note.nv.cuinfo,"",@"SHT_NOTE"
	.sectionflags	@"SHF_NOTE_NV_CUINFO"
        /*0018*/ 	.short	0x0002
        /*001a*/ 	.short	0x005a
        /*001c*/ 	.short	0x0082
	.zero		2


//--------------------- .nv.info                  --------------------------
	.section	.nv.info,"",@"SHT_CUDA_INFO"
	.align	4


	//----- nvinfo : EIATTR_REGCOUNT
	.align		4
        /*0000*/ 	.byte	0x04, 0x2f
        /*0002*/ 	.short	(.L_54 - .L_53)
	.align		4
.L_53:
        /*0004*/ 	.word	index@(_ZN2at4cuda57_GLOBAL__N__cd6b329d_24_DistributionBernoulli_cu_7537a20d21kernelPointwiseApply2IZNS_6native9templates4cuda28bernoulli_tensor_cuda_kernelIddEEvRKNS_10TensorBaseES9_NS_15PhiloxCudaStateEEUliRdSB_SB_SB_RKdSD_SD_SD_E_dSC_jLi1ELi1ELi4ELi512ELi2EEEvNS0_6detail10TensorInfoIT0_T2_EENSG_IT1_SI_EESI_T_)
        /*0008*/ 	.word	0x0000002a


	//----- nvinfo : EIATTR_FRAME_SIZE
	.align		4
.L_54:
        /*000c*/ 	.byte	0x04, 0x11
        /*000e*/ 	.short	(.L_56 - .L_55)
	.align		4
.L_55:
        /*0010*/ 	.word	index@(_ZN2at4cuda57_GLOBAL__N__cd6b329d_24_DistributionBernoulli_cu_7537a20d21kernelPointwiseApply2IZNS_6native9templates4cuda28bernoulli_tensor_cuda_kernelIddEEvRKNS_10TensorBaseES9_NS_15PhiloxCudaStateEEUliRdSB_SB_SB_RKdSD_SD_SD_E_dSC_jLi1ELi1ELi4ELi512ELi2EEEvNS0_6detail10TensorInfoIT0_T2_EENSG_IT1_SI_EESI_T_)
        /*0014*/ 	.word	0x00000000


	//----- nvinfo : EIATTR_REGCOUNT
	.align		4
.L_56:
        /*0018*/ 	.byte	0x04, 0x2f
        /*001a*/ 	.short	(.L_58 - .L_57)
	.align		4
.L_57:
        /*001c*/ 	.word	index@(_ZN2at4cuda57_GLOBAL__N__cd6b329d_24_DistributionBernoulli_cu_7537a20d21kernelPointwiseApply2IZNS_6native9templates4cuda28bernoulli_tensor_cuda_kernelIddEEvRKNS_10TensorBaseES9_NS_15PhiloxCudaStateEEUliRdSB_SB_SB_RKdSD_SD_SD_E_dSC_jLi1ELi2ELi4ELi512ELi2EEEvNS0_6detail10TensorInfoIT0_T2_EENSG_IT1_SI_EESI_T_)
        /*0020*/ 	.word	0x00000028


	//----- nvinfo : EIATTR_FRAME_SIZE
	.align		4
.L_58:
        /*0024*/ 	.byte	0x04, 0x11
        /*0026*/ 	.short	(.L_60 - .L_59)
	.align		4
.L_59:
        /*0028*/ 	.word	index@(_ZN2at4cuda57_GLOBAL__N__cd6b329d_24_DistributionBernoulli_cu_7537a20d21kernelPointwiseApply2IZNS_6native9templates4cuda28bernoulli_tensor_cuda_kernelIddEEvRKNS_10TensorBaseES9_NS_15PhiloxCudaStateEEUliRdSB_SB_SB_RKdSD_SD_SD_E_dSC_jLi1ELi2ELi4ELi512ELi2EEEvNS0_6detail10TensorInfoIT0_T2_EENSG_IT1_SI_EESI_T_)
        /*002c*/ 	.word	0x00000000


	//----- nvinfo : EIATTR_REGCOUNT
	.align		4
.L_60:
        /*0030*/ 	.byte	0x04, 0x2f
        /*0032*/ 	.short	(.L_62 - .L_61)
	.align		4
.L_61:
        /*0034*/ 	.word	index@(_ZN2at4cuda57_GLOBAL__N__cd6b329d_24_DistributionBernoulli_cu_7537a20d21kernelPointwiseApply2IZNS_6native9templates4cuda28bernoulli_tensor_cuda_kernelIddEEvRKNS_10TensorBaseES9_NS_15PhiloxCudaStateEEUliRdSB_SB_SB_RKdSD_SD_SD_E_dSC_jLi1ELin1ELi4ELi512ELi2EEEvNS0_6detail10TensorInfoIT0_T2_EENSG_IT1_SI_EESI_T_)
        /*0038*/ 	.word	0x00000024


	//----- nvinfo : EIATTR_FRAME_SIZE
	.align		4
.L_62:
        /*003c*/ 	.byte	0x04, 0x11
        /*003e*/ 	.short	(.L_64 - .L_63)
	.align		4
.L_63:
        /*0040*/ 	.word	index@(_ZN2at4cuda57_GLOBAL__N__cd6b329d_24_DistributionBernoulli_cu_7537a20d21kernelPointwiseApply2IZNS_6native9templates4cuda28bernoulli_tensor_cuda_kernelIddEEvRKNS_10TensorBaseES9_NS_15PhiloxCudaStateEEUliRdSB_SB_SB_RKdSD_SD_SD_E_dSC_jLi1ELin1ELi4ELi512ELi2EEEvNS0_6detail10TensorInfoIT0_T2_EENSG_IT1_SI_EESI_T_)
        /*0044*/ 	.word	0x00000000


	//----- nvinfo : EIATTR_REGCOUNT
	.align		4
.L_64:
        /*0048*/ 	.byte	0x04, 0x2f
        /*004a*/ 	.short	(.L_66 - .L_65)
	.align		4
.L_65:
        /*004c*/ 	.word	index@(_ZN2at4cuda57_GLOBAL__N__cd6b329d_24_DistributionBernoulli_cu_7537a20d21kernelPointwiseApply2IZNS_6native9templates4cuda28bernoulli_tensor_cuda_kernelIddEEvRKNS_10TensorBaseES9_NS_15PhiloxCudaStateEEUliRdSB_SB_SB_RKdSD_SD_SD_E_dSC_jLi2ELi1ELi4ELi512ELi2EEEvNS0_6detail10TensorInfoIT0_T2_EENSG_IT1_SI_EESI_T_)
        /*0050*/ 	.word	0x0000002d


	//----- nvinfo : EIATTR_FRAME_SIZE
	.align		4
.L_66:
        /*0054*/ 	.byte	0x04, 0x11
        /*0056*/ 	.short	(.L_68 - .L_67)
	.align		4
.L_67:
        /*0058*/ 	.word	index@(_ZN2at4cuda57_GLOBAL__N__cd6b329d_24_DistributionBernoulli_cu_7537a20d21kernelPointwiseApply2IZNS_6native9templates4cuda28bernoulli_tensor_cuda_kernelIddEEvRKNS_10TensorBaseES9_NS_15PhiloxCudaStateEEUliRdSB_SB_SB_RKdSD_SD_SD_E_dSC_jLi2ELi1ELi4ELi512ELi2EEEvNS0_6detail10TensorInfoIT0_T2_EENSG_IT1_SI_EESI_T_)
        /*005c*/ 	.word	0x00000000


	//----- nvinfo : EIATTR_REGCOUNT
	.align		4
.L_68:
        /*0060*/ 	.byte	0x04, 0x2f
        /*0062*/ 	.short	(.L_70 - .L_69)
	.align		4
.L_69:
        /*0064*/ 	.word	index@(_ZN2at4cuda57_GLOBAL__N__cd6b329d_24_DistributionBernoulli_cu_7537a20d21kernelPointwiseApply2IZNS_6native9templates4cuda28bernoulli_tensor_cuda_kernelIddEEvRKNS_10TensorBaseES9_NS_15PhiloxCudaStateEEUliRdSB_SB_SB_RKdSD_SD_SD_E_dSC_jLi2ELi2ELi4ELi512ELi2EEEvNS0_6detail10TensorInfoIT0_T2_EENSG_IT1_SI_EESI_T_)
        /*0068*/ 	.word	0x0000002d


	//----- nvinfo : EIATTR_FRAME_SIZE
	.align		4
.L_70:
        /*006c*/ 	.byte	0x04, 0x11
        /*006e*/ 	.short	(.L_72 - .L_71)
	.align		4
.L_71:
        /*0070*/ 	.word	index@(_ZN2at4cuda57_GLOBAL__N__cd6b329d_24_DistributionBernoulli_cu_7537a20d21kernelPointwiseApply2IZNS_6native9templates4cuda28bernoulli_tensor_cuda_kernelIddEEvRKNS_10TensorBaseES9_NS_15PhiloxCudaStateEEUliRdSB_SB_SB_RKdSD_SD_SD_E_dSC_jLi2ELi2ELi4ELi512ELi2EEEvNS0_6detail10TensorInfoIT0_T2_EENSG_IT1_SI_EESI_T_)
        /*0074*/ 	.word	0x00000000


	//----- nvinfo : EIATTR_REGCOUNT
	.align		4
.L_72:
        /*0078*/ 	.byte	0x04, 0x2f
        /*007a*/ 	.short	(.L_74 - .L_73)
	.align		4
.L_73:
        /*007c*/ 	.word	index@(_ZN2at4cuda57_GLOBAL__N__cd6b329d_24_DistributionBernoulli_cu_7537a20d21kernelPointwiseApply2IZNS_6native9templates4cuda28bernoulli_tensor_cuda_kernelIddEEvRKNS_10TensorBaseES9_NS_15PhiloxCudaStateEEUliRdSB_SB_SB_RKdSD_SD_SD_E_dSC_jLi2ELin1ELi4ELi512ELi2EEEvNS0_6detail10TensorInfoIT0_T2_EENSG_IT1_SI_EESI_T_)
        /*0080*/ 	.word	0x0000002c


	//----- nvinfo : EIATTR_FRAME_SIZE
	.align		4
.L_74:
        /*0084*/ 	.byte	0x04, 0x11
        /*0086*/ 	.short	(.L_76 - .L_75)
	.align		4
.L_75:
        /*0088*/ 	.word	index@(_ZN2at4cuda57_GLOBAL__N__cd6b329d_24_DistributionBernoulli_cu_7537a20d21kernelPointwiseApply2IZNS_6native9templates4cuda28bernoulli_tensor_cuda_kernelIddEEvRKNS_10TensorBaseES9_NS_15PhiloxCudaStateEEUliRdSB_SB_SB_RKdSD_SD_SD_E_dSC_jLi2ELin1ELi4ELi512ELi2EEEvNS0_6detail10TensorInfoIT0_T2_EENSG_IT1_SI_EESI_T_)
        /*008c*/ 	.word	0x00000000


	//----- nvinfo : EIATTR_REGCOUNT
	.align		4
.L_76:
        /*0090*/ 	.byte	0x04, 0x2f
        /*0092*/ 	.short	(.L_78 - .L_77)
	.align		4
.L_77:
        /*0094*/ 	.word	index@(_ZN2at4cuda57_GLOBAL__N__cd6b329d_24_DistributionBernoulli_cu_7537a20d21kernelPointwiseApply2IZNS_6native9templates4cuda28bernoulli_tensor_cuda_kernelIddEEvRKNS_10TensorBaseES9_NS_15PhiloxCudaStateEEUliRdSB_SB_SB_RKdSD_SD_SD_E_dSC_jLin1ELi1ELi4ELi512ELi2EEEvNS0_6detail10TensorInfoIT0_T2_EENSG_IT1_SI_EESI_T_)
        /*0098*/ 	.word	0x00000025


	//----- nvinfo : EIATTR_FRAME_SIZE
	.align		4
.L_78:
        /*009c*/ 	.byte	0x04, 0x11
        /*009e*/ 	.short	(.L_80 - .L_79)
	.align		4
.L_79:
        /*00a0*/ 	.word	index@(_ZN2at4cuda57_GLOBAL__N__cd6b329d_24_DistributionBernoulli_cu_7537a20d21kernelPointwiseApply2IZNS_6native9templates4cuda28bernoulli_tensor_cuda_kernelIddEEvRKNS_10TensorBaseES9_NS_15PhiloxCudaStateEEUliRdSB_SB_SB_RKdSD_SD_SD_E_dSC_jLin1ELi1ELi4ELi512ELi2EEEvNS0_6detail10TensorInfoIT0_T2_EENSG_IT1_SI_EESI_T_)
        /*00a4*/ 	.word	0x00000000


	//----- nvinfo : EIATTR_REGCOUNT
	.align		4
.L_80:
        /*00a8*/ 	.byte	0x04, 0x2f
        /*00aa*/ 	.short	(.L_82 - .L_81)
	.align		4
.L_81:
        /*00ac*/ 	.word	index@(_ZN2at4cuda57_GLOBAL__N__cd6b329d_24_DistributionBernoulli_cu_7537a20d21kernelPointwiseApply2IZNS_6native9templates4cuda28bernoulli_tensor_cuda_kernelIddEEvRKNS_10TensorBaseES9_NS_15PhiloxCudaStateEEUliRdSB_SB_SB_RKdSD_SD_SD_E_dSC_jLin1ELi2ELi4ELi512ELi2EEEvNS0_6detail10TensorInfoIT0_T2_EENSG_IT1_SI_EESI_T_)
        /*00b0*/ 	.word	0x0000002c


	//----- nvinfo : EIATTR_FRAME_SIZE
	.align		4
.L_82:
        /*00b4*/ 	.byte	0x04, 0x11
        /*00b6*/ 	.short	(.L_84 - .L_83)
	.align		4
.L_83:
        /*00b8*/ 	.word	index@(_ZN2at4cuda57_GLOBAL__N__cd6b329d_24_DistributionBernoulli_cu_7537a20d21kernelPointwiseApply2IZNS_6native9templates4cuda28bernoulli_tensor_cuda_kernelIddEEvRKNS_10TensorBaseES9_NS_15PhiloxCudaStateEEUliRdSB_SB_SB_RKdSD_SD_SD_E_dSC_jLin1ELi2ELi4ELi512ELi2EEEvNS0_6detail10TensorInfoIT0_T2_EENSG_IT1_SI_EESI_T_)
        /*00bc*/ 	.word	0x00000000


	//----- nvinfo : EIATTR_REGCOUNT
	.align		4
.L_84:
        /*00c0*/ 	.byte	0x04, 0x2f
        /*00c2*/ 	.short	(.L_86 - .L_85)
	.align		4
.L_85:
        /*00c4*/ 	.word	index@(_ZN2at4cuda57_GLOBAL__N__cd6b329d_24_DistributionBernoulli_cu_7537a20d21kernelPointwiseApply2IZNS_6native9templates4cuda28bernoulli_tensor_cuda_kernelIddEEvRKNS_10TensorBaseES9_NS_15PhiloxCudaStateEEUliRdSB_SB_SB_RKdSD_SD_SD_E_dSC_jLin1ELin1ELi4ELi512ELi2EEEvNS0_6detail10TensorInfoIT0_T2_EENSG_IT1_SI_EESI_T_)
        /*00c8*/ 	.word	0x0000002c


	//----- nvinfo : EIATTR_FRAME_SIZE
	.align		4
.L_86:
        /*00cc*/ 	.byte	0x04, 0x11
        /*00ce*/ 	.short	(.L_88 - .L_87)
	.align		4
.L_87:
        /*00d0*/ 	.word	index@(_ZN2at4cuda57_GLOBAL__N__cd6b329d_24_DistributionBernoulli_cu_7537a20d21kernelPointwiseApply2IZNS_6native9templates4cuda28bernoulli_tensor_cuda_kernelIddEEvRKNS_10TensorBaseES9_NS_15PhiloxCudaStateEEUliRdSB_SB_SB_RKdSD_SD_SD_E_dSC_jLin1ELin1ELi4ELi512ELi2EEEvNS0_6detail10TensorInfoIT0_T2_EENSG_IT1_SI_EESI_T_)
        /*00d4*/ 	.word	0x00000000


	//----- nvinfo : EIATTR_REGCOUNT
	.align		4
.L_88:
        /*00d8*/ 	.byte	0x04, 0x2f
        /*00da*/ 	.short	(.L_90 - .L_89)
	.align		4
.L_89:
        /*00dc*/ 	.word	index@(_ZN2at4cuda57_GLOBAL__N__cd6b329d_24_DistributionBernoulli_cu_7537a20d21kernelPointwiseApply2IZNS_6native9templates4cuda28bernoulli_tensor_cuda_kernelIddEEvRKNS_10TensorBaseES9_NS_15PhiloxCudaStateEEUliRdSB_SB_SB_RKdSD_SD_SD_E_dSC_mLi1ELi1ELi4ELi512ELi2EEEvNS0_6detail10TensorInfoIT0_T2_EENSG_IT1_SI_EESI_T_)
        /*00e0*/ 	.word	0x0000002e


	//----- nvinfo : EIATTR_FRAME_SIZE
	.align		4
.L_90:
        /*00e4*/ 	.byte	0x04, 0x11
        /*00e6*/ 	.short	(.L_92 - .L_91)
	.align		4
.L_91:
        /*00e8*/ 	.word	index@(_ZN2at4cuda57_GLOBAL__N__cd6b329d_24_DistributionBernoulli_cu_7537a20d21kernelPointwiseApply2IZNS_6native9templates4cuda28bernoulli_tensor_cuda_kernelIddEEvRKNS_10TensorBaseES9_NS_15PhiloxCudaStateEEUliRdSB_SB_SB_RKdSD_SD_SD_E_dSC_mLi1ELi1ELi4ELi512ELi2EEEvNS0_6detail10TensorInfoIT0_T2_EENSG_IT1_SI_EESI_T_)
        /*00ec*/ 	.word	0x00000000


	//----- nvinfo : EIATTR_REGCOUNT
	.align		4
.L_92:
        /*00f0*/ 	.byte	0x04, 0x2f
        /*00f2*/ 	.short	(.L_94 - .L_93)
	.align		4
.L_93:
        /*00f4*/ 	.word	index@(_ZN2at4cuda57_GLOBAL__N__cd6b329d_24_DistributionBernoulli_cu_7537a20d21kernelPointwiseApply2IZNS_6native9templates4cuda28bernoulli_tensor_cuda_kernelIddEEvRKNS_10TensorBaseES9_NS_15PhiloxCudaStateEEUliRdSB_SB_SB_RKdSD_SD_SD_E_dSC_mLin1ELin1ELi4ELi512ELi2EEEvNS0_6detail10TensorInfoIT0_T2_EENSG_IT1_SI_EESI_T_)
        /*00f8*/ 	.word	0x00000030


	//----- nvinfo : EIATTR_FRAME_SIZE
	.align		4
.L_94:
        /*00fc*/ 	.byte	0x04, 0x11
        /*00fe*/ 	.short	(.L_96 - .L_95)
	.align		4
.L_95:
        /*0100*/ 	.word	index@($__internal_50_$__cuda_sm20_div_u64)
        /*0104*/ 	.word	0x00000000


	//----- nvinfo : EIATTR_FRAME_SIZE
	.align		4
.L_96:
        /*0108*/ 	.byte	0x04, 0x11
        /*010a*/ 	.short	(.L_98 - .L_97)
	.align		4
.L_97:
        /*010c*/ 	.word	index@(_ZN2at4cuda57_GLOBAL__N__cd6b329d_24_DistributionBernoulli_cu_7537a20d21kernelPointwiseApply2IZNS_6native9templates4cuda28bernoulli_tensor_cuda_kernelIddEEvRKNS_10TensorBaseES9_NS_15PhiloxCudaStateEEUliRdSB_SB_SB_RKdSD_SD_SD_E_dSC_mLin1ELin1ELi4ELi512ELi2EEEvNS0_6detail10TensorInfoIT0_T2_EENSG_IT1_SI_EESI_T_)
        /*0110*/ 	.word	0x00000000


	//----- nvinfo : EIATTR_REGCOUNT
	.align		4
.L_98:
        /*0114*/ 	.byte	0x04, 0x2f
        /*0116*/ 	.short	(.L_100 - .L_99)
	.align		4
.L_99:
        /*0118*/ 	.word	index@(_ZN2at4cuda57_GLOBAL__N__cd6b329d_24_DistributionBernoulli_cu_7537a20d21kernelPointwiseApply2IZNS_6native9templates4cuda28bernoulli_tensor_cuda_kernelIhfEEvRKNS_10TensorBaseES9_NS_15PhiloxCudaStateEEUliRhSB_SB_SB_RKfSD_SD_SD_E_hSC_jLi1ELi1ELi4ELi512ELi2EEEvNS0_6detail10TensorInfoIT0_T2_EENSG_IT1_SI_EESI_T_)
        /*011c*/ 	.word	0x00000028


	//----- nvinfo : EIATTR_FRAME_SIZE
	.align		4
.L_100:
        /*0120*/ 	.byte	0x04, 0x11
        /*0122*/ 	.short	(.L_102 - .L_101)
	.align		4
.L_101:
        /*0124*/ 	.word	index@(_ZN2at4cuda57_GLOBAL__N__cd6b329d_24_DistributionBernoulli_cu_7537a20d21kernelPointwiseApply2IZNS_6native9templates4cuda28bernoulli_tensor_cuda_kernelIhfEEvRKNS_10TensorBaseES9_NS_15PhiloxCudaStateEEUliRhSB_SB_SB_RKfSD_SD_SD_E_hSC_jLi1ELi1ELi4ELi512ELi2EEEvNS0_6detail10TensorInfoIT0_T2_EENSG_IT1_SI_EESI_T_)
        /*0128*/ 	.word	0x00000000


	//----- nvinfo : EIATTR_REGCOUNT
	.align		4
.L_102:
        /*012c*/ 	.byte	0x04, 0x2f
        /*012e*/ 	.short	(.L_104 - .L_103)
	.align		4
.L_103:
        /*0130*/ 	.word	index@(_ZN2at4cuda57_GLOBAL__N__cd6b329d_24_DistributionBernoulli_cu_7537a20d21kernelPointwiseApply2IZNS_6native9templates4cuda28bernoulli_tensor_cuda_kernelIhfEEvRKNS_10TensorBaseES9_NS_15PhiloxCudaStateEEUliRhSB_SB_SB_RKfSD_SD_SD_E_hSC_jLi1ELi2ELi4ELi512ELi2EEEvNS0_6detail10TensorInfoIT0_T2_EENSG_IT1_SI_EESI_T_)
        /*0134*/ 	.word	0x00000028


	//----- nvinfo : EIATTR_FRAME_SIZE
	.align		4
.L_104:
        /*0138*/ 	.byte	0x04, 0x11
        /*013a*/ 	.short	(.L_106 - .L_105)
	.align		4
.L_105:
        /*013c*/ 	.word	index@(_ZN2at4cuda57_GLOBAL__N__cd6b329d_24_DistributionBernoulli_cu_7537a20d21kernelPointwiseApply2IZNS_6native9templates4cuda28bernoulli_tensor_cuda_kernelIhfEEvRKNS_10TensorBaseES9_NS_15PhiloxCudaStateEEUliRhSB_SB_SB_RKfSD_SD_SD_E_hSC_jLi1ELi2ELi4ELi512ELi2EEEvNS0_6detail10TensorInfoIT0_T2_EENSG_IT1_SI_EESI_T_)
        /*0140*/ 	.word	0x00000000


	//----- nvinfo : EIATTR_REGCOUNT
	.align		4
.L_106:
        /*0144*/ 	.byte	0x04, 0x2f
        /*0146*/ 	.short	(.L_108 - .L_107)
	.align		4
.L_107:
        /*0148*/ 	.word	index@(_ZN2at4cuda57_GLOBAL__N__cd6b329d_24_DistributionBernoulli_cu_7537a20d21kernelPointwiseApply2IZNS_6native9templates4cuda28bernoulli_tensor_cuda_kernelIhfEEvRKNS_10TensorBaseES9_NS_15PhiloxCudaStateEEUliRhSB_SB_SB_RKfSD_SD_SD_E_hSC_jLi1ELin1ELi4ELi512ELi2EEEvNS0_6detail10TensorInfoIT0_T2_EENSG_IT1_SI_EESI_T_)
        /*014c*/ 	.word	0x00000024


	//----- nvinfo : EIATTR_FRAME_SIZE
	.align		4
.L_108:
        /*0150*/ 	.byte	0x04, 0x11
        /*0152*/ 	.short	(.L_110 - .L_109)
	.align		4
.L_109:
        /*0154*/ 	.word	index@(_ZN2at4cuda57_GLOBAL__N__cd6b329d_24_DistributionBernoulli_cu_7537a20d21kernelPointwiseApply2IZNS_6native9templates4cuda28bernoulli_tensor_cuda_kernelIhfEEvRKNS_10TensorBaseES9_NS_15PhiloxCudaStateEEUliRhSB_SB_SB_RKfSD_SD_SD_E_hSC_jLi1ELin1ELi4ELi512ELi2EEEvNS0_6detail10TensorInfoIT0_T2_EENSG_IT1_SI_EESI_T_)
        /*0158*/ 	.word	0x00000000


	//----- nvinfo : EIATTR_REGCOUNT
	.align		4
.L_110:
        /*015c*/ 	.byte	0x04, 0x2f
        /*015e*/ 	.short	(.L_112 - .L_111)
	.align		4
.L_111:
        /*0160*/ 	.word	index@(_ZN2at4cuda57_GLOBAL__N__cd6b329d_24_DistributionBernoulli_cu_7537a20d21kernelPointwiseApply2IZNS_6native9templates4cuda28bernoulli_tensor_cuda_kernelIhfEEvRKNS_10TensorBaseES9_NS_15PhiloxCudaStateEEUliRhSB_SB_SB_RKfSD_SD_SD_E_hSC_jLi2ELi1ELi4ELi512ELi2EEEvNS0_6detail10TensorInfoIT0_T2_EENSG_IT1_SI_EESI_T_)
        /*0164*/ 	.word	0x0000002a


	//----- nvinfo : EIATTR_FRAME_SIZE
	.align		4
.L_112:
        /*0168*/ 	.byte	0x04, 0x11
        /*016a*/ 	.short	(.L_114 - .L_113)
	.align		4
.L_113:
        /*016c*/ 	.word	index@(_ZN2at4cuda57_GLOBAL__N__cd6b329d_24_DistributionBernoulli_cu_7537a20d21kernelPointwiseApply2IZNS_6native9templates4cuda28bernoulli_tensor_cuda_kernelIhfEEvRKNS_10TensorBaseES9_NS_15PhiloxCudaStateEEUliRhSB_SB_SB_RKfSD_SD_SD_E_hSC_jLi2ELi1ELi4ELi512ELi2EEEvNS0_6detail10TensorInfoIT0_T2_EENSG_IT1_SI_EESI_T_)
        /*0170*/ 	.word	0x00000000


	//----- nvinfo : EIATTR_REGCOUNT
	.align		4
.L_114:
        /*0174*/ 	.byte	0x04, 0x2f
        /*0176*/ 	.short	(.L_116 - .L_115)
	.align		4
.L_115:
        /*0178*/ 	.word	index@(_ZN2at4cuda57_GLOBAL__N__cd6b329d_24_DistributionBernoulli_cu_7537a20d21kernelPointwiseApply2IZNS_6native9templates4cuda28bernoulli_tensor_cuda_kernelIhfEEvRKNS_10TensorBaseES9_NS_15PhiloxCudaStateEEUliRhSB_SB_SB_RKfSD_SD_SD_E_hSC_jLi2ELi2ELi4ELi512ELi2EEEvNS0_6detail10TensorInfoIT0_T2_EENSG_IT1_SI_EESI_T_)
        /*017c*/ 	.word	0x0000002a


	//----- nvinfo : EIATTR_FRAME_SIZE
	.align		4
.L_116:
        /*0180*/ 	.byte	0x04, 0x11
        /*0182*/ 	.short	(.L_118 - .L_117)
	.align		4
.L_117:
        /*0184*/ 	.word	index@(_ZN2at4cuda57_GLOBAL__N__cd6b329d_24_DistributionBernoulli_cu_7537a20d21kernelPointwiseApply2IZNS_6native9templates4cuda28bernoulli_tensor_cuda_kernelIhfEEvRKNS_10TensorBaseES9_NS_15PhiloxCudaStateEEUliRhSB_SB_SB_RKfSD_SD_SD_E_hSC_jLi2ELi2ELi4ELi512ELi2EEEvNS0_6detail10TensorInfoIT0_T2_EENSG_IT1_SI_EESI_T_)
        /*0188*/ 	.word	0x00000000


	//----- nvinfo : EIATTR_REGCOUNT
	.align		4
.L_118:
        /*018c*/ 	.byte	0x04, 0x2f
        /*018e*/ 	.short	(.L_120 - .L_119)
	.align		4
.L_119:
        /*0190*/ 	.word	index@(_ZN2at4cuda57_GLOBAL__N__cd6b329d_24_DistributionBernoulli_cu_7537a20d21kernelPointwiseApply2IZNS_6native9templates4cuda28bernoulli_tensor_cuda_kernelIhfEEvRKNS_10TensorBaseES9_NS_15PhiloxCudaStateEEUliRhSB_SB_SB_RKfSD_SD_SD_E_hSC_jLi2ELin1ELi4ELi512ELi2EEEvNS0_6detail10TensorInfoIT0_T2_EENSG_IT1_SI_EESI_T_)
        /*0194*/ 	.word	0x0000002a


	//----- nvinfo : EIATTR_FRAME_SIZE
	.align		4
.L_120:
        /*0198*/ 	.byte	0x04, 0x11
        /*019a*/ 	.short	(.L_122 - .L_121)
	.align		4
.L_121:
        /*019c*/ 	.word	index@(_ZN2at4cuda57_GLOBAL__N__cd6b329d_24_DistributionBernoulli_cu_7537a20d21kernelPointwiseApply2IZNS_6native9templates4cuda28bernoulli_tensor_cuda_kernelIhfEEvRKNS_10TensorBaseES9_NS_15PhiloxCudaStateEEUliRhSB_SB_SB_RKfSD_SD_SD_E_hSC_jLi2ELin1ELi4ELi512ELi2EEEvNS0_6detail10TensorInfoIT0_T2_EENSG_IT1_SI_EESI_T_)
        /*01a0*/ 	.word	0x00000000


	//----- nvinfo : EIATTR_REGCOUNT
	.align		4
.L_122:
        /*01a4*/ 	.byte	0x04, 0x2f
        /*01a6*/ 	.short	(.L_124 - .L_123)
	.align		4
.L_123:
        /*01a8*/ 	.word	index@(_ZN2at4cuda57_GLOBAL__N__cd6b329d_24_DistributionBernoulli_cu_7537a20d21kernelPointwiseApply2IZNS_6native9templates4cuda28bernoulli_tensor_cuda_kernelIhfEEvRKNS_10TensorBaseES9_NS_15PhiloxCudaStateEEUliRhSB_SB_SB_RKfSD_SD_SD_E_hSC_jLin1ELi1ELi4ELi512ELi2EEEvNS0_6detail10TensorInfoIT0_T2_EENSG_IT1_SI_EESI_T_)
        /*01ac*/ 	.word	0x00000025


	//----- nvinfo : EIATTR_FRAME_SIZE
	.align		4
.L_124:
        /*01b0*/ 	.byte	0x04, 0x11
        /*01b2*/ 	.short	(.L_126 - .L_125)
	.align		4
.L_125:
        /*01b4*/ 	.word	index@(_ZN2at4cuda57_GLOBAL__N__cd6b329d_24_DistributionBernoulli_cu_7537a20d21kernelPointwiseApply2IZNS_6native9templates4cuda28bernoulli_tensor_cuda_kernelIhfEEvRKNS_10TensorBaseES9_NS_15PhiloxCudaStateEEUliRhSB_SB_SB_RKfSD_SD_SD_E_hSC_jLin1ELi1ELi4ELi512ELi2EEEvNS0_6detail10TensorInfoIT0_T2_EENSG_IT1_SI_EESI_T_)
        /*01b8*/ 	.word	0x00000000


	//----- nvinfo : EIATTR_REGCOUNT
	.align		4
.L_126:
        /*01bc*/ 	.byte	0x04, 0x2f
        /*01be*/ 	.short	(.L_128 - .L_127)
	.align		4
.L_127:
        /*01c0*/ 	.word	index@(_ZN2at4cuda57_GLOBAL__N__cd6b329d_24_DistributionBernoulli_cu_7537a20d21kernelPointwiseApply2IZNS_6native9templates4cuda28bernoulli_tensor_cuda_kernelIhfEEvRKNS_10TensorBaseES9_NS_15PhiloxCudaStateEEUliRhSB_SB_SB_RKfSD_SD_SD_E_hSC_jLin1ELi2ELi4ELi512ELi2EEEvNS0_6detail10TensorInfoIT0_T2_EENSG_IT1_SI_EESI_T_)
        /*01c4*/ 	.word	0x0000002a


	//----- nvinfo : EIATTR_FRAME_SIZE
	.align		4
.L_128:
        /*01c8*/ 	.byte	0x04, 0x11
        /*01ca*/ 	.short	(.L_130 - .L_129)
	.align		4
.L_129:
        /*01cc*/ 	.word	index@(_ZN2at4cuda57_GLOBAL__N__cd6b329d_24_DistributionBernoulli_cu_7537a20d21kernelPointwiseApply2IZNS_6native9templates4cuda28bernoulli_tensor_cuda_kernelIhfEEvRKNS_10TensorBaseES9_NS_15PhiloxCudaStateEEUliRhSB_SB_SB_RKfSD_SD_SD_E_hSC_jLin1ELi2ELi4ELi512ELi2EEEvNS0_6detail10TensorInfoIT0_T2_EENSG_IT1_SI_EESI_T_)
        /*01d0*/ 	.word	0x00000000


	//----- nvinfo : EIATTR_REGCOUNT
	.align		4
.L_130:
        /*01d4*/ 	.byte	0x04, 0x2f
        /*01d6*/ 	.short	(.L_132 - .L_131)
	.align		4
.L_131:
        /*01d8*/ 	.word	index@(_ZN2at4cuda57_GLOBAL__N__cd6b329d_24_DistributionBernoulli_cu_7537a20d21kernelPointwiseApply2IZNS_6native9templates4cuda28bernoulli_tensor_cuda_kernelIhfEEvRKNS_10TensorBaseES9_NS_15PhiloxCudaStateEEUliRhSB_SB_SB_RKfSD_SD_SD_E_hSC_jLin1ELin1ELi4ELi512ELi2EEEvNS0_6detail10TensorInfoIT0_T2_EENSG_IT1_SI_EESI_T_)
        /*01dc*/ 	.word	0x0000002a


	//----- nvinfo : EIATTR_FRAME_SIZE
	.align		4
.L_132:
        /*01e0*/ 	.byte	0x04, 0x11
        /*01e2*/ 	.short	(.L_134 - .L_133)
	.align		4
.L_133:
        /*01e4*/ 	.word	index@(_ZN2at4cuda57_GLOBAL__N__cd6b329d_24_DistributionBernoulli_cu_7537a20d21kernelPointwiseApply2IZNS_6native9templates4cuda28bernoulli_tensor_cuda_kernelIhfEEvRKNS_10TensorBaseES9_NS_15PhiloxCudaStateEEUliRhSB_SB_SB_RKfSD_SD_SD_E_hSC_jLin1ELin1ELi4ELi512ELi2EEEvNS0_6detail10TensorInfoIT0_T2_EENSG_IT1_SI_EESI_T_)
        /*01e8*/ 	.word	0x00000000


	//----- nvinfo : EIATTR_REGCOUNT
	.align		4
.L_134:
        /*01ec*/ 	.byte	0x04, 0x2f
        /*01ee*/ 	.short	(.L_136 - .L_135)
	.align		4
.L_135:
        /*01f0*/ 	.word	index@(_ZN2at4cuda57_GLOBAL__N__cd6b329d_24_DistributionBernoulli_cu_7537a20d21kernelPointwiseApply2IZNS_6native9templates4cuda28bernoulli_tensor_cuda_kernelIhfEEvRKNS_10TensorBaseES9_NS_15PhiloxCudaStateEEUliRhSB_SB_SB_RKfSD_SD_SD_E_hSC_mLi1ELi1ELi4ELi512ELi2EEEvNS0_6detail10TensorInfoIT0_T2_EENSG_IT1_SI_EESI_T_)
        /*01f4*/ 	.word	0x0000002e


	//----- nvinfo : EIATTR_FRAME_SIZE
	.align		4
.L_136:
        /*01f8*/ 	.byte	0x04, 0x11
        /*01fa*/ 	.short	(.L_138 - .L_137)
	.align		4
.L_137:
        /*01fc*/ 	.word	index@(_ZN2at4cuda57_GLOBAL__N__cd6b329d_24_DistributionBernoulli_cu_7537a20d21kernelPointwiseApply2IZNS_6native9templates4cuda28bernoulli_tensor_cuda_kernelIhfEEvRKNS_10TensorBaseES9_NS_15PhiloxCudaStateEEUliRhSB_SB_SB_RKfSD_SD_SD_E_hSC_mLi1ELi1ELi4ELi512ELi2EEEvNS0_6detail10TensorInfoIT0_T2_EENSG_IT1_SI_EESI_T_)
        /*0200*/ 	.word	0x00000000


	//----- nvinfo : EIATTR_REGCOUNT
	.align		4
.L_138:
        /*0204*/ 	.byte	0x04, 0x2f
        /*0206*/ 	.short	(.L_140 - .L_139)
	.align		4
.L_139:
        /*0208*/ 	.word	index@(_ZN2at4cuda57_GLOBAL__N__cd6b329d_24_DistributionBernoulli_cu_7537a20d21kernelPointwiseApply2IZNS_6native9templates4cuda28bernoulli_tensor_cuda_kernelIhfEEvRKNS_10TensorBaseES9_NS_15PhiloxCudaStateEEUliRhSB_SB_SB_RKfSD_SD_SD_E_hSC_mLin1ELin1ELi4ELi512ELi2EEEvNS0_6detail10TensorInfoIT0_T2_EENSG_IT1_SI_EESI_T_)
        /*020c*/ 	.word	0x00000030


	//----- nvinfo : EIATTR_FRAME_SIZE
	.align		4
.L_140:
        /*0210*/ 	.byte	0x04, 0x11
        /*0212*/ 	.short	(.L_142 - .L_141)
	.align		4
.L_141:
        /*0214*/ 	.word	index@($__internal_49_$__cuda_sm20_div_u64)
        /*0218*/ 	.word	0x00000000


	//----- nvinfo : EIATTR_FRAME_SIZE
	.align		4
.L_142:
        /*021c*/ 	.byte	0x04, 0x11
        /*021e*/ 	.short	(.L_144 - .L_143)
	.align		4
.L_143:
        /*0220*/ 	.word	index@(_ZN2at4cuda57_GLOBAL__N__cd6b329d_24_DistributionBernoulli_cu_7537a20d21kernelPointwiseApply2IZNS_6native9templates4cuda28bernoulli_tensor_cuda_kernelIhfEEvRKNS_10TensorBaseES9_NS_15PhiloxCudaStateEEUliRhSB_SB_SB_RKfSD_SD_SD_E_hSC_mLin1ELin1ELi4ELi512ELi2EEEvNS0_6detail10TensorInfoIT0_T2_EENSG_IT1_SI_EESI_T_)
        /*0224*/ 	.word	0x00000000


	//----- nvinfo : EIATTR_REGCOUNT
	.align		4
.L_144:
        /*0228*/ 	.byte	0x04, 0x2f
        /*022a*/ 	.short	(.L_146 - .L_145)
	.align		4
.L_145:
        /*022c*/ 	.word	index@(_ZN2at4cuda57_GLOBAL__N__cd6b329d_24_DistributionBernoulli_cu_7537a20d21kernelPointwiseApply2IZNS_6native9templates4cuda28bernoulli_tensor_cuda_kernelIafEEvRKNS_10TensorBaseES9_NS_15PhiloxCudaStateEEUliRaSB_SB_SB_RKfSD_SD_SD_E_aSC_jLi1ELi1ELi4ELi512ELi2EEEvNS0_6detail10TensorInfoIT0_T2_EENSG_IT1_SI_EESI_T_)
        /*0230*/ 	.word	0x00000028


	//----- nvinfo : EIATTR_FRAME_SIZE
	.align		4
.L_146:
        /*0234*/ 	.byte	0x04, 0x11
        /*0236*/ 	.short	(.L_148 - .L_147)
	.align		4
.L_147:
        /*0238*/ 	.word	index@(_ZN2at4cuda57_GLOBAL__N__cd6b329d_24_DistributionBernoulli_cu_7537a20d21kernelPointwiseApply2IZNS_6native9templates4cuda28bernoulli_tensor_cuda_kernelIafEEvRKNS_10TensorBaseES9_NS_15PhiloxCudaStateEEUliRaSB_SB_SB_RKfSD_SD_SD_E_aSC_jLi1ELi1ELi4ELi512ELi2EEEvNS0_6detail10TensorInfoIT0_T2_EENSG_IT1_SI_EESI_T_)
        /*023c*/ 	.word	0x00000000


	//----- nvinfo : EIATTR_REGCOUNT
	.align		4
.L_148:
        /*0240*/ 	.byte	0x04, 0x2f
        /*0242*/ 	.short	(.L_150 - .L_149)
	.align		4
.L_149:
        /*0244*/ 	.word	index@(_ZN2at4cuda57_GLOBAL__N__cd6b329d_24_DistributionBernoulli_cu_7537a20d21kernelPointwiseApply2IZNS_6native9templates4cuda28bernoulli_tensor_cuda_kernelIafEEvRKNS_10TensorBaseES9_NS_15PhiloxCudaStateEEUliRaSB_SB_SB_RKfSD_SD_SD_E_aSC_jLi1ELi2ELi4ELi512ELi2EEEvNS0_6detail10TensorInfoIT0_T2_EENSG_IT1_SI_EESI_T_)
        /*0248*/ 	.word	0x00000028


	//----- nvinfo : EIATTR_FRAME_SIZE
	.align		4
.L_150:
        /*024c*/ 	.byte	0x04, 0x11
        /*024e*/ 	.short	(.L_152 - .L_151)
	.align		4
.L_151:
        /*0250*/ 	.word	index@(_ZN2at4cuda57_GLOBAL__N__cd6b329d_24_DistributionBernoulli_cu_7537a20d21kernelPointwiseApply2IZNS_6native9templates4cuda28bernoulli_tensor_cuda_kernelIafEEvRKNS_10TensorBaseES9_NS_15PhiloxCudaStateEEUliRaSB_SB_SB_RKfSD_SD_SD_E_aSC_jLi1ELi2ELi4ELi512ELi2EEEvNS0_6detail10TensorInfoIT0_T2_EENSG_IT1_SI_EESI_T_)
        /*0254*/ 	.word	0x00000000


	//----- nvinfo : EIATTR_REGCOUNT
	.align		4
.L_152:
        /*0258*/ 	.byte	0x04, 0x2f
        /*025a*/ 	.short	(.L_154 - .L_153)
	.align		4
.L_153:
        /*025c*/ 	.word	index@(_ZN2at4cuda57_GLOBAL__N__cd6b329d_24_DistributionBernoulli_cu_7537a20d21kernelPointwiseApply2IZNS_6native9templates4cuda28bernoulli_tensor_cuda_kernelIafEEvRKNS_10TensorBaseES9_NS_15PhiloxCudaStateEEUliRaSB_SB_SB_RKfSD_SD_SD_E_aSC_jLi1ELin1ELi4ELi512ELi2EEEvNS0_6detail10TensorInfoIT0_T2_EENSG_IT1_SI_EESI_T_)
        /*0260*/ 	.word	0x00000024


	//----- nvinfo : EIATTR_FRAME_SIZE
	.align		4
.L_154:
        /*0264*/ 	.byte	0x04, 0x11
        /*0266*/ 	.short	(.L_156 - .L_155)
	.align		4
.L_155:
        /*0268*/ 	.word	index@(_ZN2at4cuda57_GLOBAL__N__cd6b329d_24_DistributionBernoulli_cu_7537a20d21kernelPointwiseApply2IZNS_6native9templates4cuda28bernoulli_tensor_cuda_kernelIafEEvRKNS_10TensorBaseES9_NS_15PhiloxCudaStateEEUliRaSB_SB_SB_RKfSD_SD_SD_E_aSC_jLi1ELin1ELi4ELi512ELi2EEEvNS0_6detail10TensorInfoIT0_T2_EENSG_IT1_SI_EESI_T_)
        /*026c*/ 	.word	0x00000000


	//----- nvinfo : EIATTR_REGCOUNT
	.align		4
.L_156:
        /*0270*/ 	.byte	0x04, 0x2f
        /*0272*/ 	.short	(.L_158 - .L_157)
	.align		4
.L_157:
        /*0274*/ 	.word	index@(_ZN2at4cuda57_GLOBAL__N__cd6b329d_24_DistributionBernoulli_cu_7537a20d21kernelPointwiseApply2IZNS_6native9templates4cuda28bernoulli_tensor_cuda_kernelIafEEvRKNS_10TensorBaseES9_NS_15PhiloxCudaStateEEUliRaSB_SB_SB_RKfSD_SD_SD_E_aSC_jLi2ELi1ELi4ELi512ELi2EEEvNS0_6detail10TensorInfoIT0_T2_EENSG_IT1_SI_EESI_T_)
        /*0278*/ 	.word	0x0000002a


	//----- nvinfo : EIATTR_FRAME_SIZE
	.align		4
.L_158:
        /*027c*/ 	.byte	0x04, 0x11
        /*027e*/ 	.short	(.L_160 - .L_159)
	.align		4
.L_159:
        /*0280*/ 	.word	index@(_ZN2at4cuda57_GLOBAL__N__cd6b329d_24_DistributionBernoulli_cu_7537a20d21kernelPointwiseApply2IZNS_6native9templates4cuda28bernoulli_tensor_cuda_kernelIafEEvRKNS_10TensorBaseES9_NS_15PhiloxCudaStateEEUliRaSB_SB_SB_RKfSD_SD_SD_E_aSC_jLi2ELi1ELi4ELi512ELi2EEEvNS0_6detail10TensorInfoIT0_T2_EENSG_IT1_SI_EESI_T_)
        /*0284*/ 	.word	0x00000000


	//----- nvinfo : EIATTR_REGCOUNT
	.align		4
.L_160:
        /*0288*/ 	.byte	0x04, 0x2f
        /*028a*/ 	.short	(.L_162 - .L_161)
	.align		4
.L_161:
        /*028c*/ 	.word	index@(_ZN2at4cuda57_GLOBAL__N__cd6b329d_24_DistributionBernoulli_cu_7537a20d21kernelPointwiseApply2IZNS_6native9templates4cuda28bernoulli_tensor_cuda_kernelIafEEvRKNS_10TensorBaseES9_NS_15PhiloxCudaStateEEUliRaSB_SB_SB_RKfSD_SD_SD_E_aSC_jLi2ELi2ELi4ELi512ELi2EEEvNS0_6detail10TensorInfoIT0_T2_EENSG_IT1_SI_EESI_T_)
        /*0290*/ 	.word	0x0000002a


	//----- nvinfo : EIATTR_FRAME_SIZE
	.align		4
.L_162:
        /*0294*/ 	.byte	0x04, 0x11
        /*0296*/ 	.short	(.L_164 - .L_163)
	.align		4
.L_163:
        /*0298*/ 	.word	index@(_ZN2at4cuda57_GLOBAL__N__cd6b329d_24_DistributionBernoulli_cu_7537a20d21kernelPointwiseApply2IZNS_6native9templates4cuda28bernoulli_tensor_cuda_kernelIafEEvRKNS_10TensorBaseES9_NS_15PhiloxCudaStateEEUliRaSB_SB_SB_RKfSD_SD_SD_E_aSC_jLi2ELi2ELi4ELi512ELi2EEEvNS0_6detail10TensorInfoIT0_T2_EENSG_IT1_SI_EESI_T_)
        /*029c*/ 	.word	0x00000000


	//----- nvinfo : EIATTR_REGCOUNT
	.align		4
.L_164:
        /*02a0*/ 	.byte	0x04, 0x2f
        /*02a2*/ 	.short	(.L_166 - .L_165)
	.align		4
.L_165:
        /*02a4*/ 	.word	index@(_ZN2at4cuda57_GLOBAL__N__cd6b329d_24_DistributionBernoulli_cu_7537a20d21kernelPointwiseApply2IZNS_6native9templates4cuda28bernoulli_tensor_cuda_kernelIafEEvRKNS_10TensorBaseES9_NS_15PhiloxCudaStateEEUliRaSB_SB_SB_RKfSD_SD_SD_E_aSC_jLi2ELin1ELi4ELi512ELi2EEEvNS0_6detail10TensorInfoIT0_T2_EENSG_IT1_SI_EESI_T_)
        /*02a8*/ 	.word	0x0000002a


	//----- nvinfo : EIATTR_FRAME_SIZE
	.align		4
.L_166:
        /*02ac*/ 	.byte	0x04, 0x11
        /*02ae*/ 	.short	(.L_168 - .L_167)
	.align		4
.L_167:
        /*02b0*/ 	.word	index@(_ZN2at4cuda57_GLOBAL__N__cd6b329d_24_DistributionBernoulli_cu_7537a20d21kernelPointwiseApply2IZNS_6native9templates4cuda28bernoulli_tensor_cuda_kernelIafEEvRKNS_10TensorBaseES9_NS_15PhiloxCudaStateEEUliRaSB_SB_SB_RKfSD_SD_SD_E_aSC_jLi2ELin1ELi4ELi512ELi2EEEvNS0_6detail10TensorInfoIT0_T2_EENSG_IT1_SI_EESI_T_)
        /*02b4*/ 	.word	0x00000000


	//----- nvinfo : EIATTR_REGCOUNT
	.align		4
.L_168:
        /*02b8*/ 	.byte	0x04, 0x2f
        /*02ba*/ 	.short	(.L_170 - .L_169)
	.align		4
.L_169:
        /*02bc*/ 	.word	index@(_ZN2at4cuda57_GLOBAL__N__cd6b329d_24_DistributionBernoulli_cu_7537a20d21kernelPointwiseApply2IZNS_6native9templates4cuda28bernoulli_tensor_cuda_kernelIafEEvRKNS_10TensorBaseES9_NS_15PhiloxCudaStateEEUliRaSB_SB_SB_RKfSD_SD_SD_E_aSC_jLin1ELi1ELi4ELi512ELi2EEEvNS0_6detail10TensorInfoIT0_T2_EENSG_IT1_SI_EESI_T_)
        /*02c0*/ 	.word	0x00000025


	//----- nvinfo : EIATTR_FRAME_SIZE
	.align		4
.L_170:
        /*02c4*/ 	.byte	0x04, 0x11
        /*02c6*/ 	.short	(.L_172 - .L_171)
	.align		4
.L_171:
        /*02c8*/ 	.word	index@(_ZN2at4cuda57_GLOBAL__N__cd6b329d_24_DistributionBernoulli_cu_7537a20d21kernelPointwiseApply2IZNS_6native9templates4cuda28bernoulli_tensor_cuda_kernelIafEEvRKNS_10TensorBaseES9_NS_15PhiloxCudaStateEEUliRaSB_SB_SB_RKfSD_SD_SD_E_aSC_jLin1ELi1ELi4ELi512ELi2EEEvNS0_6detail10TensorInfoIT0_T2_EENSG_IT1_SI_EESI_T_)
        /*02cc*/ 	.word	0x00000000


	//----- nvinfo : EIATTR_REGCOUNT
	.align		4
.L_172:
        /*02d0*/ 	.byte	0x04, 0x2f
        /*02d2*/ 	.short	(.L_174 - .L_173)
	.align		4
.L_173:
        /*02d4*/ 	.word	index@(_ZN2at4cuda57_GLOBAL__N__cd6b329d_24_DistributionBernoulli_cu_7537a20d21kernelPointwiseApply2IZNS_6native9templates4cuda28bernoulli_tensor_cuda_kernelIafEEvRKNS_10TensorBaseES9_NS_15PhiloxCudaStateEEUliRaSB_SB_SB_RKfSD_SD_SD_E_aSC_jLin1ELi2ELi4ELi512ELi2EEEvNS0_6detail10TensorInfoIT0_T2_EENSG_IT1_SI_EESI_T_)
        /*02d8*/ 	.word	0x0000002a


	//----- nvinfo : EIATTR_FRAME_SIZE
	.align		4
.L_174:
        /*02dc*/ 	.byte	0x04, 0x11
        /*02de*/ 	.short	(.L_176 - .L_175)
	.align		4
.L_175:
        /*02e0*/ 	.word	index@(_ZN2at4cuda57_GLOBAL__N__cd6b329d_24_DistributionBernoulli_cu_7537a20d21kernelPointwiseApply2IZNS_6native9templates4cuda28bernoulli_tensor_cuda_kernelIafEEvRKNS_10TensorBaseES9_NS_15PhiloxCudaStateEEUliRaSB_SB_SB_RKfSD_SD_SD_E_aSC_jLin1ELi2ELi4ELi512ELi2EEEvNS0_6detail10TensorInfoIT0_T2_EENSG_IT1_SI_EESI_T_)
        /*02e4*/ 	.word	0x00000000


	//----- nvinfo : EIATTR_REGCOUNT
	.align		4
.L_176:
        /*02e8*/ 	.byte	0x04, 0x2f
        /*02ea*/ 	.short	(.L_178 - .L_177)
	.align		4
.L_177:
        /*02ec*/ 	.word	index@(_ZN2at4cuda57_GLOBAL__N__cd6b329d_24_DistributionBernoulli_cu_7537a20d21kernelPointwiseApply2IZNS_6native9templates4cuda28bernoulli_tensor_cuda_kernelIafEEvRKNS_10TensorBaseES9_NS_15PhiloxCudaStateEEUliRaSB_SB_SB_RKfSD_SD_SD_E_aSC_jLin1ELin1ELi4ELi512ELi2EEEvNS0_6detail10TensorInfoIT0_T2_EENSG_IT1_SI_EESI_T_)
        /*02f0*/ 	.word	0x0000002a


	//----- nvinfo : EIATTR_FRAME_SIZE
	.align		4
.L_178:
        /*02f4*/ 	.byte	0x04, 0x11
        /*02f6*/ 	.short	(.L_180 - .L_179)
	.align		4
.L_179:
        /*02f8*/ 	.word	index@(_ZN2at4cuda57_GLOBAL__N__cd6b329d_24_DistributionBernoulli_cu_7537a20d21kernelPointwiseApply2IZNS_6native9templates4cuda28bernoulli_tensor_cuda_kernelIafEEvRKNS_10TensorBaseES9_NS_15PhiloxCudaStateEEUliRaSB_SB_SB_RKfSD_SD_SD_E_aSC_jLin1ELin1ELi4ELi512ELi2EEEvNS0_6detail10TensorInfoIT0_T2_EENSG_IT1_SI_EESI_T_)
        /*02fc*/ 	.word	0x00000000


	//----- nvinfo : EIATTR_REGCOUNT
	.align		4
.L_180:
        /*0300*/ 	.byte	0x04, 0x2f
        /*0302*/ 	.short	(.L_182 - .L_181)
	.align		4
.L_181:
        /*0304*/ 	.word	index@(_ZN2at4cuda57_GLOBAL__N__cd6b329d_24_DistributionBernoulli_cu_7537a20d21kernelPointwiseApply2IZNS_6native9templates4cuda28bernoulli_tensor_cuda_kernelIafEEvRKNS_10TensorBaseES9_NS_15PhiloxCudaStateEEUliRaSB_SB_SB_RKfSD_SD_SD_E_aSC_mLi1ELi1ELi4ELi512ELi2EEEvNS0_6detail10TensorInfoIT0_T2_EENSG_IT1_SI_EESI_T_)
        /*0308*/ 	.word	0x0000002e


	//----- nvinfo : EIATTR_FRAME_SIZE
	.align		4
.L_182:
        /*030c*/ 	.byte	0x04, 0x11
        /*030e*/ 	.short	(.L_184 - .L_183)
	.align		4
.L_183:
        /*0310*/ 	.word	index@(_ZN2at4cuda57_GLOBAL__N__cd6b329d_24_DistributionBernoulli_cu_7537a20d21kernelPointwiseApply2IZNS_6native9templates4cuda28bernoulli_tensor_cuda_kernelIafEEvRKNS_10TensorBaseES9_NS_15PhiloxCudaStateEEUliRaSB_SB_SB_RKfSD_SD_SD_E_aSC_mLi1ELi1ELi4ELi512ELi2EEEvNS0_6detail10TensorInfoIT0_T2_EENSG_IT1_SI_EESI_T_)
        /*0314*/ 	.word	0x00000000


	//----- nvinfo : EIATTR_REGCOUNT
	.align		4
.L_184:
        /*0318*/ 	.byte	0x04, 0x2f
        /*031a*/ 	.short	(.L_186 - .L_185)
	.align		4
.L_185:
        /*031c*/ 	.word	index@(_ZN2at4cuda57_GLOBAL__N__cd6b329d_24_DistributionBernoulli_cu_7537a20d21kernelPointwiseApply2IZNS_6native9templates4cuda28bernoulli_tensor_cuda_kernelIafEEvRKNS_10TensorBaseES9_NS_15PhiloxCudaStateEEUliRaSB_SB_SB_RKfSD_SD_SD_E_aSC_mLin1ELin1ELi4ELi512ELi2EEEvNS0_6detail10TensorInfoIT0_T2_EENSG_IT1_SI_EESI_T_)
        /*0320*/ 	.word	0x00000030


	//----- nvinfo : EIATTR_FRAME_SIZE
	.align		4
.L_186:
        /*0324*/ 	.byte	0x04, 0x11
        /*0326*/ 	.short	(.L_188 - .L_187)
	.align		4
.L_187:
        /*0328*/ 	.word	index@($__internal_48_$__cuda_sm20_div_u64)
        /*032c*/ 	.word	0x00000000


	//----- nvinfo : EIATTR_FRAME_SIZE
	.align		4
.L_188:
        /*0330*/ 	.byte	0x04, 0x11
        /*0332*/ 	.short	(.L_190 - .L_189)
	.align		4
.L_189:
        /*0334*/ 	.word	index@(_ZN2at4cuda57_GLOBAL__N__cd6b329d_24_DistributionBernoulli_cu_7537a20d21kernelPointwiseApply2IZNS_6native9templates4cuda28bernoulli_tensor_cuda_kernelIafEEvRKNS_10TensorBaseES9_NS_15PhiloxCudaStateEEUliRaSB_SB_SB_RKfSD_SD_SD_E_aSC_mLin1ELin1ELi4ELi512ELi2EEEvNS0_6detail10TensorInfoIT0_T2_EENSG_IT1_SI_EESI_T_)
        /*0338*/ 	.word	0x00000000


	//----- nvinfo : EIATTR_REGCOUNT
	.align		4
.L_190:
        /*033c*/ 	.byte	0x04, 0x2f
        /*033e*/ 	.short	(.L_192 - .L_191)
	.align		4
.L_191:
        /*0340*/ 	.word	index@(_ZN2at4cuda57_GLOBAL__N__cd6b329d_24_DistributionBernoulli_cu_7537a20d21kernelPointwiseApply2IZNS_6native9templates4cuda28bernoulli_tensor_cuda_kernelIifEEvRKNS_10TensorBaseES9_NS_15PhiloxCudaStateEEUliRiSB_SB_SB_RKfSD_SD_SD_E_iSC_jLi1ELi1ELi4ELi512ELi2EEEvNS0_6detail10TensorInfoIT0_T2_EENSG_IT1_SI_EESI_T_)
        /*0344*/ 	.word	0x0000002a


	//----- nvinfo : EIATTR_FRAME_SIZE
	.align		4
.L_192:
        /*0348*/ 	.byte	0x04, 0x11
        /*034a*/ 	.short	(.L_194 - .L_193)
	.align		4
.L_193:
        /*034c*/ 	.word	index@(_ZN2at4cuda57_GLOBAL__N__cd6b329d_24_DistributionBernoulli_cu_7537a20d21kernelPointwiseApply2IZNS_6native9templates4cuda28bernoulli_tensor_cuda_kernelIifEEvRKNS_10TensorBaseES9_NS_15PhiloxCudaStateEEUliRiSB_SB_SB_RKfSD_SD_SD_E_iSC_jLi1ELi1ELi4ELi512ELi2EEEvNS0_6detail10TensorInfoIT0_T2_EENSG_IT1_SI_EESI_T_)
        /*0350*/ 	.word	0x00000000


	//----- nvinfo : EIATTR_REGCOUNT
	.align		4
.L_194:
        /*0354*/ 	.byte	0x04, 0x2f
        /*0356*/ 	.short	(.L_196 - .L_195)
	.align		4
.L_195:
        /*0358*/ 	.word	index@(_ZN2at4cuda57_GLOBAL__N__cd6b329d_24_DistributionBernoulli_cu_7537a20d21kernelPointwiseApply2IZNS_6native9templates4cuda28bernoulli_tensor_cuda_kernelIifEEvRKNS_10TensorBaseES9_NS_15PhiloxCudaStateEEUliRiSB_SB_SB_RKfSD_SD_SD_E_iSC_jLi1ELi2ELi4ELi512ELi2EEEvNS0_6detail10TensorInfoIT0_T2_EENSG_IT1_SI_EESI_T_)
        /*035c*/ 	.word	0x00000028


	//----- nvinfo : EIATTR_FRAME_SIZE
	.align		4
.L_196:
        /*0360*/ 	.byte	0x04, 0x11
        /*0362*/ 	.short	(.L_198 - .L_197)
	.align		4
.L_197:
        /*0364*/ 	.word	index@(_ZN2at4cuda57_GLOBAL__N__cd6b329d_24_DistributionBernoulli_cu_7537a20d21kernelPointwiseApply2IZNS_6native9templates4cuda28bernoulli_tensor_cuda_kernelIifEEvRKNS_10TensorBaseES9_NS_15PhiloxCudaStateEEUliRiSB_SB_SB_RKfSD_SD_SD_E_iSC_jLi1ELi2ELi4ELi512ELi2EEEvNS0_6detail10TensorInfoIT0_T2_EENSG_IT1_SI_EESI_T_)
        /*0368*/ 	.word	0x00000000


	//----- nvinfo : EIATTR_REGCOUNT
	.align		4
.L_198:
        /*036c*/ 	.byte	0x04, 0x2f
        /*036e*/ 	.short	(.L_200 - .L_199)
	.align		4
.L_199:
        /*0370*/ 	.word	index@(_ZN2at4cuda57_GLOBAL__N__cd6b329d_24_DistributionBernoulli_cu_7537a20d21kernelPointwiseApply2IZNS_6native9templates4cuda28bernoulli_tensor_cuda_kernelIifEEvRKNS_10TensorBaseES9_NS_15PhiloxCudaStateEEUliRiSB_SB_SB_RKfSD_SD_SD_E_iSC_jLi1ELin1ELi4ELi512ELi2EEEvNS0_6detail10TensorInfoIT0_T2_EENSG_IT1_SI_EESI_T_)
        /*0374*/ 	.word	0x00000024


	//----- nvinfo : EIATTR_FRAME_SIZE
	.align		4
.L_200:
        /*0378*/ 	.byte	0x04, 0x11
        /*037a*/ 	.short	(.L_202 - .L_201)
	.align		4
.L_201:
        /*037c*/ 	.word	index@(_ZN2at4cuda57_GLOBAL__N__cd6b329d_24_DistributionBernoulli_cu_7537a20d21kernelPointwiseApply2IZNS_6native9templates4cuda28bernoulli_tensor_cuda_kernelIifEEvRKNS_10TensorBaseES9_NS_15PhiloxCudaStateEEUliRiSB_SB_SB_RKfSD_SD_SD_E_iSC_jLi1ELin1ELi4ELi512ELi2EEEvNS0_6detail10TensorInfoIT0_T2_EENSG_IT1_SI_EESI_T_)
        /*0380*/ 	.word	0x00000000


	//----- nvinfo : EIATTR_REGCOUNT
	.align		4
.L_202:
        /*0384*/ 	.byte	0x04, 0x2f
        /*0386*/ 	.short	(.L_204 - .L_203)
	.align		4
.L_203:
        /*0388*/ 	.word	index@(_ZN2at4cuda57_GLOBAL__N__cd6b329d_24_DistributionBernoulli_cu_7537a20d21kernelPointwiseApply2IZNS_6native9templates4cuda28bernoulli_tensor_cuda_kernelIifEEvRKNS_10TensorBaseES9_NS_15PhiloxCudaStateEEUliRiSB_SB_SB_RKfSD_SD_SD_E_iSC_jLi2ELi1ELi4ELi512ELi2EEEvNS0_6detail10TensorInfoIT0_T2_EENSG_IT1_SI_EESI_T_)
        /*038c*/ 	.word	0x0000002d


	//----- nvinfo : EIATTR_FRAME_SIZE
	.align		4
.L_204:
        /*0390*/ 	.byte	0x04, 0x11
        /*0392*/ 	.short	(.L_206 - .L_205)
	.align		4
.L_205:
        /*0394*/ 	.word	index@(_ZN2at4cuda57_GLOBAL__N__cd6b329d_24_DistributionBernoulli_cu_7537a20d21kernelPointwiseApply2IZNS_6native9templates4cuda28bernoulli_tensor_cuda_kernelIifEEvRKNS_10TensorBaseES9_NS_15PhiloxCudaStateEEUliRiSB_SB_SB_RKfSD_SD_SD_E_iSC_jLi2ELi1ELi4ELi512ELi2EEEvNS0_6detail10TensorInfoIT0_T2_EENSG_IT1_SI_EESI_T_)
        /*0398*/ 	.word	0x00000000


	//----- nvinfo : EIATTR_REGCOUNT
	.align		4
.L_206:
        /*039c*/ 	.byte	0x04, 0x2f
        /*039e*/ 	.short	(.L_208 - .L_207)
	.align		4
.L_207:
        /*03a0*/ 	.word	index@(_ZN2at4cuda57_GLOBAL__N__cd6b329d_24_DistributionBernoulli_cu_7537a20d21kernelPointwiseApply2IZNS_6native9templates4cuda28bernoulli_tensor_cuda_kernelIifEEvRKNS_10TensorBaseES9_NS_15PhiloxCudaStateEEUliRiSB_SB_SB_RKfSD_SD_SD_E_iSC_jLi2ELi2ELi4ELi512ELi2EEEvNS0_6detail10TensorInfoIT0_T2_EENSG_IT1_SI_EESI_T_)
        /*03a4*/ 	.word	0x0000002d


	//----- nvinfo : EIATTR_FRAME_SIZE
	.align		4
.L_208:
        /*03a8*/ 	.byte	0x04, 0x11
        /*03aa*/ 	.short	(.L_210 - .L_209)
	.align		4
.L_209:
        /*03ac*/ 	.word	index@(_ZN2at4cuda57_GLOBAL__N__cd6b329d_24_DistributionBernoulli_cu_7537a20d21kernelPointwiseApply2IZNS_6native9templates4cuda28bernoulli_tensor_cuda_kernelIifEEvRKNS_10TensorBaseES9_NS_15PhiloxCudaStateEEUliRiSB_SB_SB_RKfSD_SD_SD_E_iSC_jLi2ELi2ELi4ELi512ELi2EEEvNS0_6detail10TensorInfoIT0_T2_EENSG_IT1_SI_EESI_T_)
        /*03b0*/ 	.word	0x00000000


	//----- nvinfo : EIATTR_REGCOUNT
	.align		4
.L_210:
        /*03b4*/ 	.byte	0x04, 0x2f
        /*03b6*/ 	.short	(.L_212 - .L_211)
	.align		4
.L_211:
        /*03b8*/ 	.word	index@(_ZN2at4cuda57_GLOBAL__N__cd6b329d_24_DistributionBernoulli_cu_7537a20d21kernelPointwiseApply2IZNS_6native9templates4cuda28bernoulli_tensor_cuda_kernelIifEEvRKNS_10TensorBaseES9_NS_15PhiloxCudaStateEEUliRiSB_SB_SB_RKfSD_SD_SD_E_iSC_jLi2ELin1ELi4ELi512ELi2EEEvNS0_6detail10TensorInfoIT0_T2_EENSG_IT1_SI_EESI_T_)
        /*03bc*/ 	.word	0x0000002c


	//----- nvinfo : EIATTR_FRAME_SIZE
	.align		4
.L_212:
        /*03c0*/ 	.byte	0x04, 0x11
        /*03c2*/ 	.short	(.L_214 - .L_213)
	.align		4
.L_213:
        /*03c4*/ 	.word	index@(_ZN2at4cuda57_GLOBAL__N__cd6b329d_24_DistributionBernoulli_cu_7537a20d21kernelPointwiseApply2IZNS_6native9templates4cuda28bernoulli_tensor_cuda_kernelIifEEvRKNS_10TensorBaseES9_NS_15PhiloxCudaStateEEUliRiSB_SB_SB_RKfSD_SD_SD_E_iSC_jLi2ELin1ELi4ELi512ELi2EEEvNS0_6detail10TensorInfoIT0_T2_EENSG_IT1_SI_EESI_T_)
        /*03c8*/ 	.word	0x00000000


	//----- nvinfo : EIATTR_REGCOUNT
	.align		4
.L_214:
        /*03cc*/ 	.byte	0x04, 0x2f
        /*03ce*/ 	.short	(.L_216 - .L_215)
	.align		4
.L_215:
        /*03d0*/ 	.word	index@(_ZN2at4cuda57_GLOBAL__N__cd6b329d_24_DistributionBernoulli_cu_7537a20d21kernelPointwiseApply2IZNS_6native9templates4cuda28bernoulli_tensor_cuda_kernelIifEEvRKNS_10TensorBaseES9_NS_15PhiloxCudaStateEEUliRiSB_SB_SB_RKfSD_SD_SD_E_iSC_jLin1ELi1ELi4ELi512ELi2EEEvNS0_6detail10TensorInfoIT0_T2_EENSG_IT1_SI_EESI_T_)
        /*03d4*/ 	.word	0x00000025


	//----- nvinfo : EIATTR_FRAME_SIZE
	.align		4
.L_216:
        /*03d8*/ 	.byte	0x04, 0x11
        /*03da*/ 	.short	(.L_218 - .L_217)
	.align		4
.L_217:
        /*03dc*/ 	.word	index@(_ZN2at4cuda57_GLOBAL__N__cd6b329d_24_DistributionBernoulli_cu_7537a20d21kernelPointwiseApply2IZNS_6native9templates4cuda28bernoulli_tensor_cuda_kernelIifEEvRKNS_10TensorBaseES9_NS_15PhiloxCudaStateEEUliRiSB_SB_SB_RKfSD_SD_SD_E_iSC_jLin1ELi1ELi4ELi512ELi2EEEvNS0_6detail10TensorInfoIT0_T2_EENSG_IT1_SI_EESI_T_)
        /*03e0*/ 	.word	0x00000000


	//----- nvinfo : EIATTR_REGCOUNT
	.align		4
.L_218:
        /*03e4*/ 	.byte	0x04, 0x2f
        /*03e6*/ 	.short	(.L_220 - .L_219)
	.align		4
.L_219:
        /*03e8*/ 	.word	index@(_ZN2at4cuda57_GLOBAL__N__cd6b329d_24_DistributionBernoulli_cu_7537a20d21kernelPointwiseApply2IZNS_6native9templates4cuda28bernoulli_tensor_cuda_kernelIifEEvRKNS_10TensorBaseES9_NS_15PhiloxCudaStateEEUliRiSB_SB_SB_RKfSD_SD_SD_E_iSC_jLin1ELi2ELi4ELi512ELi2EEEvNS0_6detail10TensorInfoIT0_T2_EENSG_IT1_SI_EESI_T_)
        /*03ec*/ 	.word	0x0000002c


	//----- nvinfo : EIATTR_FRAME_SIZE
	.align		4
.L_220:
        /*03f0*/ 	.byte	0x04, 0x11
        /*03f2*/ 	.short	(.L_222 - .L_221)
	.align		4
.L_221:
        /*03f4*/ 	.word	index@(_ZN2at4cuda57_GLOBAL__N__cd6b329d_24_DistributionBernoulli_cu_7537a20d21kernelPointwiseApply2IZNS_6native9templates4cuda28bernoulli_tensor_cuda_kernelIifEEvRKNS_10TensorBaseES9_NS_15PhiloxCudaStateEEUliRiSB_SB_SB_RKfSD_SD_SD_E_iSC_jLin1ELi2ELi4ELi512ELi2EEEvNS0_6detail10TensorInfoIT0_T2_EENSG_IT1_SI_EESI_T_)
        /*03f8*/ 	.word	0x00000000


	//----- nvinfo : EIATTR_REGCOUNT
	.align		4
.L_222:
        /*03fc*/ 	.byte	0x04, 0x2f
        /*03fe*/ 	.short	(.L_224 - .L_223)
	.align		4
.L_223:
        /*0400*/ 	.word	index@(_ZN2at4cuda57_GLOBAL__N__cd6b329d_24_DistributionBernoulli_cu_7537a20d21kernelPointwiseApply2IZNS_6native9templates4cuda28bernoulli_tensor_cuda_kernelIifEEvRKNS_10TensorBaseES9_NS_15PhiloxCudaStateEEUliRiSB_SB_SB_RKfSD_SD_SD_E_iSC_jLin1ELin1ELi4ELi512ELi2EEEvNS0_6detail10TensorInfoIT0_T2_EENSG_IT1_SI_EESI_T_)
        /*0404*/ 	.word	0x0000002c


	//----- nvinfo : EIATTR_FRAME_SIZE
	.align		4
.L_224:
        /*0408*/ 	.byte	0x04, 0x11
        /*040a*/ 	.short	(.L_226 - .L_225)
	.align		4
.L_225:
        /*040c*/ 	.word	index@(_ZN2at4cuda57_GLOBAL__N__cd6b329d_24_DistributionBernoulli_cu_7537a20d21kernelPointwiseApply2IZNS_6native9templates4cuda28bernoulli_tensor_cuda_kernelIifEEvRKNS_10TensorBaseES9_NS_15PhiloxCudaStateEEUliRiSB_SB_SB_RKfSD_SD_SD_E_iSC_jLin1ELin1ELi4ELi512ELi2EEEvNS0_6detail10TensorInfoIT0_T2_EENSG_IT1_SI_EESI_T_)
        /*0410*/ 	.word	0x00000000


	//----- nvinfo : EIATTR_REGCOUNT
	.align		4
.L_226:
        /*0414*/ 	.byte	0x04, 0x2f
        /*0416*/ 	.short	(.L_228 - .L_227)
	.align		4
.L_227:
        /*0418*/ 	.word	index@(_ZN2at4cuda57_GLOBAL__N__cd6b329d_24_DistributionBernoulli_cu_7537a20d21kernelPointwiseApply2IZNS_6native9templates4cuda28bernoulli_tensor_cuda_kernelIifEEvRKNS_10TensorBaseES9_NS_15PhiloxCudaStateEEUliRiSB_SB_SB_RKfSD_SD_SD_E_iSC_mLi1ELi1ELi4ELi512ELi2EEEvNS0_6detail10TensorInfoIT0_T2_EENSG_IT1_SI_EESI_T_)
        /*041c*/ 	.word	0x0000002e


	//----- nvinfo : EIATTR_FRAME_SIZE
	.align		4
.L_228:
        /*0420*/ 	.byte	0x04, 0x11
        /*0422*/ 	.short	(.L_230 - .L_229)
	.align		4
.L_229:
        /*0424*/ 	.word	index@(_ZN2at4cuda57_GLOBAL__N__cd6b329d_24_DistributionBernoulli_cu_7537a20d21kernelPointwiseApply2IZNS_6native9templates4cuda28bernoulli_tensor_cuda_kernelIifEEvRKNS_10TensorBaseES9_NS_15PhiloxCudaStateEEUliRiSB_SB_SB_RKfSD_SD_SD_E_iSC_mLi1ELi1ELi4ELi512ELi2EEEvNS0_6detail10TensorInfoIT0_T2_EENSG_IT1_SI_EESI_T_)
        /*0428*/ 	.word	0x00000000


	//----- nvinfo : EIATTR_REGCOUNT
	.align		4
.L_230:
        /*042c*/ 	.byte	0x04, 0x2f
        /*042e*/ 	.short	(.L_232 - .L_231)
	.align		4
.L_231:
        /*0430*/ 	.word	index@(_ZN2at4cuda57_GLOBAL__N__cd6b329d_24_DistributionBernoulli_cu_7537a20d21kernelPointwiseApply2IZNS_6native9templates4cuda28bernoulli_tensor_cuda_kernelIifEEvRKNS_10TensorBaseES9_NS_15PhiloxCudaStateEEUliRiSB_SB_SB_RKfSD_SD_SD_E_iSC_mLin1ELin1ELi4ELi512ELi2EEEvNS0_6detail10TensorInfoIT0_T2_EENSG_IT1_SI_EESI_T_)
        /*0434*/ 	.word	0x00000030


	//----- nvinfo : EIATTR_FRAME_SIZE
	.align		4
.L_232:
        /*0438*/ 	.byte	0x04, 0x11
        /*043a*/ 	.short	(.L_234 - .L_233)
	.align		4
.L_233:
        /*043c*/ 	.word	index@($__internal_47_$__cuda_sm20_div_u64)
        /*0440*/ 	.word	0x00000000


	//----- nvinfo : EIATTR_FRAME_SIZE
	.align		4
.L_234:
        /*0444*/ 	.byte	0x04, 0x11
        /*0446*/ 	.short	(.L_236 - .L_235)
	.align		4
.L_235:
        /*0448*/ 	.word	index@(_ZN2at4cuda57_GLOBAL__N__cd6b329d_24_DistributionBernoulli_cu_7537a20d21kernelPointwiseApply2IZNS_6native9templates4cuda28bernoulli_tensor_cuda_kernelIifEEvRKNS_10TensorBaseES9_NS_15PhiloxCudaStateEEUliRiSB_SB_SB_RKfSD_SD_SD_E_iSC_mLin1ELin1ELi4ELi512ELi2EEEvNS0_6detail10TensorInfoIT0_T2_EENSG_IT1_SI_EESI_T_)
        /*044c*/ 	.word	0x00000000


	//----- nvinfo : EIATTR_REGCOUNT
	.align		4
.L_236:
        /*0450*/ 	.byte	0x04, 0x2f
        /*0452*/ 	.short	(.L_238 - .L_237)
	.align		4
.L_237:
        /*0454*/ 	.word	index@(_ZN2at4cuda57_GLOBAL__N__cd6b329d_24_DistributionBernoulli_cu_7537a20d21kernelPointwiseApply2IZNS_6native9templates4cuda28bernoulli_tensor_cuda_kernelIlfEEvRKNS_10TensorBaseES9_NS_15PhiloxCudaStateEEUliRlSB_SB_SB_RKfSD_SD_SD_E_lSC_jLi1ELi1ELi4ELi512ELi2EEEvNS0_6detail10TensorInfoIT0_T2_EENSG_IT1_SI_EESI_T_)
        /*0458*/ 	.word	0x0000002a


	//----- nvinfo : EIATTR_FRAME_SIZE
	.align		4
.L_238:
        /*045c*/ 	.byte	0x04, 0x11
        /*045e*/ 	.short	(.L_240 - .L_239)
	.align		4
.L_239:
        /*0460*/ 	.word	index@(_ZN2at4cuda57_GLOBAL__N__cd6b329d_24_DistributionBernoulli_cu_7537a20d21kernelPointwiseApply2IZNS_6native9templates4cuda28bernoulli_tensor_cuda_kernelIlfEEvRKNS_10TensorBaseES9_NS_15PhiloxCudaStateEEUliRlSB_SB_SB_RKfSD_SD_SD_E_lSC_jLi1ELi1ELi4ELi512ELi2EEEvNS0_6detail10TensorInfoIT0_T2_EENSG_IT1_SI_EESI_T_)
        /*0464*/ 	.word	0x00000000


	//----- nvinfo : EIATTR_REGCOUNT
	.align		4
.L_240:
        /*0468*/ 	.byte	0x04, 0x2f
        /*046a*/ 	.short	(.L_242 - .L_241)
	.align		4
.L_241:
        /*046c*/ 	.word	index@(_ZN2at4cuda57_GLOBAL__N__cd6b329d_24_DistributionBernoulli_cu_7537a20d21kernelPointwiseApply2IZNS_6native9templates4cuda28bernoulli_tensor_cuda_kernelIlfEEvRKNS_10TensorBaseES9_NS_15PhiloxCudaStateEEUliRlSB_SB_SB_RKfSD_SD_SD_E_lSC_jLi1ELi2ELi4ELi512ELi2EEEvNS0_6detail10TensorInfoIT0_T2_EENSG_IT1_SI_EESI_T_)
        /*0470*/ 	.word	0x00000028


	//----- nvinfo : EIATTR_FRAME_SIZE
	.align		4
.L_242:
        /*0474*/ 	.byte	0x04, 0x11
        /*0476*/ 	.short	(.L_244 - .L_243)
	.align		4
.L_243:
        /*0478*/ 	.word	index@(_ZN2at4cuda57_GLOBAL__N__cd6b329d_24_DistributionBernoulli_cu_7537a20d21kernelPointwiseApply2IZNS_6native9templates4cuda28bernoulli_tensor_cuda_kernelIlfEEvRKNS_10TensorBaseES9_NS_15PhiloxCudaStateEEUliRlSB_SB_SB_RKfSD_SD_SD_E_lSC_jLi1ELi2ELi4ELi512ELi2EEEvNS0_6detail10TensorInfoIT0_T2_EENSG_IT1_SI_EESI_T_)
        /*047c*/ 	.word	0x00000000


	//----- nvinfo : EIATTR_REGCOUNT
	.align		4
.L_244:
        /*0480*/ 	.byte	0x04, 0x2f
        /*0482*/ 	.short	(.L_246 - .L_245)
	.align		4
.L_245:
        /*0484*/ 	.word	index@(_ZN2at4cuda57_GLOBAL__N__cd6b329d_24_DistributionBernoulli_cu_7537a20d21kernelPointwiseApply2IZNS_6native9templates4cuda28bernoulli_tensor_cuda_kernelIlfEEvRKNS_10TensorBaseES9_NS_15PhiloxCudaStateEEUliRlSB_SB_SB_RKfSD_SD_SD_E_lSC_jLi1ELin1ELi4ELi512ELi2EEEvNS0_6detail10TensorInfoIT0_T2_EENSG_IT1_SI_EESI_T_)
        /*0488*/ 	.word	0x00000024


	//----- nvinfo : EIATTR_FRAME_SIZE
	.align		4
.L_246:
        /*048c*/ 	.byte	0x04, 0x11
        /*048e*/ 	.short	(.L_248 - .L_247)
	.align		4
.L_247:
        /*0490*/ 	.word	index@(_ZN2at4cuda57_GLOBAL__N__cd6b329d_24_DistributionBernoulli_cu_7537a20d21kernelPointwiseApply2IZNS_6native9templates4cuda28bernoulli_tensor_cuda_kernelIlfEEvRKNS_10TensorBaseES9_NS_15PhiloxCudaStateEEUliRlSB_SB_SB_RKfSD_SD_SD_E_lSC_jLi1ELin1ELi4ELi512ELi2EEEvNS0_6detail10TensorInfoIT0_T2_EENSG_IT1_SI_EESI_T_)
        /*0494*/ 	.word	0x00000000


	//----- nvinfo : EIATTR_REGCOUNT
	.align		4
.L_248:
        /*0498*/ 	.byte	0x04, 0x2f
        /*049a*/ 	.short	(.L_250 - .L_249)
	.align		4
.L_249:
        /*049c*/ 	.word	index@(_ZN2at4cuda57_GLOBAL__N__cd6b329d_24_DistributionBernoulli_cu_7537a20d21kernelPointwiseApply2IZNS_6native9templates4cuda28bernoulli_tensor_cuda_kernelIlfEEvRKNS_10TensorBaseES9_NS_15PhiloxCudaStateEEUliRlSB_SB_SB_RKfSD_SD_SD_E_lSC_jLi2ELi1ELi4ELi512ELi2EEEvNS0_6detail10TensorInfoIT0_T2_EENSG_IT1_SI_EESI_T_)
        /*04a0*/ 	.word	0x0000002d


	//----- nvinfo : EIATTR_FRAME_SIZE
	.align		4
.L_250:
        /*04a4*/ 	.byte	0x04, 0x11
        /*04a6*/ 	.short	(.L_252 - .L_251)
	.align		4
.L_251:
        /*04a8*/ 	.word	index@(_ZN2at4cuda57_GLOBAL__N__cd6b329d_24_DistributionBernoulli_cu_7537a20d21kernelPointwiseApply2IZNS_6native9templates4cuda28bernoulli_tensor_cuda_kernelIlfEEvRKNS_10TensorBaseES9_NS_15PhiloxCudaStateEEUliRlSB_SB_SB_RKfSD_SD_SD_E_lSC_jLi2ELi1ELi4ELi512ELi2EEEvNS0_6detail10TensorInfoIT0_T2_EENSG_IT1_SI_EESI_T_)
        /*04ac*/ 	.word	0x00000000


	//----- nvinfo : EIATTR_REGCOUNT
	.align		4
.L_252:
        /*04b0*/ 	.byte	0x04, 0x2f
        /*04b2*/ 	.short	(.L_254 - .L_253)
	.align		4
.L_253:
        /*04b4*/ 	.word	index@(_ZN2at4cuda57_GLOBAL__N__cd6b329d_24_DistributionBernoulli_cu_7537a20d21kernelPointwiseApply2IZNS_6native9templates4cuda28bernoulli_tensor_cuda_kernelIlfEEvRKNS_10TensorBaseES9_NS_15PhiloxCudaStateEEUliRlSB_SB_SB_RKfSD_SD_SD_E_lSC_jLi2ELi2ELi4ELi512ELi2EEEvNS0_6detail10TensorInfoIT0_T2_EENSG_IT1_SI_EESI_T_)
        /*04b8*/ 	.word	0x0000002d


	//----- nvinfo : EIATTR_FRAME_SIZE
	.align		4
.L_254:
        /*04bc*/ 	.byte	0x04, 0x11
        /*04be*/ 	.short	(.L_256 - .L_255)
	.align		4
.L_255:
        /*04c0*/ 	.word	index@(_ZN2at4cuda57_GLOBAL__N__cd6b329d_24_DistributionBernoulli_cu_7537a20d21kernelPointwiseApply2IZNS_6native9templates4cuda28bernoulli_tensor_cuda_kernelIlfEEvRKNS_10TensorBaseES9_NS_15PhiloxCudaStateEEUliRlSB_SB_SB_RKfSD_SD_SD_E_lSC_jLi2ELi2ELi4ELi512ELi2EEEvNS0_6detail10TensorInfoIT0_T2_EENSG_IT1_SI_EESI_T_)
        /*04c4*/ 	.word	0x00000000


	//----- nvinfo : EIATTR_REGCOUNT
	.align		4
.L_256:
        /*04c8*/ 	.byte	0x04, 0x2f
        /*04ca*/ 	.short	(.L_258 - .L_257)
	.align		4
.L_257:
        /*04cc*/ 	.word	index@(_ZN2at4cuda57_GLOBAL__N__cd6b329d_24_DistributionBernoulli_cu_7537a20d21kernelPointwiseApply2IZNS_6native9templates4cuda28bernoulli_tensor_cuda_kernelIlfEEvRKNS_10TensorBaseES9_NS_15PhiloxCudaStateEEUliRlSB_SB_SB_RKfSD_SD_SD_E_lSC_jLi2ELin1ELi4ELi512ELi2EEEvNS0_6detail10TensorInfoIT0_T2_EENSG_IT1_SI_EESI_T_)
        /*04d0*/ 	.word	0x0000002c


	//----- nvinfo : EIATTR_FRAME_SIZE
	.align		4
.L_258:
        /*04d4*/ 	.byte	0x04, 0x11
        /*04d6*/ 	.short	(.L_260 - .L_259)
	.align		4
.L_259:
        /*04d8*/ 	.word	index@(_ZN2at4cuda57_GLOBAL__N__cd6b329d_24_DistributionBernoulli_cu_7537a20d21kernelPointwiseApply2IZNS_6native9templates4cuda28bernoulli_tensor_cuda_kernelIlfEEvRKNS_10TensorBaseES9_NS_15PhiloxCudaStateEEUliRlSB_SB_SB_RKfSD_SD_SD_E_lSC_jLi2ELin1ELi4ELi512ELi2EEEvNS0_6detail10TensorInfoIT0_T2_EENSG_IT1_SI_EESI_T_)
        /*04dc*/ 	.word	0x00000000


	//----- nvinfo : EIATTR_REGCOUNT
	.align		4
.L_260:
        /*04e0*/ 	.byte	0x04, 0x2f
        /*04e2*/ 	.short	(.L_262 - .L_261)
	.align		4
.L_261:
        /*04e4*/ 	.word	index@(_ZN2at4cuda57_GLOBAL__N__cd6b329d_24_DistributionBernoulli_cu_7537a20d21kernelPointwiseApply2IZNS_6native9templates4cuda28bernoulli_tensor_cuda_kernelIlfEEvRKNS_10TensorBaseES9_NS_15PhiloxCudaStateEEUliRlSB_SB_SB_RKfSD_SD_SD_E_lSC_jLin1ELi1ELi4ELi512ELi2EEEvNS0_6detail10TensorInfoIT0_T2_EENSG_IT1_SI_EESI_T_)
        /*04e8*/ 	.word	0x00000025


	//----- nvinfo : EIATTR_FRAME_SIZE
	.align		4
.L_262:
        /*04ec*/ 	.byte	0x04, 0x11
        /*04ee*/ 	.short	(.L_264 - .L_263)
	.align		4
.L_263:
        /*04f0*/ 	.word	index@(_ZN2at4cuda57_GLOBAL__N__cd6b329d_24_DistributionBernoulli_cu_7537a20d21kernelPointwiseApply2IZNS_6native9templates4cuda28bernoulli_tensor_cuda_kernelIlfEEvRKNS_10TensorBaseES9_NS_15PhiloxCudaStateEEUliRlSB_SB_SB_RKfSD_SD_SD_E_lSC_jLin1ELi1ELi4ELi512ELi2EEEvNS0_6detail10TensorInfoIT0_T2_EENSG_IT1_SI_EESI_T_)
        /*04f4*/ 	.word	0x00000000


	//----- nvinfo : EIATTR_REGCOUNT
	.align		4
.L_264:
        /*04f8*/ 	.byte	0x04, 0x2f
        /*04fa*/ 	.short	(.L_266 - .L_265)
	.align		4
.L_265:
        /*04fc*/ 	.word	index@(_ZN2at4cuda57_GLOBAL__N__cd6b329d_24_DistributionBernoulli_cu_7537a20d21kernelPointwiseApply2IZNS_6native9templates4cuda28bernoulli_tensor_cuda_kernelIlfEEvRKNS_10TensorBaseES9_NS_15PhiloxCudaStateEEUliRlSB_SB_SB_RKfSD_SD_SD_E_lSC_jLin1ELi2ELi4ELi512ELi2EEEvNS0_6detail10TensorInfoIT0_T2_EENSG_IT1_SI_EESI_T_)
        /*0500*/ 	.word	0x0000002c


	//----- nvinfo : EIATTR_FRAME_SIZE
	.align		4
.L_266:
        /*0504*/ 	.byte	0x04, 0x11
        /*0506*/ 	.short	(.L_268 - .L_267)
	.align		4
.L_267:
        /*0508*/ 	.word	index@(_ZN2at4cuda57_GLOBAL__N__cd6b329d_24_DistributionBernoulli_cu_7537a20d21kernelPointwiseApply2IZNS_6native9templates4cuda28bernoulli_tensor_cuda_kernelIlfEEvRKNS_10TensorBaseES9_NS_15PhiloxCudaStateEEUliRlSB_SB_SB_RKfSD_SD_SD_E_lSC_jLin1ELi2ELi4ELi512ELi2EEEvNS0_6detail10TensorInfoIT0_T2_EENSG_IT1_SI_EESI_T_)
        /*050c*/ 	.word	0x00000000


	//----- nvinfo : EIATTR_REGCOUNT
	.align		4
.L_268:
        /*0510*/ 	.byte	0x04, 0x2f
        /*0512*/ 	.short	(.L_270 - .L_269)
	.align		4
.L_269:
        /*0514*/ 	.word	index@(_ZN2at4cuda57_GLOBAL__N__cd6b329d_24_DistributionBernoulli_cu_7537a20d21kernelPointwiseApply2IZNS_6native9templates4cuda28bernoulli_tensor_cuda_kernelIlfEEvRKNS_10TensorBaseES9_NS_15PhiloxCudaStateEEUliRlSB_SB_SB_RKfSD_SD_SD_E_lSC_jLin1ELin1ELi4ELi512ELi2EEEvNS0_6detail10TensorInfoIT0_T2_EENSG_IT1_SI_EESI_T_)
        /*0518*/ 	.word	0x0000002c


	//----- nvinfo : EIATTR_FRAME_SIZE
	.align		4
.L_270:
        /*051c*/ 	.byte	0x04, 0x11
        /*051e*/ 	.short	(.L_272 - .L_271)
	.align		4
.L_271:
        /*0520*/ 	.word	index@(_ZN2at4cuda57_GLOBAL__N__cd6b329d_24_DistributionBernoulli_cu_7537a20d21kernelPointwiseApply2IZNS_6native9templates4cuda28bernoulli_tensor_cuda_kernelIlfEEvRKNS_10TensorBaseES9_NS_15PhiloxCudaStateEEUliRlSB_SB_SB_RKfSD_SD_SD_E_lSC_jLin1ELin1ELi4ELi512ELi2EEEvNS0_6detail10TensorInfoIT0_T2_EENSG_IT1_SI_EESI_T_)
        /*0524*/ 	.word	0x00000000


	//----- nvinfo : EIATTR_REGCOUNT
	.align		4
.L_272:
        /*0528*/ 	.byte	0x04, 0x2f
        /*052a*/ 	.short	(.L_274 - .L_273)
	.align		4
.L_273:
        /*052c*/ 	.word	index@(_ZN2at4cuda57_GLOBAL__N__cd6b329d_24_DistributionBernoulli_cu_7537a20d21kernelPointwiseApply2IZNS_6native9templates4cuda28bernoulli_tensor_cuda_kernelIlfEEvRKNS_10TensorBaseES9_NS_15PhiloxCudaStateEEUliRlSB_SB_SB_RKfSD_SD_SD_E_lSC_mLi1ELi1ELi4ELi512ELi2EEEvNS0_6detail10TensorInfoIT0_T2_EENSG_IT1_SI_EESI_T_)
        /*0530*/ 	.word	0x0000002e


	//----- nvinfo : EIATTR_FRAME_SIZE
	.align		4
.L_274:
        /*0534*/ 	.byte	0x04, 0x11
        /*0536*/ 	.short	(.L_276 - .L_275)
	.align		4
.L_275:
        /*0538*/ 	.word	index@(_ZN2at4cuda57_GLOBAL__N__cd6b329d_24_DistributionBernoulli_cu_7537a20d21kernelPointwiseApply2IZNS_6native9templates4cuda28bernoulli_tensor_cuda_kernelIlfEEvRKNS_10TensorBaseES9_NS_15PhiloxCudaStateEEUliRlSB_SB_SB_RKfSD_SD_SD_E_lSC_mLi1ELi1ELi4ELi512ELi2EEEvNS0_6detail10TensorInfoIT0_T2_EENSG_IT1_SI_EESI_T_)
        /*053c*/ 	.word	0x00000000


	//----- nvinfo : EIATTR_REGCOUNT
	.align		4
.L_276:
        /*0540*/ 	.byte	0x04, 0x2f
        /*0542*/ 	.short	(.L_278 - .L_277)
	.align		4
.L_277:
        /*0544*/ 	.word	index@(_ZN2at4cuda57_GLOBAL__N__cd6b329d_24_DistributionBernoulli_cu_7537a20d21kernelPointwiseApply2IZNS_6native9templates4cuda28bernoulli_tensor_cuda_kernelIlfEEvRKNS_10TensorBaseES9_NS_15PhiloxCudaStateEEUliRlSB_SB_SB_RKfSD_SD_SD_E_lSC_mLin1ELin1ELi4ELi512ELi2EEEvNS0_6detail10TensorInfoIT0_T2_EENSG_IT1_SI_EESI_T_)
        /*0548*/ 	.word	0x00000030


	//----- nvinfo : EIATTR_FRAME_SIZE
	.align		4
.L_278:
        /*054c*/ 	.byte	0x04, 0x11
        /*054e*/ 	.short	(.L_280 - .L_279)
	.align		4
.L_279:
        /*0550*/ 	.word	index@($__internal_46_$__cuda_sm20_div_u64)
        /*0554*/ 	.word	0x00000000


	//----- nvinfo : EIATTR_FRAME_SIZE
	.align		4
.L_280:
        /*0558*/ 	.byte	0x04, 0x11
        /*055a*/ 	.short	(.L_282 - .L_281)
	.align		4
.L_281:
        /*055c*/ 	.word	index@(_ZN2at4cuda57_GLOBAL__N__cd6b329d_24_DistributionBernoulli_cu_7537a20d21kernelPointwiseApply2IZNS_6native9templates4cuda28bernoulli_tensor_cuda_kernelIlfEEvRKNS_10TensorBaseES9_NS_15PhiloxCudaStateEEUliRlSB_SB_SB_RKfSD_SD_SD_E_lSC_mLin1ELin1ELi4ELi512ELi2EEEvNS0_6detail10TensorInfoIT0_T2_EENSG_IT1_SI_EESI_T_)
        /*0560*/ 	.word	0x00000000


	//----- nvinfo : EIATTR_REGCOUNT
	.align		4
.L_282:
        /*0564*/ 	.byte	0x04, 0x2f
        /*0566*/ 	.short	(.L_284 - .L_283)
	.align		4
.L_283:
        /*0568*/ 	.word	index@(_ZN2at4cuda57_GLOBAL__N__cd6b329d_24_DistributionBernoulli_cu_7537a20d21kernelPointwiseApply2IZNS_6native9templates4cuda28bernoulli_tensor_cuda_kernelIsfEEvRKNS_10TensorBaseES9_NS_15PhiloxCudaStateEEUliRsSB_SB_SB_RKfSD_SD_SD_E_sSC_jLi1ELi1ELi4ELi512ELi2EEEvNS0_6detail10TensorInfoIT0_T2_EENSG_IT1_SI_EESI_T_)
        /*056c*/ 	.word	0x0000002a


	//----- nvinfo : EIATTR_FRAME_SIZE
	.align		4
.L_284:
        /*0570*/ 	.byte	0x04, 0x11
        /*0572*/ 	.short	(.L_286 - .L_285)
	.align		4
.L_285:
        /*0574*/ 	.word	index@(_ZN2at4cuda57_GLOBAL__N__cd6b329d_24_DistributionBernoulli_cu_7537a20d21kernelPointwiseApply2IZNS_6native9templates4cuda28bernoulli_tensor_cuda_kernelIsfEEvRKNS_10TensorBaseES9_NS_15PhiloxCudaStateEEUliRsSB_SB_SB_RKfSD_SD_SD_E_sSC_jLi1ELi1ELi4ELi512ELi2EEEvNS0_6detail10TensorInfoIT0_T2_EENSG_IT1_SI_EESI_T_)
        /*0578*/ 	.word	0x00000000


	//----- nvinfo : EIATTR_REGCOUNT
	.align		4
.L_286:
        /*057c*/ 	.byte	0x04, 0x2f
        /*057e*/ 	.short	(.L_288 - .L_287)
	.align		4
.L_287:
        /*0580*/ 	.word	index@(_ZN2at4cuda57_GLOBAL__N__cd6b329d_24_DistributionBernoulli_cu_7537a20d21kernelPointwiseApply2IZNS_6native9templates4cuda28bernoulli_tensor_cuda_kernelIsfEEvRKNS_10TensorBaseES9_NS_15PhiloxCudaStateEEUliRsSB_SB_SB_RKfSD_SD_SD_E_sSC_jLi1ELi2ELi4ELi512ELi2EEEvNS0_6detail10TensorInfoIT0_T2_EENSG_IT1_SI_EESI_T_)
        /*0584*/ 	.word	0x00000028


	//----- nvinfo : EIATTR_FRAME_SIZE
	.align		4
.L_288:
        /*0588*/ 	.byte	0x04, 0x11
        /*058a*/ 	.short	(.L_290 - .L_289)
	.align		4
.L_289:
        /*058c*/ 	.word	index@(_ZN2at4cuda57_GLOBAL__N__cd6b329d_24_DistributionBernoulli_cu_7537a20d21kernelPointwiseApply2IZNS_6native9templates4cuda28bernoulli_tensor_cuda_kernelIsfEEvRKNS_10TensorBaseES9_NS_15PhiloxCudaStateEEUliRsSB_SB_SB_RKfSD_SD_SD_E_sSC_jLi1ELi2ELi4ELi512ELi2EEEvNS0_6detail10TensorInfoIT0_T2_EENSG_IT1_SI_EESI_T_)
        /*0590*/ 	.word	0x00000000


	//----- nvinfo : EIATTR_REGCOUNT
	.align		4
.L_290:
        /*0594*/ 	.byte	0x04, 0x2f
        /*0596*/ 	.short	(.L_292 - .L_291)
	.align		4
.L_291:
        /*0598*/ 	.word	index@(_ZN2at4cuda57_GLOBAL__N__cd6b329d_24_DistributionBernoulli_cu_7537a20d21kernelPointwiseApply2IZNS_6native9templates4cuda28bernoulli_tensor_cuda_kernelIsfEEvRKNS_10TensorBaseES9_NS_15PhiloxCudaStateEEUliRsSB_SB_SB_RKfSD_SD_SD_E_sSC_jLi1ELin1ELi4ELi512ELi2EEEvNS0_6detail10TensorInfoIT0_T2_EENSG_IT1_SI_EESI_T_)
        /*059c*/ 	.word	0x00000024


	//----- nvinfo : EIATTR_FRAME_SIZE
	.align		4
.L_292:
        /*05a0*/ 	.byte	0x04, 0x11
        /*05a2*/ 	.short	(.L_294 - .L_293)
	.align		4
.L_293:
        /*05a4*/ 	.word	index@(_ZN2at4cuda57_GLOBAL__N__cd6b329d_24_DistributionBernoulli_cu_7537a20d21kernelPointwiseApply2IZNS_6native9templates4cuda28bernoulli_tensor_cuda_kernelIsfEEvRKNS_10TensorBaseES9_NS_15PhiloxCudaStateEEUliRsSB_SB_SB_RKfSD_SD_SD_E_sSC_jLi1ELin1ELi4ELi512ELi2EEEvNS0_6detail10TensorInfoIT0_T2_EENSG_IT1_SI_EESI_T_)
        /*05a8*/ 	.word	0x00000000


	//----- nvinfo : EIATTR_REGCOUNT
	.align		4
.L_294:
        /*05ac*/ 	.byte	0x04, 0x2f
        /*05ae*/ 	.short	(.L_296 - .L_295)
	.align		4
.L_295:
        /*05b0*/ 	.word	index@(_ZN2at4cuda57_GLOBAL__N__cd6b329d_24_DistributionBernoulli_cu_7537a20d21kernelPointwiseApply2IZNS_6native9templates4cuda28bernoulli_tensor_cuda_kernelIsfEEvRKNS_10TensorBaseES9_NS_15PhiloxCudaStateEEUliRsSB_SB_SB_RKfSD_SD_SD_E_sSC_jLi2ELi1ELi4ELi512ELi2EEEvNS0_6detail10TensorInfoIT0_T2_EENSG_IT1_SI_EESI_T_)
        /*05b4*/ 	.word	0x0000002d


	//----- nvinfo : EIATTR_FRAME_SIZE
	.align		4
.L_296:
        /*05b8*/ 	.byte	0x04, 0x11
        /*05ba*/ 	.short	(.L_298 - .L_297)
	.align		4
.L_297:
        /*05bc*/ 	.word	index@(_ZN2at4cuda57_GLOBAL__N__cd6b329d_24_DistributionBernoulli_cu_7537a20d21kernelPointwiseApply2IZNS_6native9templates4cuda28bernoulli_tensor_cuda_kernelIsfEEvRKNS_10TensorBaseES9_NS_15PhiloxCudaStateEEUliRsSB_SB_SB_RKfSD_SD_SD_E_sSC_jLi2ELi1ELi4ELi512ELi2EEEvNS0_6detail10TensorInfoIT0_T2_EENSG_IT1_SI_EESI_T_)
        /*05c0*/ 	.word	0x00000000


	//----- nvinfo : EIATTR_REGCOUNT
	.align		4
.L_298:
        /*05c4*/ 	.byte	0x04, 0x2f
        /*05c6*/ 	.short	(.L_300 - .L_299)
	.align		4
.L_299:
        /*05c8*/ 	.word	index@(_ZN2at4cuda57_GLOBAL__N__cd6b329d_24_DistributionBernoulli_cu_7537a20d21kernelPointwiseApply2IZNS_6native9templates4cuda28bernoulli_tensor_cuda_kernelIsfEEvRKNS_10TensorBaseES9_NS_15PhiloxCudaStateEEUliRsSB_SB_SB_RKfSD_SD_SD_E_sSC_jLi2ELi2ELi4ELi512ELi2EEEvNS0_6detail10TensorInfoIT0_T2_EENSG_IT1_SI_EESI_T_)
        /*05cc*/ 	.word	0x0000002d


	//----- nvinfo : EIATTR_FRAME_SIZE
	.align		4
.L_300:
        /*05d0*/ 	.byte	0x04, 0x11
        /*05d2*/ 	.short	(.L_302 - .L_301)
	.align		4
.L_301:
        /*05d4*/ 	.word	index@(_ZN2at4cuda57_GLOBAL__N__cd6b329d_24_DistributionBernoulli_cu_7537a20d21kernelPointwiseApply2IZNS_6native9templates4cuda28bernoulli_tensor_cuda_kernelIsfEEvRKNS_10TensorBaseES9_NS_15PhiloxCudaStateEEUliRsSB_SB_SB_RKfSD_SD_SD_E_sSC_jLi2ELi2ELi4ELi512ELi2EEEvNS0_6detail10TensorInfoIT0_T2_EENSG_IT1_SI_EESI_T_)
        /*05d8*/ 	.word	0x00000000


	//----- nvinfo : EIATTR_REGCOUNT
	.align		4
.L_302:
        /*05dc*/ 	.byte	0x04, 0x2f
        /*05de*/ 	.short	(.L_304 - .L_303)
	.align		4
.L_303:
        /*05e0*/ 	.word	index@(_ZN2at4cuda57_GLOBAL__N__cd6b329d_24_DistributionBernoulli_cu_7537a20d21kernelPointwiseApply2IZNS_6native9templates4cuda28bernoulli_tensor_cuda_kernelIsfEEvRKNS_10TensorBaseES9_NS_15PhiloxCudaStateEEUliRsSB_SB_SB_RKfSD_SD_SD_E_sSC_jLi2ELin1ELi4ELi512ELi2EEEvNS0_6detail10TensorInfoIT0_T2_EENSG_IT1_SI_EESI_T_)
        /*05e4*/ 	.word	0x0000002c


	//----- nvinfo : EIATTR_FRAME_SIZE
	.align		4
.L_304:
        /*05e8*/ 	.byte	0x04, 0x11
        /*05ea*/ 	.short	(.L_306 - .L_305)
	.align		4
.L_305:
        /*05ec*/ 	.word	index@(_ZN2at4cuda57_GLOBAL__N__cd6b329d_24_DistributionBernoulli_cu_7537a20d21kernelPointwiseApply2IZNS_6native9templates4cuda28bernoulli_tensor_cuda_kernelIsfEEvRKNS_10TensorBaseES9_NS_15PhiloxCudaStateEEUliRsSB_SB_SB_RKfSD_SD_SD_E_sSC_jLi2ELin1ELi4ELi512ELi2EEEvNS0_6detail10TensorInfoIT0_T2_EENSG_IT1_SI_EESI_T_)
        /*05f0*/ 	.word	0x00000000


	//----- nvinfo : EIATTR_REGCOUNT
	.align		4
.L_306:
        /*05f4*/ 	.byte	0x04, 0x2f
        /*05f6*/ 	.short	(.L_308 - .L_307)
	.align		4
.L_307:
        /*05f8*/ 	.word	index@(_ZN2at4cuda57_GLOBAL__N__cd6b329d_24_DistributionBernoulli_cu_7537a20d21kernelPointwiseApply2IZNS_6native9templates4cuda28bernoulli_tensor_cuda_kernelIsfEEvRKNS_10TensorBaseES9_NS_15PhiloxCudaStateEEUliRsSB_SB_SB_RKfSD_SD_SD_E_sSC_jLin1ELi1ELi4ELi512ELi2EEEvNS0_6detail10TensorInfoIT0_T2_EENSG_IT1_SI_EESI_T_)
        /*05fc*/ 	.word	0x00000025


	//----- nvinfo : EIATTR_FRAME_SIZE
	.align		4
.L_308:
        /*0600*/ 	.byte	0x04, 0x11
        /*0602*/ 	.short	(.L_310 - .L_309)
	.align		4
.L_309:
        /*0604*/ 	.word	index@(_ZN2at4cuda57_GLOBAL__N__cd6b329d_24_DistributionBernoulli_cu_7537a20d21kernelPointwiseApply2IZNS_6native9templates4cuda28bernoulli_tensor_cuda_kernelIsfEEvRKNS_10TensorBaseES9_NS_15PhiloxCudaStateEEUliRsSB_SB_SB_RKfSD_SD_SD_E_sSC_jLin1ELi1ELi4ELi512ELi2EEEvNS0_6detail10TensorInfoIT0_T2_EENSG_IT1_SI_EESI_T_)
        /*0608*/ 	.word	0x00000000


	//----- nvinfo : EIATTR_REGCOUNT
	.align		4
.L_310:
        /*060c*/ 	.byte	0x04, 0x2f
        /*060e*/ 	.short	(.L_312 - .L_311)
	.align		4
.L_311:
        /*0610*/ 	.word	index@(_ZN2at4cuda57_GLOBAL__N__cd6b329d_24_DistributionBernoulli_cu_7537a20d21kernelPointwiseApply2IZNS_6native9templates4cuda28bernoulli_tensor_cuda_kernelIsfEEvRKNS_10TensorBaseES9_NS_15PhiloxCudaStateEEUliRsSB_SB_SB_RKfSD_SD_SD_E_sSC_jLin1ELi2ELi4ELi512ELi2EEEvNS0_6detail10TensorInfoIT0_T2_EENSG_IT1_SI_EESI_T_)
        /*0614*/ 	.word	0x0000002c


	//----- nvinfo : EIATTR_FRAME_SIZE
	.align		4
.L_312:
        /*0618*/ 	.byte	0x04, 0x11
        /*061a*/ 	.short	(.L_314 - .L_313)
	.align		4
.L_313:
        /*061c*/ 	.word	index@(_ZN2at4cuda57_GLOBAL__N__cd6b329d_24_DistributionBernoulli_cu_7537a20d21kernelPointwiseApply2IZNS_6native9templates4cuda28bernoulli_tensor_cuda_kernelIsfEEvRKNS_10TensorBaseES9_NS_15PhiloxCudaStateEEUliRsSB_SB_SB_RKfSD_SD_SD_E_sSC_jLin1ELi2ELi4ELi512ELi2EEEvNS0_6detail10TensorInfoIT0_T2_EENSG_IT1_SI_EESI_T_)
        /*0620*/ 	.word	0x00000000


	//----- nvinfo : EIATTR_REGCOUNT
	.align		4
.L_314:
        /*0624*/ 	.byte	0x04, 0x2f
        /*0626*/ 	.short	(.L_316 - .L_315)
	.align		4
.L_315:
        /*0628*/ 	.word	index@(_ZN2at4cuda57_GLOBAL__N__cd6b329d_24_DistributionBernoulli_cu_7537a20d21kernelPointwiseApply2IZNS_6native9templates4cuda28bernoulli_tensor_cuda_kernelIsfEEvRKNS_10TensorBaseES9_NS_15PhiloxCudaStateEEUliRsSB_SB_SB_RKfSD_SD_SD_E_sSC_jLin1ELin1ELi4ELi512ELi2EEEvNS0_6detail10TensorInfoIT0_T2_EENSG_IT1_SI_EESI_T_)
        /*062c*/ 	.word	0x0000002c


	//----- nvinfo : EIATTR_FRAME_SIZE
	.align		4
.L_316:
        /*0630*/ 	.byte	0x04, 0x11
        /*0632*/ 	.short	(.L_318 - .L_317)
	.align		4
.L_317:
        /*0634*/ 	.word	index@(_ZN2at4cuda57_GLOBAL__N__cd6b329d_24_DistributionBernoulli_cu_7537a20d21kernelPointwiseApply2IZNS_6native9templates4cuda28bernoulli_tensor_cuda_kernelIsfEEvRKNS_10TensorBaseES9_NS_15PhiloxCudaStateEEUliRsSB_SB_SB_RKfSD_SD_SD_E_sSC_jLin1ELin1ELi4ELi512ELi2EEEvNS0_6detail10TensorInfoIT0_T2_EENSG_IT1_SI_EESI_T_)
        /*0638*/ 	.word	0x00000000


	//----- nvinfo : EIATTR_REGCOUNT
	.align		4
.L_318:
        /*063c*/ 	.byte	0x04, 0x2f
        /*063e*/ 	.short	(.L_320 - .L_319)
	.align		4
.L_319:
        /*0640*/ 	.word	index@(_ZN2at4cuda57_GLOBAL__N__cd6b329d_24_DistributionBernoulli_cu_7537a20d21kernelPointwiseApply2IZNS_6native9templates4cuda28bernoulli_tensor_cuda_kernelIsfEEvRKNS_10TensorBaseES9_NS_15PhiloxCudaStateEEUliRsSB_SB_SB_RKfSD_SD_SD_E_sSC_mLi1ELi1ELi4ELi512ELi2EEEvNS0_6detail10TensorInfoIT0_T2_EENSG_IT1_SI_EESI_T_)
        /*0644*/ 	.word	0x0000002e


	//----- nvinfo : EIATTR_FRAME_SIZE
	.align		4
.L_320:
        /*0648*/ 	.byte	0x04, 0x11
        /*064a*/ 	.short	(.L_322 - .L_321)
	.align		4
.L_321:
        /*064c*/ 	.word	index@(_ZN2at4cuda57_GLOBAL__N__cd6b329d_24_DistributionBernoulli_cu_7537a20d21kernelPointwiseApply2IZNS_6native9templates4cuda28bernoulli_tensor_cuda_kernelIsfEEvRKNS_10TensorBaseES9_NS_15PhiloxCudaStateEEUliRsSB_SB_SB_RKfSD_SD_SD_E_sSC_mLi1ELi1ELi4ELi512ELi2EEEvNS0_6detail10TensorInfoIT0_T2_EENSG_IT1_SI_EESI_T_)
        /*0650*/ 	.word	0x00000000


	//----- nvinfo : EIATTR_REGCOUNT
	.align		4
.L_322:
        /*0654*/ 	.byte	0x04, 0x2f
        /*0656*/ 	.short	(.L_324 - .L_323)
	.align		4
.L_323:
        /*0658*/ 	.word	index@(_ZN2at4cuda57_GLOBAL__N__cd6b329d_24_DistributionBernoulli_cu_7537a20d21kernelPointwiseApply2IZNS_6native9templates4cuda28bernoulli_tensor_cuda_kernelIsfEEvRKNS_10TensorBaseES9_NS_15PhiloxCudaStateEEUliRsSB_SB_SB_RKfSD_SD_SD_E_sSC_mLin1ELin1ELi4ELi512ELi2EEEvNS0_6detail10TensorInfoIT0_T2_EENSG_IT1_SI_EESI_T_)
        /*065c*/ 	.word	0x00000030


	//----- nvinfo : EIATTR_FRAME_SIZE
	.align		4
.L_324:
        /*0660*/ 	.byte	0x04, 0x11
        /*0662*/ 	.short	(.L_326 - .L_325)
	.align		4
.L_325:
        /*0664*/ 	.word	index@($__internal_45_$__cuda_sm20_div_u64)
        /*0668*/ 	.word	0x00000000


	//----- nvinfo : EIATTR_FRAME_SIZE
	.align		4
.L_326:
        /*066c*/ 	.byte	0x04, 0x11
        /*066e*/ 	.short	(.L_328 - .L_327)
	.align		4
.L_327:
        /*0670*/ 	.word	index@(_ZN2at4cuda57_GLOBAL__N__cd6b329d_24_DistributionBernoulli_cu_7537a20d21kernelPointwiseApply2IZNS_6native9templates4cuda28bernoulli_tensor_cuda_kernelIsfEEvRKNS_10TensorBaseES9_NS_15PhiloxCudaStateEEUliRsSB_SB_SB_RKfSD_SD_SD_E_sSC_mLin1ELin1ELi4ELi512ELi2EEEvNS0_6detail10TensorInfoIT0_T2_EENSG_IT1_SI_EESI_T_)
        /*0674*/ 	.word	0x00000000


	//----- nvinfo : EIATTR_REGCOUNT
	.align		4
.L_328:
        /*0678*/ 	.byte	0x04, 0x2f
        /*067a*/ 	.short	(.L_330 - .L_329)
	.align		4
.L_329:
        /*067c*/ 	.word	index@(_ZN2at4cuda57_GLOBAL__N__cd6b329d_24_DistributionBernoulli_cu_7537a20d21kernelPointwiseApply2IZNS_6native9templates4cuda28bernoulli_tensor_cuda_kernelIdfEEvRKNS_10TensorBaseES9_NS_15PhiloxCudaStateEEUliRdSB_SB_SB_RKfSD_SD_SD_E_dSC_jLi1ELi1ELi4ELi512ELi2EEEvNS0_6detail10TensorInfoIT0_T2_EENSG_IT1_SI_EESI_T_)
        /*0680*/ 	.word	0x0000002a


	//----- nvinfo : EIATTR_FRAME_SIZE
	.align		4
.L_330:
        /*0684*/ 	.byte	0x04, 0x11
        /*0686*/ 	.short	(.L_332 - .L_331)
	.align		4
.L_331:
        /*0688*/ 	.word	index@(_ZN2at4cuda57_GLOBAL__N__cd6b329d_24_DistributionBernoulli_cu_7537a20d21kernelPointwiseApply2IZNS_6native9templates4cuda28bernoulli_tensor_cuda_kernelIdfEEvRKNS_10TensorBaseES9_NS_15PhiloxCudaStateEEUliRdSB_SB_SB_RKfSD_SD_SD_E_dSC_jLi1ELi1ELi4ELi512ELi2EEEvNS0_6detail10TensorInfoIT0_T2_EENSG_IT1_SI_EESI_T_)
        /*068c*/ 	.word	0x00000000


	//----- nvinfo : EIATTR_REGCOUNT
	.align		4
.L_332:
        /*0690*/ 	.byte	0x04, 0x2f
        /*0692*/ 	.short	(.L_334 - .L_333)
	.align		4
.L_333:
        /*0694*/ 	.word	index@(_ZN2at4cuda57_GLOBAL__N__cd6b329d_24_DistributionBernoulli_cu_7537a20d21kernelPointwiseApply2IZNS_6native9templates4cuda28bernoulli_tensor_cuda_kernelIdfEEvRKNS_10TensorBaseES9_NS_15PhiloxCudaStateEEUliRdSB_SB_SB_RKfSD_SD_SD_E_dSC_jLi1ELi2ELi4ELi512ELi2EEEvNS0_6detail10TensorInfoIT0_T2_EENSG_IT1_SI_EESI_T_)
        /*0698*/ 	.word	0x00000028


	//----- nvinfo : EIATTR_FRAME_SIZE
	.align		4
.L_334:
        /*069c*/ 	.byte	0x04, 0x11
        /*069e*/ 	.short	(.L_336 - .L_335)
	.align		4
.L_335:
        /*06a0*/ 	.word	index@(_ZN2at4cuda57_GLOBAL__N__cd6b329d_24_DistributionBernoulli_cu_7537a20d21kernelPointwiseApply2IZNS_6native9templates4cuda28bernoulli_tensor_cuda_kernelIdfEEvRKNS_10TensorBaseES9_NS_15PhiloxCudaStateEEUliRdSB_SB_SB_RKfSD_SD_SD_E_dSC_jLi1ELi2ELi4ELi512ELi2EEEvNS0_6detail10TensorInfoIT0_T2_EENSG_IT1_SI_EESI_T_)
        /*06a4*/ 	.word	0x00000000


	//----- nvinfo : EIATTR_REGCOUNT
	.align		4
.L_336:
        /*06a8*/ 	.byte	0x04, 0x2f
        /*06aa*/ 	.short	(.L_338 - .L_337)
	.align		4
.L_337:
        /*06ac*/ 	.word	index@(_ZN2at4cuda57_GLOBAL__N__cd6b329d_24_DistributionBernoulli_cu_7537a20d21kernelPointwiseApply2IZNS_6native9templates4cuda28bernoulli_tensor_cuda_kernelIdfEEvRKNS_10TensorBaseES9_NS_15PhiloxCudaStateEEUliRdSB_SB_SB_RKfSD_SD_SD_E_dSC_jLi1ELin1ELi4ELi512ELi2EEEvNS0_6detail10TensorInfoIT0_T2_EENSG_IT1_SI_EESI_T_)
        /*06b0*/ 	.word	0x00000024


	//----- nvinfo : EIATTR_FRAME_SIZE
	.align		4
.L_338:
        /*06b4*/ 	.byte	0x04, 0x11
        /*06b6*/ 	.short	(.L_340 - .L_339)
	.align		4
.L_339:
        /*06b8*/ 	.word	index@(_ZN2at4cuda57_GLOBAL__N__cd6b329d_24_DistributionBernoulli_cu_7537a20d21kernelPointwiseApply2IZNS_6native9templates4cuda28bernoulli_tensor_cuda_kernelIdfEEvRKNS_10TensorBaseES9_NS_15PhiloxCudaStateEEUliRdSB_SB_SB_RKfSD_SD_SD_E_dSC_jLi1ELin1ELi4ELi512ELi2EEEvNS0_6detail10TensorInfoIT0_T2_EENSG_IT1_SI_EESI_T_)
        /*06bc*/ 	.word	0x00000000


	//----- nvinfo : EIATTR_REGCOUNT
	.align		4
.L_340:
        /*06c0*/ 	.byte	0x04, 0x2f
        /*06c2*/ 	.short	(.L_342 - .L_341)
	.align		4
.L_341:
        /*06c4*/ 	.word	index@(_ZN2at4cuda57_GLOBAL__N__cd6b329d_24_DistributionBernoulli_cu_7537a20d21kernelPointwiseApply2IZNS_6native9templates4cuda28bernoulli_tensor_cuda_kernelIdfEEvRKNS_10TensorBaseES9_NS_15PhiloxCudaStateEEUliRdSB_SB_SB_RKfSD_SD_SD_E_dSC_jLi2ELi1ELi4ELi512ELi2EEEvNS0_6detail10TensorInfoIT0_T2_EENSG_IT1_SI_EESI_T_)
        /*06c8*/ 	.word	0x0000002d


	//----- nvinfo : EIATTR_FRAME_SIZE
	.align		4
.L_342:
        /*06cc*/ 	.byte	0x04, 0x11
        /*06ce*/ 	.short	(.L_344 - .L_343)
	.align		4
.L_343:
        /*06d0*/ 	.word	index@(_ZN2at4cuda57_GLOBAL__N__cd6b329d_24_DistributionBernoulli_cu_7537a20d21kernelPointwiseApply2IZNS_6native9templates4cuda28bernoulli_tensor_cuda_kernelIdfEEvRKNS_10TensorBaseES9_NS_15PhiloxCudaStateEEUliRdSB_SB_SB_RKfSD_SD_SD_E_dSC_jLi2ELi1ELi4ELi512ELi2EEEvNS0_6detail10TensorInfoIT0_T2_EENSG_IT1_SI_EESI_T_)
        /*06d4*/ 	.word	0x00000000


	//----- nvinfo : EIATTR_REGCOUNT
	.align		4
.L_344:
        /*06d8*/ 	.byte	0x04, 0x2f
        /*06da*/ 	.short	(.L_346 - .L_345)
	.align		4
.L_345:
        /*06dc*/ 	.word	index@(_ZN2at4cuda57_GLOBAL__N__cd6b329d_24_DistributionBernoulli_cu_7537a20d21kernelPointwiseApply2IZNS_6native9templates4cuda28bernoulli_tensor_cuda_kernelIdfEEvRKNS_10TensorBaseES9_NS_15PhiloxCudaStateEEUliRdSB_SB_SB_RKfSD_SD_SD_E_dSC_jLi2ELi2ELi4ELi512ELi2EEEvNS0_6detail10TensorInfoIT0_T2_EENSG_IT1_SI_EESI_T_)
        /*06e0*/ 	.word	0x0000002d


	//----- nvinfo : EIATTR_FRAME_SIZE
	.align		4
.L_346:
        /*06e4*/ 	.byte	0x04, 0x11
        /*06e6*/ 	.short	(.L_348 - .L_347)
	.align		4
.L_347:
        /*06e8*/ 	.word	index@(_ZN2at4cuda57_GLOBAL__N__cd6b329d_24_DistributionBernoulli_cu_7537a20d21kernelPointwiseApply2IZNS_6native9templates4cuda28bernoulli_tensor_cuda_kernelIdfEEvRKNS_10TensorBaseES9_NS_15PhiloxCudaStateEEUliRdSB_SB_SB_RKfSD_SD_SD_E_dSC_jLi2ELi2ELi4ELi512ELi2EEEvNS0_6detail10TensorInfoIT0_T2_EENSG_IT1_SI_EESI_T_)
        /*06ec*/ 	.word	0x00000000


	//----- nvinfo : EIATTR_REGCOUNT
	.align		4
.L_348:
        /*06f0*/ 	.byte	0x04, 0x2f
        /*06f2*/ 	.short	(.L_350 - .L_349)
	.align		4
.L_349:
        /*06f4*/ 	.word	index@(_ZN2at4cuda57_GLOBAL__N__cd6b329d_24_DistributionBernoulli_cu_7537a20d21kernelPointwiseApply2IZNS_6native9templates4cuda28bernoulli_tensor_cuda_kernelIdfEEvRKNS_10TensorBaseES9_NS_15PhiloxCudaStateEEUliRdSB_SB_SB_RKfSD_SD_SD_E_dSC_jLi2ELin1ELi4ELi512ELi2EEEvNS0_6detail10TensorInfoIT0_T2_EENSG_IT1_SI_EESI_T_)
        /*06f8*/ 	.word	0x0000002c


	//----- nvinfo : EIATTR_FRAME_SIZE
	.align		4
.L_350:
        /*06fc*/ 	.byte	0x04, 0x11
        /*06fe*/ 	.short	(.L_352 - .L_351)
	.align		4
.L_351:
        /*0700*/ 	.word	index@(_ZN2at4cuda57_GLOBAL__N__cd6b329d_24_DistributionBernoulli_cu_7537a20d21kernelPointwiseApply2IZNS_6native9templates4cuda28bernoulli_tensor_cuda_kernelIdfEEvRKNS_10TensorBaseES9_NS_15PhiloxCudaStateEEUliRdSB_SB_SB_RKfSD_SD_SD_E_dSC_jLi2ELin1ELi4ELi512ELi2EEEvNS0_6detail10TensorInfoIT0_T2_EENSG_IT1_SI_EESI_T_)
        /*0704*/ 	.word	0x00000000


	//----- nvinfo : EIATTR_REGCOUNT
	.align		4
.L_352:
        /*0708*/ 	.byte	0x04, 0x2f
        /*070a*/ 	.short	(.L_354 - .L_353)
	.align		4
.L_353:
        /*070c*/ 	.word	index@(_ZN2at4cuda57_GLOBAL__N__cd6b329d_24_DistributionBernoulli_cu_7537a20d21kernelPointwiseApply2IZNS_6native9templates4cuda28bernoulli_tensor_cuda_kernelIdfEEvRKNS_10TensorBaseES9_NS_15PhiloxCudaStateEEUliRdSB_SB_SB_RKfSD_SD_SD_E_dSC_jLin1ELi1ELi4ELi512ELi2EEEvNS0_6detail10TensorInfoIT0_T2_EENSG_IT1_SI_EESI_T_)
        /*0710*/ 	.word	0x00000025


	//----- nvinfo : EIATTR_FRAME_SIZE
	.align		4
.L_354:
        /*0714*/ 	.byte	0x04, 0x11
        /*0716*/ 	.short	(.L_356 - .L_355)
	.align		4
.L_355:
        /*0718*/ 	.word	index@(_ZN2at4cuda57_GLOBAL__N__cd6b329d_24_DistributionBernoulli_cu_7537a20d21kernelPointwiseApply2IZNS_6native9templates4cuda28bernoulli_tensor_cuda_kernelIdfEEvRKNS_10TensorBaseES9_NS_15PhiloxCudaStateEEUliRdSB_SB_SB_RKfSD_SD_SD_E_dSC_jLin1ELi1ELi4ELi512ELi2EEEvNS0_6detail10TensorInfoIT0_T2_EENSG_IT1_SI_EESI_T_)
        /*071c*/ 	.word	0x00000000


	//----- nvinfo : EIATTR_REGCOUNT
	.align		4
.L_356:
        /*0720*/ 	.byte	0x04, 0x2f
        /*0722*/ 	.short	(.L_358 - .L_357)
	.align		4
.L_357:
        /*0724*/ 	.word	index@(_ZN2at4cuda57_GLOBAL__N__cd6b329d_24_DistributionBernoulli_cu_7537a20d21kernelPointwiseApply2IZNS_6native9templates4cuda28bernoulli_tensor_cuda_kernelIdfEEvRKNS_10TensorBaseES9_NS_15PhiloxCudaStateEEUliRdSB_SB_SB_RKfSD_SD_SD_E_dSC_jLin1ELi2ELi4ELi512ELi2EEEvNS0_6detail10TensorInfoIT0_T2_EENSG_IT1_SI_EESI_T_)
        /*0728*/ 	.word	0x0000002c


	//----- nvinfo : EIATTR_FRAME_SIZE
	.align		4
.L_358:
        /*072c*/ 	.byte	0x04, 0x11
        /*072e*/ 	.short	(.L_360 - .L_359)
	.align		4
.L_359:
        /*0730*/ 	.word	index@(_ZN2at4cuda57_GLOBAL__N__cd6b329d_24_DistributionBernoulli_cu_7537a20d21kernelPointwiseApply2IZNS_6native9templates4cuda28bernoulli_tensor_cuda_kernelIdfEEvRKNS_10TensorBaseES9_NS_15PhiloxCudaStateEEUliRdSB_SB_SB_RKfSD_SD_SD_E_dSC_jLin1ELi2ELi4ELi512ELi2EEEvNS0_6detail10TensorInfoIT0_T2_EENSG_IT1_SI_EESI_T_)
        /*0734*/ 	.word	0x00000000


	//----- nvinfo : EIATTR_REGCOUNT
	.align		4
.L_360:
        /*0738*/ 	.byte	0x04, 0x2f
        /*073a*/ 	.short	(.L_362 - .L_361)
	.align		4
.L_361:
        /*073c*/ 	.word	index@(_ZN2at4cuda57_GLOBAL__N__cd6b329d_24_DistributionBernoulli_cu_7537a20d21kernelPointwiseApply2IZNS_6native9templates4cuda28bernoulli_tensor_cuda_kernelIdfEEvRKNS_10TensorBaseES9_NS_15PhiloxCudaStateEEUliRdSB_SB_SB_RKfSD_SD_SD_E_dSC_jLin1ELin1ELi4ELi512ELi2EEEvNS0_6detail10TensorInfoIT0_T2_EENSG_IT1_SI_EESI_T_)
        /*0740*/ 	.word	0x0000002c


	//----- nvinfo : EIATTR_FRAME_SIZE
	.align		4
.L_362:
        /*0744*/ 	.byte	0x04, 0x11
        /*0746*/ 	.short	(.L_364 - .L_363)
	.align		4
.L_363:
        /*0748*/ 	.word	index@(_ZN2at4cuda57_GLOBAL__N__cd6b329d_24_DistributionBernoulli_cu_7537a20d21kernelPointwiseApply2IZNS_6native9templates4cuda28bernoulli_tensor_cuda_kernelIdfEEvRKNS_10TensorBaseES9_NS_15PhiloxCudaStateEEUliRdSB_SB_SB_RKfSD_SD_SD_E_dSC_jLin1ELin1ELi4ELi512ELi2EEEvNS0_6detail10TensorInfoIT0_T2_EENSG_IT1_SI_EESI_T_)
        /*074c*/ 	.word	0x00000000


	//----- nvinfo : EIATTR_REGCOUNT
	.align		4
.L_364:
        /*0750*/ 	.byte	0x04, 0x2f
        /*0752*/ 	.short	(.L_366 - .L_365)
	.align		4
.L_365:
        /*0754*/ 	.word	index@(_ZN2at4cuda57_GLOBAL__N__cd6b329d_24_DistributionBernoulli_cu_7537a20d21kernelPointwiseApply2IZNS_6native9templates4cuda28bernoulli_tensor_cuda_kernelIdfEEvRKNS_10TensorBaseES9_NS_15PhiloxCudaStateEEUliRdSB_SB_SB_RKfSD_SD_SD_E_dSC_mLi1ELi1ELi4ELi512ELi2EEEvNS0_6detail10TensorInfoIT0_T2_EENSG_IT1_SI_EESI_T_)
        /*0758*/ 	.word	0x0000002e


	//----- nvinfo : EIATTR_FRAME_SIZE
	.align		4
.L_366:
        /*075c*/ 	.byte	0x04, 0x11
        /*075e*/ 	.short	(.L_368 - .L_367)
	.align		4
.L_367:
        /*0760*/ 	.word	index@(_ZN2at4cuda57_GLOBAL__N__cd6b329d_24_DistributionBernoulli_cu_7537a20d21kernelPointwiseApply2IZNS_6native9templates4cuda28bernoulli_tensor_cuda_kernelIdfEEvRKNS_10TensorBaseES9_NS_15PhiloxCudaStateEEUliRdSB_SB_SB_RKfSD_SD_SD_E_dSC_mLi1ELi1ELi4ELi512ELi2EEEvNS0_6detail10TensorInfoIT0_T2_EENSG_IT1_SI_EESI_T_)
        /*0764*/ 	.word	0x00000000


	//----- nvinfo : EIATTR_REGCOUNT
	.align		4
.L_368:
        /*0768*/ 	.byte	0x04, 0x2f
        /*076a*/ 	.short	(.L_370 - .L_369)
	.align		4
.L_369:
        /*076c*/ 	.word	index@(_ZN2at4cuda57_GLOBAL__N__cd6b329d_24_DistributionBernoulli_cu_7537a20d21kernelPointwiseApply2IZNS_6native9templates4cuda28bernoulli_tensor_cuda_kernelIdfEEvRKNS_10TensorBaseES9_NS_15PhiloxCudaStateEEUliRdSB_SB_SB_RKfSD_SD_SD_E_dSC_mLin1ELin1ELi4ELi512ELi2EEEvNS0_6detail10TensorInfoIT0_T2_EENSG_IT1_SI_EESI_T_)
        /*0770*/ 	.word	0x00000030


	//----- nvinfo : EIATTR_FRAME_SIZE
	.align		4
.L_370:
        /*0774*/ 	.byte	0x04, 0x11
        /*0776*/ 	.short	(.L_372 - .L_371)
	.align		4
.L_371:
        /*0778*/ 	.word	index@($__internal_44_$__cuda_sm20_div_u64)
        /*077c*/ 	.word	0x00000000


	//----- nvinfo : EIATTR_FRAME_SIZE
	.align		4
.L_372:
        /*0780*/ 	.byte	0x04, 0x11
        /*0782*/ 	.short	(.L_374 - .L_373)
	.align		4
.L_373:
        /*0784*/ 	.word	index@(_ZN2at4cuda57_GLOBAL__N__cd6b329d_24_DistributionBernoulli_cu_7537a20d21kernelPointwiseApply2IZNS_6native9templates4cuda28bernoulli_tensor_cuda_kernelIdfEEvRKNS_10TensorBaseES9_NS_15PhiloxCudaStateEEUliRdSB_SB_SB_RKfSD_SD_SD_E_dSC_mLin1ELin1ELi4ELi512ELi2EEEvNS0_6detail10TensorInfoIT0_T2_EENSG_IT1_SI_EESI_T_)
        /*0788*/ 	.word	0x00000000


	//----- nvinfo : EIATTR_REGCOUNT
	.align		4
.L_374:
        /*078c*/ 	.byte	0x04, 0x2f
        /*078e*/ 	.short	(.L_376 - .L_375)
	.align		4
.L_375:
        /*0790*/ 	.word	index@(_ZN2at4cuda57_GLOBAL__N__cd6b329d_24_DistributionBernoulli_cu_7537a20d21kernelPointwiseApply2IZNS_6native9templates4cuda28bernoulli_tensor_cuda_kernelIffEEvRKNS_10TensorBaseES9_NS_15PhiloxCudaStateEEUliRfSB_SB_SB_RKfSD_SD_SD_E_fSC_jLi1ELi1ELi4ELi512ELi2EEEvNS0_6detail10TensorInfoIT0_T2_EENSG_IT1_SI_EESI_T_)
        /*0794*/ 	.word	0x0000002a


	//----- nvinfo : EIATTR_FRAME_SIZE
	.align		4
.L_376:
        /*0798*/ 	.byte	0x04, 0x11
        /*079a*/ 	.short	(.L_378 - .L_377)
	.align		4
.L_377:
        /*079c*/ 	.word	index@(_ZN2at4cuda57_GLOBAL__N__cd6b329d_24_DistributionBernoulli_cu_7537a20d21kernelPointwiseApply2IZNS_6native9templates4cuda28bernoulli_tensor_cuda_kernelIffEEvRKNS_10TensorBaseES9_NS_15PhiloxCudaStateEEUliRfSB_SB_SB_RKfSD_SD_SD_E_fSC_jLi1ELi1ELi4ELi512ELi2EEEvNS0_6detail10TensorInfoIT0_T2_EENSG_IT1_SI_EESI_T_)
        /*07a0*/ 	.word	0x00000000


	//----- nvinfo : EIATTR_REGCOUNT
	.align		4
.L_378:
        /*07a4*/ 	.byte	0x04, 0x2f
        /*07a6*/ 	.short	(.L_380 - .L_379)
	.align		4
.L_379:
        /*07a8*/ 	.word	index@(_ZN2at4cuda57_GLOBAL__N__cd6b329d_24_DistributionBernoulli_cu_7537a20d21kernelPointwiseApply2IZNS_6native9templates4cuda28bernoulli_tensor_cuda_kernelIffEEvRKNS_10TensorBaseES9_NS_15PhiloxCudaStateEEUliRfSB_SB_SB_RKfSD_SD_SD_E_fSC_jLi1ELi2ELi4ELi512ELi2EEEvNS0_6detail10TensorInfoIT0_T2_EENSG_IT1_SI_EESI_T_)
        /*07ac*/ 	.word	0x00000028


	//----- nvinfo : EIATTR_FRAME_SIZE
	.align		4
.L_380:
        /*07b0*/ 	.byte	0x04, 0x11
        /*07b2*/ 	.short	(.L_382 - .L_381)
	.align		4
.L_381:
        /*07b4*/ 	.word	index@(_ZN2at4cuda57_GLOBAL__N__cd6b329d_24_DistributionBernoulli_cu_7537a20d21kernelPointwiseApply2IZNS_6native9templates4cuda28bernoulli_tensor_cuda_kernelIffEEvRKNS_10TensorBaseES9_NS_15PhiloxCudaStateEEUliRfSB_SB_SB_RKfSD_SD_SD_E_fSC_jLi1ELi2ELi4ELi512ELi2EEEvNS0_6detail10TensorInfoIT0_T2_EENSG_IT1_SI_EESI_T_)
        /*07b8*/ 	.word	0x00000000


	//----- nvinfo : EIATTR_REGCOUNT
	.align		4
.L_382:
        /*07bc*/ 	.byte	0x04, 0x2f
        /*07be*/ 	.short	(.L_384 - .L_383)
	.align		4
.L_383:
        /*07c0*/ 	.word	index@(_ZN2at4cuda57_GLOBAL__N__cd6b329d_24_DistributionBernoulli_cu_7537a20d21kernelPointwiseApply2IZNS_6native9templates4cuda28bernoulli_tensor_cuda_kernelIffEEvRKNS_10TensorBaseES9_NS_15PhiloxCudaStateEEUliRfSB_SB_SB_RKfSD_SD_SD_E_fSC_jLi1ELin1ELi4ELi512ELi2EEEvNS0_6detail10TensorInfoIT0_T2_EENSG_IT1_SI_EESI_T_)
        /*07c4*/ 	.word	0x00000024


	//----- nvinfo : EIATTR_FRAME_SIZE
	.align		4
.L_384:
        /*07c8*/ 	.byte	0x04, 0x11
        /*07ca*/ 	.short	(.L_386 - .L_385)
	.align		4
.L_385:
        /*07cc*/ 	.word	index@(_ZN2at4cuda57_GLOBAL__N__cd6b329d_24_DistributionBernoulli_cu_7537a20d21kernelPointwiseApply2IZNS_6native9templates4cuda28bernoulli_tensor_cuda_kernelIffEEvRKNS_10TensorBaseES9_NS_15PhiloxCudaStateEEUliRfSB_SB_SB_RKfSD_SD_SD_E_fSC_jLi1ELin1ELi4ELi512ELi2EEEvNS0_6detail10TensorInfoIT0_T2_EENSG_IT1_SI_EESI_T_)
        /*07d0*/ 	.word	0x00000000


	//----- nvinfo : EIATTR_REGCOUNT
	.align		4
.L_386:
        /*07d4*/ 	.byte	0x04, 0x2f
        /*07d6*/ 	.short	(.L_388 - .L_387)
	.align		4
.L_387:
        /*07d8*/ 	.word	index@(_ZN2at4cuda57_GLOBAL__N__cd6b329d_24_DistributionBernoulli_cu_7537a20d21kernelPointwiseApply2IZNS_6native9templates4cuda28bernoulli_tensor_cuda_kernelIffEEvRKNS_10TensorBaseES9_NS_15PhiloxCudaStateEEUliRfSB_SB_SB_RKfSD_SD_SD_E_fSC_jLi2ELi1ELi4ELi512ELi2EEEvNS0_6detail10TensorInfoIT0_T2_EENSG_IT1_SI_EESI_T_)
        /*07dc*/ 	.word	0x0000002d


	//----- nvinfo : EIATTR_FRAME_SIZE
	.align		4
.L_388:
        /*07e0*/ 	.byte	0x04, 0x11
        /*07e2*/ 	.short	(.L_390 - .L_389)
	.align		4
.L_389:
        /*07e4*/ 	.word	index@(_ZN2at4cuda57_GLOBAL__N__cd6b329d_24_DistributionBernoulli_cu_7537a20d21kernelPointwiseApply2IZNS_6native9templates4cuda28bernoulli_tensor_cuda_kernelIffEEvRKNS_10TensorBaseES9_NS_15PhiloxCudaStateEEUliRfSB_SB_SB_RKfSD_SD_SD_E_fSC_jLi2ELi1ELi4ELi512ELi2EEEvNS0_6detail10TensorInfoIT0_T2_EENSG_IT1_SI_EESI_T_)
        /*07e8*/ 	.word	0x00000000


	//----- nvinfo : EIATTR_REGCOUNT
	.align		4
.L_390:
        /*07ec*/ 	.byte	0x04, 0x2f
        /*07ee*/ 	.short	(.L_392 - .L_391)
	.align		4
.L_391:
        /*07f0*/ 	.word	index@(_ZN2at4cuda57_GLOBAL__N__cd6b329d_24_DistributionBernoulli_cu_7537a20d21kernelPointwiseApply2IZNS_6native9templates4cuda28bernoulli_tensor_cuda_kernelIffEEvRKNS_10TensorBaseES9_NS_15PhiloxCudaStateEEUliRfSB_SB_SB_RKfSD_SD_SD_E_fSC_jLi2ELi2ELi4ELi512ELi2EEEvNS0_6detail10TensorInfoIT0_T2_EENSG_IT1_SI_EESI_T_)
        /*07f4*/ 	.word	0x0000002d


	//----- nvinfo : EIATTR_FRAME_SIZE
	.align		4
.L_392:
        /*07f8*/ 	.byte	0x04, 0x11
        /*07fa*/ 	.short	(.L_394 - .L_393)
	.align		4
.L_393:
        /*07fc*/ 	.word	index@(_ZN2at4cuda57_GLOBAL__N__cd6b329d_24_DistributionBernoulli_cu_7537a20d21kernelPointwiseApply2IZNS_6native9templates4cuda28bernoulli_tensor_cuda_kernelIffEEvRKNS_10TensorBaseES9_NS_15PhiloxCudaStateEEUliRfSB_SB_SB_RKfSD_SD_SD_E_fSC_jLi2ELi2ELi4ELi512ELi2EEEvNS0_6detail10TensorInfoIT0_T2_EENSG_IT1_SI_EESI_T_)
        /*0800*/ 	.word	0x00000000


	//----- nvinfo : EIATTR_REGCOUNT
	.align		4
.L_394:
        /*0804*/ 	.byte	0x04, 0x2f
        /*0806*/ 	.short	(.L_396 - .L_395)
	.align		4
.L_395:
        /*0808*/ 	.word	index@(_ZN2at4cuda57_GLOBAL__N__cd6b329d_24_DistributionBernoulli_cu_7537a20d21kernelPointwiseApply2IZNS_6native9templates4cuda28bernoulli_tensor_cuda_kernelIffEEvRKNS_10TensorBaseES9_NS_15PhiloxCudaStateEEUliRfSB_SB_SB_RKfSD_SD_SD_E_fSC_jLi2ELin1ELi4ELi512ELi2EEEvNS0_6detail10TensorInfoIT0_T2_EENSG_IT1_SI_EESI_T_)
        /*080c*/ 	.word	0x0000002c


	//----- nvinfo : EIATTR_FRAME_SIZE
	.align		4
.L_396:
        /*0810*/ 	.byte	0x04, 0x11
        /*0812*/ 	.short	(.L_398 - .L_397)
	.align		4
.L_397:
        /*0814*/ 	.word	index@(_ZN2at4cuda57_GLOBAL__N__cd6b329d_24_DistributionBernoulli_cu_7537a20d21kernelPointwiseApply2IZNS_6native9templates4cuda28bernoulli_tensor_cuda_kernelIffEEvRKNS_10TensorBaseES9_NS_15PhiloxCudaStateEEUliRfSB_SB_SB_RKfSD_SD_SD_E_fSC_jLi2ELin1ELi4ELi512ELi2EEEvNS0_6detail10TensorInfoIT0_T2_EENSG_IT1_SI_EESI_T_)
        /*0818*/ 	.word	0x00000000


	//----- nvinfo : EIATTR_REGCOUNT
	.align		4
.L_398:
        /*081c*/ 	.byte	0x04, 0x2f
        /*081e*/ 	.short	(.L_400 - .L_399)
	.align		4
.L_399:
        /*0820*/ 	.word	index@(_ZN2at4cuda57_GLOBAL__N__cd6b329d_24_DistributionBernoulli_cu_7537a20d21kernelPointwiseApply2IZNS_6native9templates4cuda28bernoulli_tensor_cuda_kernelIffEEvRKNS_10TensorBaseES9_NS_15PhiloxCudaStateEEUliRfSB_SB_SB_RKfSD_SD_SD_E_fSC_jLin1ELi1ELi4ELi512ELi2EEEvNS0_6detail10TensorInfoIT0_T2_EENSG_IT1_SI_EESI_T_)
        /*0824*/ 	.word	0x00000025


	//----- nvinfo : EIATTR_FRAME_SIZE
	.align		4
.L_400:
        /*0828*/ 	.byte	0x04, 0x11
        /*082a*/ 	.short	(.L_402 - .L_401)
	.align		4
.L_401:
        /*082c*/ 	.word	index@(_ZN2at4cuda57_GLOBAL__N__cd6b329d_24_DistributionBernoulli_cu_7537a20d21kernelPointwiseApply2IZNS_6native9templates4cuda28bernoulli_tensor_cuda_kernelIffEEvRKNS_10TensorBaseES9_NS_15PhiloxCudaStateEEUliRfSB_SB_SB_RKfSD_SD_SD_E_fSC_jLin1ELi1ELi4ELi512ELi2EEEvNS0_6detail10TensorInfoIT0_T2_EENSG_IT1_SI_EESI_T_)
        /*0830*/ 	.word	0x00000000


	//----- nvinfo : EIATTR_REGCOUNT
	.align		4
.L_402:
        /*0834*/ 	.byte	0x04, 0x2f
        /*0836*/ 	.short	(.L_404 - .L_403)
	.align		4
.L_403:
        /*0838*/ 	.word	index@(_ZN2at4cuda57_GLOBAL__N__cd6b329d_24_DistributionBernoulli_cu_7537a20d21kernelPointwiseApply2IZNS_6native9templates4cuda28bernoulli_tensor_cuda_kernelIffEEvRKNS_10TensorBaseES9_NS_15PhiloxCudaStateEEUliRfSB_SB_SB_RKfSD_SD_SD_E_fSC_jLin1ELi2ELi4ELi512ELi2EEEvNS0_6detail10TensorInfoIT0_T2_EENSG_IT1_SI_EESI_T_)
        /*083c*/ 	.word	0x0000002c


	//----- nvinfo : EIATTR_FRAME_SIZE
	.align		4
.L_404:
        /*0840*/ 	.byte	0x04, 0x11
        /*0842*/ 	.short	(.L_406 - .L_405)
	.align		4
.L_405:
        /*0844*/ 	.word	index@(_ZN2at4cuda57_GLOBAL__N__cd6b329d_24_DistributionBernoulli_cu_7537a20d21kernelPointwiseApply2IZNS_6native9templates4cuda28bernoulli_tensor_cuda_kernelIffEEvRKNS_10TensorBaseES9_NS_15PhiloxCudaStateEEUliRfSB_SB_SB_RKfSD_SD_SD_E_fSC_jLin1ELi2ELi4ELi512ELi2EEEvNS0_6detail10TensorInfoIT0_T2_EENSG_IT1_SI_EESI_T_)
        /*0848*/ 	.word	0x00000000


	//----- nvinfo : EIATTR_REGCOUNT
	.align		4
.L_406:
        /*084c*/ 	.byte	0x04, 0x2f
        /*084e*/ 	.short	(.L_408 - .L_407)
	.align		4
.L_407:
        /*0850*/ 	.word	index@(_ZN2at4cuda57_GLOBAL__N__cd6b329d_24_DistributionBernoulli_cu_7537a20d21kernelPointwiseApply2IZNS_6native9templates4cuda28bernoulli_tensor_cuda_kernelIffEEvRKNS_10TensorBaseES9_NS_15PhiloxCudaStateEEUliRfSB_SB_SB_RKfSD_SD_SD_E_fSC_jLin1ELin1ELi4ELi512ELi2EEEvNS0_6detail10TensorInfoIT0_T2_EENSG_IT1_SI_EESI_T_)
        /*0854*/ 	.word	0x0000002c


	//----- nvinfo : EIATTR_FRAME_SIZE
	.align		4
.L_408:
        /*0858*/ 	.byte	0x04, 0x11
        /*085a*/ 	.short	(.L_410 - .L_409)
	.align		4
.L_409:
        /*085c*/ 	.word	index@(_ZN2at4cuda57_GLOBAL__N__cd6b329d_24_DistributionBernoulli_cu_7537a20d21kernelPointwiseApply2IZNS_6native9templates4cuda28bernoulli_tensor_cuda_kernelIffEEvRKNS_10TensorBaseES9_NS_15PhiloxCudaStateEEUliRfSB_SB_SB_RKfSD_SD_SD_E_fSC_jLin1ELin1ELi4ELi512ELi2EEEvNS0_6detail10TensorInfoIT0_T2_EENSG_IT1_SI_EESI_T_)
        /*0860*/ 	.word	0x00000000


	//----- nvinfo : EIATTR_REGCOUNT
	.align		4
.L_410:
        /*0864*/ 	.byte	0x04, 0x2f
        /*0866*/ 	.short	(.L_412 - .L_411)
	.align		4
.L_411:
        /*0868*/ 	.word	index@(_ZN2at4cuda57_GLOBAL__N__cd6b329d_24_DistributionBernoulli_cu_7537a20d21kernelPointwiseApply2IZNS_6native9templates4cuda28bernoulli_tensor_cuda_kernelIffEEvRKNS_10TensorBaseES9_NS_15PhiloxCudaStateEEUliRfSB_SB_SB_RKfSD_SD_SD_E_fSC_mLi1ELi1ELi4ELi512ELi2EEEvNS0_6detail10TensorInfoIT0_T2_EENSG_IT1_SI_EESI_T_)
        /*086c*/ 	.word	0x0000002e


	//----- nvinfo : EIATTR_FRAME_SIZE
	.align		4
.L_412:
        /*0870*/ 	.byte	0x04, 0x11
        /*0872*/ 	.short	(.L_414 - .L_413)
	.align		4
.L_413:
        /*0874*/ 	.word	index@(_ZN2at4cuda57_GLOBAL__N__cd6b329d_24_DistributionBernoulli_cu_7537a20d21kernelPointwiseApply2IZNS_6native9templates4cuda28bernoulli_tensor_cuda_kernelIffEEvRKNS_10TensorBaseES9_NS_15PhiloxCudaStateEEUliRfSB_SB_SB_RKfSD_SD_SD_E_fSC_mLi1ELi1ELi4ELi512ELi2EEEvNS0_6detail10TensorInfoIT0_T2_EENSG_IT1_SI_EESI_T_)
        /*0878*/ 	.word	0x00000000


	//----- nvinfo : EIATTR_REGCOUNT
	.align		4
.L_414:
        /*087c*/ 	.byte	0x04, 0x2f
        /*087e*/ 	.short	(.L_416 - .L_415)
	.align		4
.L_415:
        /*0880*/ 	.word	index@(_ZN2at4cuda57_GLOBAL__N__cd6b329d_24_DistributionBernoulli_cu_7537a20d21kernelPointwiseApply2IZNS_6native9templates4cuda28bernoulli_tensor_cuda_kernelIffEEvRKNS_10TensorBaseES9_NS_15PhiloxCudaStateEEUliRfSB_SB_SB_RKfSD_SD_SD_E_fSC_mLin1ELin1ELi4ELi512ELi2EEEvNS0_6detail10TensorInfoIT0_T2_EENSG_IT1_SI_EESI_T_)
        /*0884*/ 	.word	0x00000030


	//----- nvinfo : EIATTR_FRAME_SIZE
	.align		4
.L_416:
        /*0888*/ 	.byte	0x04, 0x11
        /*088a*/ 	.short	(.L_418 - .L_417)
	.align		4
.L_417:
        /*088c*/ 	.word	index@($__internal_43_$__cuda_sm20_div_u64)
        /*0890*/ 	.word	0x00000000


	//----- nvinfo : EIATTR_FRAME_SIZE
	.align		4
.L_418:
        /*0894*/ 	.byte	0x04, 0x11
        /*0896*/ 	.short	(.L_420 - .L_419)
	.align		4
.L_419:
        /*0898*/ 	.word	index@(_ZN2at4cuda57_GLOBAL__N__cd6b329d_24_DistributionBernoulli_cu_7537a20d21kernelPointwiseApply2IZNS_6native9templates4cuda28bernoulli_tensor_cuda_kernelIffEEvRKNS_10TensorBaseES9_NS_15PhiloxCudaStateEEUliRfSB_SB_SB_RKfSD_SD_SD_E_fSC_mLin1ELin1ELi4ELi512ELi2EEEvNS0_6detail10TensorInfoIT0_T2_EENSG_IT1_SI_EESI_T_)
        /*089c*/ 	.word	0x00000000


	//----- nvinfo : EIATTR_REGCOUNT
	.align		4
.L_420:
        /*08a0*/ 	.byte	0x04, 0x2f
        /*08a2*/ 	.short	(.L_422 - .L_421)
	.align		4
.L_421:
        /*08a4*/ 	.word	index@(_ZN2at4cuda57_GLOBAL__N__cd6b329d_24_DistributionBernoulli_cu_7537a20d21kernelPointwiseApply2IZNS_6native9templates4cuda28bernoulli_tensor_cuda_kernelIN3c104HalfEfEEvRKNS_10TensorBaseESB_NS_15PhiloxCudaStateEEUliRS8_SD_SD_SD_RKfSF_SF_SF_E_S8_SE_jLi1ELi1ELi4ELi512ELi2EEEvNS0_6detail10TensorInfoIT0_T2_EENSI_IT1_SK_EESK_T_)
        /*08a8*/ 	.word	0x00000028


	//----- nvinfo : EIATTR_FRAME_SIZE
	.align		4
.L_422:
        /*08ac*/ 	.byte	0x04, 0x11
        /*08ae*/ 	.short	(.L_424 - .L_423)
	.align		4
.L_423:
        /*08b0*/ 	.word	index@(_ZN2at4cuda57_GLOBAL__N__cd6b329d_24_DistributionBernoulli_cu_7537a20d21kernelPointwiseApply2IZNS_6native9templates4cuda28bernoulli_tensor_cuda_kernelIN3c104HalfEfEEvRKNS_10TensorBaseESB_NS_15PhiloxCudaStateEEUliRS8_SD_SD_SD_RKfSF_SF_SF_E_S8_SE_jLi1ELi1ELi4ELi512ELi2EEEvNS0_6detail10TensorInfoIT0_T2_EENSI_IT1_SK_EESK_T_)
        /*08b4*/ 	.word	0x00000000


	//----- nvinfo : EIATTR_REGCOUNT
	.align		4
.L_424:
        /*08b8*/ 	.byte	0x04, 0x2f
        /*08ba*/ 	.short	(.L_426 - .L_425)
	.align		4
.L_425:
        /*08bc*/ 	.word	index@(_ZN2at4cuda57_GLOBAL__N__cd6b329d_24_DistributionBernoulli_cu_7537a20d21kernelPointwiseApply2IZNS_6native9templates4cuda28bernoulli_tensor_cuda_kernelIN3c104HalfEfEEvRKNS_10TensorBaseESB_NS_15PhiloxCudaStateEEUliRS8_SD_SD_SD_RKfSF_SF_SF_E_S8_SE_jLi1ELi2ELi4ELi512ELi2EEEvNS0_6detail10TensorInfoIT0_T2_EENSI_IT1_SK_EESK_T_)
        /*08c0*/ 	.word	0x00000028


	//----- nvinfo : EIATTR_FRAME_SIZE
	.align		4
.L_426:
        /*08c4*/ 	.byte	0x04, 0x11
        /*08c6*/ 	.short	(.L_428 - .L_427)
	.align		4
.L_427:
        /*08c8*/ 	.word	index@(_ZN2at4cuda57_GLOBAL__N__cd6b329d_24_DistributionBernoulli_cu_7537a20d21kernelPointwiseApply2IZNS_6native9templates4cuda28bernoulli_tensor_cuda_kernelIN3c104HalfEfEEvRKNS_10TensorBaseESB_NS_15PhiloxCudaStateEEUliRS8_SD_SD_SD_RKfSF_SF_SF_E_S8_SE_jLi1ELi2ELi4ELi512ELi2EEEvNS0_6detail10TensorInfoIT0_T2_EENSI_IT1_SK_EESK_T_)
        /*08cc*/ 	.word	0x00000000


	//----- nvinfo : EIATTR_REGCOUNT
	.align		4
.L_428:
        /*08d0*/ 	.byte	0x04, 0x2f
        /*08d2*/ 	.short	(.L_430 - .L_429)
	.align		4
.L_429:
        /*08d4*/ 	.word	index@(_ZN2at4cuda57_GLOBAL__N__cd6b329d_24_DistributionBernoulli_cu_7537a20d21kernelPointwiseApply2IZNS_6native9templates4cuda28bernoulli_tensor_cuda_kernelIN3c104HalfEfEEvRKNS_10TensorBaseESB_NS_15PhiloxCudaStateEEUliRS8_SD_SD_SD_RKfSF_SF_SF_E_S8_SE_jLi1ELin1ELi4ELi512ELi2EEEvNS0_6detail10TensorInfoIT0_T2_EENSI_IT1_SK_EESK_T_)
        /*08d8*/ 	.word	0x00000025


	//----- nvinfo : EIATTR_FRAME_SIZE
	.align		4
.L_430:
        /*08dc*/ 	.byte	0x04, 0x11
        /*08de*/ 	.short	(.L_432 - .L_431)
	.align		4
.L_431:
        /*08e0*/ 	.word	index@(_ZN2at4cuda57_GLOBAL__N__cd6b329d_24_DistributionBernoulli_cu_7537a20d21kernelPointwiseApply2IZNS_6native9templates4cuda28bernoulli_tensor_cuda_kernelIN3c104HalfEfEEvRKNS_10TensorBaseESB_NS_15PhiloxCudaStateEEUliRS8_SD_SD_SD_RKfSF_SF_SF_E_S8_SE_jLi1ELin1ELi4ELi512ELi2EEEvNS0_6detail10TensorInfoIT0_T2_EENSI_IT1_SK_EESK_T_)
        /*08e4*/ 	.word	0x00000000


	//----- nvinfo : EIATTR_REGCOUNT
	.align		4
.L_432:
        /*08e8*/ 	.byte	0x04, 0x2f
        /*08ea*/ 	.short	(.L_434 - .L_433)
	.align		4
.L_433:
        /*08ec*/ 	.word	index@(_ZN2at4cuda57_GLOBAL__N__cd6b329d_24_DistributionBernoulli_cu_7537a20d21kernelPointwiseApply2IZNS_6native9templates4cuda28bernoulli_tensor_cuda_kernelIN3c104HalfEfEEvRKNS_10TensorBaseESB_NS_15PhiloxCudaStateEEUliRS8_SD_SD_SD_RKfSF_SF_SF_E_S8_SE_jLi2ELi1ELi4ELi512ELi2EEEvNS0_6detail10TensorInfoIT0_T2_EENSI_IT1_SK_EESK_T_)
        /*08f0*/ 	.word	0x00000026


	//----- nvinfo : EIATTR_FRAME_SIZE
	.align		4
.L_434:
        /*08f4*/ 	.byte	0x04, 0x11
        /*08f6*/ 	.short	(.L_436 - .L_435)
	.align		4
.L_435:
        /*08f8*/ 	.word	index@(_ZN2at4cuda57_GLOBAL__N__cd6b329d_24_DistributionBernoulli_cu_7537a20d21kernelPointwiseApply2IZNS_6native9templates4cuda28bernoulli_tensor_cuda_kernelIN3c104HalfEfEEvRKNS_10TensorBaseESB_NS_15PhiloxCudaStateEEUliRS8_SD_SD_SD_RKfSF_SF_SF_E_S8_SE_jLi2ELi1ELi4ELi512ELi2EEEvNS0_6detail10TensorInfoIT0_T2_EENSI_IT1_SK_EESK_T_)
        /*08fc*/ 	.word	0x00000000


	//----- nvinfo : EIATTR_REGCOUNT
	.align		4
.L_436:
        /*0900*/ 	.byte	0x04, 0x2f
        /*0902*/ 	.short	(.L_438 - .L_437)
	.align		4
.L_437:
        /*0904*/ 	.word	index@(_ZN2at4cuda57_GLOBAL__N__cd6b329d_24_DistributionBernoulli_cu_7537a20d21kernelPointwiseApply2IZNS_6native9templates4cuda28bernoulli_tensor_cuda_kernelIN3c104HalfEfEEvRKNS_10TensorBaseESB_NS_15PhiloxCudaStateEEUliRS8_SD_SD_SD_RKfSF_SF_SF_E_S8_SE_jLi2ELi2ELi4ELi512ELi2EEEvNS0_6detail10TensorInfoIT0_T2_EENSI_IT1_SK_EESK_T_)
        /*0908*/ 	.word	0x00000028


	//----- nvinfo : EIATTR_FRAME_SIZE
	.align		4
.L_438:
        /*090c*/ 	.byte	0x04, 0x11
        /*090e*/ 	.short	(.L_440 - .L_439)
	.align		4
.L_439:
        /*0910*/ 	.word	index@(_ZN2at4cuda57_GLOBAL__N__cd6b329d_24_DistributionBernoulli_cu_7537a20d21kernelPointwiseApply2IZNS_6native9templates4cuda28bernoulli_tensor_cuda_kernelIN3c104HalfEfEEvRKNS_10TensorBaseESB_NS_15PhiloxCudaStateEEUliRS8_SD_SD_SD_RKfSF_SF_SF_E_S8_SE_jLi2ELi2ELi4ELi512ELi2EEEvNS0_6detail10TensorInfoIT0_T2_EENSI_IT1_SK_EESK_T_)
        /*0914*/ 	.word	0x00000000


	//----- nvinfo : EIATTR_REGCOUNT
	.align		4
.L_440:
        /*0918*/ 	.byte	0x04, 0x2f
        /*091a*/ 	.short	(.L_442 - .L_441)
	.align		4
.L_441:
        /*091c*/ 	.word	index@(_ZN2at4cuda57_GLOBAL__N__cd6b329d_24_DistributionBernoulli_cu_7537a20d21kernelPointwiseApply2IZNS_6native9templates4cuda28bernoulli_tensor_cuda_kernelIN3c104HalfEfEEvRKNS_10TensorBaseESB_NS_15PhiloxCudaStateEEUliRS8_SD_SD_SD_RKfSF_SF_SF_E_S8_SE_jLi2ELin1ELi4ELi512ELi2EEEvNS0_6detail10TensorInfoIT0_T2_EENSI_IT1_SK_EESK_T_)
        /*0920*/ 	.word	0x00000025


	//----- nvinfo : EIATTR_FRAME_SIZE
	.align		4
.L_442:
        /*0924*/ 	.byte	0x04, 0x11
        /*0926*/ 	.short	(.L_444 - .L_443)
	.align		4
.L_443:
        /*0928*/ 	.word	index@(_ZN2at4cuda57_GLOBAL__N__cd6b329d_24_DistributionBernoulli_cu_7537a20d21kernelPointwiseApply2IZNS_6native9templates4cuda28bernoulli_tensor_cuda_kernelIN3c104HalfEfEEvRKNS_10TensorBaseESB_NS_15PhiloxCudaStateEEUliRS8_SD_SD_SD_RKfSF_SF_SF_E_S8_SE_jLi2ELin1ELi4ELi512ELi2EEEvNS0_6detail10TensorInfoIT0_T2_EENSI_IT1_SK_EESK_T_)
        /*092c*/ 	.word	0x00000000


	//----- nvinfo : EIATTR_REGCOUNT
	.align		4
.L_444:
        /*0930*/ 	.byte	0x04, 0x2f
        /*0932*/ 	.short	(.L_446 - .L_445)
	.align		4
.L_445:
        /*0934*/ 	.word	index@(_ZN2at4cuda57_GLOBAL__N__cd6b329d_24_DistributionBernoulli_cu_7537a20d21kernelPointwiseApply2IZNS_6native9templates4cuda28bernoulli_tensor_cuda_kernelIN3c104HalfEfEEvRKNS_10TensorBaseESB_NS_15PhiloxCudaStateEEUliRS8_SD_SD_SD_RKfSF_SF_SF_E_S8_SE_jLin1ELi1ELi4ELi512ELi2EEEvNS0_6detail10TensorInfoIT0_T2_EENSI_IT1_SK_EESK_T_)
        /*0938*/ 	.word	0x00000026


	//----- nvinfo : EIATTR_FRAME_SIZE
	.align		4
.L_446:
        /*093c*/ 	.byte	0x04, 0x11
        /*093e*/ 	.short	(.L_448 - .L_447)
	.align		4
.L_447:
        /*0940*/ 	.word	index@(_ZN2at4cuda57_GLOBAL__N__cd6b329d_24_DistributionBernoulli_cu_7537a20d21kernelPointwiseApply2IZNS_6native9templates4cuda28bernoulli_tensor_cuda_kernelIN3c104HalfEfEEvRKNS_10TensorBaseESB_NS_15PhiloxCudaStateEEUliRS8_SD_SD_SD_RKfSF_SF_SF_E_S8_SE_jLin1ELi1ELi4ELi512ELi2EEEvNS0_6detail10TensorInfoIT0_T2_EENSI_IT1_SK_EESK_T_)
        /*0944*/ 	.word	0x00000000


	//----- nvinfo : EIATTR_REGCOUNT
	.align		4
.L_448:
        /*0948*/ 	.byte	0x04, 0x2f
        /*094a*/ 	.short	(.L_450 - .L_449)
	.align		4
.L_449:
        /*094c*/ 	.word	index@(_ZN2at4cuda57_GLOBAL__N__cd6b329d_24_DistributionBernoulli_cu_7537a20d21kernelPointwiseApply2IZNS_6native9templates4cuda28bernoulli_tensor_cuda_kernelIN3c104HalfEfEEvRKNS_10TensorBaseESB_NS_15PhiloxCudaStateEEUliRS8_SD_SD_SD_RKfSF_SF_SF_E_S8_SE_jLin1ELi2ELi4ELi512ELi2EEEvNS0_6detail10TensorInfoIT0_T2_EENSI_IT1_SK_EESK_T_)
        /*0950*/ 	.word	0x00000025


	//----- nvinfo : EIATTR_FRAME_SIZE
	.align		4
.L_450:
        /*0954*/ 	.byte	0x04, 0x11
        /*0956*/ 	.short	(.L_452 - .L_451)
	.align		4
.L_451:
        /*0958*/ 	.word	index@(_ZN2at4cuda57_GLOBAL__N__cd6b329d_24_DistributionBernoulli_cu_7537a20d21kernelPointwiseApply2IZNS_6native9templates4cuda28bernoulli_tensor_cuda_kernelIN3c104HalfEfEEvRKNS_10TensorBaseESB_NS_15PhiloxCudaStateEEUliRS8_SD_SD_SD_RKfSF_SF_SF_E_S8_SE_jLin1ELi2ELi4ELi512ELi2EEEvNS0_6detail10TensorInfoIT0_T2_EENSI_IT1_SK_EESK_T_)
        /*095c*/ 	.word	0x00000000


	//----- nvinfo : EIATTR_REGCOUNT
	.align		4
.L_452:
        /*0960*/ 	.byte	0x04, 0x2f
        /*0962*/ 	.short	(.L_454 - .L_453)
	.align		4
.L_453:
        /*0964*/ 	.word	index@(_ZN2at4cuda57_GLOBAL__N__cd6b329d_24_DistributionBernoulli_cu_7537a20d21kernelPointwiseApply2IZNS_6native9templates4cuda28bernoulli_tensor_cuda_kernelIN3c104HalfEfEEvRKNS_10TensorBaseESB_NS_15PhiloxCudaStateEEUliRS8_SD_SD_SD_RKfSF_SF_SF_E_S8_SE_jLin1ELin1ELi4ELi512ELi2EEEvNS0_6detail10TensorInfoIT0_T2_EENSI_IT1_SK_EESK_T_)
        /*0968*/ 	.word	0x00000025


	//----- nvinfo : EIATTR_FRAME_SIZE
	.align		4
.L_454:
        /*096c*/ 	.byte	0x04, 0x11
        /*096e*/ 	.short	(.L_456 - .L_455)
	.align		4
.L_455:
        /*0970*/ 	.word	index@(_ZN2at4cuda57_GLOBAL__N__cd6b329d_24_DistributionBernoulli_cu_7537a20d21kernelPointwiseApply2IZNS_6native9templates4cuda28bernoulli_tensor_cuda_kernelIN3c104HalfEfEEvRKNS_10TensorBaseESB_NS_15PhiloxCudaStateEEUliRS8_SD_SD_SD_RKfSF_SF_SF_E_S8_SE_jLin1ELin1ELi4ELi512ELi2EEEvNS0_6detail10TensorInfoIT0_T2_EENSI_IT1_SK_EESK_T_)
        /*0974*/ 	.word	0x00000000


	//----- nvinfo : EIATTR_REGCOUNT
	.align		4
.L_456:
        /*0978*/ 	.byte	0x04, 0x2f
        /*097a*/ 	.short	(.L_458 - .L_457)
	.align		4
.L_457:
        /*097c*/ 	.word	index@(_ZN2at4cuda57_GLOBAL__N__cd6b329d_24_DistributionBernoulli_cu_7537a20d21kernelPointwiseApply2IZNS_6native9templates4cuda28bernoulli_tensor_cuda_kernelIN3c104HalfEfEEvRKNS_10TensorBaseESB_NS_15PhiloxCudaStateEEUliRS8_SD_SD_SD_RKfSF_SF_SF_E_S8_SE_mLi1ELi1ELi4ELi512ELi2EEEvNS0_6detail10TensorInfoIT0_T2_EENSI_IT1_SK_EESK_T_)
        /*0980*/ 	.word	0x00000030


	//----- nvinfo : EIATTR_FRAME_SIZE
	.align		4
.L_458:
        /*0984*/ 	.byte	0x04, 0x11
        /*0986*/ 	.short	(.L_460 - .L_459)
	.align		4
.L_459:
        /*0988*/ 	.word	index@(_ZN2at4cuda57_GLOBAL__N__cd6b329d_24_DistributionBernoulli_cu_7537a20d21kernelPointwiseApply2IZNS_6native9templates4cuda28bernoulli_tensor_cuda_kernelIN3c104HalfEfEEvRKNS_10TensorBaseESB_NS_15PhiloxCudaStateEEUliRS8_SD_SD_SD_RKfSF_SF_SF_E_S8_SE_mLi1ELi1ELi4ELi512ELi2EEEvNS0_6detail10TensorInfoIT0_T2_EENSI_IT1_SK_EESK_T_)
        /*098c*/ 	.word	0x00000000


	//----- nvinfo : EIATTR_REGCOUNT
	.align		4
.L_460:
        /*0990*/ 	.byte	0x04, 0x2f
        /*0992*/ 	.short	(.L_462 - .L_461)
	.align		4
.L_461:
        /*0994*/ 	.word	index@(_ZN2at4cuda57_GLOBAL__N__cd6b329d_24_DistributionBernoulli_cu_7537a20d21kernelPointwiseApply2IZNS_6native9templates4cuda28bernoulli_tensor_cuda_kernelIN3c104HalfEfEEvRKNS_10TensorBaseESB_NS_15PhiloxCudaStateEEUliRS8_SD_SD_SD_RKfSF_SF_SF_E_S8_SE_mLin1ELin1ELi4ELi512ELi2EEEvNS0_6detail10TensorInfoIT0_T2_EENSI_IT1_SK_EESK_T_)
        /*0998*/ 	.word	0x00000030


	//----- nvinfo : EIATTR_FRAME_SIZE
	.align		4
.L_462:
        /*099c*/ 	.byte	0x04, 0x11
        /*099e*/ 	.short	(.L_464 - .L_463)
	.align		4
.L_463:
        /*09a0*/ 	.word	index@($__internal_42_$__cuda_sm20_div_u64)
        /*09a4*/ 	.word	0x00000000


	//----- nvinfo : EIATTR_FRAME_SIZE
	.align		4
.L_464:
        /*09a8*/ 	.byte	0x04, 0x11
        /*09aa*/ 	.short	(.L_466 - .L_465)
	.align		4
.L_465:
        /*09ac*/ 	.word	index@(_ZN2at4cuda57_GLOBAL__N__cd6b329d_24_DistributionBernoulli_cu_7537a20d21kernelPointwiseApply2IZNS_6native9templates4cuda28bernoulli_tensor_cuda_kernelIN3c104HalfEfEEvRKNS_10TensorBaseESB_NS_15PhiloxCudaStateEEUliRS8_SD_SD_SD_RKfSF_SF_SF_E_S8_SE_mLin1ELin1ELi4ELi512ELi2EEEvNS0_6detail10TensorInfoIT0_T2_EENSI_IT1_SK_EESK_T_)
        /*09b0*/ 	.word	0x00000000


	//----- nvinfo : EIATTR_REGCOUNT
	.align		4
.L_466:
        /*09b4*/ 	.byte	0x04, 0x2f
        /*09b6*/ 	.short	(.L_468 - .L_467)
	.align		4
.L_467:
        /*09b8*/ 	.word	index@(_ZN2at4cuda57_GLOBAL__N__cd6b329d_24_DistributionBernoulli_cu_7537a20d21kernelPointwiseApply2IZNS_6native9templates4cuda28bernoulli_tensor_cuda_kernelIN3c108BFloat16EfEEvRKNS_10TensorBaseESB_NS_15PhiloxCudaStateEEUliRS8_SD_SD_SD_RKfSF_SF_SF_E_S8_SE_jLi1ELi1ELi4ELi512ELi2EEEvNS0_6detail10TensorInfoIT0_T2_EENSI_IT1_SK_EESK_T_)
        /*09bc*/ 	.word	0x00000028


	//----- nvinfo : EIATTR_FRAME_SIZE
	.align		4
.L_468:
        /*09c0*/ 	.byte	0x04, 0x11
        /*09c2*/ 	.short	(.L_470 - .L_469)
	.align		4
.L_469:
        /*09c4*/ 	.word	index@(_ZN2at4cuda57_GLOBAL__N__cd6b329d_24_DistributionBernoulli_cu_7537a20d21kernelPointwiseApply2IZNS_6native9templates4cuda28bernoulli_tensor_cuda_kernelIN3c108BFloat16EfEEvRKNS_10TensorBaseESB_NS_15PhiloxCudaStateEEUliRS8_SD_SD_SD_RKfSF_SF_SF_E_S8_SE_jLi1ELi1ELi4ELi512ELi2EEEvNS0_6detail10TensorInfoIT0_T2_EENSI_IT1_SK_EESK_T_)
        /*09c8*/ 	.word	0x00000000


	//----- nvinfo : EIATTR_REGCOUNT
	.align		4
.L_470:
        /*09cc*/ 	.byte	0x04, 0x2f
        /*09ce*/ 	.short	(.L_472 - .L_471)
	.align		4
.L_471:
        /*09d0*/ 	.word	index@(_ZN2at4cuda57_GLOBAL__N__cd6b329d_24_DistributionBernoulli_cu_7537a20d21kernelPointwiseApply2IZNS_6native9templates4cuda28bernoulli_tensor_cuda_kernelIN3c108BFloat16EfEEvRKNS_10TensorBaseESB_NS_15PhiloxCudaStateEEUliRS8_SD_SD_SD_RKfSF_SF_SF_E_S8_SE_jLi1ELi2ELi4ELi512ELi2EEEvNS0_6detail10TensorInfoIT0_T2_EENSI_IT1_SK_EESK_T_)
        /*09d4*/ 	.word	0x00000028


	//----- nvinfo : EIATTR_FRAME_SIZE
	.align		4
.L_472:
        /*09d8*/ 	.byte	0x04, 0x11
        /*09da*/ 	.short	(.L_474 - .L_473)
	.align		4
.L_473:
        /*09dc*/ 	.word	index@(_ZN2at4cuda57_GLOBAL__N__cd6b329d_24_DistributionBernoulli_cu_7537a20d21kernelPointwiseApply2IZNS_6native9templates4cuda28bernoulli_tensor_cuda_kernelIN3c108BFloat16EfEEvRKNS_10TensorBaseESB_NS_15PhiloxCudaStateEEUliRS8_SD_SD_SD_RKfSF_SF_SF_E_S8_SE_jLi1ELi2ELi4ELi512ELi2EEEvNS0_6detail10TensorInfoIT0_T2_EENSI_IT1_SK_EESK_T_)
        /*09e0*/ 	.word	0x00000000


	//----- nvinfo : EIATTR_REGCOUNT
	.align		4
.L_474:
        /*09e4*/ 	.byte	0x04, 0x2f
        /*09e6*/ 	.short	(.L_476 - .L_475)
	.align		4
.L_475:
        /*09e8*/ 	.word	index@(_ZN2at4cuda57_GLOBAL__N__cd6b329d_24_DistributionBernoulli_cu_7537a20d21kernelPointwiseApply2IZNS_6native9templates4cuda28bernoulli_tensor_cuda_kernelIN3c108BFloat16EfEEvRKNS_10TensorBaseESB_NS_15PhiloxCudaStateEEUliRS8_SD_SD_SD_RKfSF_SF_SF_E_S8_SE_jLi1ELin1ELi4ELi512ELi2EEEvNS0_6detail10TensorInfoIT0_T2_EENSI_IT1_SK_EESK_T_)
        /*09ec*/ 	.word	0x00000025


	//----- nvinfo : EIATTR_FRAME_SIZE
	.align		4
.L_476:
        /*09f0*/ 	.byte	0x04, 0x11
        /*09f2*/ 	.short	(.L_478 - .L_477)
	.align		4
.L_477:
        /*09f4*/ 	.word	index@(_ZN2at4cuda57_GLOBAL__N__cd6b329d_24_DistributionBernoulli_cu_7537a20d21kernelPointwiseApply2IZNS_6native9templates4cuda28bernoulli_tensor_cuda_kernelIN3c108BFloat16EfEEvRKNS_10TensorBaseESB_NS_15PhiloxCudaStateEEUliRS8_SD_SD_SD_RKfSF_SF_SF_E_S8_SE_jLi1ELin1ELi4ELi512ELi2EEEvNS0_6detail10TensorInfoIT0_T2_EENSI_IT1_SK_EESK_T_)
        /*09f8*/ 	.word	0x00000000


	//----- nvinfo : EIATTR_REGCOUNT
	.align		4
.L_478:
        /*09fc*/ 	.byte	0x04, 0x2f
        /*09fe*/ 	.short	(.L_480 - .L_479)
	.align		4
.L_479:
        /*0a00*/ 	.word	index@(_ZN2at4cuda57_GLOBAL__N__cd6b329d_24_DistributionBernoulli_cu_7537a20d21kernelPointwiseApply2IZNS_6native9templates4cuda28bernoulli_tensor_cuda_kernelIN3c108BFloat16EfEEvRKNS_10TensorBaseESB_NS_15PhiloxCudaStateEEUliRS8_SD_SD_SD_RKfSF_SF_SF_E_S8_SE_jLi2ELi1ELi4ELi512ELi2EEEvNS0_6detail10TensorInfoIT0_T2_EENSI_IT1_SK_EESK_T_)
        /*0a04*/ 	.word	0x00000026


	//----- nvinfo : EIATTR_FRAME_SIZE
	.align		4
.L_480:
        /*0a08*/ 	.byte	0x04, 0x11
        /*0a0a*/ 	.short	(.L_482 - .L_481)
	.align		4
.L_481:
        /*0a0c*/ 	.word	index@(_ZN2at4cuda57_GLOBAL__N__cd6b329d_24_DistributionBernoulli_cu_7537a20d21kernelPointwiseApply2IZNS_6native9templates4cuda28bernoulli_tensor_cuda_kernelIN3c108BFloat16EfEEvRKNS_10TensorBaseESB_NS_15PhiloxCudaStateEEUliRS8_SD_SD_SD_RKfSF_SF_SF_E_S8_SE_jLi2ELi1ELi4ELi512ELi2EEEvNS0_6detail10TensorInfoIT0_T2_EENSI_IT1_SK_EESK_T_)
        /*0a10*/ 	.word	0x00000000


	//----- nvinfo : EIATTR_REGCOUNT
	.align		4
.L_482:
        /*0a14*/ 	.byte	0x04, 0x2f
        /*0a16*/ 	.short	(.L_484 - .L_483)
	.align		4
.L_483:
        /*0a18*/ 	.word	index@(_ZN2at4cuda57_GLOBAL__N__cd6b329d_24_DistributionBernoulli_cu_7537a20d21kernelPointwiseApply2IZNS_6native9templates4cuda28bernoulli_tensor_cuda_kernelIN3c108BFloat16EfEEvRKNS_10TensorBaseESB_NS_15PhiloxCudaStateEEUliRS8_SD_SD_SD_RKfSF_SF_SF_E_S8_SE_jLi2ELi2ELi4ELi512ELi2EEEvNS0_6detail10TensorInfoIT0_T2_EENSI_IT1_SK_EESK_T_)
        /*0a1c*/ 	.word	0x00000028


	//----- nvinfo : EIATTR_FRAME_SIZE
	.align		4
.L_484:
        /*0a20*/ 	.byte	0x04, 0x11
        /*0a22*/ 	.short	(.L_486 - .L_485)
	.align		4
.L_485:
        /*0a24*/ 	.word	index@(_ZN2at4cuda57_GLOBAL__N__cd6b329d_24_DistributionBernoulli_cu_7537a20d21kernelPointwiseApply2IZNS_6native9templates4cuda28bernoulli_tensor_cuda_kernelIN3c108BFloat16EfEEvRKNS_10TensorBaseESB_NS_15PhiloxCudaStateEEUliRS8_SD_SD_SD_RKfSF_SF_SF_E_S8_SE_jLi2ELi2ELi4ELi512ELi2EEEvNS0_6detail10TensorInfoIT0_T2_EENSI_IT1_SK_EESK_T_)
        /*0a28*/ 	.word	0x00000000


	//----- nvinfo : EIATTR_REGCOUNT
	.align		4
.L_486:
        /*0a2c*/ 	.byte	0x04, 0x2f
        /*0a2e*/ 	.short	(.L_488 - .L_487)
	.align		4
.L_487:
        /*0a30*/ 	.word	index@(_ZN2at4cuda57_GLOBAL__N__cd6b329d_24_DistributionBernoulli_cu_7537a20d21kernelPointwiseApply2IZNS_6native9templates4cuda28bernoulli_tensor_cuda_kernelIN3c108BFloat16EfEEvRKNS_10TensorBaseESB_NS_15PhiloxCudaStateEEUliRS8_SD_SD_SD_RKfSF_SF_SF_E_S8_SE_jLi2ELin1ELi4ELi512ELi2EEEvNS0_6detail10TensorInfoIT0_T2_EENSI_IT1_SK_EESK_T_)
        /*0a34*/ 	.word	0x00000025


	//----- nvinfo : EIATTR_FRAME_SIZE
	.align		4
.L_488:
        /*0a38*/ 	.byte	0x04, 0x11
        /*0a3a*/ 	.short	(.L_490 - .L_489)
	.align		4
.L_489:
        /*0a3c*/ 	.word	index@(_ZN2at4cuda57_GLOBAL__N__cd6b329d_24_DistributionBernoulli_cu_7537a20d21kernelPointwiseApply2IZNS_6native9templates4cuda28bernoulli_tensor_cuda_kernelIN3c108BFloat16EfEEvRKNS_10TensorBaseESB_NS_15PhiloxCudaStateEEUliRS8_SD_SD_SD_RKfSF_SF_SF_E_S8_SE_jLi2ELin1ELi4ELi512ELi2EEEvNS0_6detail10TensorInfoIT0_T2_EENSI_IT1_SK_EESK_T_)
        /*0a40*/ 	.word	0x00000000


	//----- nvinfo : EIATTR_REGCOUNT
	.align		4
.L_490:
        /*0a44*/ 	.byte	0x04, 0x2f
        /*0a46*/ 	.short	(.L_492 - .L_491)
	.align		4
.L_491:
        /*0a48*/ 	.word	index@(_ZN2at4cuda57_GLOBAL__N__cd6b329d_24_DistributionBernoulli_cu_7537a20d21kernelPointwiseApply2IZNS_6native9templates4cuda28bernoulli_tensor_cuda_kernelIN3c108BFloat16EfEEvRKNS_10TensorBaseESB_NS_15PhiloxCudaStateEEUliRS8_SD_SD_SD_RKfSF_SF_SF_E_S8_SE_jLin1ELi1ELi4ELi512ELi2EEEvNS0_6detail10TensorInfoIT0_T2_EENSI_IT1_SK_EESK_T_)
        /*0a4c*/ 	.word	0x00000026


	//----- nvinfo : EIATTR_FRAME_SIZE
	.align		4
.L_492:
        /*0a50*/ 	.byte	0x04, 0x11
        /*0a52*/ 	.short	(.L_494 - .L_493)
	.align		4
.L_493:
        /*0a54*/ 	.word	index@(_ZN2at4cuda57_GLOBAL__N__cd6b329d_24_DistributionBernoulli_cu_7537a20d21kernelPointwiseApply2IZNS_6native9templates4cuda28bernoulli_tensor_cuda_kernelIN3c108BFloat16EfEEvRKNS_10TensorBaseESB_NS_15PhiloxCudaStateEEUliRS8_SD_SD_SD_RKfSF_SF_SF_E_S8_SE_jLin1ELi1ELi4ELi512ELi2EEEvNS0_6detail10TensorInfoIT0_T2_EENSI_IT1_SK_EESK_T_)
        /*0a58*/ 	.word	0x00000000


	//----- nvinfo : EIATTR_REGCOUNT
	.align		4
.L_494:
        /*0a5c*/ 	.byte	0x04, 0x2f
        /*0a5e*/ 	.short	(.L_496 - .L_495)
	.align		4
.L_495:
        /*0a60*/ 	.word	index@(_ZN2at4cuda57_GLOBAL__N__cd6b329d_24_DistributionBernoulli_cu_7537a20d21kernelPointwiseApply2IZNS_6native9templates4cuda28bernoulli_tensor_cuda_kernelIN3c108BFloat16EfEEvRKNS_10TensorBaseESB_NS_15PhiloxCudaStateEEUliRS8_SD_SD_SD_RKfSF_SF_SF_E_S8_SE_jLin1ELi2ELi4ELi512ELi2EEEvNS0_6detail10TensorInfoIT0_T2_EENSI_IT1_SK_EESK_T_)
        /*0a64*/ 	.word	0x00000025


	//----- nvinfo : EIATTR_FRAME_SIZE
	.align		4
.L_496:
        /*0a68*/ 	.byte	0x04, 0x11
        /*0a6a*/ 	.short	(.L_498 - .L_497)
	.align		4
.L_497:
        /*0a6c*/ 	.word	index@(_ZN2at4cuda57_GLOBAL__N__cd6b329d_24_DistributionBernoulli_cu_7537a20d21kernelPointwiseApply2IZNS_6native9templates4cuda28bernoulli_tensor_cuda_kernelIN3c108BFloat16EfEEvRKNS_10TensorBaseESB_NS_15PhiloxCudaStateEEUliRS8_SD_SD_SD_RKfSF_SF_SF_E_S8_SE_jLin1ELi2ELi4ELi512ELi2EEEvNS0_6detail10TensorInfoIT0_T2_EENSI_IT1_SK_EESK_T_)
        /*0a70*/ 	.word	0x00000000


	//----- nvinfo : EIATTR_REGCOUNT
	.align		4
.L_498:
        /*0a74*/ 	.byte	0x04, 0x2f
        /*0a76*/ 	.short	(.L_500 - .L_499)
	.align		4
.L_499:
        /*0a78*/ 	.word	index@(_ZN2at4cuda57_GLOBAL__N__cd6b329d_24_DistributionBernoulli_cu_7537a20d21kernelPointwiseApply2IZNS_6native9templates4cuda28bernoulli_tensor_cuda_kernelIN3c108BFloat16EfEEvRKNS_10TensorBaseESB_NS_15PhiloxCudaStateEEUliRS8_SD_SD_SD_RKfSF_SF_SF_E_S8_SE_jLin1ELin1ELi4ELi512ELi2EEEvNS0_6detail10TensorInfoIT0_T2_EENSI_IT1_SK_EESK_T_)
        /*0a7c*/ 	.word	0x00000025


	//----- nvinfo : EIATTR_FRAME_SIZE
	.align		4
.L_500:
        /*0a80*/ 	.byte	0x04, 0x11
        /*0a82*/ 	.short	(.L_502 - .L_501)
	.align		4
.L_501:
        /*0a84*/ 	.word	index@(_ZN2at4cuda57_GLOBAL__N__cd6b329d_24_DistributionBernoulli_cu_7537a20d21kernelPointwiseApply2IZNS_6native9templates4cuda28bernoulli_tensor_cuda_kernelIN3c108BFloat16EfEEvRKNS_10TensorBaseESB_NS_15PhiloxCudaStateEEUliRS8_SD_SD_SD_RKfSF_SF_SF_E_S8_SE_jLin1ELin1ELi4ELi512ELi2EEEvNS0_6detail10TensorInfoIT0_T2_EENSI_IT1_SK_EESK_T_)
        /*0a88*/ 	.word	0x00000000


	//----- nvinfo : EIATTR_REGCOUNT
	.align		4
.L_502:
        /*0a8c*/ 	.byte	0x04, 0x2f
        /*0a8e*/ 	.short	(.L_504 - .L_503)
	.align		4
.L_503:
        /*0a90*/ 	.word	index@(_ZN2at4cuda57_GLOBAL__N__cd6b329d_24_DistributionBernoulli_cu_7537a20d21kernelPointwiseApply2IZNS_6native9templates4cuda28bernoulli_tensor_cuda_kernelIN3c108BFloat16EfEEvRKNS_10TensorBaseESB_NS_15PhiloxCudaStateEEUliRS8_SD_SD_SD_RKfSF_SF_SF_E_S8_SE_mLi1ELi1ELi4ELi512ELi2EEEvNS0_6detail10TensorInfoIT0_T2_EENSI_IT1_SK_EESK_T_)
        /*0a94*/ 	.word	0x00000030


	//----- nvinfo : EIATTR_FRAME_SIZE
	.align		4
.L_504:
        /*0a98*/ 	.byte	0x04, 0x11
        /*0a9a*/ 	.short	(.L_506 - .L_505)
	.align		4
.L_505:
        /*0a9c*/ 	.word	index@(_ZN2at4cuda57_GLOBAL__N__cd6b329d_24_DistributionBernoulli_cu_7537a20d21kernelPointwiseApply2IZNS_6native9templates4cuda28bernoulli_tensor_cuda_kernelIN3c108BFloat16EfEEvRKNS_10TensorBaseESB_NS_15PhiloxCudaStateEEUliRS8_SD_SD_SD_RKfSF_SF_SF_E_S8_SE_mLi1ELi1ELi4ELi512ELi2EEEvNS0_6detail10TensorInfoIT0_T2_EENSI_IT1_SK_EESK_T_)
        /*0aa0*/ 	.word	0x00000000


	//----- nvinfo : EIATTR_REGCOUNT
	.align		4
.L_506:
        /*0aa4*/ 	.byte	0x04, 0x2f
        /*0aa6*/ 	.short	(.L_508 - .L_507)
	.align		4
.L_507:
        /*0aa8*/ 	.word	index@(_ZN2at4cuda57_GLOBAL__N__cd6b329d_24_DistributionBernoulli_cu_7537a20d21kernelPointwiseApply2IZNS_6native9templates4cuda28bernoulli_tensor_cuda_kernelIN3c108BFloat16EfEEvRKNS_10TensorBaseESB_NS_15PhiloxCudaStateEEUliRS8_SD_SD_SD_RKfSF_SF_SF_E_S8_SE_mLin1ELin1ELi4ELi512ELi2EEEvNS0_6detail10TensorInfoIT0_T2_EENSI_IT1_SK_EESK_T_)
        /*0aac*/ 	.word	0x00000030


	//----- nvinfo : EIATTR_FRAME_SIZE
	.align		4
.L_508:
        /*0ab0*/ 	.byte	0x04, 0x11
        /*0ab2*/ 	.short	(.L_510 - .L_509)
	.align		4
.L_509:
        /*0ab4*/ 	.word	index@($__internal_41_$__cuda_sm20_div_u64)
        /*0ab8*/ 	.word	0x00000000


	//----- nvinfo : EIATTR_FRAME_SIZE
	.align		4
.L_510:
        /*0abc*/ 	.byte	0x04, 0x11
        /*0abe*/ 	.short	(.L_512 - .L_511)
	.align		4
.L_511:
        /*0ac0*/ 	.word	index@(_ZN2at4cuda57_GLOBAL__N__cd6b329d_24_DistributionBernoulli_cu_7537a20d21kernelPointwiseApply2IZNS_6native9templates4cuda28bernoulli_tensor_cuda_kernelIN3c108BFloat16EfEEvRKNS_10TensorBaseESB_NS_15PhiloxCudaStateEEUliRS8_SD_SD_SD_RKfSF_SF_SF_E_S8_SE_mLin1ELin1ELi4ELi512ELi2EEEvNS0_6detail10TensorInfoIT0_T2_EENSI_IT1_SK_EESK_T_)
        /*0ac4*/ 	.word	0x00000000


	//----- nvinfo : EIATTR_REGCOUNT
	.align		4
.L_512:
        /*0ac8*/ 	.byte	0x04, 0x2f
        /*0aca*/ 	.short	(.L_514 - .L_513)
	.align		4
.L_513:
        /*0acc*/ 	.word	index@(_ZN2at4cuda57_GLOBAL__N__cd6b329d_24_DistributionBernoulli_cu_7537a20d21kernelPointwiseApply2IZNS_6native9templates4cuda28bernoulli_tensor_cuda_kernelIbfEEvRKNS_10TensorBaseES9_NS_15PhiloxCudaStateEEUliRbSB_SB_SB_RKfSD_SD_SD_E_bSC_jLi1ELi1ELi4ELi512ELi2EEEvNS0_6detail10TensorInfoIT0_T2_EENSG_IT1_SI_EESI_T_)
        /*0ad0*/ 	.word	0x00000028


	//----- nvinfo : EIATTR_FRAME_SIZE
	.align		4
.L_514:
        /*0ad4*/ 	.byte	0x04, 0x11
        /*0ad6*/ 	.short	(.L_516 - .L_515)
	.align		4
.L_515:
        /*0ad8*/ 	.word	index@(_ZN2at4cuda57_GLOBAL__N__cd6b329d_24_DistributionBernoulli_cu_7537a20d21kernelPointwiseApply2IZNS_6native9templates4cuda28bernoulli_tensor_cuda_kernelIbfEEvRKNS_10TensorBaseES9_NS_15PhiloxCudaStateEEUliRbSB_SB_SB_RKfSD_SD_SD_E_bSC_jLi1ELi1ELi4ELi512ELi2EEEvNS0_6detail10TensorInfoIT0_T2_EENSG_IT1_SI_EESI_T_)
        /*0adc*/ 	.word	0x00000000


	//----- nvinfo : EIATTR_REGCOUNT
	.align		4
.L_516:
        /*0ae0*/ 	.byte	0x04, 0x2f
        /*0ae2*/ 	.short	(.L_518 - .L_517)
	.align		4
.L_517:
        /*0ae4*/ 	.word	index@(_ZN2at4cuda57_GLOBAL__N__cd6b329d_24_DistributionBernoulli_cu_7537a20d21kernelPointwiseApply2IZNS_6native9templates4cuda28bernoulli_tensor_cuda_kernelIbfEEvRKNS_10TensorBaseES9_NS_15PhiloxCudaStateEEUliRbSB_SB_SB_RKfSD_SD_SD_E_bSC_jLi1ELi2ELi4ELi512ELi2EEEvNS0_6detail10TensorInfoIT0_T2_EENSG_IT1_SI_EESI_T_)
        /*0ae8*/ 	.word	0x00000028


	//----- nvinfo : EIATTR_FRAME_SIZE
	.align		4
.L_518:
        /*0aec*/ 	.byte	0x04, 0x11
        /*0aee*/ 	.short	(.L_520 - .L_519)
	.align		4
.L_519:
        /*0af0*/ 	.word	index@(_ZN2at4cuda57_GLOBAL__N__cd6b329d_24_DistributionBernoulli_cu_7537a20d21kernelPointwiseApply2IZNS_6native9templates4cuda28bernoulli_tensor_cuda_kernelIbfEEvRKNS_10TensorBaseES9_NS_15PhiloxCudaStateEEUliRbSB_SB_SB_RKfSD_SD_SD_E_bSC_jLi1ELi2ELi4ELi512ELi2EEEvNS0_6detail10TensorInfoIT0_T2_EENSG_IT1_SI_EESI_T_)
        /*0af4*/ 	.word	0x00000000


	//----- nvinfo : EIATTR_REGCOUNT
	.align		4
.L_520:
        /*0af8*/ 	.byte	0x04, 0x2f
        /*0afa*/ 	.short	(.L_522 - .L_521)
	.align		4
.L_521:
        /*0afc*/ 	.word	index@(_ZN2at4cuda57_GLOBAL__N__cd6b329d_24_DistributionBernoulli_cu_7537a20d21kernelPointwiseApply2IZNS_6native9templates4cuda28bernoulli_tensor_cuda_kernelIbfEEvRKNS_10TensorBaseES9_NS_15PhiloxCudaStateEEUliRbSB_SB_SB_RKfSD_SD_SD_E_bSC_jLi1ELin1ELi4ELi512ELi2EEEvNS0_6detail10TensorInfoIT0_T2_EENSG_IT1_SI_EESI_T_)
        /*0b00*/ 	.word	0x00000024


	//----- nvinfo : EIATTR_FRAME_SIZE
	.align		4
.L_522:
        /*0b04*/ 	.byte	0x04, 0x11
        /*0b06*/ 	.short	(.L_524 - .L_523)
	.align		4
.L_523:
        /*0b08*/ 	.word	index@(_ZN2at4cuda57_GLOBAL__N__cd6b329d_24_DistributionBernoulli_cu_7537a20d21kernelPointwiseApply2IZNS_6native9templates4cuda28bernoulli_tensor_cuda_kernelIbfEEvRKNS_10TensorBaseES9_NS_15PhiloxCudaStateEEUliRbSB_SB_SB_RKfSD_SD_SD_E_bSC_jLi1ELin1ELi4ELi512ELi2EEEvNS0_6detail10TensorInfoIT0_T2_EENSG_IT1_SI_EESI_T_)
        /*0b0c*/ 	.word	0x00000000


	//----- nvinfo : EIATTR_REGCOUNT
	.align		4
.L_524:
        /*0b10*/ 	.byte	0x04, 0x2f
        /*0b12*/ 	.short	(.L_526 - .L_525)
	.align		4
.L_525:
        /*0b14*/ 	.word	index@(_ZN2at4cuda57_GLOBAL__N__cd6b329d_24_DistributionBernoulli_cu_7537a20d21kernelPointwiseApply2IZNS_6native9templates4cuda28bernoulli_tensor_cuda_kernelIbfEEvRKNS_10TensorBaseES9_NS_15PhiloxCudaStateEEUliRbSB_SB_SB_RKfSD_SD_SD_E_bSC_jLi2ELi1ELi4ELi512ELi2EEEvNS0_6detail10TensorInfoIT0_T2_EENSG_IT1_SI_EESI_T_)
        /*0b18*/ 	.word	0x0000002a


	//----- nvinfo : EIATTR_FRAME_SIZE
	.align		4
.L_526:
        /*0b1c*/ 	.byte	0x04, 0x11
        /*0b1e*/ 	.short	(.L_528 - .L_527)
	.align		4
.L_527:
        /*0b20*/ 	.word	index@(_ZN2at4cuda57_GLOBAL__N__cd6b329d_24_DistributionBernoulli_cu_7537a20d21kernelPointwiseApply2IZNS_6native9templates4cuda28bernoulli_tensor_cuda_kernelIbfEEvRKNS_10TensorBaseES9_NS_15PhiloxCudaStateEEUliRbSB_SB_SB_RKfSD_SD_SD_E_bSC_jLi2ELi1ELi4ELi512ELi2EEEvNS0_6detail10TensorInfoIT0_T2_EENSG_IT1_SI_EESI_T_)
        /*0b24*/ 	.word	0x00000000


	//----- nvinfo : EIATTR_REGCOUNT
	.align		4
.L_528:
        /*0b28*/ 	.byte	0x04, 0x2f
        /*0b2a*/ 	.short	(.L_530 - .L_529)
	.align		4
.L_529:
        /*0b2c*/ 	.word	index@(_ZN2at4cuda57_GLOBAL__N__cd6b329d_24_DistributionBernoulli_cu_7537a20d21kernelPointwiseApply2IZNS_6native9templates4cuda28bernoulli_tensor_cuda_kernelIbfEEvRKNS_10TensorBaseES9_NS_15PhiloxCudaStateEEUliRbSB_SB_SB_RKfSD_SD_SD_E_bSC_jLi2ELi2ELi4ELi512ELi2EEEvNS0_6detail10TensorInfoIT0_T2_EENSG_IT1_SI_EESI_T_)
        /*0b30*/ 	.word	0x0000002a


	//----- nvinfo : EIATTR_FRAME_SIZE
	.align		4
.L_530:
        /*0b34*/ 	.byte	0x04, 0x11
        /*0b36*/ 	.short	(.L_532 - .L_531)
	.align		4
.L_531:
        /*0b38*/ 	.word	index@(_ZN2at4cuda57_GLOBAL__N__cd6b329d_24_DistributionBernoulli_cu_7537a20d21kernelPointwiseApply2IZNS_6native9templates4cuda28bernoulli_tensor_cuda_kernelIbfEEvRKNS_10TensorBaseES9_NS_15PhiloxCudaStateEEUliRbSB_SB_SB_RKfSD_SD_SD_E_bSC_jLi2ELi2ELi4ELi512ELi2EEEvNS0_6detail10TensorInfoIT0_T2_EENSG_IT1_SI_EESI_T_)
        /*0b3c*/ 	.word	0x00000000


	//----- nvinfo : EIATTR_REGCOUNT
	.align		4
.L_532:
        /*0b40*/ 	.byte	0x04, 0x2f
        /*0b42*/ 	.short	(.L_534 - .L_533)
	.align		4
.L_533:
        /*0b44*/ 	.word	index@(_ZN2at4cuda57_GLOBAL__N__cd6b329d_24_DistributionBernoulli_cu_7537a20d21kernelPointwiseApply2IZNS_6native9templates4cuda28bernoulli_tensor_cuda_kernelIbfEEvRKNS_10TensorBaseES9_NS_15PhiloxCudaStateEEUliRbSB_SB_SB_RKfSD_SD_SD_E_bSC_jLi2ELin1ELi4ELi512ELi2EEEvNS0_6detail10TensorInfoIT0_T2_EENSG_IT1_SI_EESI_T_)
        /*0b48*/ 	.word	0x0000002a


	//----- nvinfo : EIATTR_FRAME_SIZE
	.align		4
.L_534:
        /*0b4c*/ 	.byte	0x04, 0x11
        /*0b4e*/ 	.short	(.L_536 - .L_535)
	.align		4
.L_535:
        /*0b50*/ 	.word	index@(_ZN2at4cuda57_GLOBAL__N__cd6b329d_24_DistributionBernoulli_cu_7537a20d21kernelPointwiseApply2IZNS_6native9templates4cuda28bernoulli_tensor_cuda_kernelIbfEEvRKNS_10TensorBaseES9_NS_15PhiloxCudaStateEEUliRbSB_SB_SB_RKfSD_SD_SD_E_bSC_jLi2ELin1ELi4ELi512ELi2EEEvNS0_6detail10TensorInfoIT0_T2_EENSG_IT1_SI_EESI_T_)
        /*0b54*/ 	.word	0x00000000


	//----- nvinfo : EIATTR_REGCOUNT
	.align		4
.L_536:
        /*0b58*/ 	.byte	0x04, 0x2f
        /*0b5a*/ 	.short	(.L_538 - .L_537)
	.align		4
.L_537:
        /*0b5c*/ 	.word	index@(_ZN2at4cuda57_GLOBAL__N__cd6b329d_24_DistributionBernoulli_cu_7537a20d21kernelPointwiseApply2IZNS_6native9templates4cuda28bernoulli_tensor_cuda_kernelIbfEEvRKNS_10TensorBaseES9_NS_15PhiloxCudaStateEEUliRbSB_SB_SB_RKfSD_SD_SD_E_bSC_jLin1ELi1ELi4ELi512ELi2EEEvNS0_6detail10TensorInfoIT0_T2_EENSG_IT1_SI_EESI_T_)
        /*0b60*/ 	.word	0x00000025


	//----- nvinfo : EIATTR_FRAME_SIZE
	.align		4
.L_538:
        /*0b64*/ 	.byte	0x04, 0x11
        /*0b66*/ 	.short	(.L_540 - .L_539)
	.align		4
.L_539:
        /*0b68*/ 	.word	index@(_ZN2at4cuda57_GLOBAL__N__cd6b329d_24_DistributionBernoulli_cu_7537a20d21kernelPointwiseApply2IZNS_6native9templates4cuda28bernoulli_tensor_cuda_kernelIbfEEvRKNS_10TensorBaseES9_NS_15PhiloxCudaStateEEUliRbSB_SB_SB_RKfSD_SD_SD_E_bSC_jLin1ELi1ELi4ELi512ELi2EEEvNS0_6detail10TensorInfoIT0_T2_EENSG_IT1_SI_EESI_T_)
        /*0b6c*/ 	.word	0x00000000


	//----- nvinfo : EIATTR_REGCOUNT
	.align		4
.L_540:
        /*0b70*/ 	.byte	0x04, 0x2f
        /*0b72*/ 	.short	(.L_542 - .L_541)
	.align		4
.L_541:
        /*0b74*/ 	.word	index@(_ZN2at4cuda57_GLOBAL__N__cd6b329d_24_DistributionBernoulli_cu_7537a20d21kernelPointwiseApply2IZNS_6native9templates4cuda28bernoulli_tensor_cuda_kernelIbfEEvRKNS_10TensorBaseES9_NS_15PhiloxCudaStateEEUliRbSB_SB_SB_RKfSD_SD_SD_E_bSC_jLin1ELi2ELi4ELi512ELi2EEEvNS0_6detail10TensorInfoIT0_T2_EENSG_IT1_SI_EESI_T_)
        /*0b78*/ 	.word	0x0000002a


	//----- nvinfo : EIATTR_FRAME_SIZE
	.align		4
.L_542:
        /*0b7c*/ 	.byte	0x04, 0x11
        /*0b7e*/ 	.short	(.L_544 - .L_543)
	.align		4
.L_543:
        /*0b80*/ 	.word	index@(_ZN2at4cuda57_GLOBAL__N__cd6b329d_24_DistributionBernoulli_cu_7537a20d21kernelPointwiseApply2IZNS_6native9templates4cuda28bernoulli_tensor_cuda_kernelIbfEEvRKNS_10TensorBaseES9_NS_15PhiloxCudaStateEEUliRbSB_SB_SB_RKfSD_SD_SD_E_bSC_jLin1ELi2ELi4ELi512ELi2EEEvNS0_6detail10TensorInfoIT0_T2_EENSG_IT1_SI_EESI_T_)
        /*0b84*/ 	.word	0x00000000


	//----- nvinfo : EIATTR_REGCOUNT
	.align		4
.L_544:
        /*0b88*/ 	.byte	0x04, 0x2f
        /*0b8a*/ 	.short	(.L_546 - .L_545)
	.align		4
.L_545:
        /*0b8c*/ 	.word	index@(_ZN2at4cuda57_GLOBAL__N__cd6b329d_24_DistributionBernoulli_cu_7537a20d21kernelPointwiseApply2IZNS_6native9templates4cuda28bernoulli_tensor_cuda_kernelIbfEEvRKNS_10TensorBaseES9_NS_15PhiloxCudaStateEEUliRbSB_SB_SB_RKfSD_SD_SD_E_bSC_jLin1ELin1ELi4ELi512ELi2EEEvNS0_6detail10TensorInfoIT0_T2_EENSG_IT1_SI_EESI_T_)
        /*0b90*/ 	.word	0x0000002a


	//----- nvinfo : EIATTR_FRAME_SIZE
	.align		4
.L_546:
        /*0b94*/ 	.byte	0x04, 0x11
        /*0b96*/ 	.short	(.L_548 - .L_547)
	.align		4
.L_547:
        /*0b98*/ 	.word	index@(_ZN2at4cuda57_GLOBAL__N__cd6b329d_24_DistributionBernoulli_cu_7537a20d21kernelPointwiseApply2IZNS_6native9templates4cuda28bernoulli_tensor_cuda_kernelIbfEEvRKNS_10TensorBaseES9_NS_15PhiloxCudaStateEEUliRbSB_SB_SB_RKfSD_SD_SD_E_bSC_jLin1ELin1ELi4ELi512ELi2EEEvNS0_6detail10TensorInfoIT0_T2_EENSG_IT1_SI_EESI_T_)
        /*0b9c*/ 	.word	0x00000000


	//----- nvinfo : EIATTR_REGCOUNT
	.align		4
.L_548:
        /*0ba0*/ 	.byte	0x04, 0x2f
        /*0ba2*/ 	.short	(.L_550 - .L_549)
	.align		4
.L_549:
        /*0ba4*/ 	.word	index@(_ZN2at4cuda57_GLOBAL__N__cd6b329d_24_DistributionBernoulli_cu_7537a20d21kernelPointwiseApply2IZNS_6native9templates4cuda28bernoulli_tensor_cuda_kernelIbfEEvRKNS_10TensorBaseES9_NS_15PhiloxCudaStateEEUliRbSB_SB_SB_RKfSD_SD_SD_E_bSC_mLi1ELi1ELi4ELi512ELi2EEEvNS0_6detail10TensorInfoIT0_T2_EENSG_IT1_SI_EESI_T_)
        /*0ba8*/ 	.word	0x0000002e


	//----- nvinfo : EIATTR_FRAME_SIZE
	.align		4
.L_550:
        /*0bac*/ 	.byte	0x04, 0x11
        /*0bae*/ 	.short	(.L_552 - .L_551)
	.align		4
.L_551:
        /*0bb0*/ 	.word	index@(_ZN2at4cuda57_GLOBAL__N__cd6b329d_24_DistributionBernoulli_cu_7537a20d21kernelPointwiseApply2IZNS_6native9templates4cuda28bernoulli_tensor_cuda_kernelIbfEEvRKNS_10TensorBaseES9_NS_15PhiloxCudaStateEEUliRbSB_SB_SB_RKfSD_SD_SD_E_bSC_mLi1ELi1ELi4ELi512ELi2EEEvNS0_6detail10TensorInfoIT0_T2_EENSG_IT1_SI_EESI_T_)
        /*0bb4*/ 	.word	0x00000000


	//----- nvinfo : EIATTR_REGCOUNT
	.align		4
.L_552:
        /*0bb8*/ 	.byte	0x04, 0x2f
        /*0bba*/ 	.short	(.L_554 - .L_553)
	.align		4
.L_553:
        /*0bbc*/ 	.word	index@(_ZN2at4cuda57_GLOBAL__N__cd6b329d_24_DistributionBernoulli_cu_7537a20d21kernelPointwiseApply2IZNS_6native9templates4cuda28bernoulli_tensor_cuda_kernelIbfEEvRKNS_10TensorBaseES9_NS_15PhiloxCudaStateEEUliRbSB_SB_SB_RKfSD_SD_SD_E_bSC_mLin1ELin1ELi4ELi512ELi2EEEvNS0_6detail10TensorInfoIT0_T2_EENSG_IT1_SI_EESI_T_)
        /*0bc0*/ 	.word	0x00000030


	//----- nvinfo : EIATTR_FRAME_SIZE
	.align		4
.L_554:
        /*0bc4*/ 	.byte	0x04, 0x11
        /*0bc6*/ 	.short	(.L_556 - .L_555)
	.align		4
.L_555:
        /*0bc8*/ 	.word	index@($__internal_40_$__cuda_sm20_div_u64)
        /*0bcc*/ 	.word	0x00000000


	//----- nvinfo : EIATTR_FRAME_SIZE
	.align		4
.L_556:
        /*0bd0*/ 	.byte	0x04, 0x11
        /*0bd2*/ 	.short	(.L_558 - .L_557)
	.align		4
.L_557:
        /*0bd4*/ 	.word	index@(_ZN2at4cuda57_GLOBAL__N__cd6b329d_24_DistributionBernoulli_cu_7537a20d21kernelPointwiseApply2IZNS_6native9templates4cuda28bernoulli_tensor_cuda_kernelIbfEEvRKNS_10TensorBaseES9_NS_15PhiloxCudaStateEEUliRbSB_SB_SB_RKfSD_SD_SD_E_bSC_mLin1ELin1ELi4ELi512ELi2EEEvNS0_6detail10TensorInfoIT0_T2_EENSG_IT1_SI_EESI_T_)
        /*0bd8*/ 	.word	0x00000000


	//----- nvinfo : EIATTR_REGCOUNT
	.align		4
.L_558:
        /*0bdc*/ 	.byte	0x04, 0x2f
        /*0bde*/ 	.short	(.L_560 - .L_559)
	.align		4
.L_559:
        /*0be0*/ 	.word	index@(_ZN2at6native57_GLOBAL__N__cd6b329d_24_DistributionBernoulli_cu_7537a20d43distribution_elementwise_grid_stride_kernelIfLi4EZNS0_9templates4cuda21uniform_and_transformIhfPNS_17CUDAGeneratorImplEZZZNS4_16bernoulli_kernelIS7_EEvRNS_18TensorIteratorBaseEdT_ENKUlvE_clEvENKUlvE_clEvEUlfE_EEvSA_T1_T2_EUlP24curandStatePhilox4_32_10E_ZNS1_27distribution_nullary_kernelIhf7double2S7_SJ_SE_EEvSA_SG_RKT3_T4_EUlifE_EEvlNS_15PhiloxCudaStateESF_SG_)
        /*0be4*/ 	.word	0x00000034


	//----- nvinfo : EIATTR_FRAME_SIZE
	.align		4
.L_560:
        /*0be8*/ 	.byte	0x04, 0x11
        /*0bea*/ 	.short	(.L_562 - .L_561)
	.align		4
.L_561:
        /*0bec*/ 	.word	index@($__internal_39_$__cuda_sm20_div_s64)
        /*0bf0*/ 	.word	0x00000000


	//----- nvinfo : EIATTR_FRAME_SIZE
	.align		4
.L_562:
        /*0bf4*/ 	.byte	0x04, 0x11
        /*0bf6*/ 	.short	(.L_564 - .L_563)
	.align		4
.L_563:
        /*0bf8*/ 	.word	index@(_ZN2at6native57_GLOBAL__N__cd6b329d_24_DistributionBernoulli_cu_7537a20d43distribution_elementwise_grid_stride_kernelIfLi4EZNS0_9templates4cuda21uniform_and_transformIhfPNS_17CUDAGeneratorImplEZZZNS4_16bernoulli_kernelIS7_EEvRNS_18TensorIteratorBaseEdT_ENKUlvE_clEvENKUlvE_clEvEUlfE_EEvSA_T1_T2_EUlP24curandStatePhilox4_32_10E_ZNS1_27distribution_nullary_kernelIhf7double2S7_SJ_SE_EEvSA_SG_RKT3_T4_EUlifE_EEvlNS_15PhiloxCudaStateESF_SG_)
        /*0bfc*/ 	.word	0x00000000


	//----- nvinfo : EIATTR_REGCOUNT
	.align		4
.L_564:
        /*0c00*/ 	.byte	0x04, 0x2f
        /*0c02*/ 	.short	(.L_566 - .L_565)
	.align		4
.L_565:
        /*0c04*/ 	.word	index@(_ZN2at6native57_GLOBAL__N__cd6b329d_24_DistributionBernoulli_cu_7537a20d43distribution_elementwise_grid_stride_kernelIfLi4EZNS0_9templates4cuda21uniform_and_transformIhfPNS_17CUDAGeneratorImplEZZZNS4_16bernoulli_kernelIS7_EEvRNS_18TensorIteratorBaseEdT_ENKUlvE_clEvENKUlvE_clEvEUlfE_EEvSA_T1_T2_EUlP24curandStatePhilox4_32_10E_ZNS1_27distribution_nullary_kernelIhf7double2S7_SJ_SE_EEvSA_SG_RKT3_T4_EUlifE0_EEvlNS_15PhiloxCudaStateESF_SG_)
        /*0c08*/ 	.word	0x0000002a


	//----- nvinfo : EIATTR_FRAME_SIZE
	.align		4
.L_566:
        /*0c0c*/ 	.byte	0x04, 0x11
        /*0c0e*/ 	.short	(.L_568 - .L_567)
	.align		4
.L_567:
        /*0c10*/ 	.word	index@($__internal_38_$__cuda_sm20_div_s64)
        /*0c14*/ 	.word	0x00000000


	//----- nvinfo : EIATTR_FRAME_SIZE
	.align		4
.L_568:
        /*0c18*/ 	.byte	0x04, 0x11
        /*0c1a*/ 	.short	(.L_570 - .L_569)
	.align		4
.L_569:
        /*0c1c*/ 	.word	index@(_ZN2at6native57_GLOBAL__N__cd6b329d_24_DistributionBernoulli_cu_7537a20d43distribution_elementwise_grid_stride_kernelIfLi4EZNS0_9templates4cuda21uniform_and_transformIhfPNS_17CUDAGeneratorImplEZZZNS4_16bernoulli_kernelIS7_EEvRNS_18TensorIteratorBaseEdT_ENKUlvE_clEvENKUlvE_clEvEUlfE_EEvSA_T1_T2_EUlP24curandStatePhilox4_32_10E_ZNS1_27distribution_nullary_kernelIhf7double2S7_SJ_SE_EEvSA_SG_RKT3_T4_EUlifE0_EEvlNS_15PhiloxCudaStateESF_SG_)
        /*0c20*/ 	.word	0x00000000


	//----- nvinfo : EIATTR_REGCOUNT
	.align		4
.L_570:
        /*0c24*/ 	.byte	0x04, 0x2f
        /*0c26*/ 	.short	(.L_572 - .L_571)
	.align		4
.L_571:
        /*0c28*/ 	.word	index@(_ZN2at6native57_GLOBAL__N__cd6b329d_24_DistributionBernoulli_cu_7537a20d43distribution_elementwise_grid_stride_kernelIfLi4EZNS0_9templates4cuda21uniform_and_transformIhfPNS_17CUDAGeneratorImplEZZZNS4_16bernoulli_kernelIS7_EEvRNS_18TensorIteratorBaseEdT_ENKUlvE_clEvENKUlvE_clEvEUlfE_EEvSA_T1_T2_EUlP24curandStatePhilox4_32_10E0_ZNS1_27distribution_nullary_kernelIhf6float4S7_SJ_SE_EEvSA_SG_RKT3_T4_EUlifE_EEvlNS_15PhiloxCudaStateESF_SG_)
        /*0c2c*/ 	.word	0x00000033


	//----- nvinfo : EIATTR_FRAME_SIZE
	.align		4
.L_572:
        /*0c30*/ 	.byte	0x04, 0x11
        /*0c32*/ 	.short	(.L_574 - .L_573)
	.align		4
.L_573:
        /*0c34*/ 	.word	index@($__internal_37_$__cuda_sm20_div_s64)
        /*0c38*/ 	.word	0x00000000


	//----- nvinfo : EIATTR_FRAME_SIZE
	.align		4
.L_574:
        /*0c3c*/ 	.byte	0x04, 0x11
        /*0c3e*/ 	.short	(.L_576 - .L_575)
	.align		4
.L_575:
        /*0c40*/ 	.word	index@(_ZN2at6native57_GLOBAL__N__cd6b329d_24_DistributionBernoulli_cu_7537a20d43distribution_elementwise_grid_stride_kernelIfLi4EZNS0_9templates4cuda21uniform_and_transformIhfPNS_17CUDAGeneratorImplEZZZNS4_16bernoulli_kernelIS7_EEvRNS_18TensorIteratorBaseEdT_ENKUlvE_clEvENKUlvE_clEvEUlfE_EEvSA_T1_T2_EUlP24curandStatePhilox4_32_10E0_ZNS1_27distribution_nullary_kernelIhf6float4S7_SJ_SE_EEvSA_SG_RKT3_T4_EUlifE_EEvlNS_15PhiloxCudaStateESF_SG_)
        /*0c44*/ 	.word	0x00000000


	//----- nvinfo : EIATTR_REGCOUNT
	.align		4
.L_576:
        /*0c48*/ 	.byte	0x04, 0x2f
        /*0c4a*/ 	.short	(.L_578 - .L_577)
	.align		4
.L_577:
        /*0c4c*/ 	.word	index@(_ZN2at6native57_GLOBAL__N__cd6b329d_24_DistributionBernoulli_cu_7537a20d43distribution_elementwise_grid_stride_kernelIfLi4EZNS0_9templates4cuda21uniform_and_transformIhfPNS_17CUDAGeneratorImplEZZZNS4_16bernoulli_kernelIS7_EEvRNS_18TensorIteratorBaseEdT_ENKUlvE_clEvENKUlvE_clEvEUlfE_EEvSA_T1_T2_EUlP24curandStatePhilox4_32_10E0_ZNS1_27distribution_nullary_kernelIhf6float4S7_SJ_SE_EEvSA_SG_RKT3_T4_EUlifE0_EEvlNS_15PhiloxCudaStateESF_SG_)
        /*0c50*/ 	.word	0x0000002c


	//----- nvinfo : EIATTR_FRAME_SIZE
	.align		4
.L_578:
        /*0c54*/ 	.byte	0x04, 0x11
        /*0c56*/ 	.short	(.L_580 - .L_579)
	.align		4
.L_579:
        /*0c58*/ 	.word	index@($__internal_36_$__cuda_sm20_div_s64)
        /*0c5c*/ 	.word	0x00000000


	//----- nvinfo : EIATTR_FRAME_SIZE
	.align		4
.L_580:
        /*0c60*/ 	.byte	0x04, 0x11
        /*0c62*/ 	.short	(.L_582 - .L_581)
	.align		4
.L_581:
        /*0c64*/ 	.word	index@(_ZN2at6native57_GLOBAL__N__cd6b329d_24_DistributionBernoulli_cu_7537a20d43distribution_elementwise_grid_stride_kernelIfLi4EZNS0_9templates4cuda21uniform_and_transformIhfPNS_17CUDAGeneratorImplEZZZNS4_16bernoulli_kernelIS7_EEvRNS_18TensorIteratorBaseEdT_ENKUlvE_clEvENKUlvE_clEvEUlfE_EEvSA_T1_T2_EUlP24curandStatePhilox4_32_10E0_ZNS1_27distribution_nullary_kernelIhf6float4S7_SJ_SE_EEvSA_SG_RKT3_T4_EUlifE0_EEvlNS_15PhiloxCudaStateESF_SG_)
        /*0c68*/ 	.word	0x00000000


	//----- nvinfo : EIATTR_REGCOUNT
	.align		4
.L_582:
        /*0c6c*/ 	.byte	0x04, 0x2f
        /*0c6e*/ 	.short	(.L_584 - .L_583)
	.align		4
.L_583:
        /*0c70*/ 	.word	index@(_ZN2at6native57_GLOBAL__N__cd6b329d_24_DistributionBernoulli_cu_7537a20d43distribution_elementwise_grid_stride_kernelIfLi4EZNS0_9templates4cuda21uniform_and_transformIafPNS_17CUDAGeneratorImplEZZZNS4_16bernoulli_kernelIS7_EEvRNS_18TensorIteratorBaseEdT_ENKUlvE_clEvENKUlvE0_clEvEUlfE_EEvSA_T1_T2_EUlP24curandStatePhilox4_32_10E_ZNS1_27distribution_nullary_kernelIaf7double2S7_SJ_SE_EEvSA_SG_RKT3_T4_EUlifE_EEvlNS_15PhiloxCudaStateESF_SG_)
        /*0c74*/ 	.word	0x00000034


	//----- nvinfo : EIATTR_FRAME_SIZE
	.align		4
.L_584:
        /*0c78*/ 	.byte	0x04, 0x11
        /*0c7a*/ 	.short	(.L_586 - .L_585)
	.align		4
.L_585:
        /*0c7c*/ 	.word	index@($__internal_35_$__cuda_sm20_div_s64)
        /*0c80*/ 	.word	0x00000000


	//----- nvinfo : EIATTR_FRAME_SIZE
	.align		4
.L_586:
        /*0c84*/ 	.byte	0x04, 0x11
        /*0c86*/ 	.short	(.L_588 - .L_587)
	.align		4
.L_587:
        /*0c88*/ 	.word	index@(_ZN2at6native57_GLOBAL__N__cd6b329d_24_DistributionBernoulli_cu_7537a20d43distribution_elementwise_grid_stride_kernelIfLi4EZNS0_9templates4cuda21uniform_and_transformIafPNS_17CUDAGeneratorImplEZZZNS4_16bernoulli_kernelIS7_EEvRNS_18TensorIteratorBaseEdT_ENKUlvE_clEvENKUlvE0_clEvEUlfE_EEvSA_T1_T2_EUlP24curandStatePhilox4_32_10E_ZNS1_27distribution_nullary_kernelIaf7double2S7_SJ_SE_EEvSA_SG_RKT3_T4_EUlifE_EEvlNS_15PhiloxCudaStateESF_SG_)
        /*0c8c*/ 	.word	0x00000000


	//----- nvinfo : EIATTR_REGCOUNT
	.align		4
.L_588:
        /*0c90*/ 	.byte	0x04, 0x2f
        /*0c92*/ 	.short	(.L_590 - .L_589)
	.align		4
.L_589:
        /*0c94*/ 	.word	index@(_ZN2at6native57_GLOBAL__N__cd6b329d_24_DistributionBernoulli_cu_7537a20d43distribution_elementwise_grid_stride_kernelIfLi4EZNS0_9templates4cuda21uniform_and_transformIafPNS_17CUDAGeneratorImplEZZZNS4_16bernoulli_kernelIS7_EEvRNS_18TensorIteratorBaseEdT_ENKUlvE_clEvENKUlvE0_clEvEUlfE_EEvSA_T1_T2_EUlP24curandStatePhilox4_32_10E_ZNS1_27distribution_nullary_kernelIaf7double2S7_SJ_SE_EEvSA_SG_RKT3_T4_EUlifE0_EEvlNS_15PhiloxCudaStateESF_SG_)
        /*0c98*/ 	.word	0x0000002a


	//----- nvinfo : EIATTR_FRAME_SIZE
	.align		4
.L_590:
        /*0c9c*/ 	.byte	0x04, 0x11
        /*0c9e*/ 	.short	(.L_592 - .L_591)
	.align		4
.L_591:
        /*0ca0*/ 	.word	index@($__internal_34_$__cuda_sm20_div_s64)
        /*0ca4*/ 	.word	0x00000000


	//----- nvinfo : EIATTR_FRAME_SIZE
	.align		4
.L_592:
        /*0ca8*/ 	.byte	0x04, 0x11
        /*0caa*/ 	.short	(.L_594 - .L_593)
	.align		4
.L_593:
        /*0cac*/ 	.word	index@(_ZN2at6native57_GLOBAL__N__cd6b329d_24_DistributionBernoulli_cu_7537a20d43distribution_elementwise_grid_stride_kernelIfLi4EZNS0_9templates4cuda21uniform_and_transformIafPNS_17CUDAGeneratorImplEZZZNS4_16bernoulli_kernelIS7_EEvRNS_18TensorIteratorBaseEdT_ENKUlvE_clEvENKUlvE0_clEvEUlfE_EEvSA_T1_T2_EUlP24curandStatePhilox4_32_10E_ZNS1_27distribution_nullary_kernelIaf7double2S7_SJ_SE_EEvSA_SG_RKT3_T4_EUlifE0_EEvlNS_15PhiloxCudaStateESF_SG_)
        /*0cb0*/ 	.word	0x00000000


	//----- nvinfo : EIATTR_REGCOUNT
	.align		4
.L_594:
        /*0cb4*/ 	.byte	0x04, 0x2f
        /*0cb6*/ 	.short	(.L_596 - .L_595)
	.align		4
.L_595:
        /*0cb8*/ 	.word	index@(_ZN2at6native57_GLOBAL__N__cd6b329d_24_DistributionBernoulli_cu_7537a20d43distribution_elementwise_grid_stride_kernelIfLi4EZNS0_9templates4cuda21uniform_and_transformIafPNS_17CUDAGeneratorImplEZZZNS4_16bernoulli_kernelIS7_EEvRNS_18TensorIteratorBaseEdT_ENKUlvE_clEvENKUlvE0_clEvEUlfE_EEvSA_T1_T2_EUlP24curandStatePhilox4_32_10E0_ZNS1_27distribution_nullary_kernelIaf6float4S7_SJ_SE_EEvSA_SG_RKT3_T4_EUlifE_EEvlNS_15PhiloxCudaStateESF_SG_)
        /*0cbc*/ 	.word	0x00000033


	//----- nvinfo : EIATTR_FRAME_SIZE
	.align		4
.L_596:
        /*0cc0*/ 	.byte	0x04, 0x11
        /*0cc2*/ 	.short	(.L_598 - .L_597)
	.align		4
.L_597:
        /*0cc4*/ 	.word	index@($__internal_33_$__cuda_sm20_div_s64)
        /*0cc8*/ 	.word	0x00000000


	//----- nvinfo : EIATTR_FRAME_SIZE
	.align		4
.L_598:
        /*0ccc*/ 	.byte	0x04, 0x11
        /*0cce*/ 	.short	(.L_600 - .L_599)
	.align		4
.L_599:
        /*0cd0*/ 	.word	index@(_ZN2at6native57_GLOBAL__N__cd6b329d_24_DistributionBernoulli_cu_7537a20d43distribution_elementwise_grid_stride_kernelIfLi4EZNS0_9templates4cuda21uniform_and_transformIafPNS_17CUDAGeneratorImplEZZZNS4_16bernoulli_kernelIS7_EEvRNS_18TensorIteratorBaseEdT_ENKUlvE_clEvENKUlvE0_clEvEUlfE_EEvSA_T1_T2_EUlP24curandStatePhilox4_32_10E0_ZNS1_27distribution_nullary_kernelIaf6float4S7_SJ_SE_EEvSA_SG_RKT3_T4_EUlifE_EEvlNS_15PhiloxCudaStateESF_SG_)
        /*0cd4*/ 	.word	0x00000000


	//----- nvinfo : EIATTR_REGCOUNT
	.align		4
.L_600:
        /*0cd8*/ 	.byte	0x04, 0x2f
        /*0cda*/ 	.short	(.L_602 - .L_601)
	.align		4
.L_601:
        /*0cdc*/ 	.word	index@(_ZN2at6native57_GLOBAL__N__cd6b329d_24_DistributionBernoulli_cu_7537a20d43distribution_elementwise_grid_stride_kernelIfLi4EZNS0_9templates4cuda21uniform_and_transformIafPNS_17CUDAGeneratorImplEZZZNS4_16bernoulli_kernelIS7_EEvRNS_18TensorIteratorBaseEdT_ENKUlvE_clEvENKUlvE0_clEvEUlfE_EEvSA_T1_T2_EUlP24curandStatePhilox4_32_10E0_ZNS1_27distribution_nullary_kernelIaf6float4S7_SJ_SE_EEvSA_SG_RKT3_T4_EUlifE0_EEvlNS_15PhiloxCudaStateESF_SG_)
        /*0ce0*/ 	.word	0x0000002c


	//----- nvinfo : EIATTR_FRAME_SIZE
	.align		4
.L_602:
        /*0ce4*/ 	.byte	0x04, 0x11
        /*0ce6*/ 	.short	(.L_604 - .L_603)
	.align		4
.L_603:
        /*0ce8*/ 	.word	index@($__internal_32_$__cuda_sm20_div_s64)
        /*0cec*/ 	.word	0x00000000


	//----- nvinfo : EIATTR_FRAME_SIZE
	.align		4
.L_604:
        /*0cf0*/ 	.byte	0x04, 0x11
        /*0cf2*/ 	.short	(.L_606 - .L_605)
	.align		4
.L_605:
        /*0cf4*/ 	.word	index@(_ZN2at6native57_GLOBAL__N__cd6b329d_24_DistributionBernoulli_cu_7537a20d43distribution_elementwise_grid_stride_kernelIfLi4EZNS0_9templates4cuda21uniform_and_transformIafPNS_17CUDAGeneratorImplEZZZNS4_16bernoulli_kernelIS7_EEvRNS_18TensorIteratorBaseEdT_ENKUlvE_clEvENKUlvE0_clEvEUlfE_EEvSA_T1_T2_EUlP24curandStatePhilox4_32_10E0_ZNS1_27distribution_nullary_kernelIaf6float4S7_SJ_SE_EEvSA_SG_RKT3_T4_EUlifE0_EEvlNS_15PhiloxCudaStateESF_SG_)
        /*0cf8*/ 	.word	0x00000000


	//----- nvinfo : EIATTR_REGCOUNT
	.align		4
.L_606:
        /*0cfc*/ 	.byte	0x04, 0x2f
        /*0cfe*/ 	.short	(.L_608 - .L_607)
	.align		4
.L_607:
        /*0d00*/ 	.word	index@(_ZN2at6native57_GLOBAL__N__cd6b329d_24_DistributionBernoulli_cu_7537a20d43distribution_elementwise_grid_stride_kernelIfLi4EZNS0_9templates4cuda21uniform_and_transformIifPNS_17CUDAGeneratorImplEZZZNS4_16bernoulli_kernelIS7_EEvRNS_18TensorIteratorBaseEdT_ENKUlvE_clEvENKUlvE1_clEvEUlfE_EEvSA_T1_T2_EUlP24curandStatePhilox4_32_10E_ZNS1_27distribution_nullary_kernelIif7double2S7_SJ_SE_EEvSA_SG_RKT3_T4_EUlifE_EEvlNS_15PhiloxCudaStateESF_SG_)
        /*0d04*/ 	.word	0x00000034


	//----- nvinfo : EIATTR_FRAME_SIZE
	.align		4
.L_608:
        /*0d08*/ 	.byte	0x04, 0x11
        /*0d0a*/ 	.short	(.L_610 - .L_609)
	.align		4
.L_609:
        /*0d0c*/ 	.word	index@($__internal_31_$__cuda_sm20_div_s64)
        /*0d10*/ 	.word	0x00000000


	//----- nvinfo : EIATTR_FRAME_SIZE
	.align		4
.L_610:
        /*0d14*/ 	.byte	0x04, 0x11
        /*0d16*/ 	.short	(.L_612 - .L_611)
	.align		4
.L_611:
        /*0d18*/ 	.word	index@(_ZN2at6native57_GLOBAL__N__cd6b329d_24_DistributionBernoulli_cu_7537a20d43distribution_elementwise_grid_stride_kernelIfLi4EZNS0_9templates4cuda21uniform_and_transformIifPNS_17CUDAGeneratorImplEZZZNS4_16bernoulli_kernelIS7_EEvRNS_18TensorIteratorBaseEdT_ENKUlvE_clEvENKUlvE1_clEvEUlfE_EEvSA_T1_T2_EUlP24curandStatePhilox4_32_10E_ZNS1_27distribution_nullary_kernelIif7double2S7_SJ_SE_EEvSA_SG_RKT3_T4_EUlifE_EEvlNS_15PhiloxCudaStateESF_SG_)
        /*0d1c*/ 	.word	0x00000000


	//----- nvinfo : EIATTR_REGCOUNT
	.align		4
.L_612:
        /*0d20*/ 	.byte	0x04, 0x2f
        /*0d22*/ 	.short	(.L_614 - .L_613)
	.align		4
.L_613:
        /*0d24*/ 	.word	index@(_ZN2at6native57_GLOBAL__N__cd6b329d_24_DistributionBernoulli_cu_7537a20d43distribution_elementwise_grid_stride_kernelIfLi4EZNS0_9templates4cuda21uniform_and_transformIifPNS_17CUDAGeneratorImplEZZZNS4_16bernoulli_kernelIS7_EEvRNS_18TensorIteratorBaseEdT_ENKUlvE_clEvENKUlvE1_clEvEUlfE_EEvSA_T1_T2_EUlP24curandStatePhilox4_32_10E_ZNS1_27distribution_nullary_kernelIif7double2S7_SJ_SE_EEvSA_SG_RKT3_T4_EUlifE0_EEvlNS_15PhiloxCudaStateESF_SG_)
        /*0d28*/ 	.word	0x0000002a


	//----- nvinfo : EIATTR_FRAME_SIZE
	.align		4
.L_614:
        /*0d2c*/ 	.byte	0x04, 0x11
        /*0d2e*/ 	.short	(.L_616 - .L_615)
	.align		4
.L_615:
        /*0d30*/ 	.word	index@($__internal_30_$__cuda_sm20_div_s64)
        /*0d34*/ 	.word	0x00000000


	//----- nvinfo : EIATTR_FRAME_SIZE
	.align		4
.L_616:
        /*0d38*/ 	.byte	0x04, 0x11
        /*0d3a*/ 	.short	(.L_618 - .L_617)
	.align		4
.L_617:
        /*0d3c*/ 	.word	index@(_ZN2at6native57_GLOBAL__N__cd6b329d_24_DistributionBernoulli_cu_7537a20d43distribution_elementwise_grid_stride_kernelIfLi4EZNS0_9templates4cuda21uniform_and_transformIifPNS_17CUDAGeneratorImplEZZZNS4_16bernoulli_kernelIS7_EEvRNS_18TensorIteratorBaseEdT_ENKUlvE_clEvENKUlvE1_clEvEUlfE_EEvSA_T1_T2_EUlP24curandStatePhilox4_32_10E_ZNS1_27distribution_nullary_kernelIif7double2S7_SJ_SE_EEvSA_SG_RKT3_T4_EUlifE0_EEvlNS_15PhiloxCudaStateESF_SG_)
        /*0d40*/ 	.word	0x00000000


	//----- nvinfo : EIATTR_REGCOUNT
	.align		4
.L_618:
        /*0d44*/ 	.byte	0x04, 0x2f
        /*0d46*/ 	.short	(.L_620 - .L_619)
	.align		4
.L_619:
        /*0d48*/ 	.word	index@(_ZN2at6native57_GLOBAL__N__cd6b329d_24_DistributionBernoulli_cu_7537a20d43distribution_elementwise_grid_stride_kernelIfLi4EZNS0_9templates4cuda21uniform_and_transformIifPNS_17CUDAGeneratorImplEZZZNS4_16bernoulli_kernelIS7_EEvRNS_18TensorIteratorBaseEdT_ENKUlvE_clEvENKUlvE1_clEvEUlfE_EEvSA_T1_T2_EUlP24curandStatePhilox4_32_10E0_ZNS1_27distribution_nullary_kernelIif6float4S7_SJ_SE_EEvSA_SG_RKT3_T4_EUlifE_EEvlNS_15PhiloxCudaStateESF_SG_)
        /*0d4c*/ 	.word	0x00000033


	//----- nvinfo : EIATTR_FRAME_SIZE
	.align		4
.L_620:
        /*0d50*/ 	.byte	0x04, 0x11
        /*0d52*/ 	.short	(.L_622 - .L_621)
	.align		4
.L_621:
        /*0d54*/ 	.word	index@($__internal_29_$__cuda_sm20_div_s64)
        /*0d58*/ 	.word	0x00000000


	//----- nvinfo : EIATTR_FRAME_SIZE
	.align		4
.L_622:
        /*0d5c*/ 	.byte	0x04, 0x11
        /*0d5e*/ 	.short	(.L_624 - .L_623)
	.align		4
.L_623:
        /*0d60*/ 	.word	index@(_ZN2at6native57_GLOBAL__N__cd6b329d_24_DistributionBernoulli_cu_7537a20d43distribution_elementwise_grid_stride_kernelIfLi4EZNS0_9templates4cuda21uniform_and_transformIifPNS_17CUDAGeneratorImplEZZZNS4_16bernoulli_kernelIS7_EEvRNS_18TensorIteratorBaseEdT_ENKUlvE_clEvENKUlvE1_clEvEUlfE_EEvSA_T1_T2_EUlP24curandStatePhilox4_32_10E0_ZNS1_27distribution_nullary_kernelIif6float4S7_SJ_SE_EEvSA_SG_RKT3_T4_EUlifE_EEvlNS_15PhiloxCudaStateESF_SG_)
        /*0d64*/ 	.word	0x00000000


	//----- nvinfo : EIATTR_REGCOUNT
	.align		4
.L_624:
        /*0d68*/ 	.byte	0x04, 0x2f
        /*0d6a*/ 	.short	(.L_626 - .L_625)
	.align		4
.L_625:
        /*0d6c*/ 	.word	index@(_ZN2at6native57_GLOBAL__N__cd6b329d_24_DistributionBernoulli_cu_7537a20d43distribution_elementwise_grid_stride_kernelIfLi4EZNS0_9templates4cuda21uniform_and_transformIifPNS_17CUDAGeneratorImplEZZZNS4_16bernoulli_kernelIS7_EEvRNS_18TensorIteratorBaseEdT_ENKUlvE_clEvENKUlvE1_clEvEUlfE_EEvSA_T1_T2_EUlP24curandStatePhilox4_32_10E0_ZNS1_27distribution_nullary_kernelIif6float4S7_SJ_SE_EEvSA_SG_RKT3_T4_EUlifE0_EEvlNS_15PhiloxCudaStateESF_SG_)
        /*0d70*/ 	.word	0x0000002c


	//----- nvinfo : EIATTR_FRAME_SIZE
	.align		4
.L_626:
        /*0d74*/ 	.byte	0x04, 0x11
        /*0d76*/ 	.short	(.L_628 - .L_627)
	.align		4
.L_627:
        /*0d78*/ 	.word	index@($__internal_28_$__cuda_sm20_div_s64)
        /*0d7c*/ 	.word	0x00000000


	//----- nvinfo : EIATTR_FRAME_SIZE
	.align		4
.L_628:
        /*0d80*/ 	.byte	0x04, 0x11
        /*0d82*/ 	.short	(.L_630 - .L_629)
	.align		4
.L_629:
        /*0d84*/ 	.word	index@(_ZN2at6native57_GLOBAL__N__cd6b329d_24_DistributionBernoulli_cu_7537a20d43distribution_elementwise_grid_stride_kernelIfLi4EZNS0_9templates4cuda21uniform_and_transformIifPNS_17CUDAGeneratorImplEZZZNS4_16bernoulli_kernelIS7_EEvRNS_18TensorIteratorBaseEdT_ENKUlvE_clEvENKUlvE1_clEvEUlfE_EEvSA_T1_T2_EUlP24curandStatePhilox4_32_10E0_ZNS1_27distribution_nullary_kernelIif6float4S7_SJ_SE_EEvSA_SG_RKT3_T4_EUlifE0_EEvlNS_15PhiloxCudaStateESF_SG_)
        /*0d88*/ 	.word	0x00000000


	//----- nvinfo : EIATTR_REGCOUNT
	.align		4
.L_630:
        /*0d8c*/ 	.byte	0x04, 0x2f
        /*0d8e*/ 	.short	(.L_632 - .L_631)
	.align		4
.L_631:
        /*0d90*/ 	.word	index@(_ZN2at6native57_GLOBAL__N__cd6b329d_24_DistributionBernoulli_cu_7537a20d43distribution_elementwise_grid_stride_kernelIfLi4EZNS0_9templates4cuda21uniform_and_transformIlfPNS_17CUDAGeneratorImplEZZZNS4_16bernoulli_kernelIS7_EEvRNS_18TensorIteratorBaseEdT_ENKUlvE_clEvENKUlvE2_clEvEUlfE_EEvSA_T1_T2_EUlP24curandStatePhilox4_32_10E_ZNS1_27distribution_nullary_kernelIlf7double2S7_SJ_SE_EEvSA_SG_RKT3_T4_EUlifE_EEvlNS_15PhiloxCudaStateESF_SG_)
        /*0d94*/ 	.word	0x00000034


	//----- nvinfo : EIATTR_FRAME_SIZE
	.align		4
.L_632:
        /*0d98*/ 	.byte	0x04, 0x11
        /*0d9a*/ 	.short	(.L_634 - .L_633)
	.align		4
.L_633:
        /*0d9c*/ 	.word	index@($__internal_27_$__cuda_sm20_div_s64)
        /*0da0*/ 	.word	0x00000000


	//----- nvinfo : EIATTR_FRAME_SIZE
	.align		4
.L_634:
        /*0da4*/ 	.byte	0x04, 0x11
        /*0da6*/ 	.short	(.L_636 - .L_635)
	.align		4
.L_635:
        /*0da8*/ 	.word	index@(_ZN2at6native57_GLOBAL__N__cd6b329d_24_DistributionBernoulli_cu_7537a20d43distribution_elementwise_grid_stride_kernelIfLi4EZNS0_9templates4cuda21uniform_and_transformIlfPNS_17CUDAGeneratorImplEZZZNS4_16bernoulli_kernelIS7_EEvRNS_18TensorIteratorBaseEdT_ENKUlvE_clEvENKUlvE2_clEvEUlfE_EEvSA_T1_T2_EUlP24curandStatePhilox4_32_10E_ZNS1_27distribution_nullary_kernelIlf7double2S7_SJ_SE_EEvSA_SG_RKT3_T4_EUlifE_EEvlNS_15PhiloxCudaStateESF_SG_)
        /*0dac*/ 	.word	0x00000000


	//----- nvinfo : EIATTR_REGCOUNT
	.align		4
.L_636:
        /*0db0*/ 	.byte	0x04, 0x2f
        /*0db2*/ 	.short	(.L_638 - .L_637)
	.align		4
.L_637:
        /*0db4*/ 	.word	index@(_ZN2at6native57_GLOBAL__N__cd6b329d_24_DistributionBernoulli_cu_7537a20d43distribution_elementwise_grid_stride_kernelIfLi4EZNS0_9templates4cuda21uniform_and_transformIlfPNS_17CUDAGeneratorImplEZZZNS4_16bernoulli_kernelIS7_EEvRNS_18TensorIteratorBaseEdT_ENKUlvE_clEvENKUlvE2_clEvEUlfE_EEvSA_T1_T2_EUlP24curandStatePhilox4_32_10E_ZNS1_27distribution_nullary_kernelIlf7double2S7_SJ_SE_EEvSA_SG_RKT3_T4_EUlifE0_EEvlNS_15PhiloxCudaStateESF_SG_)
        /*0db8*/ 	.word	0x0000002a


	//----- nvinfo : EIATTR_FRAME_SIZE
	.align		4
.L_638:
        /*0dbc*/ 	.byte	0x04, 0x11
        /*0dbe*/ 	.short	(.L_640 - .L_639)
	.align		4
.L_639:
        /*0dc0*/ 	.word	index@($__internal_26_$__cuda_sm20_div_s64)
        /*0dc4*/ 	.word	0x00000000


	//----- nvinfo : EIATTR_FRAME_SIZE
	.align		4
.L_640:
        /*0dc8*/ 	.byte	0x04, 0x11
        /*0dca*/ 	.short	(.L_642 - .L_641)
	.align		4
.L_641:
        /*0dcc*/ 	.word	index@(_ZN2at6native57_GLOBAL__N__cd6b329d_24_DistributionBernoulli_cu_7537a20d43distribution_elementwise_grid_stride_kernelIfLi4EZNS0_9templates4cuda21uniform_and_transformIlfPNS_17CUDAGeneratorImplEZZZNS4_16bernoulli_kernelIS7_EEvRNS_18TensorIteratorBaseEdT_ENKUlvE_clEvENKUlvE2_clEvEUlfE_EEvSA_T1_T2_EUlP24curandStatePhilox4_32_10E_ZNS1_27distribution_nullary_kernelIlf7double2S7_SJ_SE_EEvSA_SG_RKT3_T4_EUlifE0_EEvlNS_15PhiloxCudaStateESF_SG_)
        /*0dd0*/ 	.word	0x00000000


	//----- nvinfo : EIATTR_REGCOUNT
	.align		4
.L_642:
        /*0dd4*/ 	.byte	0x04, 0x2f
        /*0dd6*/ 	.short	(.L_644 - .L_643)
	.align		4
.L_643:
        /*0dd8*/ 	.word	index@(_ZN2at6native57_GLOBAL__N__cd6b329d_24_DistributionBernoulli_cu_7537a20d43distribution_elementwise_grid_stride_kernelIfLi4EZNS0_9templates4cuda21uniform_and_transformIlfPNS_17CUDAGeneratorImplEZZZNS4_16bernoulli_kernelIS7_EEvRNS_18TensorIteratorBaseEdT_ENKUlvE_clEvENKUlvE2_clEvEUlfE_EEvSA_T1_T2_EUlP24curandStatePhilox4_32_10E0_ZNS1_27distribution_nullary_kernelIlf6float4S7_SJ_SE_EEvSA_SG_RKT3_T4_EUlifE_EEvlNS_15PhiloxCudaStateESF_SG_)
        /*0ddc*/ 	.word	0x00000036


	//----- nvinfo : EIATTR_FRAME_SIZE
	.align		4
.L_644:
        /*0de0*/ 	.byte	0x04, 0x11
        /*0de2*/ 	.short	(.L_646 - .L_645)
	.align		4
.L_645:
        /*0de4*/ 	.word	index@($__internal_25_$__cuda_sm20_div_s64)
        /*0de8*/ 	.word	0x00000000


	//----- nvinfo : EIATTR_FRAME_SIZE
	.align		4
.L_646:
        /*0dec*/ 	.byte	0x04, 0x11
        /*0dee*/ 	.short	(.L_648 - .L_647)
	.align		4
.L_647:
        /*0df0*/ 	.word	index@(_ZN2at6native57_GLOBAL__N__cd6b329d_24_DistributionBernoulli_cu_7537a20d43distribution_elementwise_grid_stride_kernelIfLi4EZNS0_9templates4cuda21uniform_and_transformIlfPNS_17CUDAGeneratorImplEZZZNS4_16bernoulli_kernelIS7_EEvRNS_18TensorIteratorBaseEdT_ENKUlvE_clEvENKUlvE2_clEvEUlfE_EEvSA_T1_T2_EUlP24curandStatePhilox4_32_10E0_ZNS1_27distribution_nullary_kernelIlf6float4S7_SJ_SE_EEvSA_SG_RKT3_T4_EUlifE_EEvlNS_15PhiloxCudaStateESF_SG_)
        /*0df4*/ 	.word	0x00000000


	//----- nvinfo : EIATTR_REGCOUNT
	.align		4
.L_648:
        /*0df8*/ 	.byte	0x04, 0x2f
        /*0dfa*/ 	.short	(.L_650 - .L_649)
	.align		4
.L_649:
        /*0dfc*/ 	.word	index@(_ZN2at6native57_GLOBAL__N__cd6b329d_24_DistributionBernoulli_cu_7537a20d43distribution_elementwise_grid_stride_kernelIfLi4EZNS0_9templates4cuda21uniform_and_transformIlfPNS_17CUDAGeneratorImplEZZZNS4_16bernoulli_kernelIS7_EEvRNS_18TensorIteratorBaseEdT_ENKUlvE_clEvENKUlvE2_clEvEUlfE_EEvSA_T1_T2_EUlP24curandStatePhilox4_32_10E0_ZNS1_27distribution_nullary_kernelIlf6float4S7_SJ_SE_EEvSA_SG_RKT3_T4_EUlifE0_EEvlNS_15PhiloxCudaStateESF_SG_)
        /*0e00*/ 	.word	0x0000002c


	//----- nvinfo : EIATTR_FRAME_SIZE
	.align		4
.L_650:
        /*0e04*/ 	.byte	0x04, 0x11
        /*0e06*/ 	.short	(.L_652 - .L_651)
	.align		4
.L_651:
        /*0e08*/ 	.word	index@($__internal_24_$__cuda_sm20_div_s64)
        /*0e0c*/ 	.word	0x00000000


	//----- nvinfo : EIATTR_FRAME_SIZE
	.align		4
.L_652:
        /*0e10*/ 	.byte	0x04, 0x11
        /*0e12*/ 	.short	(.L_654 - .L_653)
	.align		4
.L_653:
        /*0e14*/ 	.word	index@(_ZN2at6native57_GLOBAL__N__cd6b329d_24_DistributionBernoulli_cu_7537a20d43distribution_elementwise_grid_stride_kernelIfLi4EZNS0_9templates4cuda21uniform_and_transformIlfPNS_17CUDAGeneratorImplEZZZNS4_16bernoulli_kernelIS7_EEvRNS_18TensorIteratorBaseEdT_ENKUlvE_clEvENKUlvE2_clEvEUlfE_EEvSA_T1_T2_EUlP24curandStatePhilox4_32_10E0_ZNS1_27distribution_nullary_kernelIlf6float4S7_SJ_SE_EEvSA_SG_RKT3_T4_EUlifE0_EEvlNS_15PhiloxCudaStateESF_SG_)
        /*0e18*/ 	.word	0x00000000


	//----- nvinfo : EIATTR_REGCOUNT
	.align		4
.L_654:
        /*0e1c*/ 	.byte	0x04, 0x2f
        /*0e1e*/ 	.short	(.L_656 - .L_655)
	.align		4
.L_655:
        /*0e20*/ 	.word	index@(_ZN2at6native57_GLOBAL__N__cd6b329d_24_DistributionBernoulli_cu_7537a20d43distribution_elementwise_grid_stride_kernelIfLi4EZNS0_9templates4cuda21uniform_and_transformIsfPNS_17CUDAGeneratorImplEZZZNS4_16bernoulli_kernelIS7_EEvRNS_18TensorIteratorBaseEdT_ENKUlvE_clEvENKUlvE3_clEvEUlfE_EEvSA_T1_T2_EUlP24curandStatePhilox4_32_10E_ZNS1_27distribution_nullary_kernelIsf7double2S7_SJ_SE_EEvSA_SG_RKT3_T4_EUlifE_EEvlNS_15PhiloxCudaStateESF_SG_)
        /*0e24*/ 	.word	0x00000034


	//----- nvinfo : EIATTR_FRAME_SIZE
	.align		4
.L_656:
        /*0e28*/ 	.byte	0x04, 0x11
        /*0e2a*/ 	.short	(.L_658 - .L_657)
	.align		4
.L_657:
        /*0e2c*/ 	.word	index@($__internal_23_$__cuda_sm20_div_s64)
        /*0e30*/ 	.word	0x00000000


	//----- nvinfo : EIATTR_FRAME_SIZE
	.align		4
.L_658:
        /*0e34*/ 	.byte	0x04, 0x11
        /*0e36*/ 	.short	(.L_660 - .L_659)
	.align		4
.L_659:
        /*0e38*/ 	.word	index@(_ZN2at6native57_GLOBAL__N__cd6b329d_24_DistributionBernoulli_cu_7537a20d43distribution_elementwise_grid_stride_kernelIfLi4EZNS0_9templates4cuda21uniform_and_transformIsfPNS_17CUDAGeneratorImplEZZZNS4_16bernoulli_kernelIS7_EEvRNS_18TensorIteratorBaseEdT_ENKUlvE_clEvENKUlvE3_clEvEUlfE_EEvSA_T1_T2_EUlP24curandStatePhilox4_32_10E_ZNS1_27distribution_nullary_kernelIsf7double2S7_SJ_SE_EEvSA_SG_RKT3_T4_EUlifE_EEvlNS_15PhiloxCudaStateESF_SG_)
        /*0e3c*/ 	.word	0x00000000


	//----- nvinfo : EIATTR_REGCOUNT
	.align		4
.L_660:
        /*0e40*/ 	.byte	0x04, 0x2f
        /*0e42*/ 	.short	(.L_662 - .L_661)
	.align		4
.L_661:
        /*0e44*/ 	.word	index@(_ZN2at6native57_GLOBAL__N__cd6b329d_24_DistributionBernoulli_cu_7537a20d43distribution_elementwise_grid_stride_kernelIfLi4EZNS0_9templates4cuda21uniform_and_transformIsfPNS_17CUDAGeneratorImplEZZZNS4_16bernoulli_kernelIS7_EEvRNS_18TensorIteratorBaseEdT_ENKUlvE_clEvENKUlvE3_clEvEUlfE_EEvSA_T1_T2_EUlP24curandStatePhilox4_32_10E_ZNS1_27distribution_nullary_kernelIsf7double2S7_SJ_SE_EEvSA_SG_RKT3_T4_EUlifE0_EEvlNS_15PhiloxCudaStateESF_SG_)
        /*0e48*/ 	.word	0x0000002a


	//----- nvinfo : EIATTR_FRAME_SIZE
	.align		4
.L_662:
        /*0e4c*/ 	.byte	0x04, 0x11
        /*0e4e*/ 	.short	(.L_664 - .L_663)
	.align		4
.L_663:
        /*0e50*/ 	.word	index@($__internal_22_$__cuda_sm20_div_s64)
        /*0e54*/ 	.word	0x00000000


	//----- nvinfo : EIATTR_FRAME_SIZE
	.align		4
.L_664:
        /*0e58*/ 	.byte	0x04, 0x11
        /*0e5a*/ 	.short	(.L_666 - .L_665)
	.align		4
.L_665:
        /*0e5c*/ 	.word	index@(_ZN2at6native57_GLOBAL__N__cd6b329d_24_DistributionBernoulli_cu_7537a20d43distribution_elementwise_grid_stride_kernelIfLi4EZNS0_9templates4cuda21uniform_and_transformIsfPNS_17CUDAGeneratorImplEZZZNS4_16bernoulli_kernelIS7_EEvRNS_18TensorIteratorBaseEdT_ENKUlvE_clEvENKUlvE3_clEvEUlfE_EEvSA_T1_T2_EUlP24curandStatePhilox4_32_10E_ZNS1_27distribution_nullary_kernelIsf7double2S7_SJ_SE_EEvSA_SG_RKT3_T4_EUlifE0_EEvlNS_15PhiloxCudaStateESF_SG_)
        /*0e60*/ 	.word	0x00000000


	//----- nvinfo : EIATTR_REGCOUNT
	.align		4
.L_666:
        /*0e64*/ 	.byte	0x04, 0x2f
        /*0e66*/ 	.short	(.L_668 - .L_667)
	.align		4
.L_667:
        /*0e68*/ 	.word	index@(_ZN2at6native57_GLOBAL__N__cd6b329d_24_DistributionBernoulli_cu_7537a20d43distribution_elementwise_grid_stride_kernelIfLi4EZNS0_9templates4cuda21uniform_and_transformIsfPNS_17CUDAGeneratorImplEZZZNS4_16bernoulli_kernelIS7_EEvRNS_18TensorIteratorBaseEdT_ENKUlvE_clEvENKUlvE3_clEvEUlfE_EEvSA_T1_T2_EUlP24curandStatePhilox4_32_10E0_ZNS1_27distribution_nullary_kernelIsf6float4S7_SJ_SE_EEvSA_SG_RKT3_T4_EUlifE_EEvlNS_15PhiloxCudaStateESF_SG_)
        /*0e6c*/ 	.word	0x00000033


	//----- nvinfo : EIATTR_FRAME_SIZE
	.align		4
.L_668:
        /*0e70*/ 	.byte	0x04, 0x11
        /*0e72*/ 	.short	(.L_670 - .L_669)
	.align		4
.L_669:
        /*0e74*/ 	.word	index@($__internal_21_$__cuda_sm20_div_s64)
        /*0e78*/ 	.word	0x00000000


	//----- nvinfo : EIATTR_FRAME_SIZE
	.align		4
.L_670:
        /*0e7c*/ 	.byte	0x04, 0x11
        /*0e7e*/ 	.short	(.L_672 - .L_671)
	.align		4
.L_671:
        /*0e80*/ 	.word	index@(_ZN2at6native57_GLOBAL__N__cd6b329d_24_DistributionBernoulli_cu_7537a20d43distribution_elementwise_grid_stride_kernelIfLi4EZNS0_9templates4cuda21uniform_and_transformIsfPNS_17CUDAGeneratorImplEZZZNS4_16bernoulli_kernelIS7_EEvRNS_18TensorIteratorBaseEdT_ENKUlvE_clEvENKUlvE3_clEvEUlfE_EEvSA_T1_T2_EUlP24curandStatePhilox4_32_10E0_ZNS1_27distribution_nullary_kernelIsf6float4S7_SJ_SE_EEvSA_SG_RKT3_T4_EUlifE_EEvlNS_15PhiloxCudaStateESF_SG_)
        /*0e84*/ 	.word	0x00000000


	//----- nvinfo : EIATTR_REGCOUNT
	.align		4
.L_672:
        /*0e88*/ 	.byte	0x04, 0x2f
        /*0e8a*/ 	.short	(.L_674 - .L_673)
	.align		4
.L_673:
        /*0e8c*/ 	.word	index@(_ZN2at6native57_GLOBAL__N__cd6b329d_24_DistributionBernoulli_cu_7537a20d43distribution_elementwise_grid_stride_kernelIfLi4EZNS0_9templates4cuda21uniform_and_transformIsfPNS_17CUDAGeneratorImplEZZZNS4_16bernoulli_kernelIS7_EEvRNS_18TensorIteratorBaseEdT_ENKUlvE_clEvENKUlvE3_clEvEUlfE_EEvSA_T1_T2_EUlP24curandStatePhilox4_32_10E0_ZNS1_27distribution_nullary_kernelIsf6float4S7_SJ_SE_EEvSA_SG_RKT3_T4_EUlifE0_EEvlNS_15PhiloxCudaStateESF_SG_)
        /*0e90*/ 	.word	0x0000002c


	//----- nvinfo : EIATTR_FRAME_SIZE
	.align		4
.L_674:
        /*0e94*/ 	.byte	0x04, 0x11
        /*0e96*/ 	.short	(.L_676 - .L_675)
	.align		4
.L_675:
        /*0e98*/ 	.word	index@($__internal_20_$__cuda_sm20_div_s64)
        /*0e9c*/ 	.word	0x00000000


	//----- nvinfo : EIATTR_FRAME_SIZE
	.align		4
.L_676:
        /*0ea0*/ 	.byte	0x04, 0x11
        /*0ea2*/ 	.short	(.L_678 - .L_677)
	.align		4
.L_677:
        /*0ea4*/ 	.word	index@(_ZN2at6native57_GLOBAL__N__cd6b329d_24_DistributionBernoulli_cu_7537a20d43distribution_elementwise_grid_stride_kernelIfLi4EZNS0_9templates4cuda21uniform_and_transformIsfPNS_17CUDAGeneratorImplEZZZNS4_16bernoulli_kernelIS7_EEvRNS_18TensorIteratorBaseEdT_ENKUlvE_clEvENKUlvE3_clEvEUlfE_EEvSA_T1_T2_EUlP24curandStatePhilox4_32_10E0_ZNS1_27distribution_nullary_kernelIsf6float4S7_SJ_SE_EEvSA_SG_RKT3_T4_EUlifE0_EEvlNS_15PhiloxCudaStateESF_SG_)
        /*0ea8*/ 	.word	0x00000000


	//----- nvinfo : EIATTR_REGCOUNT
	.align		4
.L_678:
        /*0eac*/ 	.byte	0x04, 0x2f
        /*0eae*/ 	.short	(.L_680 - .L_679)
	.align		4
.L_679:
        /*0eb0*/ 	.word	index@(_ZN2at6native57_GLOBAL__N__cd6b329d_24_DistributionBernoulli_cu_7537a20d43distribution_elementwise_grid_stride_kernelIdLi2EZNS0_9templates4cuda21uniform_and_transformIddPNS_17CUDAGeneratorImplEZZZNS4_16bernoulli_kernelIS7_EEvRNS_18TensorIteratorBaseEdT_ENKUlvE_clEvENKUlvE4_clEvEUldE_EEvSA_T1_T2_EUlP24curandStatePhilox4_32_10E_ZNS1_27distribution_nullary_kernelIdd7double2S7_SJ_SE_EEvSA_SG_RKT3_T4_EUlidE_EEvlNS_15PhiloxCudaStateESF_SG_)
        /*0eb4*/ 	.word	0x00000030


	//----- nvinfo : EIATTR_FRAME_SIZE
	.align		4
.L_680:
        /*0eb8*/ 	.byte	0x04, 0x11
        /*0eba*/ 	.short	(.L_682 - .L_681)
	.align		4
.L_681:
        /*0ebc*/ 	.word	index@($__internal_19_$__cuda_sm20_div_s64)
        /*0ec0*/ 	.word	0x00000000


	//----- nvinfo : EIATTR_FRAME_SIZE
	.align		4
.L_682:
        /*0ec4*/ 	.byte	0x04, 0x11
        /*0ec6*/ 	.short	(.L_684 - .L_683)
	.align		4
.L_683:
        /*0ec8*/ 	.word	index@(_ZN2at6native57_GLOBAL__N__cd6b329d_24_DistributionBernoulli_cu_7537a20d43distribution_elementwise_grid_stride_kernelIdLi2EZNS0_9templates4cuda21uniform_and_transformIddPNS_17CUDAGeneratorImplEZZZNS4_16bernoulli_kernelIS7_EEvRNS_18TensorIteratorBaseEdT_ENKUlvE_clEvENKUlvE4_clEvEUldE_EEvSA_T1_T2_EUlP24curandStatePhilox4_32_10E_ZNS1_27distribution_nullary_kernelIdd7double2S7_SJ_SE_EEvSA_SG_RKT3_T4_EUlidE_EEvlNS_15PhiloxCudaStateESF_SG_)
        /*0ecc*/ 	.word	0x00000000


	//----- nvinfo : EIATTR_REGCOUNT
	.align		4
.L_684:
        /*0ed0*/ 	.byte	0x04, 0x2f
        /*0ed2*/ 	.short	(.L_686 - .L_685)
	.align		4
.L_685:
        /*0ed4*/ 	.word	index@(_ZN2at6native57_GLOBAL__N__cd6b329d_24_DistributionBernoulli_cu_7537a20d43distribution_elementwise_grid_stride_kernelIdLi2EZNS0_9templates4cuda21uniform_and_transformIddPNS_17CUDAGeneratorImplEZZZNS4_16bernoulli_kernelIS7_EEvRNS_18TensorIteratorBaseEdT_ENKUlvE_clEvENKUlvE4_clEvEUldE_EEvSA_T1_T2_EUlP24curandStatePhilox4_32_10E_ZNS1_27distribution_nullary_kernelIdd7double2S7_SJ_SE_EEvSA_SG_RKT3_T4_EUlidE0_EEvlNS_15PhiloxCudaStateESF_SG_)
        /*0ed8*/ 	.word	0x0000002a


	//----- nvinfo : EIATTR_FRAME_SIZE
	.align		4
.L_686:
        /*0edc*/ 	.byte	0x04, 0x11
        /*0ede*/ 	.short	(.L_688 - .L_687)
	.align		4
.L_687:
        /*0ee0*/ 	.word	index@($__internal_18_$__cuda_sm20_div_s64)
        /*0ee4*/ 	.word	0x00000000


	//----- nvinfo : EIATTR_FRAME_SIZE
	.align		4
.L_688:
        /*0ee8*/ 	.byte	0x04, 0x11
        /*0eea*/ 	.short	(.L_690 - .L_689)
	.align		4
.L_689:
        /*0eec*/ 	.word	index@(_ZN2at6native57_GLOBAL__N__cd6b329d_24_DistributionBernoulli_cu_7537a20d43distribution_elementwise_grid_stride_kernelIdLi2EZNS0_9templates4cuda21uniform_and_transformIddPNS_17CUDAGeneratorImplEZZZNS4_16bernoulli_kernelIS7_EEvRNS_18TensorIteratorBaseEdT_ENKUlvE_clEvENKUlvE4_clEvEUldE_EEvSA_T1_T2_EUlP24curandStatePhilox4_32_10E_ZNS1_27distribution_nullary_kernelIdd7double2S7_SJ_SE_EEvSA_SG_RKT3_T4_EUlidE0_EEvlNS_15PhiloxCudaStateESF_SG_)
        /*0ef0*/ 	.word	0x00000000


	//----- nvinfo : EIATTR_REGCOUNT
	.align		4
.L_690:
        /*0ef4*/ 	.byte	0x04, 0x2f
        /*0ef6*/ 	.short	(.L_692 - .L_691)
	.align		4
.L_691:
        /*0ef8*/ 	.word	index@(_ZN2at6native57_GLOBAL__N__cd6b329d_24_DistributionBernoulli_cu_7537a20d43distribution_elementwise_grid_stride_kernelIdLi2EZNS0_9templates4cuda21uniform_and_transformIddPNS_17CUDAGeneratorImplEZZZNS4_16bernoulli_kernelIS7_EEvRNS_18TensorIteratorBaseEdT_ENKUlvE_clEvENKUlvE4_clEvEUldE_EEvSA_T1_T2_EUlP24curandStatePhilox4_32_10E0_ZNS1_27distribution_nullary_kernelIdd6float4S7_SJ_SE_EEvSA_SG_RKT3_T4_EUlidE_EEvlNS_15PhiloxCudaStateESF_SG_)
        /*0efc*/ 	.word	0x00000030


	//----- nvinfo : EIATTR_FRAME_SIZE
	.align		4
.L_692:
        /*0f00*/ 	.byte	0x04, 0x11
        /*0f02*/ 	.short	(.L_694 - .L_693)
	.align		4
.L_693:
        /*0f04*/ 	.word	index@($__internal_17_$__cuda_sm20_div_s64)
        /*0f08*/ 	.word	0x00000000


	//----- nvinfo : EIATTR_FRAME_SIZE
	.align		4
.L_694:
        /*0f0c*/ 	.byte	0x04, 0x11
        /*0f0e*/ 	.short	(.L_696 - .L_695)
	.align		4
.L_695:
        /*0f10*/ 	.word	index@(_ZN2at6native57_GLOBAL__N__cd6b329d_24_DistributionBernoulli_cu_7537a20d43distribution_elementwise_grid_stride_kernelIdLi2EZNS0_9templates4cuda21uniform_and_transformIddPNS_17CUDAGeneratorImplEZZZNS4_16bernoulli_kernelIS7_EEvRNS_18TensorIteratorBaseEdT_ENKUlvE_clEvENKUlvE4_clEvEUldE_EEvSA_T1_T2_EUlP24curandStatePhilox4_32_10E0_ZNS1_27distribution_nullary_kernelIdd6float4S7_SJ_SE_EEvSA_SG_RKT3_T4_EUlidE_EEvlNS_15PhiloxCudaStateESF_SG_)
        /*0f14*/ 	.word	0x00000000


	//----- nvinfo : EIATTR_REGCOUNT
	.align		4
.L_696:
        /*0f18*/ 	.byte	0x04, 0x2f
        /*0f1a*/ 	.short	(.L_698 - .L_697)
	.align		4
.L_697:
        /*0f1c*/ 	.word	index@(_ZN2at6native57_GLOBAL__N__cd6b329d_24_DistributionBernoulli_cu_7537a20d43distribution_elementwise_grid_stride_kernelIdLi2EZNS0_9templates4cuda21uniform_and_transformIddPNS_17CUDAGeneratorImplEZZZNS4_16bernoulli_kernelIS7_EEvRNS_18TensorIteratorBaseEdT_ENKUlvE_clEvENKUlvE4_clEvEUldE_EEvSA_T1_T2_EUlP24curandStatePhilox4_32_10E0_ZNS1_27distribution_nullary_kernelIdd6float4S7_SJ_SE_EEvSA_SG_RKT3_T4_EUlidE0_EEvlNS_15PhiloxCudaStateESF_SG_)
        /*0f20*/ 	.word	0x00000027


	//----- nvinfo : EIATTR_FRAME_SIZE
	.align		4
.L_698:
        /*0f24*/ 	.byte	0x04, 0x11
        /*0f26*/ 	.short	(.L_700 - .L_699)
	.align		4
.L_699:
        /*0f28*/ 	.word	index@($__internal_16_$__cuda_sm20_div_s64)
        /*0f2c*/ 	.word	0x00000000


	//----- nvinfo : EIATTR_FRAME_SIZE
	.align		4
.L_700:
        /*0f30*/ 	.byte	0x04, 0x11
        /*0f32*/ 	.short	(.L_702 - .L_701)
	.align		4
.L_701:
        /*0f34*/ 	.word	index@(_ZN2at6native57_GLOBAL__N__cd6b329d_24_DistributionBernoulli_cu_7537a20d43distribution_elementwise_grid_stride_kernelIdLi2EZNS0_9templates4cuda21uniform_and_transformIddPNS_17CUDAGeneratorImplEZZZNS4_16bernoulli_kernelIS7_EEvRNS_18TensorIteratorBaseEdT_ENKUlvE_clEvENKUlvE4_clEvEUldE_EEvSA_T1_T2_EUlP24curandStatePhilox4_32_10E0_ZNS1_27distribution_nullary_kernelIdd6float4S7_SJ_SE_EEvSA_SG_RKT3_T4_EUlidE0_EEvlNS_15PhiloxCudaStateESF_SG_)
        /*0f38*/ 	.word	0x00000000


	//----- nvinfo : EIATTR_REGCOUNT
	.align		4
.L_702:
        /*0f3c*/ 	.byte	0x04, 0x2f
        /*0f3e*/ 	.short	(.L_704 - .L_703)
	.align		4
.L_703:
        /*0f40*/ 	.word	index@(_ZN2at6native57_GLOBAL__N__cd6b329d_24_DistributionBernoulli_cu_7537a20d43distribution_elementwise_grid_stride_kernelIfLi4EZNS0_9templates4cuda21uniform_and_transformIffPNS_17CUDAGeneratorImplEZZZNS4_16bernoulli_kernelIS7_EEvRNS_18TensorIteratorBaseEdT_ENKUlvE_clEvENKUlvE5_clEvEUlfE_EEvSA_T1_T2_EUlP24curandStatePhilox4_32_10E_ZNS1_27distribution_nullary_kernelIff7double2S7_SJ_SE_EEvSA_SG_RKT3_T4_EUlifE_EEvlNS_15PhiloxCudaStateESF_SG_)
        /*0f44*/ 	.word	0x00000030


	//----- nvinfo : EIATTR_FRAME_SIZE
	.align		4
.L_704:
        /*0f48*/ 	.byte	0x04, 0x11
        /*0f4a*/ 	.short	(.L_706 - .L_705)
	.align		4
.L_705:
        /*0f4c*/ 	.word	index@($__internal_15_$__cuda_sm20_div_s64)
        /*0f50*/ 	.word	0x00000000


	//----- nvinfo : EIATTR_FRAME_SIZE
	.align		4
.L_706:
        /*0f54*/ 	.byte	0x04, 0x11
        /*0f56*/ 	.short	(.L_708 - .L_707)
	.align		4
.L_707:
        /*0f58*/ 	.word	index@(_ZN2at6native57_GLOBAL__N__cd6b329d_24_DistributionBernoulli_cu_7537a20d43distribution_elementwise_grid_stride_kernelIfLi4EZNS0_9templates4cuda21uniform_and_transformIffPNS_17CUDAGeneratorImplEZZZNS4_16bernoulli_kernelIS7_EEvRNS_18TensorIteratorBaseEdT_ENKUlvE_clEvENKUlvE5_clEvEUlfE_EEvSA_T1_T2_EUlP24curandStatePhilox4_32_10E_ZNS1_27distribution_nullary_kernelIff7double2S7_SJ_SE_EEvSA_SG_RKT3_T4_EUlifE_EEvlNS_15PhiloxCudaStateESF_SG_)
        /*0f5c*/ 	.word	0x00000000


	//----- nvinfo : EIATTR_REGCOUNT
	.align		4
.L_708:
        /*0f60*/ 	.byte	0x04, 0x2f
        /*0f62*/ 	.short	(.L_710 - .L_709)
	.align		4
.L_709:
        /*0f64*/ 	.word	index@(_ZN2at6native57_GLOBAL__N__cd6b329d_24_DistributionBernoulli_cu_7537a20d43distribution_elementwise_grid_stride_kernelIfLi4EZNS0_9templates4cuda21uniform_and_transformIffPNS_17CUDAGeneratorImplEZZZNS4_16bernoulli_kernelIS7_EEvRNS_18TensorIteratorBaseEdT_ENKUlvE_clEvENKUlvE5_clEvEUlfE_EEvSA_T1_T2_EUlP24curandStatePhilox4_32_10E_ZNS1_27distribution_nullary_kernelIff7double2S7_SJ_SE_EEvSA_SG_RKT3_T4_EUlifE0_EEvlNS_15PhiloxCudaStateESF_SG_)
        /*0f68*/ 	.word	0x0000002a


	//----- nvinfo : EIATTR_FRAME_SIZE
	.align		4
.L_710:
        /*0f6c*/ 	.byte	0x04, 0x11
        /*0f6e*/ 	.short	(.L_712 - .L_711)
	.align		4
.L_711:
        /*0f70*/ 	.word	index@($__internal_14_$__cuda_sm20_div_s64)
        /*0f74*/ 	.word	0x00000000


	//----- nvinfo : EIATTR_FRAME_SIZE
	.align		4
.L_712:
        /*0f78*/ 	.byte	0x04, 0x11
        /*0f7a*/ 	.short	(.L_714 - .L_713)
	.align		4
.L_713:
        /*0f7c*/ 	.word	index@(_ZN2at6native57_GLOBAL__N__cd6b329d_24_DistributionBernoulli_cu_7537a20d43distribution_elementwise_grid_stride_kernelIfLi4EZNS0_9templates4cuda21uniform_and_transformIffPNS_17CUDAGeneratorImplEZZZNS4_16bernoulli_kernelIS7_EEvRNS_18TensorIteratorBaseEdT_ENKUlvE_clEvENKUlvE5_clEvEUlfE_EEvSA_T1_T2_EUlP24curandStatePhilox4_32_10E_ZNS1_27distribution_nullary_kernelIff7double2S7_SJ_SE_EEvSA_SG_RKT3_T4_EUlifE0_EEvlNS_15PhiloxCudaStateESF_SG_)
        /*0f80*/ 	.word	0x00000000


	//----- nvinfo : EIATTR_REGCOUNT
	.align		4
.L_714:
        /*0f84*/ 	.byte	0x04, 0x2f
        /*0f86*/ 	.short	(.L_716 - .L_715)
	.align		4
.L_715:
        /*0f88*/ 	.word	index@(_ZN2at6native57_GLOBAL__N__cd6b329d_24_DistributionBernoulli_cu_7537a20d43distribution_elementwise_grid_stride_kernelIfLi4EZNS0_9templates4cuda21uniform_and_transformIffPNS_17CUDAGeneratorImplEZZZNS4_16bernoulli_kernelIS7_EEvRNS_18TensorIteratorBaseEdT_ENKUlvE_clEvENKUlvE5_clEvEUlfE_EEvSA_T1_T2_EUlP24curandStatePhilox4_32_10E0_ZNS1_27distribution_nullary_kernelIff6float4S7_SJ_SE_EEvSA_SG_RKT3_T4_EUlifE_EEvlNS_15PhiloxCudaStateESF_SG_)
        /*0f8c*/ 	.word	0x00000038


	//----- nvinfo : EIATTR_FRAME_SIZE
	.align		4
.L_716:
        /*0f90*/ 	.byte	0x04, 0x11
        /*0f92*/ 	.short	(.L_718 - .L_717)
	.align		4
.L_717:
        /*0f94*/ 	.word	index@($__internal_13_$__cuda_sm20_div_s64)
        /*0f98*/ 	.word	0x00000000


	//----- nvinfo : EIATTR_FRAME_SIZE
	.align		4
.L_718:
        /*0f9c*/ 	.byte	0x04, 0x11
        /*0f9e*/ 	.short	(.L_720 - .L_719)
	.align		4
.L_719:
        /*0fa0*/ 	.word	index@(_ZN2at6native57_GLOBAL__N__cd6b329d_24_DistributionBernoulli_cu_7537a20d43distribution_elementwise_grid_stride_kernelIfLi4EZNS0_9templates4cuda21uniform_and_transformIffPNS_17CUDAGeneratorImplEZZZNS4_16bernoulli_kernelIS7_EEvRNS_18TensorIteratorBaseEdT_ENKUlvE_clEvENKUlvE5_clEvEUlfE_EEvSA_T1_T2_EUlP24curandStatePhilox4_32_10E0_ZNS1_27distribution_nullary_kernelIff6float4S7_SJ_SE_EEvSA_SG_RKT3_T4_EUlifE_EEvlNS_15PhiloxCudaStateESF_SG_)
        /*0fa4*/ 	.word	0x00000000


	//----- nvinfo : EIATTR_REGCOUNT
	.align		4
.L_720:
        /*0fa8*/ 	.byte	0x04, 0x2f
        /*0faa*/ 	.short	(.L_722 - .L_721)
	.align		4
.L_721:
        /*0fac*/ 	.word	index@(_ZN2at6native57_GLOBAL__N__cd6b329d_24_DistributionBernoulli_cu_7537a20d43distribution_elementwise_grid_stride_kernelIfLi4EZNS0_9templates4cuda21uniform_and_transformIffPNS_17CUDAGeneratorImplEZZZNS4_16bernoulli_kernelIS7_EEvRNS_18TensorIteratorBaseEdT_ENKUlvE_clEvENKUlvE5_clEvEUlfE_EEvSA_T1_T2_EUlP24curandStatePhilox4_32_10E0_ZNS1_27distribution_nullary_kernelIff6float4S7_SJ_SE_EEvSA_SG_RKT3_T4_EUlifE0_EEvlNS_15PhiloxCudaStateESF_SG_)
        /*0fb0*/ 	.word	0x0000002c


	//----- nvinfo : EIATTR_FRAME_SIZE
	.align		4
.L_722:
        /*0fb4*/ 	.byte	0x04, 0x11
        /*0fb6*/ 	.short	(.L_724 - .L_723)
	.align		4
.L_723:
        /*0fb8*/ 	.word	index@($__internal_12_$__cuda_sm20_div_s64)
        /*0fbc*/ 	.word	0x00000000


	//----- nvinfo : EIATTR_FRAME_SIZE
	.align		4
.L_724:
        /*0fc0*/ 	.byte	0x04, 0x11
        /*0fc2*/ 	.short	(.L_726 - .L_725)
	.align		4
.L_725:
        /*0fc4*/ 	.word	index@(_ZN2at6native57_GLOBAL__N__cd6b329d_24_DistributionBernoulli_cu_7537a20d43distribution_elementwise_grid_stride_kernelIfLi4EZNS0_9templates4cuda21uniform_and_transformIffPNS_17CUDAGeneratorImplEZZZNS4_16bernoulli_kernelIS7_EEvRNS_18TensorIteratorBaseEdT_ENKUlvE_clEvENKUlvE5_clEvEUlfE_EEvSA_T1_T2_EUlP24curandStatePhilox4_32_10E0_ZNS1_27distribution_nullary_kernelIff6float4S7_SJ_SE_EEvSA_SG_RKT3_T4_EUlifE0_EEvlNS_15PhiloxCudaStateESF_SG_)
        /*0fc8*/ 	.word	0x00000000


	//----- nvinfo : EIATTR_REGCOUNT
	.align		4
.L_726:
        /*0fcc*/ 	.byte	0x04, 0x2f
        /*0fce*/ 	.short	(.L_728 - .L_727)
	.align		4
.L_727:
        /*0fd0*/ 	.word	index@(_ZN2at6native57_GLOBAL__N__cd6b329d_24_DistributionBernoulli_cu_7537a20d43distribution_elementwise_grid_stride_kernelIfLi4EZNS0_9templates4cuda21uniform_and_transformIN3c104HalfEfPNS_17CUDAGeneratorImplEZZZNS4_16bernoulli_kernelIS9_EEvRNS_18TensorIteratorBaseEdT_ENKUlvE_clEvENKUlvE6_clEvEUlfE_EEvSC_T1_T2_EUlP24curandStatePhilox4_32_10E_ZNS1_27distribution_nullary_kernelIS7_f7double2S9_SL_SG_EEvSC_SI_RKT3_T4_EUlifE_EEvlNS_15PhiloxCudaStateESH_SI_)
        /*0fd4*/ 	.word	0x00000034


	//----- nvinfo : EIATTR_FRAME_SIZE
	.align		4
.L_728:
        /*0fd8*/ 	.byte	0x04, 0x11
        /*0fda*/ 	.short	(.L_730 - .L_729)
	.align		4
.L_729:
        /*0fdc*/ 	.word	index@($__internal_11_$__cuda_sm20_div_s64)
        /*0fe0*/ 	.word	0x00000000


	//----- nvinfo : EIATTR_FRAME_SIZE
	.align		4
.L_730:
        /*0fe4*/ 	.byte	0x04, 0x11
        /*0fe6*/ 	.short	(.L_732 - .L_731)
	.align		4
.L_731:
        /*0fe8*/ 	.word	index@(_ZN2at6native57_GLOBAL__N__cd6b329d_24_DistributionBernoulli_cu_7537a20d43distribution_elementwise_grid_stride_kernelIfLi4EZNS0_9templates4cuda21uniform_and_transformIN3c104HalfEfPNS_17CUDAGeneratorImplEZZZNS4_16bernoulli_kernelIS9_EEvRNS_18TensorIteratorBaseEdT_ENKUlvE_clEvENKUlvE6_clEvEUlfE_EEvSC_T1_T2_EUlP24curandStatePhilox4_32_10E_ZNS1_27distribution_nullary_kernelIS7_f7double2S9_SL_SG_EEvSC_SI_RKT3_T4_EUlifE_EEvlNS_15PhiloxCudaStateESH_SI_)
        /*0fec*/ 	.word	0x00000000


	//----- nvinfo : EIATTR_REGCOUNT
	.align		4
.L_732:
        /*0ff0*/ 	.byte	0x04, 0x2f
        /*0ff2*/ 	.short	(.L_734 - .L_733)
	.align		4
.L_733:
        /*0ff4*/ 	.word	index@(_ZN2at6native57_GLOBAL__N__cd6b329d_24_DistributionBernoulli_cu_7537a20d43distribution_elementwise_grid_stride_kernelIfLi4EZNS0_9templates4cuda21uniform_and_transformIN3c104HalfEfPNS_17CUDAGeneratorImplEZZZNS4_16bernoulli_kernelIS9_EEvRNS_18TensorIteratorBaseEdT_ENKUlvE_clEvENKUlvE6_clEvEUlfE_EEvSC_T1_T2_EUlP24curandStatePhilox4_32_10E_ZNS1_27distribution_nullary_kernelIS7_f7double2S9_SL_SG_EEvSC_SI_RKT3_T4_EUlifE0_EEvlNS_15PhiloxCudaStateESH_SI_)
        /*0ff8*/ 	.word	0x0000002a


	//----- nvinfo : EIATTR_FRAME_SIZE
	.align		4
.L_734:
        /*0ffc*/ 	.byte	0x04, 0x11
        /*0ffe*/ 	.short	(.L_736 - .L_735)
	.align		4
.L_735:
        /*1000*/ 	.word	index@($__internal_10_$__cuda_sm20_div_s64)
        /*1004*/ 	.word	0x00000000


	//----- nvinfo : EIATTR_FRAME_SIZE
	.align		4
.L_736:
        /*1008*/ 	.byte	0x04, 0x11
        /*100a*/ 	.short	(.L_738 - .L_737)
	.align		4
.L_737:
        /*100c*/ 	.word	index@(_ZN2at6native57_GLOBAL__N__cd6b329d_24_DistributionBernoulli_cu_7537a20d43distribution_elementwise_grid_stride_kernelIfLi4EZNS0_9templates4cuda21uniform_and_transformIN3c104HalfEfPNS_17CUDAGeneratorImplEZZZNS4_16bernoulli_kernelIS9_EEvRNS_18TensorIteratorBaseEdT_ENKUlvE_clEvENKUlvE6_clEvEUlfE_EEvSC_T1_T2_EUlP24curandStatePhilox4_32_10E_ZNS1_27distribution_nullary_kernelIS7_f7double2S9_SL_SG_EEvSC_SI_RKT3_T4_EUlifE0_EEvlNS_15PhiloxCudaStateESH_SI_)
        /*1010*/ 	.word	0x00000000


	//----- nvinfo : EIATTR_REGCOUNT
	.align		4
.L_738:
        /*1014*/ 	.byte	0x04, 0x2f
        /*1016*/ 	.short	(.L_740 - .L_739)
	.align		4
.L_739:
        /*1018*/ 	.word	index@(_ZN2at6native57_GLOBAL__N__cd6b329d_24_DistributionBernoulli_cu_7537a20d43distribution_elementwise_grid_stride_kernelIfLi4EZNS0_9templates4cuda21uniform_and_transformIN3c104HalfEfPNS_17CUDAGeneratorImplEZZZNS4_16bernoulli_kernelIS9_EEvRNS_18TensorIteratorBaseEdT_ENKUlvE_clEvENKUlvE6_clEvEUlfE_EEvSC_T1_T2_EUlP24curandStatePhilox4_32_10E0_ZNS1_27distribution_nullary_kernelIS7_f6float4S9_SL_SG_EEvSC_SI_RKT3_T4_EUlifE_EEvlNS_15PhiloxCudaStateESH_SI_)
        /*101c*/ 	.word	0x00000033


	//----- nvinfo : EIATTR_FRAME_SIZE
	.align		4
.L_740:
        /*1020*/ 	.byte	0x04, 0x11
        /*1022*/ 	.short	(.L_742 - .L_741)
	.align		4
.L_741:
        /*1024*/ 	.word	index@($__internal_9_$__cuda_sm20_div_s64)
        /*1028*/ 	.word	0x00000000


	//----- nvinfo : EIATTR_FRAME_SIZE
	.align		4
.L_742:
        /*102c*/ 	.byte	0x04, 0x11
        /*102e*/ 	.short	(.L_744 - .L_743)
	.align		4
.L_743:
        /*1030*/ 	.word	index@(_ZN2at6native57_GLOBAL__N__cd6b329d_24_DistributionBernoulli_cu_7537a20d43distribution_elementwise_grid_stride_kernelIfLi4EZNS0_9templates4cuda21uniform_and_transformIN3c104HalfEfPNS_17CUDAGeneratorImplEZZZNS4_16bernoulli_kernelIS9_EEvRNS_18TensorIteratorBaseEdT_ENKUlvE_clEvENKUlvE6_clEvEUlfE_EEvSC_T1_T2_EUlP24curandStatePhilox4_32_10E0_ZNS1_27distribution_nullary_kernelIS7_f6float4S9_SL_SG_EEvSC_SI_RKT3_T4_EUlifE_EEvlNS_15PhiloxCudaStateESH_SI_)
        /*1034*/ 	.word	0x00000000


	//----- nvinfo : EIATTR_REGCOUNT
	.align		4
.L_744:
        /*1038*/ 	.byte	0x04, 0x2f
        /*103a*/ 	.short	(.L_746 - .L_745)
	.align		4
.L_745:
        /*103c*/ 	.word	index@(_ZN2at6native57_GLOBAL__N__cd6b329d_24_DistributionBernoulli_cu_7537a20d43distribution_elementwise_grid_stride_kernelIfLi4EZNS0_9templates4cuda21uniform_and_transformIN3c104HalfEfPNS_17CUDAGeneratorImplEZZZNS4_16bernoulli_kernelIS9_EEvRNS_18TensorIteratorBaseEdT_ENKUlvE_clEvENKUlvE6_clEvEUlfE_EEvSC_T1_T2_EUlP24curandStatePhilox4_32_10E0_ZNS1_27distribution_nullary_kernelIS7_f6float4S9_SL_SG_EEvSC_SI_RKT3_T4_EUlifE0_EEvlNS_15PhiloxCudaStateESH_SI_)
        /*1040*/ 	.word	0x0000002a


	//----- nvinfo : EIATTR_FRAME_SIZE
	.align		4
.L_746:
        /*1044*/ 	.byte	0x04, 0x11
        /*1046*/ 	.short	(.L_748 - .L_747)
	.align		4
.L_747:
        /*1048*/ 	.word	index@($__internal_8_$__cuda_sm20_div_s64)
        /*104c*/ 	.word	0x00000000


	//----- nvinfo : EIATTR_FRAME_SIZE
	.align		4
.L_748:
        /*1050*/ 	.byte	0x04, 0x11
        /*1052*/ 	.short	(.L_750 - .L_749)
	.align		4
.L_749:
        /*1054*/ 	.word	index@(_ZN2at6native57_GLOBAL__N__cd6b329d_24_DistributionBernoulli_cu_7537a20d43distribution_elementwise_grid_stride_kernelIfLi4EZNS0_9templates4cuda21uniform_and_transformIN3c104HalfEfPNS_17CUDAGeneratorImplEZZZNS4_16bernoulli_kernelIS9_EEvRNS_18TensorIteratorBaseEdT_ENKUlvE_clEvENKUlvE6_clEvEUlfE_EEvSC_T1_T2_EUlP24curandStatePhilox4_32_10E0_ZNS1_27distribution_nullary_kernelIS7_f6float4S9_SL_SG_EEvSC_SI_RKT3_T4_EUlifE0_EEvlNS_15PhiloxCudaStateESH_SI_)
        /*1058*/ 	.word	0x00000000


	//----- nvinfo : EIATTR_REGCOUNT
	.align		4
.L_750:
        /*105c*/ 	.byte	0x04, 0x2f
        /*105e*/ 	.short	(.L_752 - .L_751)
	.align		4
.L_751:
        /*1060*/ 	.word	index@(_ZN2at6native57_GLOBAL__N__cd6b329d_24_DistributionBernoulli_cu_7537a20d43distribution_elementwise_grid_stride_kernelIfLi4EZNS0_9templates4cuda21uniform_and_transformIN3c108BFloat16EfPNS_17CUDAGeneratorImplEZZZNS4_16bernoulli_kernelIS9_EEvRNS_18TensorIteratorBaseEdT_ENKUlvE_clEvENKUlvE7_clEvEUlfE_EEvSC_T1_T2_EUlP24curandStatePhilox4_32_10E_ZNS1_27distribution_nullary_kernelIS7_f7double2S9_SL_SG_EEvSC_SI_RKT3_T4_EUlifE_EEvlNS_15PhiloxCudaStateESH_SI_)
        /*1064*/ 	.word	0x00000034


	//----- nvinfo : EIATTR_FRAME_SIZE
	.align		4
.L_752:
        /*1068*/ 	.byte	0x04, 0x11
        /*106a*/ 	.short	(.L_754 - .L_753)
	.align		4
.L_753:
        /*106c*/ 	.word	index@($__internal_7_$__cuda_sm20_div_s64)
        /*1070*/ 	.word	0x00000000


	//----- nvinfo : EIATTR_FRAME_SIZE
	.align		4
.L_754:
        /*1074*/ 	.byte	0x04, 0x11
        /*1076*/ 	.short	(.L_756 - .L_755)
	.align		4
.L_755:
        /*1078*/ 	.word	index@(_ZN2at6native57_GLOBAL__N__cd6b329d_24_DistributionBernoulli_cu_7537a20d43distribution_elementwise_grid_stride_kernelIfLi4EZNS0_9templates4cuda21uniform_and_transformIN3c108BFloat16EfPNS_17CUDAGeneratorImplEZZZNS4_16bernoulli_kernelIS9_EEvRNS_18TensorIteratorBaseEdT_ENKUlvE_clEvENKUlvE7_clEvEUlfE_EEvSC_T1_T2_EUlP24curandStatePhilox4_32_10E_ZNS1_27distribution_nullary_kernelIS7_f7double2S9_SL_SG_EEvSC_SI_RKT3_T4_EUlifE_EEvlNS_15PhiloxCudaStateESH_SI_)
        /*107c*/ 	.word	0x00000000


	//----- nvinfo : EIATTR_REGCOUNT
	.align		4
.L_756:
        /*1080*/ 	.byte	0x04, 0x2f
        /*1082*/ 	.short	(.L_758 - .L_757)
	.align		4
.L_757:
        /*1084*/ 	.word	index@(_ZN2at6native57_GLOBAL__N__cd6b329d_24_DistributionBernoulli_cu_7537a20d43distribution_elementwise_grid_stride_kernelIfLi4EZNS0_9templates4cuda21uniform_and_transformIN3c108BFloat16EfPNS_17CUDAGeneratorImplEZZZNS4_16bernoulli_kernelIS9_EEvRNS_18TensorIteratorBaseEdT_ENKUlvE_clEvENKUlvE7_clEvEUlfE_EEvSC_T1_T2_EUlP24curandStatePhilox4_32_10E_ZNS1_27distribution_nullary_kernelIS7_f7double2S9_SL_SG_EEvSC_SI_RKT3_T4_EUlifE0_EEvlNS_15PhiloxCudaStateESH_SI_)
        /*1088*/ 	.word	0x0000002a


	//----- nvinfo : EIATTR_FRAME_SIZE
	.align		4
.L_758:
        /*108c*/ 	.byte	0x04, 0x11
        /*108e*/ 	.short	(.L_760 - .L_759)
	.align		4
.L_759:
        /*1090*/ 	.word	index@($__internal_6_$__cuda_sm20_div_s64)
        /*1094*/ 	.word	0x00000000


	//----- nvinfo : EIATTR_FRAME_SIZE
	.align		4
.L_760:
        /*1098*/ 	.byte	0x04, 0x11
        /*109a*/ 	.short	(.L_762 - .L_761)
	.align		4
.L_761:
        /*109c*/ 	.word	index@(_ZN2at6native57_GLOBAL__N__cd6b329d_24_DistributionBernoulli_cu_7537a20d43distribution_elementwise_grid_stride_kernelIfLi4EZNS0_9templates4cuda21uniform_and_transformIN3c108BFloat16EfPNS_17CUDAGeneratorImplEZZZNS4_16bernoulli_kernelIS9_EEvRNS_18TensorIteratorBaseEdT_ENKUlvE_clEvENKUlvE7_clEvEUlfE_EEvSC_T1_T2_EUlP24curandStatePhilox4_32_10E_ZNS1_27distribution_nullary_kernelIS7_f7double2S9_SL_SG_EEvSC_SI_RKT3_T4_EUlifE0_EEvlNS_15PhiloxCudaStateESH_SI_)
        /*10a0*/ 	.word	0x00000000


	//----- nvinfo : EIATTR_REGCOUNT
	.align		4
.L_762:
        /*10a4*/ 	.byte	0x04, 0x2f
        /*10a6*/ 	.short	(.L_764 - .L_763)
	.align		4
.L_763:
        /*10a8*/ 	.word	index@(_ZN2at6native57_GLOBAL__N__cd6b329d_24_DistributionBernoulli_cu_7537a20d43distribution_elementwise_grid_stride_kernelIfLi4EZNS0_9templates4cuda21uniform_and_transformIN3c108BFloat16EfPNS_17CUDAGeneratorImplEZZZNS4_16bernoulli_kernelIS9_EEvRNS_18TensorIteratorBaseEdT_ENKUlvE_clEvENKUlvE7_clEvEUlfE_EEvSC_T1_T2_EUlP24curandStatePhilox4_32_10E0_ZNS1_27distribution_nullary_kernelIS7_f6float4S9_SL_SG_EEvSC_SI_RKT3_T4_EUlifE_EEvlNS_15PhiloxCudaStateESH_SI_)
        /*10ac*/ 	.word	0x00000033


	//----- nvinfo : EIATTR_FRAME_SIZE
	.align		4
.L_764:
        /*10b0*/ 	.byte	0x04, 0x11
        /*10b2*/ 	.short	(.L_766 - .L_765)
	.align		4
.L_765:
        /*10b4*/ 	.word	index@($__internal_5_$__cuda_sm20_div_s64)
        /*10b8*/ 	.word	0x00000000


	//----- nvinfo : EIATTR_FRAME_SIZE
	.align		4
.L_766:
        /*10bc*/ 	.byte	0x04, 0x11
        /*10be*/ 	.short	(.L_768 - .L_767)
	.align		4
.L_767:
        /*10c0*/ 	.word	index@(_ZN2at6native57_GLOBAL__N__cd6b329d_24_DistributionBernoulli_cu_7537a20d43distribution_elementwise_grid_stride_kernelIfLi4EZNS0_9templates4cuda21uniform_and_transformIN3c108BFloat16EfPNS_17CUDAGeneratorImplEZZZNS4_16bernoulli_kernelIS9_EEvRNS_18TensorIteratorBaseEdT_ENKUlvE_clEvENKUlvE7_clEvEUlfE_EEvSC_T1_T2_EUlP24curandStatePhilox4_32_10E0_ZNS1_27distribution_nullary_kernelIS7_f6float4S9_SL_SG_EEvSC_SI_RKT3_T4_EUlifE_EEvlNS_15PhiloxCudaStateESH_SI_)
        /*10c4*/ 	.word	0x00000000


	//----- nvinfo : EIATTR_REGCOUNT
	.align		4
.L_768:
        /*10c8*/ 	.byte	0x04, 0x2f
        /*10ca*/ 	.short	(.L_770 - .L_769)
	.align		4
.L_769:
        /*10cc*/ 	.word	index@(_ZN2at6native57_GLOBAL__N__cd6b329d_24_DistributionBernoulli_cu_7537a20d43distribution_elementwise_grid_stride_kernelIfLi4EZNS0_9templates4cuda21uniform_and_transformIN3c108BFloat16EfPNS_17CUDAGeneratorImplEZZZNS4_16bernoulli_kernelIS9_EEvRNS_18TensorIteratorBaseEdT_ENKUlvE_clEvENKUlvE7_clEvEUlfE_EEvSC_T1_T2_EUlP24curandStatePhilox4_32_10E0_ZNS1_27distribution_nullary_kernelIS7_f6float4S9_SL_SG_EEvSC_SI_RKT3_T4_EUlifE0_EEvlNS_15PhiloxCudaStateESH_SI_)
        /*10d0*/ 	.word	0x0000002a


	//----- nvinfo : EIATTR_FRAME_SIZE
	.align		4
.L_770:
        /*10d4*/ 	.byte	0x04, 0x11
        /*10d6*/ 	.short	(.L_772 - .L_771)
	.align		4
.L_771:
        /*10d8*/ 	.word	index@($__internal_4_$__cuda_sm20_div_s64)
        /*10dc*/ 	.word	0x00000000


	//----- nvinfo : EIATTR_FRAME_SIZE
	.align		4
.L_772:
        /*10e0*/ 	.byte	0x04, 0x11
        /*10e2*/ 	.short	(.L_774 - .L_773)
	.align		4
.L_773:
        /*10e4*/ 	.word	index@(_ZN2at6native57_GLOBAL__N__cd6b329d_24_DistributionBernoulli_cu_7537a20d43distribution_elementwise_grid_stride_kernelIfLi4EZNS0_9templates4cuda21uniform_and_transformIN3c108BFloat16EfPNS_17CUDAGeneratorImplEZZZNS4_16bernoulli_kernelIS9_EEvRNS_18TensorIteratorBaseEdT_ENKUlvE_clEvENKUlvE7_clEvEUlfE_EEvSC_T1_T2_EUlP24curandStatePhilox4_32_10E0_ZNS1_27distribution_nullary_kernelIS7_f6float4S9_SL_SG_EEvSC_SI_RKT3_T4_EUlifE0_EEvlNS_15PhiloxCudaStateESH_SI_)
        /*10e8*/ 	.word	0x00000000


	//----- nvinfo : EIATTR_REGCOUNT
	.align		4
.L_774:
        /*10ec*/ 	.byte	0x04, 0x2f
        /*10ee*/ 	.short	(.L_776 - .L_775)
	.align		4
.L_775:
        /*10f0*/ 	.word	index@(_ZN2at6native57_GLOBAL__N__cd6b329d_24_DistributionBernoulli_cu_7537a20d43distribution_elementwise_grid_stride_kernelIfLi4EZNS0_9templates4cuda21uniform_and_transformIbfPNS_17CUDAGeneratorImplEZZZNS4_16bernoulli_kernelIS7_EEvRNS_18TensorIteratorBaseEdT_ENKUlvE_clEvENKUlvE8_clEvEUlfE_EEvSA_T1_T2_EUlP24curandStatePhilox4_32_10E_ZNS1_27distribution_nullary_kernelIbf7double2S7_SJ_SE_EEvSA_SG_RKT3_T4_EUlifE_EEvlNS_15PhiloxCudaStateESF_SG_)
        /*10f4*/ 	.word	0x00000030


	//----- nvinfo : EIATTR_FRAME_SIZE
	.align		4
.L_776:
        /*10f8*/ 	.byte	0x04, 0x11
        /*10fa*/ 	.short	(.L_778 - .L_777)
	.align		4
.L_777:
        /*10fc*/ 	.word	index@($__internal_3_$__cuda_sm20_div_s64)
        /*1100*/ 	.word	0x00000000


	//----- nvinfo : EIATTR_FRAME_SIZE
	.align		4
.L_778:
        /*1104*/ 	.byte	0x04, 0x11
        /*1106*/ 	.short	(.L_780 - .L_779)
	.align		4
.L_779:
        /*1108*/ 	.word	index@(_ZN2at6native57_GLOBAL__N__cd6b329d_24_DistributionBernoulli_cu_7537a20d43distribution_elementwise_grid_stride_kernelIfLi4EZNS0_9templates4cuda21uniform_and_transformIbfPNS_17CUDAGeneratorImplEZZZNS4_16bernoulli_kernelIS7_EEvRNS_18TensorIteratorBaseEdT_ENKUlvE_clEvENKUlvE8_clEvEUlfE_EEvSA_T1_T2_EUlP24curandStatePhilox4_32_10E_ZNS1_27distribution_nullary_kernelIbf7double2S7_SJ_SE_EEvSA_SG_RKT3_T4_EUlifE_EEvlNS_15PhiloxCudaStateESF_SG_)
        /*110c*/ 	.word	0x00000000


	//----- nvinfo : EIATTR_REGCOUNT
	.align		4
.L_780:
        /*1110*/ 	.byte	0x04, 0x2f
        /*1112*/ 	.short	(.L_782 - .L_781)
	.align		4
.L_781:
        /*1114*/ 	.word	index@(_ZN2at6native57_GLOBAL__N__cd6b329d_24_DistributionBernoulli_cu_7537a20d43distribution_elementwise_grid_stride_kernelIfLi4EZNS0_9templates4cuda21uniform_and_transformIbfPNS_17CUDAGeneratorImplEZZZNS4_16bernoulli_kernelIS7_EEvRNS_18TensorIteratorBaseEdT_ENKUlvE_clEvENKUlvE8_clEvEUlfE_EEvSA_T1_T2_EUlP24curandStatePhilox4_32_10E_ZNS1_27distribution_nullary_kernelIbf7double2S7_SJ_SE_EEvSA_SG_RKT3_T4_EUlifE0_EEvlNS_15PhiloxCudaStateESF_SG_)
        /*1118*/ 	.word	0x0000002a


	//----- nvinfo : EIATTR_FRAME_SIZE
	.align		4
.L_782:
        /*111c*/ 	.byte	0x04, 0x11
        /*111e*/ 	.short	(.L_784 - .L_783)
	.align		4
.L_783:
        /*1120*/ 	.word	index@($__internal_2_$__cuda_sm20_div_s64)
        /*1124*/ 	.word	0x00000000


	//----- nvinfo : EIATTR_FRAME_SIZE
	.align		4
.L_784:
        /*1128*/ 	.byte	0x04, 0x11
        /*112a*/ 	.short	(.L_786 - .L_785)
	.align		4
.L_785:
        /*112c*/ 	.word	index@(_ZN2at6native57_GLOBAL__N__cd6b329d_24_DistributionBernoulli_cu_7537a20d43distribution_elementwise_grid_stride_kernelIfLi4EZNS0_9templates4cuda21uniform_and_transformIbfPNS_17CUDAGeneratorImplEZZZNS4_16bernoulli_kernelIS7_EEvRNS_18TensorIteratorBaseEdT_ENKUlvE_clEvENKUlvE8_clEvEUlfE_EEvSA_T1_T2_EUlP24curandStatePhilox4_32_10E_ZNS1_27distribution_nullary_kernelIbf7double2S7_SJ_SE_EEvSA_SG_RKT3_T4_EUlifE0_EEvlNS_15PhiloxCudaStateESF_SG_)
        /*1130*/ 	.word	0x00000000


	//----- nvinfo : EIATTR_REGCOUNT
	.align		4
.L_786:
        /*1134*/ 	.byte	0x04, 0x2f
        /*1136*/ 	.short	(.L_788 - .L_787)
	.align		4
.L_787:
        /*1138*/ 	.word	index@(_ZN2at6native57_GLOBAL__N__cd6b329d_24_DistributionBernoulli_cu_7537a20d43distribution_elementwise_grid_stride_kernelIfLi4EZNS0_9templates4cuda21uniform_and_transformIbfPNS_17CUDAGeneratorImplEZZZNS4_16bernoulli_kernelIS7_EEvRNS_18TensorIteratorBaseEdT_ENKUlvE_clEvENKUlvE8_clEvEUlfE_EEvSA_T1_T2_EUlP24curandStatePhilox4_32_10E0_ZNS1_27distribution_nullary_kernelIbf6float4S7_SJ_SE_EEvSA_SG_RKT3_T4_EUlifE_EEvlNS_15PhiloxCudaStateESF_SG_)
        /*113c*/ 	.word	0x00000033


	//----- nvinfo : EIATTR_FRAME_SIZE
	.align		4
.L_788:
        /*1140*/ 	.byte	0x04, 0x11
        /*1142*/ 	.short	(.L_790 - .L_789)
	.align		4
.L_789:
        /*1144*/ 	.word	index@($__internal_1_$__cuda_sm20_div_s64)
        /*1148*/ 	.word	0x00000000


	//----- nvinfo : EIATTR_FRAME_SIZE
	.align		4
.L_790:
        /*114c*/ 	.byte	0x04, 0x11
        /*114e*/ 	.short	(.L_792 - .L_791)
	.align		4
.L_791:
        /*1150*/ 	.word	index@(_ZN2at6native57_GLOBAL__N__cd6b329d_24_DistributionBernoulli_cu_7537a20d43distribution_elementwise_grid_stride_kernelIfLi4EZNS0_9templates4cuda21uniform_and_transformIbfPNS_17CUDAGeneratorImplEZZZNS4_16bernoulli_kernelIS7_EEvRNS_18TensorIteratorBaseEdT_ENKUlvE_clEvENKUlvE8_clEvEUlfE_EEvSA_T1_T2_EUlP24curandStatePhilox4_32_10E0_ZNS1_27distribution_nullary_kernelIbf6float4S7_SJ_SE_EEvSA_SG_RKT3_T4_EUlifE_EEvlNS_15PhiloxCudaStateESF_SG_)
        /*1154*/ 	.word	0x00000000


	//----- nvinfo : EIATTR_REGCOUNT
	.align		4
.L_792:
        /*1158*/ 	.byte	0x04, 0x2f
        /*115a*/ 	.short	(.L_794 - .L_793)
	.align		4
.L_793:
        /*115c*/ 	.word	index@(_ZN2at6native57_GLOBAL__N__cd6b329d_24_DistributionBernoulli_cu_7537a20d43distribution_elementwise_grid_stride_kernelIfLi4EZNS0_9templates4cuda21uniform_and_transformIbfPNS_17CUDAGeneratorImplEZZZNS4_16bernoulli_kernelIS7_EEvRNS_18TensorIteratorBaseEdT_ENKUlvE_clEvENKUlvE8_clEvEUlfE_EEvSA_T1_T2_EUlP24curandStatePhilox4_32_10E0_ZNS1_27distribution_nullary_kernelIbf6float4S7_SJ_SE_EEvSA_SG_RKT3_T4_EUlifE0_EEvlNS_15PhiloxCudaStateESF_SG_)
        /*1160*/ 	.word	0x0000002c


	//----- nvinfo : EIATTR_FRAME_SIZE
	.align		4
.L_794:
        /*1164*/ 	.byte	0x04, 0x11
        /*1166*/ 	.short	(.L_796 - .L_795)
	.align		4
.L_795:
        /*1168*/ 	.word	index@($__internal_0_$__cuda_sm20_div_s64)
        /*116c*/ 	.word	0x00000000


	//----- nvinfo : EIATTR_FRAME_SIZE
	.align		4
.L_796:
        /*1170*/ 	.byte	0x04, 0x11
        /*1172*/ 	.short	(.L_798 - .L_797)
	.align		4
.L_797:
        /*1174*/ 	.word	index@(_ZN2at6native57_GLOBAL__N__cd6b329d_24_DistributionBernoulli_cu_7537a20d43distribution_elementwise_grid_stride_kernelIfLi4EZNS0_9templates4cuda21uniform_and_transformIbfPNS_17CUDAGeneratorImplEZZZNS4_16bernoulli_kernelIS7_EEvRNS_18TensorIteratorBaseEdT_ENKUlvE_clEvENKUlvE8_clEvEUlfE_EEvSA_T1_T2_EUlP24curandStatePhilox4_32_10E0_ZNS1_27distribution_nullary_kernelIbf6float4S7_SJ_SE_EEvSA_SG_RKT3_T4_EUlifE0_EEvlNS_15PhiloxCudaStateESF_SG_)
        /*1178*/ 	.word	0x00000000


	//----- nvinfo : EIATTR_MIN_STACK_SIZE
	.align		4
.L_798:
        /*117c*/ 	.byte	0x04, 0x12
        /*117e*/ 	.short	(.L_800 - .L_799)
	.align		4
.L_799:
        /*1180*/ 	.word	index@(_ZN2at6native57_GLOBAL__N__cd6b329d_24_DistributionBernoulli_cu_7537a20d43distribution_elementwise_grid_stride_kernelIfLi4EZNS0_9templates4cuda21uniform_and_transformIbfPNS_17CUDAGeneratorImplEZZZNS4_16bernoulli_kernelIS7_EEvRNS_18TensorIteratorBaseEdT_ENKUlvE_clEvENKUlvE8_clEvEUlfE_EEvSA_T1_T2_EUlP24curandStatePhilox4_32_10E0_ZNS1_27distribution_nullary_kernelIbf6float4S7_SJ_SE_EEvSA_SG_RKT3_T4_EUlifE0_EEvlNS_15PhiloxCudaStateESF_SG_)
        /*1184*/ 	.word	0x00000000


	//----- nvinfo : EIATTR_MIN_STACK_SIZE
	.align		4
.L_800:
        /*1188*/ 	.byte	0x04, 0x12
        /*118a*/ 	.short	(.L_802 - .L_801)
	.align		4
.L_801:
        /*118c*/ 	.word	index@(_ZN2at6native57_GLOBAL__N__cd6b329d_24_DistributionBernoulli_cu_7537a20d43distribution_elementwise_grid_stride_kernelIfLi4EZNS0_9templates4cuda21uniform_and_transformIbfPNS_17CUDAGeneratorImplEZZZNS4_16bernoulli_kernelIS7_EEvRNS_18TensorIteratorBaseEdT_ENKUlvE_clEvENKUlvE8_clEvEUlfE_EEvSA_T1_T2_EUlP24curandStatePhilox4_32_10E0_ZNS1_27distribution_nullary_kernelIbf6float4S7_SJ_SE_EEvSA_SG_RKT3_T4_EUlifE_EEvlNS_15PhiloxCudaStateESF_SG_)
        /*1190*/ 	.word	0x00000000


	//----- nvinfo : EIATTR_MIN_STACK_SIZE
	.align		4
.L_802:
        /*1194*/ 	.byte	0x04, 0x12
        /*1196*/ 	.short	(.L_804 - .L_803)
	.align		4
.L_803:
        /*1198*/ 	.word	index@(_ZN2at6native57_GLOBAL__N__cd6b329d_24_DistributionBernoulli_cu_7537a20d43distribution_elementwise_grid_stride_kernelIfLi4EZNS0_9templates4cuda21uniform_and_transformIbfPNS_17CUDAGeneratorImplEZZZNS4_16bernoulli_kernelIS7_EEvRNS_18TensorIteratorBaseEdT_ENKUlvE_clEvENKUlvE8_clEvEUlfE_EEvSA_T1_T2_EUlP24curandStatePhilox4_32_10E_ZNS1_27distribution_nullary_kernelIbf7double2S7_SJ_SE_EEvSA_SG_RKT3_T4_EUlifE0_EEvlNS_15PhiloxCudaStateESF_SG_)
        /*119c*/ 	.word	0x00000000


	//----- nvinfo : EIATTR_MIN_STACK_SIZE
	.align		4
.L_804:
        /*11a0*/ 	.byte	0x04, 0x12
        /*11a2*/ 	.short	(.L_806 - .L_805)
	.align		4
.L_805:
        /*11a4*/ 	.word	index@(_ZN2at6native57_GLOBAL__N__cd6b329d_24_DistributionBernoulli_cu_7537a20d43distribution_elementwise_grid_stride_kernelIfLi4EZNS0_9templates4cuda21uniform_and_transformIbfPNS_17CUDAGeneratorImplEZZZNS4_16bernoulli_kernelIS7_EEvRNS_18TensorIteratorBaseEdT_ENKUlvE_clEvENKUlvE8_clEvEUlfE_EEvSA_T1_T2_EUlP24curandStatePhilox4_32_10E_ZNS1_27distribution_nullary_kernelIbf7double2S7_SJ_SE_EEvSA_SG_RKT3_T4_EUlifE_EEvlNS_15PhiloxCudaStateESF_SG_)
        /*11a8*/ 	.word	0x00000000


	//----- nvinfo : EIATTR_MIN_STACK_SIZE
	.align		4
.L_806:
        /*11ac*/ 	.byte	0x04, 0x12
        /*11ae*/ 	.short	(.L_808 - .L_807)
	.align		4
.L_807:
        /*11b0*/ 	.word	index@(_ZN2at6native57_GLOBAL__N__cd6b329d_24_DistributionBernoulli_cu_7537a20d43distribution_elementwise_grid_stride_kernelIfLi4EZNS0_9templates4cuda21uniform_and_transformIN3c108BFloat16EfPNS_17CUDAGeneratorImplEZZZNS4_16bernoulli_kernelIS9_EEvRNS_18TensorIteratorBaseEdT_ENKUlvE_clEvENKUlvE7_clEvEUlfE_EEvSC_T1_T2_EUlP24curandStatePhilox4_32_10E0_ZNS1_27distribution_nullary_kernelIS7_f6float4S9_SL_SG_EEvSC_SI_RKT3_T4_EUlifE0_EEvlNS_15PhiloxCudaStateESH_SI_)
        /*11b4*/ 	.word	0x00000000


	//----- nvinfo : EIATTR_MIN_STACK_SIZE
	.align		4
.L_808:
        /*11b8*/ 	.byte	0x04, 0x12
        /*11ba*/ 	.short	(.L_810 - .L_809)
	.align		4
.L_809:
        /*11bc*/ 	.word	index@(_ZN2at6native57_GLOBAL__N__cd6b329d_24_DistributionBernoulli_cu_7537a20d43distribution_elementwise_grid_stride_kernelIfLi4EZNS0_9templates4cuda21uniform_and_transformIN3c108BFloat16EfPNS_17CUDAGeneratorImplEZZZNS4_16bernoulli_kernelIS9_EEvRNS_18TensorIteratorBaseEdT_ENKUlvE_clEvENKUlvE7_clEvEUlfE_EEvSC_T1_T2_EUlP24curandStatePhilox4_32_10E0_ZNS1_27distribution_nullary_kernelIS7_f6float4S9_SL_SG_EEvSC_SI_RKT3_T4_EUlifE_EEvlNS_15PhiloxCudaStateESH_SI_)
        /*11c0*/ 	.word	0x00000000


	//----- nvinfo : EIATTR_MIN_STACK_SIZE
	.align		4
.L_810:
        /*11c4*/ 	.byte	0x04, 0x12
        /*11c6*/ 	.short	(.L_812 - .L_811)
	.align		4
.L_811:
        /*11c8*/ 	.word	index@(_ZN2at6native57_GLOBAL__N__cd6b329d_24_DistributionBernoulli_cu_7537a20d43distribution_elementwise_grid_stride_kernelIfLi4EZNS0_9templates4cuda21uniform_and_transformIN3c108BFloat16EfPNS_17CUDAGeneratorImplEZZZNS4_16bernoulli_kernelIS9_EEvRNS_18TensorIteratorBaseEdT_ENKUlvE_clEvENKUlvE7_clEvEUlfE_EEvSC_T1_T2_EUlP24curandStatePhilox4_32_10E_ZNS1_27distribution_nullary_kernelIS7_f7double2S9_SL_SG_EEvSC_SI_RKT3_T4_EUlifE0_EEvlNS_15PhiloxCudaStateESH_SI_)
        /*11cc*/ 	.word	0x00000000


	//----- nvinfo : EIATTR_MIN_STACK_SIZE
	.align		4
.L_812:
        /*11d0*/ 	.byte	0x04, 0x12
        /*11d2*/ 	.short	(.L_814 - .L_813)
	.align		4
.L_813:
        /*11d4*/ 	.word	index@(_ZN2at6native57_GLOBAL__N__cd6b329d_24_DistributionBernoulli_cu_7537a20d43distribution_elementwise_grid_stride_kernelIfLi4EZNS0_9templates4cuda21uniform_and_transformIN3c108BFloat16EfPNS_17CUDAGeneratorImplEZZZNS4_16bernoulli_kernelIS9_EEvRNS_18TensorIteratorBaseEdT_ENKUlvE_clEvENKUlvE7_clEvEUlfE_EEvSC_T1_T2_EUlP24curandStatePhilox4_32_10E_ZNS1_27distribution_nullary_kernelIS7_f7double2S9_SL_SG_EEvSC_SI_RKT3_T4_EUlifE_EEvlNS_15PhiloxCudaStateESH_SI_)
        /*11d8*/ 	.word	0x00000000


	//----- nvinfo : EIATTR_MIN_STACK_SIZE
	.align		4
.L_814:
        /*11dc*/ 	.byte	0x04, 0x12
        /*11de*/ 	.short	(.L_816 - .L_815)
	.align		4
.L_815:
        /*11e0*/ 	.word	index@(_ZN2at6native57_GLOBAL__N__cd6b329d_24_DistributionBernoulli_cu_7537a20d43distribution_elementwise_grid_stride_kernelIfLi4EZNS0_9templates4cuda21uniform_and_transformIN3c104HalfEfPNS_17CUDAGeneratorImplEZZZNS4_16bernoulli_kernelIS9_EEvRNS_18TensorIteratorBaseEdT_ENKUlvE_clEvENKUlvE6_clEvEUlfE_EEvSC_T1_T2_EUlP24curandStatePhilox4_32_10E0_ZNS1_27distribution_nullary_kernelIS7_f6float4S9_SL_SG_EEvSC_SI_RKT3_T4_EUlifE0_EEvlNS_15PhiloxCudaStateESH_SI_)
        /*11e4*/ 	.word	0x00000000


	//----- nvinfo : EIATTR_MIN_STACK_SIZE
	.align		4
.L_816:
        /*11e8*/ 	.byte	0x04, 0x12
        /*11ea*/ 	.short	(.L_818 - .L_817)
	.align		4
.L_817:
        /*11ec*/ 	.word	index@(_ZN2at6native57_GLOBAL__N__cd6b329d_24_DistributionBernoulli_cu_7537a20d43distribution_elementwise_grid_stride_kernelIfLi4EZNS0_9templates4cuda21uniform_and_transformIN3c104HalfEfPNS_17CUDAGeneratorImplEZZZNS4_16bernoulli_kernelIS9_EEvRNS_18TensorIteratorBaseEdT_ENKUlvE_clEvENKUlvE6_clEvEUlfE_EEvSC_T1_T2_EUlP24curandStatePhilox4_32_10E0_ZNS1_27distribution_nullary_kernelIS7_f6float4S9_SL_SG_EEvSC_SI_RKT3_T4_EUlifE_EEvlNS_15PhiloxCudaStateESH_SI_)
        /*11f0*/ 	.word	0x00000000


	//----- nvinfo : EIATTR_MIN_STACK_SIZE
	.align		4
.L_818:
        /*11f4*/ 	.byte	0x04, 0x12
        /*11f6*/ 	.short	(.L_820 - .L_819)
	.align		4
.L_819:
        /*11f8*/ 	.word	index@(_ZN2at6native57_GLOBAL__N__cd6b329d_24_DistributionBernoulli_cu_7537a20d43distribution_elementwise_grid_stride_kernelIfLi4EZNS0_9templates4cuda21uniform_and_transformIN3c104HalfEfPNS_17CUDAGeneratorImplEZZZNS4_16bernoulli_kernelIS9_EEvRNS_18TensorIteratorBaseEdT_ENKUlvE_clEvENKUlvE6_clEvEUlfE_EEvSC_T1_T2_EUlP24curandStatePhilox4_32_10E_ZNS1_27distribution_nullary_kernelIS7_f7double2S9_SL_SG_EEvSC_SI_RKT3_T4_EUlifE0_EEvlNS_15PhiloxCudaStateESH_SI_)
        /*11fc*/ 	.word	0x00000000


	//----- nvinfo : EIATTR_MIN_STACK_SIZE
	.align		4
.L_820:
        /*1200*/ 	.byte	0x04, 0x12
        /*1202*/ 	.short	(.L_822 - .L_821)
	.align		4
.L_821:
        /*1204*/ 	.word	index@(_ZN2at6native57_GLOBAL__N__cd6b329d_24_DistributionBernoulli_cu_7537a20d43distribution_elementwise_grid_stride_kernelIfLi4EZNS0_9templates4cuda21uniform_and_transformIN3c104HalfEfPNS_17CUDAGeneratorImplEZZZNS4_16bernoulli_kernelIS9_EEvRNS_18TensorIteratorBaseEdT_ENKUlvE_clEvENKUlvE6_clEvEUlfE_EEvSC_T1_T2_EUlP24curandStatePhilox4_32_10E_ZNS1_27distribution_nullary_kernelIS7_f7double2S9_SL_SG_EEvSC_SI_RKT3_T4_EUlifE_EEvlNS_15PhiloxCudaStateESH_SI_)
        /*1208*/ 	.word	0x00000000


	//----- nvinfo : EIATTR_MIN_STACK_SIZE
	.align		4
.L_822:
        /*120c*/ 	.byte	0x04, 0x12
        /*120e*/ 	.short	(.L_824 - .L_823)
	.align		4
.L_823:
        /*1210*/ 	.word	index@(_ZN2at6native57_GLOBAL__N__cd6b329d_24_DistributionBernoulli_cu_7537a20d43distribution_elementwise_grid_stride_kernelIfLi4EZNS0_9templates4cuda21uniform_and_transformIffPNS_17CUDAGeneratorImplEZZZNS4_16bernoulli_kernelIS7_EEvRNS_18TensorIteratorBaseEdT_ENKUlvE_clEvENKUlvE5_clEvEUlfE_EEvSA_T1_T2_EUlP24curandStatePhilox4_32_10E0_ZNS1_27distribution_nullary_kernelIff6float4S7_SJ_SE_EEvSA_SG_RKT3_T4_EUlifE0_EEvlNS_15PhiloxCudaStateESF_SG_)
        /*1214*/ 	.word	0x00000000


	//----- nvinfo : EIATTR_MIN_STACK_SIZE
	.align		4
.L_824:
        /*1218*/ 	.byte	0x04, 0x12
        /*121a*/ 	.short	(.L_826 - .L_825)
	.align		4
.L_825:
        /*121c*/ 	.word	index@(_ZN2at6native57_GLOBAL__N__cd6b329d_24_DistributionBernoulli_cu_7537a20d43distribution_elementwise_grid_stride_kernelIfLi4EZNS0_9templates4cuda21uniform_and_transformIffPNS_17CUDAGeneratorImplEZZZNS4_16bernoulli_kernelIS7_EEvRNS_18TensorIteratorBaseEdT_ENKUlvE_clEvENKUlvE5_clEvEUlfE_EEvSA_T1_T2_EUlP24curandStatePhilox4_32_10E0_ZNS1_27distribution_nullary_kernelIff6float4S7_SJ_SE_EEvSA_SG_RKT3_T4_EUlifE_EEvlNS_15PhiloxCudaStateESF_SG_)
        /*1220*/ 	.word	0x00000000


	//----- nvinfo : EIATTR_MIN_STACK_SIZE
	.align		4
.L_826:
        /*1224*/ 	.byte	0x04, 0x12
        /*1226*/ 	.short	(.L_828 - .L_827)
	.align		4
.L_827:
        /*1228*/ 	.word	index@(_ZN2at6native57_GLOBAL__N__cd6b329d_24_DistributionBernoulli_cu_7537a20d43distribution_elementwise_grid_stride_kernelIfLi4EZNS0_9templates4cuda21uniform_and_transformIffPNS_17CUDAGeneratorImplEZZZNS4_16bernoulli_kernelIS7_EEvRNS_18TensorIteratorBaseEdT_ENKUlvE_clEvENKUlvE5_clEvEUlfE_EEvSA_T1_T2_EUlP24curandStatePhilox4_32_10E_ZNS1_27distribution_nullary_kernelIff7double2S7_SJ_SE_EEvSA_SG_RKT3_T4_EUlifE0_EEvlNS_15PhiloxCudaStateESF_SG_)
        /*122c*/ 	.word	0x00000000


	//----- nvinfo : EIATTR_MIN_STACK_SIZE
	.align		4
.L_828:
        /*1230*/ 	.byte	0x04, 0x12
        /*1232*/ 	.short	(.L_830 - .L_829)
	.align		4
.L_829:
        /*1234*/ 	.word	index@(_ZN2at6native57_GLOBAL__N__cd6b329d_24_DistributionBernoulli_cu_7537a20d43distribution_elementwise_grid_stride_kernelIfLi4EZNS0_9templates4cuda21uniform_and_transformIffPNS_17CUDAGeneratorImplEZZZNS4_16bernoulli_kernelIS7_EEvRNS_18TensorIteratorBaseEdT_ENKUlvE_clEvENKUlvE5_clEvEUlfE_EEvSA_T1_T2_EUlP24curandStatePhilox4_32_10E_ZNS1_27distribution_nullary_kernelIff7double2S7_SJ_SE_EEvSA_SG_RKT3_T4_EUlifE_EEvlNS_15PhiloxCudaStateESF_SG_)
        /*1238*/ 	.word	0x00000000


	//----- nvinfo : EIATTR_MIN_STACK_SIZE
	.align		4
.L_830:
        /*123c*/ 	.byte	0x04, 0x12
        /*123e*/ 	.short	(.L_832 - .L_831)
	.align		4
.L_831:
        /*1240*/ 	.word	index@(_ZN2at6native57_GLOBAL__N__cd6b329d_24_DistributionBernoulli_cu_7537a20d43distribution_elementwise_grid_stride_kernelIdLi2EZNS0_9templates4cuda21uniform_and_transformIddPNS_17CUDAGeneratorImplEZZZNS4_16bernoulli_kernelIS7_EEvRNS_18TensorIteratorBaseEdT_ENKUlvE_clEvENKUlvE4_clEvEUldE_EEvSA_T1_T2_EUlP24curandStatePhilox4_32_10E0_ZNS1_27distribution_nullary_kernelIdd6float4S7_SJ_SE_EEvSA_SG_RKT3_T4_EUlidE0_EEvlNS_15PhiloxCudaStateESF_SG_)
        /*1244*/ 	.word	0x00000000


	//----- nvinfo : EIATTR_MIN_STACK_SIZE
	.align		4
.L_832:
        /*1248*/ 	.byte	0x04, 0x12
        /*124a*/ 	.short	(.L_834 - .L_833)
	.align		4
.L_833:
        /*124c*/ 	.word	index@(_ZN2at6native57_GLOBAL__N__cd6b329d_24_DistributionBernoulli_cu_7537a20d43distribution_elementwise_grid_stride_kernelIdLi2EZNS0_9templates4cuda21uniform_and_transformIddPNS_17CUDAGeneratorImplEZZZNS4_16bernoulli_kernelIS7_EEvRNS_18TensorIteratorBaseEdT_ENKUlvE_clEvENKUlvE4_clEvEUldE_EEvSA_T1_T2_EUlP24curandStatePhilox4_32_10E0_ZNS1_27distribution_nullary_kernelIdd6float4S7_SJ_SE_EEvSA_SG_RKT3_T4_EUlidE_EEvlNS_15PhiloxCudaStateESF_SG_)
        /*1250*/ 	.word	0x00000000


	//----- nvinfo : EIATTR_MIN_STACK_SIZE
	.align		4
.L_834:
        /*1254*/ 	.byte	0x04, 0x12
        /*1256*/ 	.short	(.L_836 - .L_835)
	.align		4
.L_835:
        /*1258*/ 	.word	index@(_ZN2at6native57_GLOBAL__N__cd6b329d_24_DistributionBernoulli_cu_7537a20d43distribution_elementwise_grid_stride_kernelIdLi2EZNS0_9templates4cuda21uniform_and_transformIddPNS_17CUDAGeneratorImplEZZZNS4_16bernoulli_kernelIS7_EEvRNS_18TensorIteratorBaseEdT_ENKUlvE_clEvENKUlvE4_clEvEUldE_EEvSA_T1_T2_EUlP24curandStatePhilox4_32_10E_ZNS1_27distribution_nullary_kernelIdd7double2S7_SJ_SE_EEvSA_SG_RKT3_T4_EUlidE0_EEvlNS_15PhiloxCudaStateESF_SG_)
        /*125c*/ 	.word	0x00000000


	//----- nvinfo : EIATTR_MIN_STACK_SIZE
	.align		4
.L_836:
        /*1260*/ 	.byte	0x04, 0x12
        /*1262*/ 	.short	(.L_838 - .L_837)
	.align		4
.L_837:
        /*1264*/ 	.word	index@(_ZN2at6native57_GLOBAL__N__cd6b329d_24_DistributionBernoulli_cu_7537a20d43distribution_elementwise_grid_stride_kernelIdLi2EZNS0_9templates4cuda21uniform_and_transformIddPNS_17CUDAGeneratorImplEZZZNS4_16bernoulli_kernelIS7_EEvRNS_18TensorIteratorBaseEdT_ENKUlvE_clEvENKUlvE4_clEvEUldE_EEvSA_T1_T2_EUlP24curandStatePhilox4_32_10E_ZNS1_27distribution_nullary_kernelIdd7double2S7_SJ_SE_EEvSA_SG_RKT3_T4_EUlidE_EEvlNS_15PhiloxCudaStateESF_SG_)
        /*1268*/ 	.word	0x00000000


	//----- nvinfo : EIATTR_MIN_STACK_SIZE
	.align		4
.L_838:
        /*126c*/ 	.byte	0x04, 0x12
        /*126e*/ 	.short	(.L_840 - .L_839)
	.align		4
.L_839:
        /*1270*/ 	.word	index@(_ZN2at6native57_GLOBAL__N__cd6b329d_24_DistributionBernoulli_cu_7537a20d43distribution_elementwise_grid_stride_kernelIfLi4EZNS0_9templates4cuda21uniform_and_transformIsfPNS_17CUDAGeneratorImplEZZZNS4_16bernoulli_kernelIS7_EEvRNS_18TensorIteratorBaseEdT_ENKUlvE_clEvENKUlvE3_clEvEUlfE_EEvSA_T1_T2_EUlP24curandStatePhilox4_32_10E0_ZNS1_27distribution_nullary_kernelIsf6float4S7_SJ_SE_EEvSA_SG_RKT3_T4_EUlifE0_EEvlNS_15PhiloxCudaStateESF_SG_)
        /*1274*/ 	.word	0x00000000


	//----- nvinfo : EIATTR_MIN_STACK_SIZE
	.align		4
.L_840:
        /*1278*/ 	.byte	0x04, 0x12
        /*127a*/ 	.short	(.L_842 - .L_841)
	.align		4
.L_841:
        /*127c*/ 	.word	index@(_ZN2at6native57_GLOBAL__N__cd6b329d_24_DistributionBernoulli_cu_7537a20d43distribution_elementwise_grid_stride_kernelIfLi4EZNS0_9templates4cuda21uniform_and_transformIsfPNS_17CUDAGeneratorImplEZZZNS4_16bernoulli_kernelIS7_EEvRNS_18TensorIteratorBaseEdT_ENKUlvE_clEvENKUlvE3_clEvEUlfE_EEvSA_T1_T2_EUlP24curandStatePhilox4_32_10E0_ZNS1_27distribution_nullary_kernelIsf6float4S7_SJ_SE_EEvSA_SG_RKT3_T4_EUlifE_EEvlNS_15PhiloxCudaStateESF_SG_)
        /*1280*/ 	.word	0x00000000


	//----- nvinfo : EIATTR_MIN_STACK_SIZE
	.align		4
.L_842:
        /*1284*/ 	.byte	0x04, 0x12
        /*1286*/ 	.short	(.L_844 - .L_843)
	.align		4
.L_843:
        /*1288*/ 	.word	index@(_ZN2at6native57_GLOBAL__N__cd6b329d_24_DistributionBernoulli_cu_7537a20d43distribution_elementwise_grid_stride_kernelIfLi4EZNS0_9templates4cuda21uniform_and_transformIsfPNS_17CUDAGeneratorImplEZZZNS4_16bernoulli_kernelIS7_EEvRNS_18TensorIteratorBaseEdT_ENKUlvE_clEvENKUlvE3_clEvEUlfE_EEvSA_T1_T2_EUlP24curandStatePhilox4_32_10E_ZNS1_27distribution_nullary_kernelIsf7double2S7_SJ_SE_EEvSA_SG_RKT3_T4_EUlifE0_EEvlNS_15PhiloxCudaStateESF_SG_)
        /*128c*/ 	.word	0x00000000


	//----- nvinfo : EIATTR_MIN_STACK_SIZE
	.align		4
.L_844:
        /*1290*/ 	.byte	0x04, 0x12
        /*1292*/ 	.short	(.L_846 - .L_845)
	.align		4
.L_845:
        /*1294*/ 	.word	index@(_ZN2at6native57_GLOBAL__N__cd6b329d_24_DistributionBernoulli_cu_7537a20d43distribution_elementwise_grid_stride_kernelIfLi4EZNS0_9templates4cuda21uniform_and_transformIsfPNS_17CUDAGeneratorImplEZZZNS4_16bernoulli_kernelIS7_EEvRNS_18TensorIteratorBaseEdT_ENKUlvE_clEvENKUlvE3_clEvEUlfE_EEvSA_T1_T2_EUlP24curandStatePhilox4_32_10E_ZNS1_27distribution_nullary_kernelIsf7double2S7_SJ_SE_EEvSA_SG_RKT3_T4_EUlifE_EEvlNS_15PhiloxCudaStateESF_SG_)
        /*1298*/ 	.word	0x00000000


	//----- nvinfo : EIATTR_MIN_STACK_SIZE
	.align		4
.L_846:
        /*129c*/ 	.byte	0x04, 0x12
        /*129e*/ 	.short	(.L_848 - .L_847)
	.align		4
.L_847:
        /*12a0*/ 	.word	index@(_ZN2at6native57_GLOBAL__N__cd6b329d_24_DistributionBernoulli_cu_7537a20d43distribution_elementwise_grid_stride_kernelIfLi4EZNS0_9templates4cuda21uniform_and_transformIlfPNS_17CUDAGeneratorImplEZZZNS4_16bernoulli_kernelIS7_EEvRNS_18TensorIteratorBaseEdT_ENKUlvE_clEvENKUlvE2_clEvEUlfE_EEvSA_T1_T2_EUlP24curandStatePhilox4_32_10E0_ZNS1_27distribution_nullary_kernelIlf6float4S7_SJ_SE_EEvSA_SG_RKT3_T4_EUlifE0_EEvlNS_15PhiloxCudaStateESF_SG_)
        /*12a4*/ 	.word	0x00000000


	//----- nvinfo : EIATTR_MIN_STACK_SIZE
	.align		4
.L_848:
        /*12a8*/ 	.byte	0x04, 0x12
        /*12aa*/ 	.short	(.L_850 - .L_849)
	.align		4
.L_849:
        /*12ac*/ 	.word	index@(_ZN2at6native57_GLOBAL__N__cd6b329d_24_DistributionBernoulli_cu_7537a20d43distribution_elementwise_grid_stride_kernelIfLi4EZNS0_9templates4cuda21uniform_and_transformIlfPNS_17CUDAGeneratorImplEZZZNS4_16bernoulli_kernelIS7_EEvRNS_18TensorIteratorBaseEdT_ENKUlvE_clEvENKUlvE2_clEvEUlfE_EEvSA_T1_T2_EUlP24curandStatePhilox4_32_10E0_ZNS1_27distribution_nullary_kernelIlf6float4S7_SJ_SE_EEvSA_SG_RKT3_T4_EUlifE_EEvlNS_15PhiloxCudaStateESF_SG_)
        /*12b0*/ 	.word	0x00000000


	//----- nvinfo : EIATTR_MIN_STACK_SIZE
	.align		4
.L_850:
        /*12b4*/ 	.byte	0x04, 0x12
        /*12b6*/ 	.short	(.L_852 - .L_851)
	.align		4
.L_851:
        /*12b8*/ 	.word	index@(_ZN2at6native57_GLOBAL__N__cd6b329d_24_DistributionBernoulli_cu_7537a20d43distribution_elementwise_grid_stride_kernelIfLi4EZNS0_9templates4cuda21uniform_and_transformIlfPNS_17CUDAGeneratorImplEZZZNS4_16bernoulli_kernelIS7_EEvRNS_18TensorIteratorBaseEdT_ENKUlvE_clEvENKUlvE2_clEvEUlfE_EEvSA_T1_T2_EUlP24curandStatePhilox4_32_10E_ZNS1_27distribution_nullary_kernelIlf7double2S7_SJ_SE_EEvSA_SG_RKT3_T4_EUlifE0_EEvlNS_15PhiloxCudaStateESF_SG_)
        /*12bc*/ 	.word	0x00000000


	//----- nvinfo : EIATTR_MIN_STACK_SIZE
	.align		4
.L_852:
        /*12c0*/ 	.byte	0x04, 0x12
        /*12c2*/ 	.short	(.L_854 - .L_853)
	.align		4
.L_853:
        /*12c4*/ 	.word	index@(_ZN2at6native57_GLOBAL__N__cd6b329d_24_DistributionBernoulli_cu_7537a20d43distribution_elementwise_grid_stride_kernelIfLi4EZNS0_9templates4cuda21uniform_and_transformIlfPNS_17CUDAGeneratorImplEZZZNS4_16bernoulli_kernelIS7_EEvRNS_18TensorIteratorBaseEdT_ENKUlvE_clEvENKUlvE2_clEvEUlfE_EEvSA_T1_T2_EUlP24curandStatePhilox4_32_10E_ZNS1_27distribution_nullary_kernelIlf7double2S7_SJ_SE_EEvSA_SG_RKT3_T4_EUlifE_EEvlNS_15PhiloxCudaStateESF_SG_)
        /*12c8*/ 	.word	0x00000000


	//----- nvinfo : EIATTR_MIN_STACK_SIZE
	.align		4
.L_854:
        /*12cc*/ 	.byte	0x04, 0x12
        /*12ce*/ 	.short	(.L_856 - .L_855)
	.align		4
.L_855:
        /*12d0*/ 	.word	index@(_ZN2at6native57_GLOBAL__N__cd6b329d_24_DistributionBernoulli_cu_7537a20d43distribution_elementwise_grid_stride_kernelIfLi4EZNS0_9templates4cuda21uniform_and_transformIifPNS_17CUDAGeneratorImplEZZZNS4_16bernoulli_kernelIS7_EEvRNS_18TensorIteratorBaseEdT_ENKUlvE_clEvENKUlvE1_clEvEUlfE_EEvSA_T1_T2_EUlP24curandStatePhilox4_32_10E0_ZNS1_27distribution_nullary_kernelIif6float4S7_SJ_SE_EEvSA_SG_RKT3_T4_EUlifE0_EEvlNS_15PhiloxCudaStateESF_SG_)
        /*12d4*/ 	.word	0x00000000


	//----- nvinfo : EIATTR_MIN_STACK_SIZE
	.align		4
.L_856:
        /*12d8*/ 	.byte	0x04, 0x12
        /*12da*/ 	.short	(.L_858 - .L_857)
	.align		4
.L_857:
        /*12dc*/ 	.word	index@(_ZN2at6native57_GLOBAL__N__cd6b329d_24_DistributionBernoulli_cu_7537a20d43distribution_elementwise_grid_stride_kernelIfLi4EZNS0_9templates4cuda21uniform_and_transformIifPNS_17CUDAGeneratorImplEZZZNS4_16bernoulli_kernelIS7_EEvRNS_18TensorIteratorBaseEdT_ENKUlvE_clEvENKUlvE1_clEvEUlfE_EEvSA_T1_T2_EUlP24curandStatePhilox4_32_10E0_ZNS1_27distribution_nullary_kernelIif6float4S7_SJ_SE_EEvSA_SG_RKT3_T4_EUlifE_EEvlNS_15PhiloxCudaStateESF_SG_)
        /*12e0*/ 	.word	0x00000000


	//----- nvinfo : EIATTR_MIN_STACK_SIZE
	.align		4
.L_858:
        /*12e4*/ 	.byte	0x04, 0x12
        /*12e6*/ 	.short	(.L_860 - .L_859)
	.align		4
.L_859:
        /*12e8*/ 	.word	index@(_ZN2at6native57_GLOBAL__N__cd6b329d_24_DistributionBernoulli_cu_7537a20d43distribution_elementwise_grid_stride_kernelIfLi4EZNS0_9templates4cuda21uniform_and_transformIifPNS_17CUDAGeneratorImplEZZZNS4_16bernoulli_kernelIS7_EEvRNS_18TensorIteratorBaseEdT_ENKUlvE_clEvENKUlvE1_clEvEUlfE_EEvSA_T1_T2_EUlP24curandStatePhilox4_32_10E_ZNS1_27distribution_nullary_kernelIif7double2S7_SJ_SE_EEvSA_SG_RKT3_T4_EUlifE0_EEvlNS_15PhiloxCudaStateESF_SG_)
        /*12ec*/ 	.word	0x00000000


	//----- nvinfo : EIATTR_MIN_STACK_SIZE
	.align		4
.L_860:
        /*12f0*/ 	.byte	0x04, 0x12
        /*12f2*/ 	.short	(.L_862 - .L_861)
	.align		4
.L_861:
        /*12f4*/ 	.word	index@(_ZN2at6native57_GLOBAL__N__cd6b329d_24_DistributionBernoulli_cu_7537a20d43distribution_elementwise_grid_stride_kernelIfLi4EZNS0_9templates4cuda21uniform_and_transformIifPNS_17CUDAGeneratorImplEZZZNS4_16bernoulli_kernelIS7_EEvRNS_18TensorIteratorBaseEdT_ENKUlvE_clEvENKUlvE1_clEvEUlfE_EEvSA_T1_T2_EUlP24curandStatePhilox4_32_10E_ZNS1_27distribution_nullary_kernelIif7double2S7_SJ_SE_EEvSA_SG_RKT3_T4_EUlifE_EEvlNS_15PhiloxCudaStateESF_SG_)
        /*12f8*/ 	.word	0x00000000


	//----- nvinfo : EIATTR_MIN_STACK_SIZE
	.align		4
.L_862:
        /*12fc*/ 	.byte	0x04, 0x12
        /*12fe*/ 	.short	(.L_864 - .L_863)
	.align		4
.L_863:
        /*1300*/ 	.word	index@(_ZN2at6native57_GLOBAL__N__cd6b329d_24_DistributionBernoulli_cu_7537a20d43distribution_elementwise_grid_stride_kernelIfLi4EZNS0_9templates4cuda21uniform_and_transformIafPNS_17CUDAGeneratorImplEZZZNS4_16bernoulli_kernelIS7_EEvRNS_18TensorIteratorBaseEdT_ENKUlvE_clEvENKUlvE0_clEvEUlfE_EEvSA_T1_T2_EUlP24curandStatePhilox4_32_10E0_ZNS1_27distribution_nullary_kernelIaf6float4S7_SJ_SE_EEvSA_SG_RKT3_T4_EUlifE0_EEvlNS_15PhiloxCudaStateESF_SG_)
        /*1304*/ 	.word	0x00000000


	//----- nvinfo : EIATTR_MIN_STACK_SIZE
	.align		4
.L_864:
        /*1308*/ 	.byte	0x04, 0x12
        /*130a*/ 	.short	(.L_866 - .L_865)
	.align		4
.L_865:
        /*130c*/ 	.word	index@(_ZN2at6native57_GLOBAL__N__cd6b329d_24_DistributionBernoulli_cu_7537a20d43distribution_elementwise_grid_stride_kernelIfLi4EZNS0_9templates4cuda21uniform_and_transformIafPNS_17CUDAGeneratorImplEZZZNS4_16bernoulli_kernelIS7_EEvRNS_18TensorIteratorBaseEdT_ENKUlvE_clEvENKUlvE0_clEvEUlfE_EEvSA_T1_T2_EUlP24curandStatePhilox4_32_10E0_ZNS1_27distribution_nullary_kernelIaf6float4S7_SJ_SE_EEvSA_SG_RKT3_T4_EUlifE_EEvlNS_15PhiloxCudaStateESF_SG_)
        /*1310*/ 	.word	0x00000000


	//----- nvinfo : EIATTR_MIN_STACK_SIZE
	.align		4
.L_866:
        /*1314*/ 	.byte	0x04, 0x12
        /*1316*/ 	.short	(.L_868 - .L_867)
	.align		4
.L_867:
        /*1318*/ 	.word	index@(_ZN2at6native57_GLOBAL__N__cd6b329d_24_DistributionBernoulli_cu_7537a20d43distribution_elementwise_grid_stride_kernelIfLi4EZNS0_9templates4cuda21uniform_and_transformIafPNS_17CUDAGeneratorImplEZZZNS4_16bernoulli_kernelIS7_EEvRNS_18TensorIteratorBaseEdT_ENKUlvE_clEvENKUlvE0_clEvEUlfE_EEvSA_T1_T2_EUlP24curandStatePhilox4_32_10E_ZNS1_27distribution_nullary_kernelIaf7double2S7_SJ_SE_EEvSA_SG_RKT3_T4_EUlifE0_EEvlNS_15PhiloxCudaStateESF_SG_)
        /*131c*/ 	.word	0x00000000


	//----- nvinfo : EIATTR_MIN_STACK_SIZE
	.align		4
.L_868:
        /*1320*/ 	.byte	0x04, 0x12
        /*1322*/ 	.short	(.L_870 - .L_869)
	.align		4
.L_869:
        /*1324*/ 	.word	index@(_ZN2at6native57_GLOBAL__N__cd6b329d_24_DistributionBernoulli_cu_7537a20d43distribution_elementwise_grid_stride_kernelIfLi4EZNS0_9templates4cuda21uniform_and_transformIafPNS_17CUDAGeneratorImplEZZZNS4_16bernoulli_kernelIS7_EEvRNS_18TensorIteratorBaseEdT_ENKUlvE_clEvENKUlvE0_clEvEUlfE_EEvSA_T1_T2_EUlP24curandStatePhilox4_32_10E_ZNS1_27distribution_nullary_kernelIaf7double2S7_SJ_SE_EEvSA_SG_RKT3_T4_EUlifE_EEvlNS_15PhiloxCudaStateESF_SG_)
        /*1328*/ 	.word	0x00000000


	//----- nvinfo : EIATTR_MIN_STACK_SIZE
	.align		4
.L_870:
        /*132c*/ 	.byte	0x04, 0x12
        /*132e*/ 	.short	(.L_872 - .L_871)
	.align		4
.L_871:
        /*1330*/ 	.word	index@(_ZN2at6native57_GLOBAL__N__cd6b329d_24_DistributionBernoulli_cu_7537a20d43distribution_elementwise_grid_stride_kernelIfLi4EZNS0_9templates4cuda21uniform_and_transformIhfPNS_17CUDAGeneratorImplEZZZNS4_16bernoulli_kernelIS7_EEvRNS_18TensorIteratorBaseEdT_ENKUlvE_clEvENKUlvE_clEvEUlfE_EEvSA_T1_T2_EUlP24curandStatePhilox4_32_10E0_ZNS1_27distribution_nullary_kernelIhf6float4S7_SJ_SE_EEvSA_SG_RKT3_T4_EUlifE0_EEvlNS_15PhiloxCudaStateESF_SG_)
        /*1334*/ 	.word	0x00000000


	//----- nvinfo : EIATTR_MIN_STACK_SIZE
	.align		4
.L_872:
        /*1338*/ 	.byte	0x04, 0x12
        /*133a*/ 	.short	(.L_874 - .L_873)
	.align		4
.L_873:
        /*133c*/ 	.word	index@(_ZN2at6native57_GLOBAL__N__cd6b329d_24_DistributionBernoulli_cu_7537a20d43distribution_elementwise_grid_stride_kernelIfLi4EZNS0_9templates4cuda21uniform_and_transformIhfPNS_17CUDAGeneratorImplEZZZNS4_16bernoulli_kernelIS7_EEvRNS_18TensorIteratorBaseEdT_ENKUlvE_clEvENKUlvE_clEvEUlfE_EEvSA_T1_T2_EUlP24curandStatePhilox4_32_10E0_ZNS1_27distribution_nullary_kernelIhf6float4S7_SJ_SE_EEvSA_SG_RKT3_T4_EUlifE_EEvlNS_15PhiloxCudaStateESF_SG_)
        /*1340*/ 	.word	0x00000000


	//----- nvinfo : EIATTR_MIN_STACK_SIZE
	.align		4
.L_874:
        /*1344*/ 	.byte	0x04, 0x12
        /*1346*/ 	.short	(.L_876 - .L_875)
	.align		4
.L_875:
        /*1348*/ 	.word	index@(_ZN2at6native57_GLOBAL__N__cd6b329d_24_DistributionBernoulli_cu_7537a20d43distribution_elementwise_grid_stride_kernelIfLi4EZNS0_9templates4cuda21uniform_and_transformIhfPNS_17CUDAGeneratorImplEZZZNS4_16bernoulli_kernelIS7_EEvRNS_18TensorIteratorBaseEdT_ENKUlvE_clEvENKUlvE_clEvEUlfE_EEvSA_T1_T2_EUlP24curandStatePhilox4_32_10E_ZNS1_27distribution_nullary_kernelIhf7double2S7_SJ_SE_EEvSA_SG_RKT3_T4_EUlifE0_EEvlNS_15PhiloxCudaStateESF_SG_)
        /*134c*/ 	.word	0x00000000


	//----- nvinfo : EIATTR_MIN_STACK_SIZE
	.align		4
.L_876:
        /*1350*/ 	.byte	0x04, 0x12
        /*1352*/ 	.short	(.L_878 - .L_877)
	.align		4
.L_877:
        /*1354*/ 	.word	index@(_ZN2at6native57_GLOBAL__N__cd6b329d_24_DistributionBernoulli_cu_7537a20d43distribution_elementwise_grid_stride_kernelIfLi4EZNS0_9templates4cuda21uniform_and_transformIhfPNS_17CUDAGeneratorImplEZZZNS4_16bernoulli_kernelIS7_EEvRNS_18TensorIteratorBaseEdT_ENKUlvE_clEvENKUlvE_clEvEUlfE_EEvSA_T1_T2_EUlP24curandStatePhilox4_32_10E_ZNS1_27distribution_nullary_kernelIhf7double2S7_SJ_SE_EEvSA_SG_RKT3_T4_EUlifE_EEvlNS_15PhiloxCudaStateESF_SG_)
        /*1358*/ 	.word	0x00000000


	//----- nvinfo : EIATTR_MIN_STACK_SIZE
	.align		4
.L_878:
        /*135c*/ 	.byte	0x04, 0x12
        /*135e*/ 	.short	(.L_880 - .L_879)
	.align		4
.L_879:
        /*1360*/ 	.word	index@(_ZN2at4cuda57_GLOBAL__N__cd6b329d_24_DistributionBernoulli_cu_7537a20d21kernelPointwiseApply2IZNS_6native9templates4cuda28bernoulli_tensor_cuda_kernelIbfEEvRKNS_10TensorBaseES9_NS_15PhiloxCudaStateEEUliRbSB_SB_SB_RKfSD_SD_SD_E_bSC_mLin1ELin1ELi4ELi512ELi2EEEvNS0_6detail10TensorInfoIT0_T2_EENSG_IT1_SI_EESI_T_)
        /*1364*/ 	.word	0x00000000


	//----- nvinfo : EIATTR_MIN_STACK_SIZE
	.align		4
.L_880:
        /*1368*/ 	.byte	0x04, 0x12
        /*136a*/ 	.short	(.L_882 - .L_881)
	.align		4
.L_881:
        /*136c*/ 	.word	index@(_ZN2at4cuda57_GLOBAL__N__cd6b329d_24_DistributionBernoulli_cu_7537a20d21kernelPointwiseApply2IZNS_6native9templates4cuda28bernoulli_tensor_cuda_kernelIbfEEvRKNS_10TensorBaseES9_NS_15PhiloxCudaStateEEUliRbSB_SB_SB_RKfSD_SD_SD_E_bSC_mLi1ELi1ELi4ELi512ELi2EEEvNS0_6detail10TensorInfoIT0_T2_EENSG_IT1_SI_EESI_T_)
        /*1370*/ 	.word	0x00000000


	//----- nvinfo : EIATTR_MIN_STACK_SIZE
	.align		4
.L_882:
        /*1374*/ 	.byte	0x04, 0x12
        /*1376*/ 	.short	(.L_884 - .L_883)
	.align		4
.L_883:
        /*1378*/ 	.word	index@(_ZN2at4cuda57_GLOBAL__N__cd6b329d_24_DistributionBernoulli_cu_7537a20d21kernelPointwiseApply2IZNS_6native9templates4cuda28bernoulli_tensor_cuda_kernelIbfEEvRKNS_10TensorBaseES9_NS_15PhiloxCudaStateEEUliRbSB_SB_SB_RKfSD_SD_SD_E_bSC_jLin1ELin1ELi4ELi512ELi2EEEvNS0_6detail10TensorInfoIT0_T2_EENSG_IT1_SI_EESI_T_)
        /*137c*/ 	.word	0x00000000


	//----- nvinfo : EIATTR_MIN_STACK_SIZE
	.align		4
.L_884:
        /*1380*/ 	.byte	0x04, 0x12
        /*1382*/ 	.short	(.L_886 - .L_885)
	.align		4
.L_885:
        /*1384*/ 	.word	index@(_ZN2at4cuda57_GLOBAL__N__cd6b329d_24_DistributionBernoulli_cu_7537a20d21kernelPointwiseApply2IZNS_6native9templates4cuda28bernoulli_tensor_cuda_kernelIbfEEvRKNS_10TensorBaseES9_NS_15PhiloxCudaStateEEUliRbSB_SB_SB_RKfSD_SD_SD_E_bSC_jLin1ELi2ELi4ELi512ELi2EEEvNS0_6detail10TensorInfoIT0_T2_EENSG_IT1_SI_EESI_T_)
        /*1388*/ 	.word	0x00000000


	//----- nvinfo : EIATTR_MIN_STACK_SIZE
	.align		4
.L_886:
        /*138c*/ 	.byte	0x04, 0x12
        /*138e*/ 	.short	(.L_888 - .L_887)
	.align		4
.L_887:
        /*1390*/ 	.word	index@(_ZN2at4cuda57_GLOBAL__N__cd6b329d_24_DistributionBernoulli_cu_7537a20d21kernelPointwiseApply2IZNS_6native9templates4cuda28bernoulli_tensor_cuda_kernelIbfEEvRKNS_10TensorBaseES9_NS_15PhiloxCudaStateEEUliRbSB_SB_SB_RKfSD_SD_SD_E_bSC_jLin1ELi1ELi4ELi512ELi2EEEvNS0_6detail10TensorInfoIT0_T2_EENSG_IT1_SI_EESI_T_)
        /*1394*/ 	.word	0x00000000


	//----- nvinfo : EIATTR_MIN_STACK_SIZE
	.align		4
.L_888:
        /*1398*/ 	.byte	0x04, 0x12
        /*139a*/ 	.short	(.L_890 - .L_889)
	.align		4
.L_889:
        /*139c*/ 	.word	index@(_ZN2at4cuda57_GLOBAL__N__cd6b329d_24_DistributionBernoulli_cu_7537a20d21kernelPointwiseApply2IZNS_6native9templates4cuda28bernoulli_tensor_cuda_kernelIbfEEvRKNS_10TensorBaseES9_NS_15PhiloxCudaStateEEUliRbSB_SB_SB_RKfSD_SD_SD_E_bSC_jLi2ELin1ELi4ELi512ELi2EEEvNS0_6detail10TensorInfoIT0_T2_EENSG_IT1_SI_EESI_T_)
        /*13a0*/ 	.word	0x00000000


	//----- nvinfo : EIATTR_MIN_STACK_SIZE
	.align		4
.L_890:
        /*13a4*/ 	.byte	0x04, 0x12
        /*13a6*/ 	.short	(.L_892 - .L_891)
	.align		4
.L_891:
        /*13a8*/ 	.word	index@(_ZN2at4cuda57_GLOBAL__N__cd6b329d_24_DistributionBernoulli_cu_7537a20d21kernelPointwiseApply2IZNS_6native9templates4cuda28bernoulli_tensor_cuda_kernelIbfEEvRKNS_10TensorBaseES9_NS_15PhiloxCudaStateEEUliRbSB_SB_SB_RKfSD_SD_SD_E_bSC_jLi2ELi2ELi4ELi512ELi2EEEvNS0_6detail10TensorInfoIT0_T2_EENSG_IT1_SI_EESI_T_)
        /*13ac*/ 	.word	0x00000000


	//----- nvinfo : EIATTR_MIN_STACK_SIZE
	.align		4
.L_892:
        /*13b0*/ 	.byte	0x04, 0x12
        /*13b2*/ 	.short	(.L_894 - .L_893)
	.align		4
.L_893:
        /*13b4*/ 	.word	index@(_ZN2at4cuda57_GLOBAL__N__cd6b329d_24_DistributionBernoulli_cu_7537a20d21kernelPointwiseApply2IZNS_6native9templates4cuda28bernoulli_tensor_cuda_kernelIbfEEvRKNS_10TensorBaseES9_NS_15PhiloxCudaStateEEUliRbSB_SB_SB_RKfSD_SD_SD_E_bSC_jLi2ELi1ELi4ELi512ELi2EEEvNS0_6detail10TensorInfoIT0_T2_EENSG_IT1_SI_EESI_T_)
        /*13b8*/ 	.word	0x00000000


	//----- nvinfo : EIATTR_MIN_STACK_SIZE
	.align		4
.L_894:
        /*13bc*/ 	.byte	0x04, 0x12
        /*13be*/ 	.short	(.L_896 - .L_895)
	.align		4
.L_895:
        /*13c0*/ 	.word	index@(_ZN2at4cuda57_GLOBAL__N__cd6b329d_24_DistributionBernoulli_cu_7537a20d21kernelPointwiseApply2IZNS_6native9templates4cuda28bernoulli_tensor_cuda_kernelIbfEEvRKNS_10TensorBaseES9_NS_15PhiloxCudaStateEEUliRbSB_SB_SB_RKfSD_SD_SD_E_bSC_jLi1ELin1ELi4ELi512ELi2EEEvNS0_6detail10TensorInfoIT0_T2_EENSG_IT1_SI_EESI_T_)
        /*13c4*/ 	.word	0x00000000


	//----- nvinfo : EIATTR_MIN_STACK_SIZE
	.align		4
.L_896:
        /*13c8*/ 	.byte	0x04, 0x12
        /*13ca*/ 	.short	(.L_898 - .L_897)
	.align		4
.L_897:
        /*13cc*/ 	.word	index@(_ZN2at4cuda57_GLOBAL__N__cd6b329d_24_DistributionBernoulli_cu_7537a20d21kernelPointwiseApply2IZNS_6native9templates4cuda28bernoulli_tensor_cuda_kernelIbfEEvRKNS_10TensorBaseES9_NS_15PhiloxCudaStateEEUliRbSB_SB_SB_RKfSD_SD_SD_E_bSC_jLi1ELi2ELi4ELi512ELi2EEEvNS0_6detail10TensorInfoIT0_T2_EENSG_IT1_SI_EESI_T_)
        /*13d0*/ 	.word	0x00000000


	//----- nvinfo : EIATTR_MIN_STACK_SIZE
	.align		4
.L_898:
        /*13d4*/ 	.byte	0x04, 0x12
        /*13d6*/ 	.short	(.L_900 - .L_899)
	.align		4
.L_899:
        /*13d8*/ 	.word	index@(_ZN2at4cuda57_GLOBAL__N__cd6b329d_24_DistributionBernoulli_cu_7537a20d21kernelPointwiseApply2IZNS_6native9templates4cuda28bernoulli_tensor_cuda_kernelIbfEEvRKNS_10TensorBaseES9_NS_15PhiloxCudaStateEEUliRbSB_SB_SB_RKfSD_SD_SD_E_bSC_jLi1ELi1ELi4ELi512ELi2EEEvNS0_6detail10TensorInfoIT0_T2_EENSG_IT1_SI_EESI_T_)
        /*13dc*/ 	.word	0x00000000


	//----- nvinfo : EIATTR_MIN_STACK_SIZE
	.align		4
.L_900:
        /*13e0*/ 	.byte	0x04, 0x12
        /*13e2*/ 	.short	(.L_902 - .L_901)
	.align		4
.L_901:
        /*13e4*/ 	.word	index@(_ZN2at4cuda57_GLOBAL__N__cd6b329d_24_DistributionBernoulli_cu_7537a20d21kernelPointwiseApply2IZNS_6native9templates4cuda28bernoulli_tensor_cuda_kernelIN3c108BFloat16EfEEvRKNS_10TensorBaseESB_NS_15PhiloxCudaStateEEUliRS8_SD_SD_SD_RKfSF_SF_SF_E_S8_SE_mLin1ELin1ELi4ELi512ELi2EEEvNS0_6detail10TensorInfoIT0_T2_EENSI_IT1_SK_EESK_T_)
        /*13e8*/ 	.word	0x00000000


	//----- nvinfo : EIATTR_MIN_STACK_SIZE
	.align		4
.L_902:
        /*13ec*/ 	.byte	0x04, 0x12
        /*13ee*/ 	.short	(.L_904 - .L_903)
	.align		4
.L_903:
        /*13f0*/ 	.word	index@(_ZN2at4cuda57_GLOBAL__N__cd6b329d_24_DistributionBernoulli_cu_7537a20d21kernelPointwiseApply2IZNS_6native9templates4cuda28bernoulli_tensor_cuda_kernelIN3c108BFloat16EfEEvRKNS_10TensorBaseESB_NS_15PhiloxCudaStateEEUliRS8_SD_SD_SD_RKfSF_SF_SF_E_S8_SE_mLi1ELi1ELi4ELi512ELi2EEEvNS0_6detail10TensorInfoIT0_T2_EENSI_IT1_SK_EESK_T_)
        /*13f4*/ 	.word	0x00000000


	//----- nvinfo : EIATTR_MIN_STACK_SIZE
	.align		4
.L_904:
        /*13f8*/ 	.byte	0x04, 0x12
        /*13fa*/ 	.short	(.L_906 - .L_905)
	.align		4
.L_905:
        /*13fc*/ 	.word	index@(_ZN2at4cuda57_GLOBAL__N__cd6b329d_24_DistributionBernoulli_cu_7537a20d21kernelPointwiseApply2IZNS_6native9templates4cuda28bernoulli_tensor_cuda_kernelIN3c108BFloat16EfEEvRKNS_10TensorBaseESB_NS_15PhiloxCudaStateEEUliRS8_SD_SD_SD_RKfSF_SF_SF_E_S8_SE_jLin1ELin1ELi4ELi512ELi2EEEvNS0_6detail10TensorInfoIT0_T2_EENSI_IT1_SK_EESK_T_)
        /*1400*/ 	.word	0x00000000


	//----- nvinfo : EIATTR_MIN_STACK_SIZE
	.align		4
.L_906:
        /*1404*/ 	.byte	0x04, 0x12
        /*1406*/ 	.short	(.L_908 - .L_907)
	.align		4
.L_907:
        /*1408*/ 	.word	index@(_ZN2at4cuda57_GLOBAL__N__cd6b329d_24_DistributionBernoulli_cu_7537a20d21kernelPointwiseApply2IZNS_6native9templates4cuda28bernoulli_tensor_cuda_kernelIN3c108BFloat16EfEEvRKNS_10TensorBaseESB_NS_15PhiloxCudaStateEEUliRS8_SD_SD_SD_RKfSF_SF_SF_E_S8_SE_jLin1ELi2ELi4ELi512ELi2EEEvNS0_6detail10TensorInfoIT0_T2_EENSI_IT1_SK_EESK_T_)
        /*140c*/ 	.word	0x00000000


	//----- nvinfo : EIATTR_MIN_STACK_SIZE
	.align		4
.L_908:
        /*1410*/ 	.byte	0x04, 0x12
        /*1412*/ 	.short	(.L_910 - .L_909)
	.align		4
.L_909:
        /*1414*/ 	.word	index@(_ZN2at4cuda57_GLOBAL__N__cd6b329d_24_DistributionBernoulli_cu_7537a20d21kernelPointwiseApply2IZNS_6native9templates4cuda28bernoulli_tensor_cuda_kernelIN3c108BFloat16EfEEvRKNS_10TensorBaseESB_NS_15PhiloxCudaStateEEUliRS8_SD_SD_SD_RKfSF_SF_SF_E_S8_SE_jLin1ELi1ELi4ELi512ELi2EEEvNS0_6detail10TensorInfoIT0_T2_EENSI_IT1_SK_EESK_T_)
        /*1418*/ 	.word	0x00000000


	//----- nvinfo : EIATTR_MIN_STACK_SIZE
	.align		4
.L_910:
        /*141c*/ 	.byte	0x04, 0x12
        /*141e*/ 	.short	(.L_912 - .L_911)
	.align		4
.L_911:
        /*1420*/ 	.word	index@(_ZN2at4cuda57_GLOBAL__N__cd6b329d_24_DistributionBernoulli_cu_7537a20d21kernelPointwiseApply2IZNS_6native9templates4cuda28bernoulli_tensor_cuda_kernelIN3c108BFloat16EfEEvRKNS_10TensorBaseESB_NS_15PhiloxCudaStateEEUliRS8_SD_SD_SD_RKfSF_SF_SF_E_S8_SE_jLi2ELin1ELi4ELi512ELi2EEEvNS0_6detail10TensorInfoIT0_T2_EENSI_IT1_SK_EESK_T_)
        /*1424*/ 	.word	0x00000000


	//----- nvinfo : EIATTR_MIN_STACK_SIZE
	.align		4
.L_912:
        /*1428*/ 	.byte	0x04, 0x12
        /*142a*/ 	.short	(.L_914 - .L_913)
	.align		4
.L_913:
        /*142c*/ 	.word	index@(_ZN2at4cuda57_GLOBAL__N__cd6b329d_24_DistributionBernoulli_cu_7537a20d21kernelPointwiseApply2IZNS_6native9templates4cuda28bernoulli_tensor_cuda_kernelIN3c108BFloat16EfEEvRKNS_10TensorBaseESB_NS_15PhiloxCudaStateEEUliRS8_SD_SD_SD_RKfSF_SF_SF_E_S8_SE_jLi2ELi2ELi4ELi512ELi2EEEvNS0_6detail10TensorInfoIT0_T2_EENSI_IT1_SK_EESK_T_)
        /*1430*/ 	.word	0x00000000


	//----- nvinfo : EIATTR_MIN_STACK_SIZE
	.align		4
.L_914:
        /*1434*/ 	.byte	0x04, 0x12
        /*1436*/ 	.short	(.L_916 - .L_915)
	.align		4
.L_915:
        /*1438*/ 	.word	index@(_ZN2at4cuda57_GLOBAL__N__cd6b329d_24_DistributionBernoulli_cu_7537a20d21kernelPointwiseApply2IZNS_6native9templates4cuda28bernoulli_tensor_cuda_kernelIN3c108BFloat16EfEEvRKNS_10TensorBaseESB_NS_15PhiloxCudaStateEEUliRS8_SD_SD_SD_RKfSF_SF_SF_E_S8_SE_jLi2ELi1ELi4ELi512ELi2EEEvNS0_6detail10TensorInfoIT0_T2_EENSI_IT1_SK_EESK_T_)
        /*143c*/ 	.word	0x00000000


	//----- nvinfo : EIATTR_MIN_STACK_SIZE
	.align		4
.L_916:
        /*1440*/ 	.byte	0x04, 0x12
        /*1442*/ 	.short	(.L_918 - .L_917)
	.align		4
.L_917:
        /*1444*/ 	.word	index@(_ZN2at4cuda57_GLOBAL__N__cd6b329d_24_DistributionBernoulli_cu_7537a20d21kernelPointwiseApply2IZNS_6native9templates4cuda28bernoulli_tensor_cuda_kernelIN3c108BFloat16EfEEvRKNS_10TensorBaseESB_NS_15PhiloxCudaStateEEUliRS8_SD_SD_SD_RKfSF_SF_SF_E_S8_SE_jLi1ELin1ELi4ELi512ELi2EEEvNS0_6detail10TensorInfoIT0_T2_EENSI_IT1_SK_EESK_T_)
        /*1448*/ 	.word	0x00000000


	//----- nvinfo : EIATTR_MIN_STACK_SIZE
	.align		4
.L_918:
        /*144c*/ 	.byte	0x04, 0x12
        /*144e*/ 	.short	(.L_920 - .L_919)
	.align		4
.L_919:
        /*1450*/ 	.word	index@(_ZN2at4cuda57_GLOBAL__N__cd6b329d_24_DistributionBernoulli_cu_7537a20d21kernelPointwiseApply2IZNS_6native9templates4cuda28bernoulli_tensor_cuda_kernelIN3c108BFloat16EfEEvRKNS_10TensorBaseESB_NS_15PhiloxCudaStateEEUliRS8_SD_SD_SD_RKfSF_SF_SF_E_S8_SE_jLi1ELi2ELi4ELi512ELi2EEEvNS0_6detail10TensorInfoIT0_T2_EENSI_IT1_SK_EESK_T_)
        /*1454*/ 	.word	0x00000000


	//----- nvinfo : EIATTR_MIN_STACK_SIZE
	.align		4
.L_920:
        /*1458*/ 	.byte	0x04, 0x12
        /*145a*/ 	.short	(.L_922 - .L_921)
	.align		4
.L_921:
        /*145c*/ 	.word	index@(_ZN2at4cuda57_GLOBAL__N__cd6b329d_24_DistributionBernoulli_cu_7537a20d21kernelPointwiseApply2IZNS_6native9templates4cuda28bernoulli_tensor_cuda_kernelIN3c108BFloat16EfEEvRKNS_10TensorBaseESB_NS_15PhiloxCudaStateEEUliRS8_SD_SD_SD_RKfSF_SF_SF_E_S8_SE_jLi1ELi1ELi4ELi512ELi2EEEvNS0_6detail10TensorInfoIT0_T2_EENSI_IT1_SK_EESK_T_)
        /*1460*/ 	.word	0x00000000


	//----- nvinfo : EIATTR_MIN_STACK_SIZE
	.align		4
.L_922:
        /*1464*/ 	.byte	0x04, 0x12
        /*1466*/ 	.short	(.L_924 - .L_923)
	.align		4
.L_923:
        /*1468*/ 	.word	index@(_ZN2at4cuda57_GLOBAL__N__cd6b329d_24_DistributionBernoulli_cu_7537a20d21kernelPointwiseApply2IZNS_6native9templates4cuda28bernoulli_tensor_cuda_kernelIN3c104HalfEfEEvRKNS_10TensorBaseESB_NS_15PhiloxCudaStateEEUliRS8_SD_SD_SD_RKfSF_SF_SF_E_S8_SE_mLin1ELin1ELi4ELi512ELi2EEEvNS0_6detail10TensorInfoIT0_T2_EENSI_IT1_SK_EESK_T_)
        /*146c*/ 	.word	0x00000000


	//----- nvinfo : EIATTR_MIN_STACK_SIZE
	.align		4
.L_924:
        /*1470*/ 	.byte	0x04, 0x12
        /*1472*/ 	.short	(.L_926 - .L_925)
	.align		4
.L_925:
        /*1474*/ 	.word	index@(_ZN2at4cuda57_GLOBAL__N__cd6b329d_24_DistributionBernoulli_cu_7537a20d21kernelPointwiseApply2IZNS_6native9templates4cuda28bernoulli_tensor_cuda_kernelIN3c104HalfEfEEvRKNS_10TensorBaseESB_NS_15PhiloxCudaStateEEUliRS8_SD_SD_SD_RKfSF_SF_SF_E_S8_SE_mLi1ELi1ELi4ELi512ELi2EEEvNS0_6detail10TensorInfoIT0_T2_EENSI_IT1_SK_EESK_T_)
        /*1478*/ 	.word	0x00000000


	//----- nvinfo : EIATTR_MIN_STACK_SIZE
	.align		4
.L_926:
        /*147c*/ 	.byte	0x04, 0x12
        /*147e*/ 	.short	(.L_928 - .L_927)
	.align		4
.L_927:
        /*1480*/ 	.word	index@(_ZN2at4cuda57_GLOBAL__N__cd6b329d_24_DistributionBernoulli_cu_7537a20d21kernelPointwiseApply2IZNS_6native9templates4cuda28bernoulli_tensor_cuda_kernelIN3c104HalfEfEEvRKNS_10TensorBaseESB_NS_15PhiloxCudaStateEEUliRS8_SD_SD_SD_RKfSF_SF_SF_E_S8_SE_jLin1ELin1ELi4ELi512ELi2EEEvNS0_6detail10TensorInfoIT0_T2_EENSI_IT1_SK_EESK_T_)
        /*1484*/ 	.word	0x00000000


	//----- nvinfo : EIATTR_MIN_STACK_SIZE
	.align		4
.L_928:
        /*1488*/ 	.byte	0x04, 0x12
        /*148a*/ 	.short	(.L_930 - .L_929)
	.align		4
.L_929:
        /*148c*/ 	.word	index@(_ZN2at4cuda57_GLOBAL__N__cd6b329d_24_DistributionBernoulli_cu_7537a20d21kernelPointwiseApply2IZNS_6native9templates4cuda28bernoulli_tensor_cuda_kernelIN3c104HalfEfEEvRKNS_10TensorBaseESB_NS_15PhiloxCudaStateEEUliRS8_SD_SD_SD_RKfSF_SF_SF_E_S8_SE_jLin1ELi2ELi4ELi512ELi2EEEvNS0_6detail10TensorInfoIT0_T2_EENSI_IT1_SK_EESK_T_)
        /*1490*/ 	.word	0x00000000


	//----- nvinfo : EIATTR_MIN_STACK_SIZE
	.align		4
.L_930:
        /*1494*/ 	.byte	0x04, 0x12
        /*1496*/ 	.short	(.L_932 - .L_931)
	.align		4
.L_931:
        /*1498*/ 	.word	index@(_ZN2at4cuda57_GLOBAL__N__cd6b329d_24_DistributionBernoulli_cu_7537a20d21kernelPointwiseApply2IZNS_6native9templates4cuda28bernoulli_tensor_cuda_kernelIN3c104HalfEfEEvRKNS_10TensorBaseESB_NS_15PhiloxCudaStateEEUliRS8_SD_SD_SD_RKfSF_SF_SF_E_S8_SE_jLin1ELi1ELi4ELi512ELi2EEEvNS0_6detail10TensorInfoIT0_T2_EENSI_IT1_SK_EESK_T_)
        /*149c*/ 	.word	0x00000000


	//----- nvinfo : EIATTR_MIN_STACK_SIZE
	.align		4
.L_932:
        /*14a0*/ 	.byte	0x04, 0x12
        /*14a2*/ 	.short	(.L_934 - .L_933)
	.align		4
.L_933:
        /*14a4*/ 	.word	index@(_ZN2at4cuda57_GLOBAL__N__cd6b329d_24_DistributionBernoulli_cu_7537a20d21kernelPointwiseApply2IZNS_6native9templates4cuda28bernoulli_tensor_cuda_kernelIN3c104HalfEfEEvRKNS_10TensorBaseESB_NS_15PhiloxCudaStateEEUliRS8_SD_SD_SD_RKfSF_SF_SF_E_S8_SE_jLi2ELin1ELi4ELi512ELi2EEEvNS0_6detail10TensorInfoIT0_T2_EENSI_IT1_SK_EESK_T_)
        /*14a8*/ 	.word	0x00000000


	//----- nvinfo : EIATTR_MIN_STACK_SIZE
	.align		4
.L_934:
        /*14ac*/ 	.byte	0x04, 0x12
        /*14ae*/ 	.short	(.L_936 - .L_935)
	.align		4
.L_935:
        /*14b0*/ 	.word	index@(_ZN2at4cuda57_GLOBAL__N__cd6b329d_24_DistributionBernoulli_cu_7537a20d21kernelPointwiseApply2IZNS_6native9templates4cuda28bernoulli_tensor_cuda_kernelIN3c104HalfEfEEvRKNS_10TensorBaseESB_NS_15PhiloxCudaStateEEUliRS8_SD_SD_SD_RKfSF_SF_SF_E_S8_SE_jLi2ELi2ELi4ELi512ELi2EEEvNS0_6detail10TensorInfoIT0_T2_EENSI_IT1_SK_EESK_T_)
        /*14b4*/ 	.word	0x00000000


	//----- nvinfo : EIATTR_MIN_STACK_SIZE
	.align		4
.L_936:
        /*14b8*/ 	.byte	0x04, 0x12
        /*14ba*/ 	.short	(.L_938 - .L_937)
	.align		4
.L_937:
        /*14bc*/ 	.word	index@(_ZN2at4cuda57_GLOBAL__N__cd6b329d_24_DistributionBernoulli_cu_7537a20d21kernelPointwiseApply2IZNS_6native9templates4cuda28bernoulli_tensor_cuda_kernelIN3c104HalfEfEEvRKNS_10TensorBaseESB_NS_15PhiloxCudaStateEEUliRS8_SD_SD_SD_RKfSF_SF_SF_E_S8_SE_jLi2ELi1ELi4ELi512ELi2EEEvNS0_6detail10TensorInfoIT0_T2_EENSI_IT1_SK_EESK_T_)
        /*14c0*/ 	.word	0x00000000


	//----- nvinfo : EIATTR_MIN_STACK_SIZE
	.align		4
.L_938:
        /*14c4*/ 	.byte	0x04, 0x12
        /*14c6*/ 	.short	(.L_940 - .L_939)
	.align		4
.L_939:
        /*14c8*/ 	.word	index@(_ZN2at4cuda57_GLOBAL__N__cd6b329d_24_DistributionBernoulli_cu_7537a20d21kernelPointwiseApply2IZNS_6native9templates4cuda28bernoulli_tensor_cuda_kernelIN3c104HalfEfEEvRKNS_10TensorBaseESB_NS_15PhiloxCudaStateEEUliRS8_SD_SD_SD_RKfSF_SF_SF_E_S8_SE_jLi1ELin1ELi4ELi512ELi2EEEvNS0_6detail10TensorInfoIT0_T2_EENSI_IT1_SK_EESK_T_)
        /*14cc*/ 	.word	0x00000000


	//----- nvinfo : EIATTR_MIN_STACK_SIZE
	.align		4
.L_940:
        /*14d0*/ 	.byte	0x04, 0x12
        /*14d2*/ 	.short	(.L_942 - .L_941)
	.align		4
.L_941:
        /*14d4*/ 	.word	index@(_ZN2at4cuda57_GLOBAL__N__cd6b329d_24_DistributionBernoulli_cu_7537a20d21kernelPointwiseApply2IZNS_6native9templates4cuda28bernoulli_tensor_cuda_kernelIN3c104HalfEfEEvRKNS_10TensorBaseESB_NS_15PhiloxCudaStateEEUliRS8_SD_SD_SD_RKfSF_SF_SF_E_S8_SE_jLi1ELi2ELi4ELi512ELi2EEEvNS0_6detail10TensorInfoIT0_T2_EENSI_IT1_SK_EESK_T_)
        /*14d8*/ 	.word	0x00000000


	//----- nvinfo : EIATTR_MIN_STACK_SIZE
	.align		4
.L_942:
        /*14dc*/ 	.byte	0x04, 0x12
        /*14de*/ 	.short	(.L_944 - .L_943)
	.align		4
.L_943:
        /*14e0*/ 	.word	index@(_ZN2at4cuda57_GLOBAL__N__cd6b329d_24_DistributionBernoulli_cu_7537a20d21kernelPointwiseApply2IZNS_6native9templates4cuda28bernoulli_tensor_cuda_kernelIN3c104HalfEfEEvRKNS_10TensorBaseESB_NS_15PhiloxCudaStateEEUliRS8_SD_SD_SD_RKfSF_SF_SF_E_S8_SE_jLi1ELi1ELi4ELi512ELi2EEEvNS0_6detail10TensorInfoIT0_T2_EENSI_IT1_SK_EESK_T_)
        /*14e4*/ 	.word	0x00000000


	//----- nvinfo : EIATTR_MIN_STACK_SIZE
	.align		4
.L_944:
        /*14e8*/ 	.byte	0x04, 0x12
        /*14ea*/ 	.short	(.L_946 - .L_945)
	.align		4
.L_945:
        /*14ec*/ 	.word	index@(_ZN2at4cuda57_GLOBAL__N__cd6b329d_24_DistributionBernoulli_cu_7537a20d21kernelPointwiseApply2IZNS_6native9templates4cuda28bernoulli_tensor_cuda_kernelIffEEvRKNS_10TensorBaseES9_NS_15PhiloxCudaStateEEUliRfSB_SB_SB_RKfSD_SD_SD_E_fSC_mLin1ELin1ELi4ELi512ELi2EEEvNS0_6detail10TensorInfoIT0_T2_EENSG_IT1_SI_EESI_T_)
        /*14f0*/ 	.word	0x00000000


	//----- nvinfo : EIATTR_MIN_STACK_SIZE
	.align		4
.L_946:
        /*14f4*/ 	.byte	0x04, 0x12
        /*14f6*/ 	.short	(.L_948 - .L_947)
	.align		4
.L_947:
        /*14f8*/ 	.word	index@(_ZN2at4cuda57_GLOBAL__N__cd6b329d_24_DistributionBernoulli_cu_7537a20d21kernelPointwiseApply2IZNS_6native9templates4cuda28bernoulli_tensor_cuda_kernelIffEEvRKNS_10TensorBaseES9_NS_15PhiloxCudaStateEEUliRfSB_SB_SB_RKfSD_SD_SD_E_fSC_mLi1ELi1ELi4ELi512ELi2EEEvNS0_6detail10TensorInfoIT0_T2_EENSG_IT1_SI_EESI_T_)
        /*14fc*/ 	.word	0x00000000


	//----- nvinfo : EIATTR_MIN_STACK_SIZE
	.align		4
.L_948:
        /*1500*/ 	.byte	0x04, 0x12
        /*1502*/ 	.short	(.L_950 - .L_949)
	.align		4
.L_949:
        /*1504*/ 	.word	index@(_ZN2at4cuda57_GLOBAL__N__cd6b329d_24_DistributionBernoulli_cu_7537a20d21kernelPointwiseApply2IZNS_6native9templates4cuda28bernoulli_tensor_cuda_kernelIffEEvRKNS_10TensorBaseES9_NS_15PhiloxCudaStateEEUliRfSB_SB_SB_RKfSD_SD_SD_E_fSC_jLin1ELin1ELi4ELi512ELi2EEEvNS0_6detail10TensorInfoIT0_T2_EENSG_IT1_SI_EESI_T_)
        /*1508*/ 	.word	0x00000000


	//----- nvinfo : EIATTR_MIN_STACK_SIZE
	.align		4
.L_950:
        /*150c*/ 	.byte	0x04, 0x12
        /*150e*/ 	.short	(.L_952 - .L_951)
	.align		4
.L_951:
        /*1510*/ 	.word	index@(_ZN2at4cuda57_GLOBAL__N__cd6b329d_24_DistributionBernoulli_cu_7537a20d21kernelPointwiseApply2IZNS_6native9templates4cuda28bernoulli_tensor_cuda_kernelIffEEvRKNS_10TensorBaseES9_NS_15PhiloxCudaStateEEUliRfSB_SB_SB_RKfSD_SD_SD_E_fSC_jLin1ELi2ELi4ELi512ELi2EEEvNS0_6detail10TensorInfoIT0_T2_EENSG_IT1_SI_EESI_T_)
        /*1514*/ 	.word	0x00000000


	//----- nvinfo : EIATTR_MIN_STACK_SIZE
	.align		4
.L_952:
        /*1518*/ 	.byte	0x04, 0x12
        /*151a*/ 	.short	(.L_954 - .L_953)
	.align		4
.L_953:
        /*151c*/ 	.word	index@(_ZN2at4cuda57_GLOBAL__N__cd6b329d_24_DistributionBernoulli_cu_7537a20d21kernelPointwiseApply2IZNS_6native9templates4cuda28bernoulli_tensor_cuda_kernelIffEEvRKNS_10TensorBaseES9_NS_15PhiloxCudaStateEEUliRfSB_SB_SB_RKfSD_SD_SD_E_fSC_jLin1ELi1ELi4ELi512ELi2EEEvNS0_6detail10TensorInfoIT0_T2_EENSG_IT1_SI_EESI_T_)
        /*1520*/ 	.word	0x00000000


	//----- nvinfo : EIATTR_MIN_STACK_SIZE
	.align		4
.L_954:
        /*1524*/ 	.byte	0x04, 0x12
        /*1526*/ 	.short	(.L_956 - .L_955)
	.align		4
.L_955:
        /*1528*/ 	.word	index@(_ZN2at4cuda57_GLOBAL__N__cd6b329d_24_DistributionBernoulli_cu_7537a20d21kernelPointwiseApply2IZNS_6native9templates4cuda28bernoulli_tensor_cuda_kernelIffEEvRKNS_10TensorBaseES9_NS_15PhiloxCudaStateEEUliRfSB_SB_SB_RKfSD_SD_SD_E_fSC_jLi2ELin1ELi4ELi512ELi2EEEvNS0_6detail10TensorInfoIT0_T2_EENSG_IT1_SI_EESI_T_)
        /*152c*/ 	.word	0x00000000


	//----- nvinfo : EIATTR_MIN_STACK_SIZE
	.align		4
.L_956:
        /*1530*/ 	.byte	0x04, 0x12
        /*1532*/ 	.short	(.L_958 - .L_957)
	.align		4
.L_957:
        /*1534*/ 	.word	index@(_ZN2at4cuda57_GLOBAL__N__cd6b329d_24_DistributionBernoulli_cu_7537a20d21kernelPointwiseApply2IZNS_6native9templates4cuda28bernoulli_tensor_cuda_kernelIffEEvRKNS_10TensorBaseES9_NS_15PhiloxCudaStateEEUliRfSB_SB_SB_RKfSD_SD_SD_E_fSC_jLi2ELi2ELi4ELi512ELi2EEEvNS0_6detail10TensorInfoIT0_T2_EENSG_IT1_SI_EESI_T_)
        /*1538*/ 	.word	0x00000000


	//----- nvinfo : EIATTR_MIN_STACK_SIZE
	.align		4
.L_958:
        /*153c*/ 	.byte	0x04, 0x12
        /*153e*/ 	.short	(.L_960 - .L_959)
	.align		4
.L_959:
        /*1540*/ 	.word	index@(_ZN2at4cuda57_GLOBAL__N__cd6b329d_24_DistributionBernoulli_cu_7537a20d21kernelPointwiseApply2IZNS_6native9templates4cuda28bernoulli_tensor_cuda_kernelIffEEvRKNS_10TensorBaseES9_NS_15PhiloxCudaStateEEUliRfSB_SB_SB_RKfSD_SD_SD_E_fSC_jLi2ELi1ELi4ELi512ELi2EEEvNS0_6detail10TensorInfoIT0_T2_EENSG_IT1_SI_EESI_T_)
        /*1544*/ 	.word	0x00000000


	//----- nvinfo : EIATTR_MIN_STACK_SIZE
	.align		4
.L_960:
        /*1548*/ 	.byte	0x04, 0x12
        /*154a*/ 	.short	(.L_962 - .L_961)
	.align		4
.L_961:
        /*154c*/ 	.word	index@(_ZN2at4cuda57_GLOBAL__N__cd6b329d_24_DistributionBernoulli_cu_7537a20d21kernelPointwiseApply2IZNS_6native9templates4cuda28bernoulli_tensor_cuda_kernelIffEEvRKNS_10TensorBaseES9_NS_15PhiloxCudaStateEEUliRfSB_SB_SB_RKfSD_SD_SD_E_fSC_jLi1ELin1ELi4ELi512ELi2EEEvNS0_6detail10TensorInfoIT0_T2_EENSG_IT1_SI_EESI_T_)
        /*1550*/ 	.word	0x00000000


	//----- nvinfo : EIATTR_MIN_STACK_SIZE
	.align		4
.L_962:
        /*1554*/ 	.byte	0x04, 0x12
        /*1556*/ 	.short	(.L_964 - .L_963)
	.align		4
.L_963:
        /*1558*/ 	.word	index@(_ZN2at4cuda57_GLOBAL__N__cd6b329d_24_DistributionBernoulli_cu_7537a20d21kernelPointwiseApply2IZNS_6native9templates4cuda28bernoulli_tensor_cuda_kernelIffEEvRKNS_10TensorBaseES9_NS_15PhiloxCudaStateEEUliRfSB_SB_SB_RKfSD_SD_SD_E_fSC_jLi1ELi2ELi4ELi512ELi2EEEvNS0_6detail10TensorInfoIT0_T2_EENSG_IT1_SI_EESI_T_)
        /*155c*/ 	.word	0x00000000


	//----- nvinfo : EIATTR_MIN_STACK_SIZE
	.align		4
.L_964:
        /*1560*/ 	.byte	0x04, 0x12
        /*1562*/ 	.short	(.L_966 - .L_965)
	.align		4
.L_965:
        /*1564*/ 	.word	index@(_ZN2at4cuda57_GLOBAL__N__cd6b329d_24_DistributionBernoulli_cu_7537a20d21kernelPointwiseApply2IZNS_6native9templates4cuda28bernoulli_tensor_cuda_kernelIffEEvRKNS_10TensorBaseES9_NS_15PhiloxCudaStateEEUliRfSB_SB_SB_RKfSD_SD_SD_E_fSC_jLi1ELi1ELi4ELi512ELi2EEEvNS0_6detail10TensorInfoIT0_T2_EENSG_IT1_SI_EESI_T_)
        /*1568*/ 	.word	0x00000000


	//----- nvinfo : EIATTR_MIN_STACK_SIZE
	.align		4
.L_966:
        /*156c*/ 	.byte	0x04, 0x12
        /*156e*/ 	.short	(.L_968 - .L_967)
	.align		4
.L_967:
        /*1570*/ 	.word	index@(_ZN2at4cuda57_GLOBAL__N__cd6b329d_24_DistributionBernoulli_cu_7537a20d21kernelPointwiseApply2IZNS_6native9templates4cuda28bernoulli_tensor_cuda_kernelIdfEEvRKNS_10TensorBaseES9_NS_15PhiloxCudaStateEEUliRdSB_SB_SB_RKfSD_SD_SD_E_dSC_mLin1ELin1ELi4ELi512ELi2EEEvNS0_6detail10TensorInfoIT0_T2_EENSG_IT1_SI_EESI_T_)
        /*1574*/ 	.word	0x00000000


	//----- nvinfo : EIATTR_MIN_STACK_SIZE
	.align		4
.L_968:
        /*1578*/ 	.byte	0x04, 0x12
        /*157a*/ 	.short	(.L_970 - .L_969)
	.align		4
.L_969:
        /*157c*/ 	.word	index@(_ZN2at4cuda57_GLOBAL__N__cd6b329d_24_DistributionBernoulli_cu_7537a20d21kernelPointwiseApply2IZNS_6native9templates4cuda28bernoulli_tensor_cuda_kernelIdfEEvRKNS_10TensorBaseES9_NS_15PhiloxCudaStateEEUliRdSB_SB_SB_RKfSD_SD_SD_E_dSC_mLi1ELi1ELi4ELi512ELi2EEEvNS0_6detail10TensorInfoIT0_T2_EENSG_IT1_SI_EESI_T_)
        /*1580*/ 	.word	0x00000000


	//----- nvinfo : EIATTR_MIN_STACK_SIZE
	.align		4
.L_970:
        /*1584*/ 	.byte	0x04, 0x12
        /*1586*/ 	.short	(.L_972 - .L_971)
	.align		4
.L_971:
        /*1588*/ 	.word	index@(_ZN2at4cuda57_GLOBAL__N__cd6b329d_24_DistributionBernoulli_cu_7537a20d21kernelPointwiseApply2IZNS_6native9templates4cuda28bernoulli_tensor_cuda_kernelIdfEEvRKNS_10TensorBaseES9_NS_15PhiloxCudaStateEEUliRdSB_SB_SB_RKfSD_SD_SD_E_dSC_jLin1ELin1ELi4ELi512ELi2EEEvNS0_6detail10TensorInfoIT0_T2_EENSG_IT1_SI_EESI_T_)
        /*158c*/ 	.word	0x00000000


	//----- nvinfo : EIATTR_MIN_STACK_SIZE
	.align		4
.L_972:
        /*1590*/ 	.byte	0x04, 0x12
        /*1592*/ 	.short	(.L_974 - .L_973)
	.align		4
.L_973:
        /*1594*/ 	.word	index@(_ZN2at4cuda57_GLOBAL__N__cd6b329d_24_DistributionBernoulli_cu_7537a20d21kernelPointwiseApply2IZNS_6native9templates4cuda28bernoulli_tensor_cuda_kernelIdfEEvRKNS_10TensorBaseES9_NS_15PhiloxCudaStateEEUliRdSB_SB_SB_RKfSD_SD_SD_E_dSC_jLin1ELi2ELi4ELi512ELi2EEEvNS0_6detail10TensorInfoIT0_T2_EENSG_IT1_SI_EESI_T_)
        /*1598*/ 	.word	0x00000000


	//----- nvinfo : EIATTR_MIN_STACK_SIZE
	.align		4
.L_974:
        /*159c*/ 	.byte	0x04, 0x12
        /*159e*/ 	.short	(.L_976 - .L_975)
	.align		4
.L_975:
        /*15a0*/ 	.word	index@(_ZN2at4cuda57_GLOBAL__N__cd6b329d_24_DistributionBernoulli_cu_7537a20d21kernelPointwiseApply2IZNS_6native9templates4cuda28bernoulli_tensor_cuda_kernelIdfEEvRKNS_10TensorBaseES9_NS_15PhiloxCudaStateEEUliRdSB_SB_SB_RKfSD_SD_SD_E_dSC_jLin1ELi1ELi4ELi512ELi2EEEvNS0_6detail10TensorInfoIT0_T2_EENSG_IT1_SI_EESI_T_)
        /*15a4*/ 	.word	0x00000000


	//----- nvinfo : EIATTR_MIN_STACK_SIZE
	.align		4
.L_976:
        /*15a8*/ 	.byte	0x04, 0x12
        /*15aa*/ 	.short	(.L_978 - .L_977)
	.align		4
.L_977:
        /*15ac*/ 	.word	index@(_ZN2at4cuda57_GLOBAL__N__cd6b329d_24_DistributionBernoulli_cu_7537a20d21kernelPointwiseApply2IZNS_6native9templates4cuda28bernoulli_tensor_cuda_kernelIdfEEvRKNS_10TensorBaseES9_NS_15PhiloxCudaStateEEUliRdSB_SB_SB_RKfSD_SD_SD_E_dSC_jLi2ELin1ELi4ELi512ELi2EEEvNS0_6detail10TensorInfoIT0_T2_EENSG_IT1_SI_EESI_T_)
        /*15b0*/ 	.word	0x00000000


	//----- nvinfo : EIATTR_MIN_STACK_SIZE
	.align		4
.L_978:
        /*15b4*/ 	.byte	0x04, 0x12
        /*15b6*/ 	.short	(.L_980 - .L_979)
	.align		4
.L_979:
        /*15b8*/ 	.word	index@(_ZN2at4cuda57_GLOBAL__N__cd6b329d_24_DistributionBernoulli_cu_7537a20d21kernelPointwiseApply2IZNS_6native9templates4cuda28bernoulli_tensor_cuda_kernelIdfEEvRKNS_10TensorBaseES9_NS_15PhiloxCudaStateEEUliRdSB_SB_SB_RKfSD_SD_SD_E_dSC_jLi2ELi2ELi4ELi512ELi2EEEvNS0_6detail10TensorInfoIT0_T2_EENSG_IT1_SI_EESI_T_)
        /*15bc*/ 	.word	0x00000000


	//----- nvinfo : EIATTR_MIN_STACK_SIZE
	.align		4
.L_980:
        /*15c0*/ 	.byte	0x04, 0x12
        /*15c2*/ 	.short	(.L_982 - .L_981)
	.align		4
.L_981:
        /*15c4*/ 	.word	index@(_ZN2at4cuda57_GLOBAL__N__cd6b329d_24_DistributionBernoulli_cu_7537a20d21kernelPointwiseApply2IZNS_6native9templates4cuda28bernoulli_tensor_cuda_kernelIdfEEvRKNS_10TensorBaseES9_NS_15PhiloxCudaStateEEUliRdSB_SB_SB_RKfSD_SD_SD_E_dSC_jLi2ELi1ELi4ELi512ELi2EEEvNS0_6detail10TensorInfoIT0_T2_EENSG_IT1_SI_EESI_T_)
        /*15c8*/ 	.word	0x00000000


	//----- nvinfo : EIATTR_MIN_STACK_SIZE
	.align		4
.L_982:
        /*15cc*/ 	.byte	0x04, 0x12
        /*15ce*/ 	.short	(.L_984 - .L_983)
	.align		4
.L_983:
        /*15d0*/ 	.word	index@(_ZN2at4cuda57_GLOBAL__N__cd6b329d_24_DistributionBernoulli_cu_7537a20d21kernelPointwiseApply2IZNS_6native9templates4cuda28bernoulli_tensor_cuda_kernelIdfEEvRKNS_10TensorBaseES9_NS_15PhiloxCudaStateEEUliRdSB_SB_SB_RKfSD_SD_SD_E_dSC_jLi1ELin1ELi4ELi512ELi2EEEvNS0_6detail10TensorInfoIT0_T2_EENSG_IT1_SI_EESI_T_)
        /*15d4*/ 	.word	0x00000000


	//----- nvinfo : EIATTR_MIN_STACK_SIZE
	.align		4
.L_984:
        /*15d8*/ 	.byte	0x04, 0x12
        /*15da*/ 	.short	(.L_986 - .L_985)
	.align		4
.L_985:
        /*15dc*/ 	.word	index@(_ZN2at4cuda57_GLOBAL__N__cd6b329d_24_DistributionBernoulli_cu_7537a20d21kernelPointwiseApply2IZNS_6native9templates4cuda28bernoulli_tensor_cuda_kernelIdfEEvRKNS_10TensorBaseES9_NS_15PhiloxCudaStateEEUliRdSB_SB_SB_RKfSD_SD_SD_E_dSC_jLi1ELi2ELi4ELi512ELi2EEEvNS0_6detail10TensorInfoIT0_T2_EENSG_IT1_SI_EESI_T_)
        /*15e0*/ 	.word	0x00000000


	//----- nvinfo : EIATTR_MIN_STACK_SIZE
	.align		4
.L_986:
        /*15e4*/ 	.byte	0x04, 0x12
        /*15e6*/ 	.short	(.L_988 - .L_987)
	.align		4
.L_987:
        /*15e8*/ 	.word	index@(_ZN2at4cuda57_GLOBAL__N__cd6b329d_24_DistributionBernoulli_cu_7537a20d21kernelPointwiseApply2IZNS_6native9templates4cuda28bernoulli_tensor_cuda_kernelIdfEEvRKNS_10TensorBaseES9_NS_15PhiloxCudaStateEEUliRdSB_SB_SB_RKfSD_SD_SD_E_dSC_jLi1ELi1ELi4ELi512ELi2EEEvNS0_6detail10TensorInfoIT0_T2_EENSG_IT1_SI_EESI_T_)
        /*15ec*/ 	.word	0x00000000


	//----- nvinfo : EIATTR_MIN_STACK_SIZE
	.align		4
.L_988:
        /*15f0*/ 	.byte	0x04, 0x12
        /*15f2*/ 	.short	(.L_990 - .L_989)
	.align		4
.L_989:
        /*15f4*/ 	.word	index@(_ZN2at4cuda57_GLOBAL__N__cd6b329d_24_DistributionBernoulli_cu_7537a20d21kernelPointwiseApply2IZNS_6native9templates4cuda28bernoulli_tensor_cuda_kernelIsfEEvRKNS_10TensorBaseES9_NS_15PhiloxCudaStateEEUliRsSB_SB_SB_RKfSD_SD_SD_E_sSC_mLin1ELin1ELi4ELi512ELi2EEEvNS0_6detail10TensorInfoIT0_T2_EENSG_IT1_SI_EESI_T_)
        /*15f8*/ 	.word	0x00000000


	//----- nvinfo : EIATTR_MIN_STACK_SIZE
	.align		4
.L_990:
        /*15fc*/ 	.byte	0x04, 0x12
        /*15fe*/ 	.short	(.L_992 - .L_991)
	.align		4
.L_991:
        /*1600*/ 	.word	index@(_ZN2at4cuda57_GLOBAL__N__cd6b329d_24_DistributionBernoulli_cu_7537a20d21kernelPointwiseApply2IZNS_6native9templates4cuda28bernoulli_tensor_cuda_kernelIsfEEvRKNS_10TensorBaseES9_NS_15PhiloxCudaStateEEUliRsSB_SB_SB_RKfSD_SD_SD_E_sSC_mLi1ELi1ELi4ELi512ELi2EEEvNS0_6detail10TensorInfoIT0_T2_EENSG_IT1_SI_EESI_T_)
        /*1604*/ 	.word	0x00000000


	//----- nvinfo : EIATTR_MIN_STACK_SIZE
	.align		4
.L_992:
        /*1608*/ 	.byte	0x04, 0x12
        /*160a*/ 	.short	(.L_994 - .L_993)
	.align		4
.L_993:
        /*160c*/ 	.word	index@(_ZN2at4cuda57_GLOBAL__N__cd6b329d_24_DistributionBernoulli_cu_7537a20d21kernelPointwiseApply2IZNS_6native9templates4cuda28bernoulli_tensor_cuda_kernelIsfEEvRKNS_10TensorBaseES9_NS_15PhiloxCudaStateEEUliRsSB_SB_SB_RKfSD_SD_SD_E_sSC_jLin1ELin1ELi4ELi512ELi2EEEvNS0_6detail10TensorInfoIT0_T2_EENSG_IT1_SI_EESI_T_)
        /*1610*/ 	.word	0x00000000


	//----- nvinfo : EIATTR_MIN_STACK_SIZE
	.align		4
.L_994:
        /*1614*/ 	.byte	0x04, 0x12
        /*1616*/ 	.short	(.L_996 - .L_995)
	.align		4
.L_995:
        /*1618*/ 	.word	index@(_ZN2at4cuda57_GLOBAL__N__cd6b329d_24_DistributionBernoulli_cu_7537a20d21kernelPointwiseApply2IZNS_6native9templates4cuda28bernoulli_tensor_cuda_kernelIsfEEvRKNS_10TensorBaseES9_NS_15PhiloxCudaStateEEUliRsSB_SB_SB_RKfSD_SD_SD_E_sSC_jLin1ELi2ELi4ELi512ELi2EEEvNS0_6detail10TensorInfoIT0_T2_EENSG_IT1_SI_EESI_T_)
        /*161c*/ 	.word	0x00000000


	//----- nvinfo : EIATTR_MIN_STACK_SIZE
	.align		4
.L_996:
        /*1620*/ 	.byte	0x04, 0x12
        /*1622*/ 	.short	(.L_998 - .L_997)
	.align		4
.L_997:
        /*1624*/ 	.word	index@(_ZN2at4cuda57_GLOBAL__N__cd6b329d_24_DistributionBernoulli_cu_7537a20d21kernelPointwiseApply2IZNS_6native9templates4cuda28bernoulli_tensor_cuda_kernelIsfEEvRKNS_10TensorBaseES9_NS_15PhiloxCudaStateEEUliRsSB_SB_SB_RKfSD_SD_SD_E_sSC_jLin1ELi1ELi4ELi512ELi2EEEvNS0_6detail10TensorInfoIT0_T2_EENSG_IT1_SI_EESI_T_)
        /*1628*/ 	.word	0x00000000


	//----- nvinfo : EIATTR_MIN_STACK_SIZE
	.align		4
.L_998:
        /*162c*/ 	.byte	0x04, 0x12
        /*162e*/ 	.short	(.L_1000 - .L_999)
	.align		4
.L_999:
        /*1630*/ 	.word	index@(_ZN2at4cuda57_GLOBAL__N__cd6b329d_24_DistributionBernoulli_cu_7537a20d21kernelPointwiseApply2IZNS_6native9templates4cuda28bernoulli_tensor_cuda_kernelIsfEEvRKNS_10TensorBaseES9_NS_15PhiloxCudaStateEEUliRsSB_SB_SB_RKfSD_SD_SD_E_sSC_jLi2ELin1ELi4ELi512ELi2EEEvNS0_6detail10TensorInfoIT0_T2_EENSG_IT1_SI_EESI_T_)
        /*1634*/ 	.word	0x00000000


	//----- nvinfo : EIATTR_MIN_STACK_SIZE
	.align		4
.L_1000:
        /*1638*/ 	.byte	0x04, 0x12
        /*163a*/ 	.short	(.L_1002 - .L_1001)
	.align		4
.L_1001:
        /*163c*/ 	.word	index@(_ZN2at4cuda57_GLOBAL__N__cd6b329d_24_DistributionBernoulli_cu_7537a20d21kernelPointwiseApply2IZNS_6native9templates4cuda28bernoulli_tensor_cuda_kernelIsfEEvRKNS_10TensorBaseES9_NS_15PhiloxCudaStateEEUliRsSB_SB_SB_RKfSD_SD_SD_E_sSC_jLi2ELi2ELi4ELi512ELi2EEEvNS0_6detail10TensorInfoIT0_T2_EENSG_IT1_SI_EESI_T_)
        /*1640*/ 	.word	0x00000000


	//----- nvinfo : EIATTR_MIN_STACK_SIZE
	.align		4
.L_1002:
        /*1644*/ 	.byte	0x04, 0x12
        /*1646*/ 	.short	(.L_1004 - .L_1003)
	.align		4
.L_1003:
        /*1648*/ 	.word	index@(_ZN2at4cuda57_GLOBAL__N__cd6b329d_24_DistributionBernoulli_cu_7537a20d21kernelPointwiseApply2IZNS_6native9templates4cuda28bernoulli_tensor_cuda_kernelIsfEEvRKNS_10TensorBaseES9_NS_15PhiloxCudaStateEEUliRsSB_SB_SB_RKfSD_SD_SD_E_sSC_jLi2ELi1ELi4ELi512ELi2EEEvNS0_6detail10TensorInfoIT0_T2_EENSG_IT1_SI_EESI_T_)
        /*164c*/ 	.word	0x00000000


	//----- nvinfo : EIATTR_MIN_STACK_SIZE
	.align		4
.L_1004:
        /*1650*/ 	.byte	0x04, 0x12
        /*1652*/ 	.short	(.L_1006 - .L_1005)
	.align		4
.L_1005:
        /*1654*/ 	.word	index@(_ZN2at4cuda57_GLOBAL__N__cd6b329d_24_DistributionBernoulli_cu_7537a20d21kernelPointwiseApply2IZNS_6native9templates4cuda28bernoulli_tensor_cuda_kernelIsfEEvRKNS_10TensorBaseES9_NS_15PhiloxCudaStateEEUliRsSB_SB_SB_RKfSD_SD_SD_E_sSC_jLi1ELin1ELi4ELi512ELi2EEEvNS0_6detail10TensorInfoIT0_T2_EENSG_IT1_SI_EESI_T_)
        /*1658*/ 	.word	0x00000000


	//----- nvinfo : EIATTR_MIN_STACK_SIZE
	.align		4
.L_1006:
        /*165c*/ 	.byte	0x04, 0x12
        /*165e*/ 	.short	(.L_1008 - .L_1007)
	.align		4
.L_1007:
        /*1660*/ 	.word	index@(_ZN2at4cuda57_GLOBAL__N__cd6b329d_24_DistributionBernoulli_cu_7537a20d21kernelPointwiseApply2IZNS_6native9templates4cuda28bernoulli_tensor_cuda_kernelIsfEEvRKNS_10TensorBaseES9_NS_15PhiloxCudaStateEEUliRsSB_SB_SB_RKfSD_SD_SD_E_sSC_jLi1ELi2ELi4ELi512ELi2EEEvNS0_6detail10TensorInfoIT0_T2_EENSG_IT1_SI_EESI_T_)
        /*1664*/ 	.word	0x00000000


	//----- nvinfo : EIATTR_MIN_STACK_SIZE
	.align		4
.L_1008:
        /*1668*/ 	.byte	0x04, 0x12
        /*166a*/ 	.short	(.L_1010 - .L_1009)
	.align		4
.L_1009:
        /*166c*/ 	.word	index@(_ZN2at4cuda57_GLOBAL__N__cd6b329d_24_DistributionBernoulli_cu_7537a20d21kernelPointwiseApply2IZNS_6native9templates4cuda28bernoulli_tensor_cuda_kernelIsfEEvRKNS_10TensorBaseES9_NS_15PhiloxCudaStateEEUliRsSB_SB_SB_RKfSD_SD_SD_E_sSC_jLi1ELi1ELi4ELi512ELi2EEEvNS0_6detail10TensorInfoIT0_T2_EENSG_IT1_SI_EESI_T_)
        /*1670*/ 	.word	0x00000000


	//----- nvinfo : EIATTR_MIN_STACK_SIZE
	.align		4
.L_1010:
        /*1674*/ 	.byte	0x04, 0x12
        /*1676*/ 	.short	(.L_1012 - .L_1011)
	.align		4
.L_1011:
        /*1678*/ 	.word	index@(_ZN2at4cuda57_GLOBAL__N__cd6b329d_24_DistributionBernoulli_cu_7537a20d21kernelPointwiseApply2IZNS_6native9templates4cuda28bernoulli_tensor_cuda_kernelIlfEEvRKNS_10TensorBaseES9_NS_15PhiloxCudaStateEEUliRlSB_SB_SB_RKfSD_SD_SD_E_lSC_mLin1ELin1ELi4ELi512ELi2EEEvNS0_6detail10TensorInfoIT0_T2_EENSG_IT1_SI_EESI_T_)
        /*167c*/ 	.word	0x00000000


	//----- nvinfo : EIATTR_MIN_STACK_SIZE
	.align		4
.L_1012:
        /*1680*/ 	.byte	0x04, 0x12
        /*1682*/ 	.short	(.L_1014 - .L_1013)
	.align		4
.L_1013:
        /*1684*/ 	.word	index@(_ZN2at4cuda57_GLOBAL__N__cd6b329d_24_DistributionBernoulli_cu_7537a20d21kernelPointwiseApply2IZNS_6native9templates4cuda28bernoulli_tensor_cuda_kernelIlfEEvRKNS_10TensorBaseES9_NS_15PhiloxCudaStateEEUliRlSB_SB_SB_RKfSD_SD_SD_E_lSC_mLi1ELi1ELi4ELi512ELi2EEEvNS0_6detail10TensorInfoIT0_T2_EENSG_IT1_SI_EESI_T_)
        /*1688*/ 	.word	0x00000000


	//----- nvinfo : EIATTR_MIN_STACK_SIZE
	.align		4
.L_1014:
        /*168c*/ 	.byte	0x04, 0x12
        /*168e*/ 	.short	(.L_1016 - .L_1015)
	.align		4
.L_1015:
        /*1690*/ 	.word	index@(_ZN2at4cuda57_GLOBAL__N__cd6b329d_24_DistributionBernoulli_cu_7537a20d21kernelPointwiseApply2IZNS_6native9templates4cuda28bernoulli_tensor_cuda_kernelIlfEEvRKNS_10TensorBaseES9_NS_15PhiloxCudaStateEEUliRlSB_SB_SB_RKfSD_SD_SD_E_lSC_jLin1ELin1ELi4ELi512ELi2EEEvNS0_6detail10TensorInfoIT0_T2_EENSG_IT1_SI_EESI_T_)
        /*1694*/ 	.word	0x00000000


	//----- nvinfo : EIATTR_MIN_STACK_SIZE
	.align		4
.L_1016:
        /*1698*/ 	.byte	0x04, 0x12
        /*169a*/ 	.short	(.L_1018 - .L_1017)
	.align		4
.L_1017:
        /*169c*/ 	.word	index@(_ZN2at4cuda57_GLOBAL__N__cd6b329d_24_DistributionBernoulli_cu_7537a20d21kernelPointwiseApply2IZNS_6native9templates4cuda28bernoulli_tensor_cuda_kernelIlfEEvRKNS_10TensorBaseES9_NS_15PhiloxCudaStateEEUliRlSB_SB_SB_RKfSD_SD_SD_E_lSC_jLin1ELi2ELi4ELi512ELi2EEEvNS0_6detail10TensorInfoIT0_T2_EENSG_IT1_SI_EESI_T_)
        /*16a0*/ 	.word	0x00000000


	//----- nvinfo : EIATTR_MIN_STACK_SIZE
	.align		4
.L_1018:
        /*16a4*/ 	.byte	0x04, 0x12
        /*16a6*/ 	.short	(.L_1020 - .L_1019)
	.align		4
.L_1019:
        /*16a8*/ 	.word	index@(_ZN2at4cuda57_GLOBAL__N__cd6b329d_24_DistributionBernoulli_cu_7537a20d21kernelPointwiseApply2IZNS_6native9templates4cuda28bernoulli_tensor_cuda_kernelIlfEEvRKNS_10TensorBaseES9_NS_15PhiloxCudaStateEEUliRlSB_SB_SB_RKfSD_SD_SD_E_lSC_jLin1ELi1ELi4ELi512ELi2EEEvNS0_6detail10TensorInfoIT0_T2_EENSG_IT1_SI_EESI_T_)
        /*16ac*/ 	.word	0x00000000


	//----- nvinfo : EIATTR_MIN_STACK_SIZE
	.align		4
.L_1020:
        /*16b0*/ 	.byte	0x04, 0x12
        /*16b2*/ 	.short	(.L_1022 - .L_1021)
	.align		4
.L_1021:
        /*16b4*/ 	.word	index@(_ZN2at4cuda57_GLOBAL__N__cd6b329d_24_DistributionBernoulli_cu_7537a20d21kernelPointwiseApply2IZNS_6native9templates4cuda28bernoulli_tensor_cuda_kernelIlfEEvRKNS_10TensorBaseES9_NS_15PhiloxCudaStateEEUliRlSB_SB_SB_RKfSD_SD_SD_E_lSC_jLi2ELin1ELi4ELi512ELi2EEEvNS0_6detail10TensorInfoIT0_T2_EENSG_IT1_SI_EESI_T_)
        /*16b8*/ 	.word	0x00000000


	//----- nvinfo : EIATTR_MIN_STACK_SIZE
	.align		4
.L_1022:
        /*16bc*/ 	.byte	0x04, 0x12
        /*16be*/ 	.short	(.L_1024 - .L_1023)
	.align		4
.L_1023:
        /*16c0*/ 	.word	index@(_ZN2at4cuda57_GLOBAL__N__cd6b329d_24_DistributionBernoulli_cu_7537a20d21kernelPointwiseApply2IZNS_6native9templates4cuda28bernoulli_tensor_cuda_kernelIlfEEvRKNS_10TensorBaseES9_NS_15PhiloxCudaStateEEUliRlSB_SB_SB_RKfSD_SD_SD_E_lSC_jLi2ELi2ELi4ELi512ELi2EEEvNS0_6detail10TensorInfoIT0_T2_EENSG_IT1_SI_EESI_T_)
        /*16c4*/ 	.word	0x00000000


	//----- nvinfo : EIATTR_MIN_STACK_SIZE
	.align		4
.L_1024:
        /*16c8*/ 	.byte	0x04, 0x12
        /*16ca*/ 	.short	(.L_1026 - .L_1025)
	.align		4
.L_1025:
        /*16cc*/ 	.word	index@(_ZN2at4cuda57_GLOBAL__N__cd6b329d_24_DistributionBernoulli_cu_7537a20d21kernelPointwiseApply2IZNS_6native9templates4cuda28bernoulli_tensor_cuda_kernelIlfEEvRKNS_10TensorBaseES9_NS_15PhiloxCudaStateEEUliRlSB_SB_SB_RKfSD_SD_SD_E_lSC_jLi2ELi1ELi4ELi512ELi2EEEvNS0_6detail10TensorInfoIT0_T2_EENSG_IT1_SI_EESI_T_)
        /*16d0*/ 	.word	0x00000000


	//----- nvinfo : EIATTR_MIN_STACK_SIZE
	.align		4
.L_1026:
        /*16d4*/ 	.byte	0x04, 0x12
        /*16d6*/ 	.short	(.L_1028 - .L_1027)
	.align		4
.L_1027:
        /*16d8*/ 	.word	index@(_ZN2at4cuda57_GLOBAL__N__cd6b329d_24_DistributionBernoulli_cu_7537a20d21kernelPointwiseApply2IZNS_6native9templates4cuda28bernoulli_tensor_cuda_kernelIlfEEvRKNS_10TensorBaseES9_NS_15PhiloxCudaStateEEUliRlSB_SB_SB_RKfSD_SD_SD_E_lSC_jLi1ELin1ELi4ELi512ELi2EEEvNS0_6detail10TensorInfoIT0_T2_EENSG_IT1_SI_EESI_T_)
        /*16dc*/ 	.word	0x00000000


	//----- nvinfo : EIATTR_MIN_STACK_SIZE
	.align		4
.L_1028:
        /*16e0*/ 	.byte	0x04, 0x12
        /*16e2*/ 	.short	(.L_1030 - .L_1029)
	.align		4
.L_1029:
        /*16e4*/ 	.word	index@(_ZN2at4cuda57_GLOBAL__N__cd6b329d_24_DistributionBernoulli_cu_7537a20d21kernelPointwiseApply2IZNS_6native9templates4cuda28bernoulli_tensor_cuda_kernelIlfEEvRKNS_10TensorBaseES9_NS_15PhiloxCudaStateEEUliRlSB_SB_SB_RKfSD_SD_SD_E_lSC_jLi1ELi2ELi4ELi512ELi2EEEvNS0_6detail10TensorInfoIT0_T2_EENSG_IT1_SI_EESI_T_)
        /*16e8*/ 	.word	0x00000000


	//----- nvinfo : EIATTR_MIN_STACK_SIZE
	.align		4
.L_1030:
        /*16ec*/ 	.byte	0x04, 0x12
        /*16ee*/ 	.short	(.L_1032 - .L_1031)
	.align		4
.L_1031:
        /*16f0*/ 	.word	index@(_ZN2at4cuda57_GLOBAL__N__cd6b329d_24_DistributionBernoulli_cu_7537a20d21kernelPointwiseApply2IZNS_6native9templates4cuda28bernoulli_tensor_cuda_kernelIlfEEvRKNS_10TensorBaseES9_NS_15PhiloxCudaStateEEUliRlSB_SB_SB_RKfSD_SD_SD_E_lSC_jLi1ELi1ELi4ELi512ELi2EEEvNS0_6detail10TensorInfoIT0_T2_EENSG_IT1_SI_EESI_T_)
        /*16f4*/ 	.word	0x00000000


	//----- nvinfo : EIATTR_MIN_STACK_SIZE
	.align		4
.L_1032:
        /*16f8*/ 	.byte	0x04, 0x12
        /*16fa*/ 	.short	(.L_1034 - .L_1033)
	.align		4
.L_1033:
        /*16fc*/ 	.word	index@(_ZN2at4cuda57_GLOBAL__N__cd6b329d_24_DistributionBernoulli_cu_7537a20d21kernelPointwiseApply2IZNS_6native9templates4cuda28bernoulli_tensor_cuda_kernelIifEEvRKNS_10TensorBaseES9_NS_15PhiloxCudaStateEEUliRiSB_SB_SB_RKfSD_SD_SD_E_iSC_mLin1ELin1ELi4ELi512ELi2EEEvNS0_6detail10TensorInfoIT0_T2_EENSG_IT1_SI_EESI_T_)
        /*1700*/ 	.word	0x00000000


	//----- nvinfo : EIATTR_MIN_STACK_SIZE
	.align		4
.L_1034:
        /*1704*/ 	.byte	0x04, 0x12
        /*1706*/ 	.short	(.L_1036 - .L_1035)
	.align		4
.L_1035:
        /*1708*/ 	.word	index@(_ZN2at4cuda57_GLOBAL__N__cd6b329d_24_DistributionBernoulli_cu_7537a20d21kernelPointwiseApply2IZNS_6native9templates4cuda28bernoulli_tensor_cuda_kernelIifEEvRKNS_10TensorBaseES9_NS_15PhiloxCudaStateEEUliRiSB_SB_SB_RKfSD_SD_SD_E_iSC_mLi1ELi1ELi4ELi512ELi2EEEvNS0_6detail10TensorInfoIT0_T2_EENSG_IT1_SI_EESI_T_)
        /*170c*/ 	.word	0x00000000


	//----- nvinfo : EIATTR_MIN_STACK_SIZE
	.align		4
.L_1036:
        /*1710*/ 	.byte	0x04, 0x12
        /*1712*/ 	.short	(.L_1038 - .L_1037)
	.align		4
.L_1037:
        /*1714*/ 	.word	index@(_ZN2at4cuda57_GLOBAL__N__cd6b329d_24_DistributionBernoulli_cu_7537a20d21kernelPointwiseApply2IZNS_6native9templates4cuda28bernoulli_tensor_cuda_kernelIifEEvRKNS_10TensorBaseES9_NS_15PhiloxCudaStateEEUliRiSB_SB_SB_RKfSD_SD_SD_E_iSC_jLin1ELin1ELi4ELi512ELi2EEEvNS0_6detail10TensorInfoIT0_T2_EENSG_IT1_SI_EESI_T_)
        /*1718*/ 	.word	0x00000000


	//----- nvinfo : EIATTR_MIN_STACK_SIZE
	.align		4
.L_1038:
        /*171c*/ 	.byte	0x04, 0x12
        /*171e*/ 	.short	(.L_1040 - .L_1039)
	.align		4
.L_1039:
        /*1720*/ 	.word	index@(_ZN2at4cuda57_GLOBAL__N__cd6b329d_24_DistributionBernoulli_cu_7537a20d21kernelPointwiseApply2IZNS_6native9templates4cuda28bernoulli_tensor_cuda_kernelIifEEvRKNS_10TensorBaseES9_NS_15PhiloxCudaStateEEUliRiSB_SB_SB_RKfSD_SD_SD_E_iSC_jLin1ELi2ELi4ELi512ELi2EEEvNS0_6detail10TensorInfoIT0_T2_EENSG_IT1_SI_EESI_T_)
        /*1724*/ 	.word	0x00000000


	//----- nvinfo : EIATTR_MIN_STACK_SIZE
	.align		4
.L_1040:
        /*1728*/ 	.byte	0x04, 0x12
        /*172a*/ 	.short	(.L_1042 - .L_1041)
	.align		4
.L_1041:
        /*172c*/ 	.word	index@(_ZN2at4cuda57_GLOBAL__N__cd6b329d_24_DistributionBernoulli_cu_7537a20d21kernelPointwiseApply2IZNS_6native9templates4cuda28bernoulli_tensor_cuda_kernelIifEEvRKNS_10TensorBaseES9_NS_15PhiloxCudaStateEEUliRiSB_SB_SB_RKfSD_SD_SD_E_iSC_jLin1ELi1ELi4ELi512ELi2EEEvNS0_6detail10TensorInfoIT0_T2_EENSG_IT1_SI_EESI_T_)
        /*1730*/ 	.word	0x00000000


	//----- nvinfo : EIATTR_MIN_STACK_SIZE
	.align		4
.L_1042:
        /*1734*/ 	.byte	0x04, 0x12
        /*1736*/ 	.short	(.L_1044 - .L_1043)
	.align		4
.L_1043:
        /*1738*/ 	.word	index@(_ZN2at4cuda57_GLOBAL__N__cd6b329d_24_DistributionBernoulli_cu_7537a20d21kernelPointwiseApply2IZNS_6native9templates4cuda28bernoulli_tensor_cuda_kernelIifEEvRKNS_10TensorBaseES9_NS_15PhiloxCudaStateEEUliRiSB_SB_SB_RKfSD_SD_SD_E_iSC_jLi2ELin1ELi4ELi512ELi2EEEvNS0_6detail10TensorInfoIT0_T2_EENSG_IT1_SI_EESI_T_)
        /*173c*/ 	.word	0x00000000


	//----- nvinfo : EIATTR_MIN_STACK_SIZE
	.align		4
.L_1044:
        /*1740*/ 	.byte	0x04, 0x12
        /*1742*/ 	.short	(.L_1046 - .L_1045)
	.align		4
.L_1045:
        /*1744*/ 	.word	index@(_ZN2at4cuda57_GLOBAL__N__cd6b329d_24_DistributionBernoulli_cu_7537a20d21kernelPointwiseApply2IZNS_6native9templates4cuda28bernoulli_tensor_cuda_kernelIifEEvRKNS_10TensorBaseES9_NS_15PhiloxCudaStateEEUliRiSB_SB_SB_RKfSD_SD_SD_E_iSC_jLi2ELi2ELi4ELi512ELi2EEEvNS0_6detail10TensorInfoIT0_T2_EENSG_IT1_SI_EESI_T_)
        /*1748*/ 	.word	0x00000000


	//----- nvinfo : EIATTR_MIN_STACK_SIZE
	.align		4
.L_1046:
        /*174c*/ 	.byte	0x04, 0x12
        /*174e*/ 	.short	(.L_1048 - .L_1047)
	.align		4
.L_1047:
        /*1750*/ 	.word	index@(_ZN2at4cuda57_GLOBAL__N__cd6b329d_24_DistributionBernoulli_cu_7537a20d21kernelPointwiseApply2IZNS_6native9templates4cuda28bernoulli_tensor_cuda_kernelIifEEvRKNS_10TensorBaseES9_NS_15PhiloxCudaStateEEUliRiSB_SB_SB_RKfSD_SD_SD_E_iSC_jLi2ELi1ELi4ELi512ELi2EEEvNS0_6detail10TensorInfoIT0_T2_EENSG_IT1_SI_EESI_T_)
        /*1754*/ 	.word	0x00000000


	//----- nvinfo : EIATTR_MIN_STACK_SIZE
	.align		4
.L_1048:
        /*1758*/ 	.byte	0x04, 0x12
        /*175a*/ 	.short	(.L_1050 - .L_1049)
	.align		4
.L_1049:
        /*175c*/ 	.word	index@(_ZN2at4cuda57_GLOBAL__N__cd6b329d_24_DistributionBernoulli_cu_7537a20d21kernelPointwiseApply2IZNS_6native9templates4cuda28bernoulli_tensor_cuda_kernelIifEEvRKNS_10TensorBaseES9_NS_15PhiloxCudaStateEEUliRiSB_SB_SB_RKfSD_SD_SD_E_iSC_jLi1ELin1ELi4ELi512ELi2EEEvNS0_6detail10TensorInfoIT0_T2_EENSG_IT1_SI_EESI_T_)
        /*1760*/ 	.word	0x00000000


	//----- nvinfo : EIATTR_MIN_STACK_SIZE
	.align		4
.L_1050:
        /*1764*/ 	.byte	0x04, 0x12
        /*1766*/ 	.short	(.L_1052 - .L_1051)
	.align		4
.L_1051:
        /*1768*/ 	.word	index@(_ZN2at4cuda57_GLOBAL__N__cd6b329d_24_DistributionBernoulli_cu_7537a20d21kernelPointwiseApply2IZNS_6native9templates4cuda28bernoulli_tensor_cuda_kernelIifEEvRKNS_10TensorBaseES9_NS_15PhiloxCudaStateEEUliRiSB_SB_SB_RKfSD_SD_SD_E_iSC_jLi1ELi2ELi4ELi512ELi2EEEvNS0_6detail10TensorInfoIT0_T2_EENSG_IT1_SI_EESI_T_)
        /*176c*/ 	.word	0x00000000


	//----- nvinfo : EIATTR_MIN_STACK_SIZE
	.align		4
.L_1052:
        /*1770*/ 	.byte	0x04, 0x12
        /*1772*/ 	.short	(.L_1054 - .L_1053)
	.align		4
.L_1053:
        /*1774*/ 	.word	index@(_ZN2at4cuda57_GLOBAL__N__cd6b329d_24_DistributionBernoulli_cu_7537a20d21kernelPointwiseApply2IZNS_6native9templates4cuda28bernoulli_tensor_cuda_kernelIifEEvRKNS_10TensorBaseES9_NS_15PhiloxCudaStateEEUliRiSB_SB_SB_RKfSD_SD_SD_E_iSC_jLi1ELi1ELi4ELi512ELi2EEEvNS0_6detail10TensorInfoIT0_T2_EENSG_IT1_SI_EESI_T_)
        /*1778*/ 	.word	0x00000000


	//----- nvinfo : EIATTR_MIN_STACK_SIZE
	.align		4
.L_1054:
        /*177c*/ 	.byte	0x04, 0x12
        /*177e*/ 	.short	(.L_1056 - .L_1055)
	.align		4
.L_1055:
        /*1780*/ 	.word	index@(_ZN2at4cuda57_GLOBAL__N__cd6b329d_24_DistributionBernoulli_cu_7537a20d21kernelPointwiseApply2IZNS_6native9templates4cuda28bernoulli_tensor_cuda_kernelIafEEvRKNS_10TensorBaseES9_NS_15PhiloxCudaStateEEUliRaSB_SB_SB_RKfSD_SD_SD_E_aSC_mLin1ELin1ELi4ELi512ELi2EEEvNS0_6detail10TensorInfoIT0_T2_EENSG_IT1_SI_EESI_T_)
        /*1784*/ 	.word	0x00000000


	//----- nvinfo : EIATTR_MIN_STACK_SIZE
	.align		4
.L_1056:
        /*1788*/ 	.byte	0x04, 0x12
        /*178a*/ 	.short	(.L_1058 - .L_1057)
	.align		4
.L_1057:
        /*178c*/ 	.word	index@(_ZN2at4cuda57_GLOBAL__N__cd6b329d_24_DistributionBernoulli_cu_7537a20d21kernelPointwiseApply2IZNS_6native9templates4cuda28bernoulli_tensor_cuda_kernelIafEEvRKNS_10TensorBaseES9_NS_15PhiloxCudaStateEEUliRaSB_SB_SB_RKfSD_SD_SD_E_aSC_mLi1ELi1ELi4ELi512ELi2EEEvNS0_6detail10TensorInfoIT0_T2_EENSG_IT1_SI_EESI_T_)
        /*1790*/ 	.word	0x00000000


	//----- nvinfo : EIATTR_MIN_STACK_SIZE
	.align		4
.L_1058:
        /*1794*/ 	.byte	0x04, 0x12
        /*1796*/ 	.short	(.L_1060 - .L_1059)
	.align		4
.L_1059:
        /*1798*/ 	.word	index@(_ZN2at4cuda57_GLOBAL__N__cd6b329d_24_DistributionBernoulli_cu_7537a20d21kernelPointwiseApply2IZNS_6native9templates4cuda28bernoulli_tensor_cuda_kernelIafEEvRKNS_10TensorBaseES9_NS_15PhiloxCudaStateEEUliRaSB_SB_SB_RKfSD_SD_SD_E_aSC_jLin1ELin1ELi4ELi512ELi2EEEvNS0_6detail10TensorInfoIT0_T2_EENSG_IT1_SI_EESI_T_)
        /*179c*/ 	.word	0x00000000


	//----- nvinfo : EIATTR_MIN_STACK_SIZE
	.align		4
.L_1060:
        /*17a0*/ 	.byte	0x04, 0x12
        /*17a2*/ 	.short	(.L_1062 - .L_1061)
	.align		4
.L_1061:
        /*17a4*/ 	.word	index@(_ZN2at4cuda57_GLOBAL__N__cd6b329d_24_DistributionBernoulli_cu_7537a20d21kernelPointwiseApply2IZNS_6native9templates4cuda28bernoulli_tensor_cuda_kernelIafEEvRKNS_10TensorBaseES9_NS_15PhiloxCudaStateEEUliRaSB_SB_SB_RKfSD_SD_SD_E_aSC_jLin1ELi2ELi4ELi512ELi2EEEvNS0_6detail10TensorInfoIT0_T2_EENSG_IT1_SI_EESI_T_)
        /*17a8*/ 	.word	0x00000000


	//----- nvinfo : EIATTR_MIN_STACK_SIZE
	.align		4
.L_1062:
        /*17ac*/ 	.byte	0x04, 0x12
        /*17ae*/ 	.short	(.L_1064 - .L_1063)
	.align		4
.L_1063:
        /*17b0*/ 	.word	index@(_ZN2at4cuda57_GLOBAL__N__cd6b329d_24_DistributionBernoulli_cu_7537a20d21kernelPointwiseApply2IZNS_6native9templates4cuda28bernoulli_tensor_cuda_kernelIafEEvRKNS_10TensorBaseES9_NS_15PhiloxCudaStateEEUliRaSB_SB_SB_RKfSD_SD_SD_E_aSC_jLin1ELi1ELi4ELi512ELi2EEEvNS0_6detail10TensorInfoIT0_T2_EENSG_IT1_SI_EESI_T_)
        /*17b4*/ 	.word	0x00000000


	//----- nvinfo : EIATTR_MIN_STACK_SIZE
	.align		4
.L_1064:
        /*17b8*/ 	.byte	0x04, 0x12
        /*17ba*/ 	.short	(.L_1066 - .L_1065)
	.align		4
.L_1065:
        /*17bc*/ 	.word	index@(_ZN2at4cuda57_GLOBAL__N__cd6b329d_24_DistributionBernoulli_cu_7537a20d21kernelPointwiseApply2IZNS_6native9templates4cuda28bernoulli_tensor_cuda_kernelIafEEvRKNS_10TensorBaseES9_NS_15PhiloxCudaStateEEUliRaSB_SB_SB_RKfSD_SD_SD_E_aSC_jLi2ELin1ELi4ELi512ELi2EEEvNS0_6detail10TensorInfoIT0_T2_EENSG_IT1_SI_EESI_T_)
        /*17c0*/ 	.word	0x00000000


	//----- nvinfo : EIATTR_MIN_STACK_SIZE
	.align		4
.L_1066:
        /*17c4*/ 	.byte	0x04, 0x12
        /*17c6*/ 	.short	(.L_1068 - .L_1067)
	.align		4
.L_1067:
        /*17c8*/ 	.word	index@(_ZN2at4cuda57_GLOBAL__N__cd6b329d_24_DistributionBernoulli_cu_7537a20d21kernelPointwiseApply2IZNS_6native9templates4cuda28bernoulli_tensor_cuda_kernelIafEEvRKNS_10TensorBaseES9_NS_15PhiloxCudaStateEEUliRaSB_SB_SB_RKfSD_SD_SD_E_aSC_jLi2ELi2ELi4ELi512ELi2EEEvNS0_6detail10TensorInfoIT0_T2_EENSG_IT1_SI_EESI_T_)
        /*17cc*/ 	.word	0x00000000


	//----- nvinfo : EIATTR_MIN_STACK_SIZE
	.align		4
.L_1068:
        /*17d0*/ 	.byte	0x04, 0x12
        /*17d2*/ 	.short	(.L_1070 - .L_1069)
	.align		4
.L_1069:
        /*17d4*/ 	.word	index@(_ZN2at4cuda57_GLOBAL__N__cd6b329d_24_DistributionBernoulli_cu_7537a20d21kernelPointwiseApply2IZNS_6native9templates4cuda28bernoulli_tensor_cuda_kernelIafEEvRKNS_10TensorBaseES9_NS_15PhiloxCudaStateEEUliRaSB_SB_SB_RKfSD_SD_SD_E_aSC_jLi2ELi1ELi4ELi512ELi2EEEvNS0_6detail10TensorInfoIT0_T2_EENSG_IT1_SI_EESI_T_)
        /*17d8*/ 	.word	0x00000000


	//----- nvinfo : EIATTR_MIN_STACK_SIZE
	.align		4
.L_1070:
        /*17dc*/ 	.byte	0x04, 0x12
        /*17de*/ 	.short	(.L_1072 - .L_1071)
	.align		4
.L_1071:
        /*17e0*/ 	.word	index@(_ZN2at4cuda57_GLOBAL__N__cd6b329d_24_DistributionBernoulli_cu_7537a20d21kernelPointwiseApply2IZNS_6native9templates4cuda28bernoulli_tensor_cuda_kernelIafEEvRKNS_10TensorBaseES9_NS_15PhiloxCudaStateEEUliRaSB_SB_SB_RKfSD_SD_SD_E_aSC_jLi1ELin1ELi4ELi512ELi2EEEvNS0_6detail10TensorInfoIT0_T2_EENSG_IT1_SI_EESI_T_)
        /*17e4*/ 	.word	0x00000000


	//----- nvinfo : EIATTR_MIN_STACK_SIZE
	.align		4
.L_1072:
        /*17e8*/ 	.byte	0x04, 0x12
        /*17ea*/ 	.short	(.L_1074 - .L_1073)
	.align		4
.L_1073:
        /*17ec*/ 	.word	index@(_ZN2at4cuda57_GLOBAL__N__cd6b329d_24_DistributionBernoulli_cu_7537a20d21kernelPointwiseApply2IZNS_6native9templates4cuda28bernoulli_tensor_cuda_kernelIafEEvRKNS_10TensorBaseES9_NS_15PhiloxCudaStateEEUliRaSB_SB_SB_RKfSD_SD_SD_E_aSC_jLi1ELi2ELi4ELi512ELi2EEEvNS0_6detail10TensorInfoIT0_T2_EENSG_IT1_SI_EESI_T_)
        /*17f0*/ 	.word	0x00000000


	//----- nvinfo : EIATTR_MIN_STACK_SIZE
	.align		4
.L_1074:
        /*17f4*/ 	.byte	0x04, 0x12
        /*17f6*/ 	.short	(.L_1076 - .L_1075)
	.align		4
.L_1075:
        /*17f8*/ 	.word	index@(_ZN2at4cuda57_GLOBAL__N__cd6b329d_24_DistributionBernoulli_cu_7537a20d21kernelPointwiseApply2IZNS_6native9templates4cuda28bernoulli_tensor_cuda_kernelIafEEvRKNS_10TensorBaseES9_NS_15PhiloxCudaStateEEUliRaSB_SB_SB_RKfSD_SD_SD_E_aSC_jLi1ELi1ELi4ELi512ELi2EEEvNS0_6detail10TensorInfoIT0_T2_EENSG_IT1_SI_EESI_T_)
        /*17fc*/ 	.word	0x00000000


	//----- nvinfo : EIATTR_MIN_STACK_SIZE
	.align		4
.L_1076:
        /*1800*/ 	.byte	0x04, 0x12
        /*1802*/ 	.short	(.L_1078 - .L_1077)
	.align		4
.L_1077:
        /*1804*/ 	.word	index@(_ZN2at4cuda57_GLOBAL__N__cd6b329d_24_DistributionBernoulli_cu_7537a20d21kernelPointwiseApply2IZNS_6native9templates4cuda28bernoulli_tensor_cuda_kernelIhfEEvRKNS_10TensorBaseES9_NS_15PhiloxCudaStateEEUliRhSB_SB_SB_RKfSD_SD_SD_E_hSC_mLin1ELin1ELi4ELi512ELi2EEEvNS0_6detail10TensorInfoIT0_T2_EENSG_IT1_SI_EESI_T_)
        /*1808*/ 	.word	0x00000000


	//----- nvinfo : EIATTR_MIN_STACK_SIZE
	.align		4
.L_1078:
        /*180c*/ 	.byte	0x04, 0x12
        /*180e*/ 	.short	(.L_1080 - .L_1079)
	.align		4
.L_1079:
        /*1810*/ 	.word	index@(_ZN2at4cuda57_GLOBAL__N__cd6b329d_24_DistributionBernoulli_cu_7537a20d21kernelPointwiseApply2IZNS_6native9templates4cuda28bernoulli_tensor_cuda_kernelIhfEEvRKNS_10TensorBaseES9_NS_15PhiloxCudaStateEEUliRhSB_SB_SB_RKfSD_SD_SD_E_hSC_mLi1ELi1ELi4ELi512ELi2EEEvNS0_6detail10TensorInfoIT0_T2_EENSG_IT1_SI_EESI_T_)
        /*1814*/ 	.word	0x00000000


	//----- nvinfo : EIATTR_MIN_STACK_SIZE
	.align		4
.L_1080:
        /*1818*/ 	.byte	0x04, 0x12
        /*181a*/ 	.short	(.L_1082 - .L_1081)
	.align		4
.L_1081:
        /*181c*/ 	.word	index@(_ZN2at4cuda57_GLOBAL__N__cd6b329d_24_DistributionBernoulli_cu_7537a20d21kernelPointwiseApply2IZNS_6native9templates4cuda28bernoulli_tensor_cuda_kernelIhfEEvRKNS_10TensorBaseES9_NS_15PhiloxCudaStateEEUliRhSB_SB_SB_RKfSD_SD_SD_E_hSC_jLin1ELin1ELi4ELi512ELi2EEEvNS0_6detail10TensorInfoIT0_T2_EENSG_IT1_SI_EESI_T_)
        /*1820*/ 	.word	0x00000000


	//----- nvinfo : EIATTR_MIN_STACK_SIZE
	.align		4
.L_1082:
        /*1824*/ 	.byte	0x04, 0x12
        /*1826*/ 	.short	(.L_1084 - .L_1083)
	.align		4
.L_1083:
        /*1828*/ 	.word	index@(_ZN2at4cuda57_GLOBAL__N__cd6b329d_24_DistributionBernoulli_cu_7537a20d21kernelPointwiseApply2IZNS_6native9templates4cuda28bernoulli_tensor_cuda_kernelIhfEEvRKNS_10TensorBaseES9_NS_15PhiloxCudaStateEEUliRhSB_SB_SB_RKfSD_SD_SD_E_hSC_jLin1ELi2ELi4ELi512ELi2EEEvNS0_6detail10TensorInfoIT0_T2_EENSG_IT1_SI_EESI_T_)
        /*182c*/ 	.word	0x00000000


	//----- nvinfo : EIATTR_MIN_STACK_SIZE
	.align		4
.L_1084:
        /*1830*/ 	.byte	0x04, 0x12
        /*1832*/ 	.short	(.L_1086 - .L_1085)
	.align		4
.L_1085:
        /*1834*/ 	.word	index@(_ZN2at4cuda57_GLOBAL__N__cd6b329d_24_DistributionBernoulli_cu_7537a20d21kernelPointwiseApply2IZNS_6native9templates4cuda28bernoulli_tensor_cuda_kernelIhfEEvRKNS_10TensorBaseES9_NS_15PhiloxCudaStateEEUliRhSB_SB_SB_RKfSD_SD_SD_E_hSC_jLin1ELi1ELi4ELi512ELi2EEEvNS0_6detail10TensorInfoIT0_T2_EENSG_IT1_SI_EESI_T_)
        /*1838*/ 	.word	0x00000000


	//----- nvinfo : EIATTR_MIN_STACK_SIZE
	.align		4
.L_1086:
        /*183c*/ 	.byte	0x04, 0x12
        /*183e*/ 	.short	(.L_1088 - .L_1087)
	.align		4
.L_1087:
        /*1840*/ 	.word	index@(_ZN2at4cuda57_GLOBAL__N__cd6b329d_24_DistributionBernoulli_cu_7537a20d21kernelPointwiseApply2IZNS_6native9templates4cuda28bernoulli_tensor_cuda_kernelIhfEEvRKNS_10TensorBaseES9_NS_15PhiloxCudaStateEEUliRhSB_SB_SB_RKfSD_SD_SD_E_hSC_jLi2ELin1ELi4ELi512ELi2EEEvNS0_6detail10TensorInfoIT0_T2_EENSG_IT1_SI_EESI_T_)
        /*1844*/ 	.word	0x00000000


	//----- nvinfo : EIATTR_MIN_STACK_SIZE
	.align		4
.L_1088:
        /*1848*/ 	.byte	0x04, 0x12
        /*184a*/ 	.short	(.L_1090 - .L_1089)
	.align		4
.L_1089:
        /*184c*/ 	.word	index@(_ZN2at4cuda57_GLOBAL__N__cd6b329d_24_DistributionBernoulli_cu_7537a20d21kernelPointwiseApply2IZNS_6native9templates4cuda28bernoulli_tensor_cuda_kernelIhfEEvRKNS_10TensorBaseES9_NS_15PhiloxCudaStateEEUliRhSB_SB_SB_RKfSD_SD_SD_E_hSC_jLi2ELi2ELi4ELi512ELi2EEEvNS0_6detail10TensorInfoIT0_T2_EENSG_IT1_SI_EESI_T_)
        /*1850*/ 	.word	0x00000000


	//----- nvinfo : EIATTR_MIN_STACK_SIZE
	.align		4
.L_1090:
        /*1854*/ 	.byte	0x04, 0x12
        /*1856*/ 	.short	(.L_1092 - .L_1091)
	.align		4
.L_1091:
        /*1858*/ 	.word	index@(_ZN2at4cuda57_GLOBAL__N__cd6b329d_24_DistributionBernoulli_cu_7537a20d21kernelPointwiseApply2IZNS_6native9templates4cuda28bernoulli_tensor_cuda_kernelIhfEEvRKNS_10TensorBaseES9_NS_15PhiloxCudaStateEEUliRhSB_SB_SB_RKfSD_SD_SD_E_hSC_jLi2ELi1ELi4ELi512ELi2EEEvNS0_6detail10TensorInfoIT0_T2_EENSG_IT1_SI_EESI_T_)
        /*185c*/ 	.word	0x00000000


	//----- nvinfo : EIATTR_MIN_STACK_SIZE
	.align		4
.L_1092:
        /*1860*/ 	.byte	0x04, 0x12
        /*1862*/ 	.short	(.L_1094 - .L_1093)
	.align		4
.L_1093:
        /*1864*/ 	.word	index@(_ZN2at4cuda57_GLOBAL__N__cd6b329d_24_DistributionBernoulli_cu_7537a20d21kernelPointwiseApply2IZNS_6native9templates4cuda28bernoulli_tensor_cuda_kernelIhfEEvRKNS_10TensorBaseES9_NS_15PhiloxCudaStateEEUliRhSB_SB_SB_RKfSD_SD_SD_E_hSC_jLi1ELin1ELi4ELi512ELi2EEEvNS0_6detail10TensorInfoIT0_T2_EENSG_IT1_SI_EESI_T_)
        /*1868*/ 	.word	0x00000000


	//----- nvinfo : EIATTR_MIN_STACK_SIZE
	.align		4
.L_1094:
        /*186c*/ 	.byte	0x04, 0x12
        /*186e*/ 	.short	(.L_1096 - .L_1095)
	.align		4
.L_1095:
        /*1870*/ 	.word	index@(_ZN2at4cuda57_GLOBAL__N__cd6b329d_24_DistributionBernoulli_cu_7537a20d21kernelPointwiseApply2IZNS_6native9templates4cuda28bernoulli_tensor_cuda_kernelIhfEEvRKNS_10TensorBaseES9_NS_15PhiloxCudaStateEEUliRhSB_SB_SB_RKfSD_SD_SD_E_hSC_jLi1ELi2ELi4ELi512ELi2EEEvNS0_6detail10TensorInfoIT0_T2_EENSG_IT1_SI_EESI_T_)
        /*1874*/ 	.word	0x00000000


	//----- nvinfo : EIATTR_MIN_STACK_SIZE
	.align		4
.L_1096:
        /*1878*/ 	.byte	0x04, 0x12
        /*187a*/ 	.short	(.L_1098 - .L_1097)
	.align		4
.L_1097:
        /*187c*/ 	.word	index@(_ZN2at4cuda57_GLOBAL__N__cd6b329d_24_DistributionBernoulli_cu_7537a20d21kernelPointwiseApply2IZNS_6native9templates4cuda28bernoulli_tensor_cuda_kernelIhfEEvRKNS_10TensorBaseES9_NS_15PhiloxCudaStateEEUliRhSB_SB_SB_RKfSD_SD_SD_E_hSC_jLi1ELi1ELi4ELi512ELi2EEEvNS0_6detail10TensorInfoIT0_T2_EENSG_IT1_SI_EESI_T_)
        /*1880*/ 	.word	0x00000000


	//----- nvinfo : EIATTR_MIN_STACK_SIZE
	.align		4
.L_1098:
        /*1884*/ 	.byte	0x04, 0x12
        /*1886*/ 	.short	(.L_1100 - .L_1099)
	.align		4
.L_1099:
        /*1888*/ 	.word	index@(_ZN2at4cuda57_GLOBAL__N__cd6b329d_24_DistributionBernoulli_cu_7537a20d21kernelPointwiseApply2IZNS_6native9templates4cuda28bernoulli_tensor_cuda_kernelIddEEvRKNS_10TensorBaseES9_NS_15PhiloxCudaStateEEUliRdSB_SB_SB_RKdSD_SD_SD_E_dSC_mLin1ELin1ELi4ELi512ELi2EEEvNS0_6detail10TensorInfoIT0_T2_EENSG_IT1_SI_EESI_T_)
        /*188c*/ 	.word	0x00000000


	//----- nvinfo : EIATTR_MIN_STACK_SIZE
	.align		4
.L_1100:
        /*1890*/ 	.byte	0x04, 0x12
        /*1892*/ 	.short	(.L_1102 - .L_1101)
	.align		4
.L_1101:
        /*1894*/ 	.word	index@(_ZN2at4cuda57_GLOBAL__N__cd6b329d_24_DistributionBernoulli_cu_7537a20d21kernelPointwiseApply2IZNS_6native9templates4cuda28bernoulli_tensor_cuda_kernelIddEEvRKNS_10TensorBaseES9_NS_15PhiloxCudaStateEEUliRdSB_SB_SB_RKdSD_SD_SD_E_dSC_mLi1ELi1ELi4ELi512ELi2EEEvNS0_6detail10TensorInfoIT0_T2_EENSG_IT1_SI_EESI_T_)
        /*1898*/ 	.word	0x00000000


	//----- nvinfo : EIATTR_MIN_STACK_SIZE
	.align		4
.L_1102:
        /*189c*/ 	.byte	0x04, 0x12
        /*189e*/ 	.short	(.L_1104 - .L_1103)
	.align		4
.L_1103:
        /*18a0*/ 	.word	index@(_ZN2at4cuda57_GLOBAL__N__cd6b329d_24_DistributionBernoulli_cu_7537a20d21kernelPointwiseApply2IZNS_6native9templates4cuda28bernoulli_tensor_cuda_kernelIddEEvRKNS_10TensorBaseES9_NS_15PhiloxCudaStateEEUliRdSB_SB_SB_RKdSD_SD_SD_E_dSC_jLin1ELin1ELi4ELi512ELi2EEEvNS0_6detail10TensorInfoIT0_T2_EENSG_IT1_SI_EESI_T_)
        /*18a4*/ 	.word	0x00000000


	//----- nvinfo : EIATTR_MIN_STACK_SIZE
	.align		4
.L_1104:
        /*18a8*/ 	.byte	0x04, 0x12
        /*18aa*/ 	.short	(.L_1106 - .L_1105)
	.align		4
.L_1105:
        /*18ac*/ 	.word	index@(_ZN2at4cuda57_GLOBAL__N__cd6b329d_24_DistributionBernoulli_cu_7537a20d21kernelPointwiseApply2IZNS_6native9templates4cuda28bernoulli_tensor_cuda_kernelIddEEvRKNS_10TensorBaseES9_NS_15PhiloxCudaStateEEUliRdSB_SB_SB_RKdSD_SD_SD_E_dSC_jLin1ELi2ELi4ELi512ELi2EEEvNS0_6detail10TensorInfoIT0_T2_EENSG_IT1_SI_EESI_T_)
        /*18b0*/ 	.word	0x00000000


	//----- nvinfo : EIATTR_MIN_STACK_SIZE
	.align		4
.L_1106:
        /*18b4*/ 	.byte	0x04, 0x12
        /*18b6*/ 	.short	(.L_1108 - .L_1107)
	.align		4
.L_1107:
        /*18b8*/ 	.word	index@(_ZN2at4cuda57_GLOBAL__N__cd6b329d_24_DistributionBernoulli_cu_7537a20d21kernelPointwiseApply2IZNS_6native9templates4cuda28bernoulli_tensor_cuda_kernelIddEEvRKNS_10TensorBaseES9_NS_15PhiloxCudaStateEEUliRdSB_SB_SB_RKdSD_SD_SD_E_dSC_jLin1ELi1ELi4ELi512ELi2EEEvNS0_6detail10TensorInfoIT0_T2_EENSG_IT1_SI_EESI_T_)
        /*18bc*/ 	.word	0x00000000


	//----- nvinfo : EIATTR_MIN_STACK_SIZE
	.align		4
.L_1108:
        /*18c0*/ 	.byte	0x04, 0x12
        /*18c2*/ 	.short	(.L_1110 - .L_1109)
	.align		4
.L_1109:
        /*18c4*/ 	.word	index@(_ZN2at4cuda57_GLOBAL__N__cd6b329d_24_DistributionBernoulli_cu_7537a20d21kernelPointwiseApply2IZNS_6native9templates4cuda28bernoulli_tensor_cuda_kernelIddEEvRKNS_10TensorBaseES9_NS_15PhiloxCudaStateEEUliRdSB_SB_SB_RKdSD_SD_SD_E_dSC_jLi2ELin1ELi4ELi512ELi2EEEvNS0_6detail10TensorInfoIT0_T2_EENSG_IT1_SI_EESI_T_)
        /*18c8*/ 	.word	0x00000000


	//----- nvinfo : EIATTR_MIN_STACK_SIZE
	.align		4
.L_1110:
        /*18cc*/ 	.byte	0x04, 0x12
        /*18ce*/ 	.short	(.L_1112 - .L_1111)
	.align		4
.L_1111:
        /*18d0*/ 	.word	index@(_ZN2at4cuda57_GLOBAL__N__cd6b329d_24_DistributionBernoulli_cu_7537a20d21kernelPointwiseApply2IZNS_6native9templates4cuda28bernoulli_tensor_cuda_kernelIddEEvRKNS_10TensorBaseES9_NS_15PhiloxCudaStateEEUliRdSB_SB_SB_RKdSD_SD_SD_E_dSC_jLi2ELi2ELi4ELi512ELi2EEEvNS0_6detail10TensorInfoIT0_T2_EENSG_IT1_SI_EESI_T_)
        /*18d4*/ 	.word	0x00000000


	//----- nvinfo : EIATTR_MIN_STACK_SIZE
	.align		4
.L_1112:
        /*18d8*/ 	.byte	0x04, 0x12
        /*18da*/ 	.short	(.L_1114 - .L_1113)
	.align		4
.L_1113:
        /*18dc*/ 	.word	index@(_ZN2at4cuda57_GLOBAL__N__cd6b329d_24_DistributionBernoulli_cu_7537a20d21kernelPointwiseApply2IZNS_6native9templates4cuda28bernoulli_tensor_cuda_kernelIddEEvRKNS_10TensorBaseES9_NS_15PhiloxCudaStateEEUliRdSB_SB_SB_RKdSD_SD_SD_E_dSC_jLi2ELi1ELi4ELi512ELi2EEEvNS0_6detail10TensorInfoIT0_T2_EENSG_IT1_SI_EESI_T_)
        /*18e0*/ 	.word	0x00000000


	//----- nvinfo : EIATTR_MIN_STACK_SIZE
	.align		4
.L_1114:
        /*18e4*/ 	.byte	0x04, 0x12
        /*18e6*/ 	.short	(.L_1116 - .L_1115)
	.align		4
.L_1115:
        /*18e8*/ 	.word	index@(_ZN2at4cuda57_GLOBAL__N__cd6b329d_24_DistributionBernoulli_cu_7537a20d21kernelPointwiseApply2IZNS_6native9templates4cuda28bernoulli_tensor_cuda_kernelIddEEvRKNS_10TensorBaseES9_NS_15PhiloxCudaStateEEUliRdSB_SB_SB_RKdSD_SD_SD_E_dSC_jLi1ELin1ELi4ELi512ELi2EEEvNS0_6detail10TensorInfoIT0_T2_EENSG_IT1_SI_EESI_T_)
        /*18ec*/ 	.word	0x00000000


	//----- nvinfo : EIATTR_MIN_STACK_SIZE
	.align		4
.L_1116:
        /*18f0*/ 	.byte	0x04, 0x12
        /*18f2*/ 	.short	(.L_1118 - .L_1117)
	.align		4
.L_1117:
        /*18f4*/ 	.word	index@(_ZN2at4cuda57_GLOBAL__N__cd6b329d_24_DistributionBernoulli_cu_7537a20d21kernelPointwiseApply2IZNS_6native9templates4cuda28bernoulli_tensor_cuda_kernelIddEEvRKNS_10TensorBaseES9_NS_15PhiloxCudaStateEEUliRdSB_SB_SB_RKdSD_SD_SD_E_dSC_jLi1ELi2ELi4ELi512ELi2EEEvNS0_6detail10TensorInfoIT0_T2_EENSG_IT1_SI_EESI_T_)
        /*18f8*/ 	.word	0x00000000


	//----- nvinfo : EIATTR_MIN_STACK_SIZE
	.align		4
.L_1118:
        /*18fc*/ 	.byte	0x04, 0x12
        /*18fe*/ 	.short	(.L_1120 - .L_1119)
	.align		4
.L_1119:
        /*1900*/ 	.word	index@(_ZN2at4cuda57_GLOBAL__N__cd6b329d_24_DistributionBernoulli_cu_7537a20d21kernelPointwiseApply2IZNS_6native9templates4cuda28bernoulli_tensor_cuda_kernelIddEEvRKNS_10TensorBaseES9_NS_15PhiloxCudaStateEEUliRdSB_SB_SB_RKdSD_SD_SD_E_dSC_jLi1ELi1ELi4ELi512ELi2EEEvNS0_6detail10TensorInfoIT0_T2_EENSG_IT1_SI_EESI_T_)
        /*1904*/ 	.word	0x00000000
.L_1120:


//--------------------- .nv.compat                --------------------------
	.section	.nv.compat,"",@"SHT_CUDA_COMPAT_INFO"
	.align	4
        /*0000*/ 	.byte	0x02, 0x09, 0x00, 0x00, 0x02, 0x02, 0x01, 0x00, 0x02, 0x05, 0x05, 0x00, 0x03, 0x07, 0x01, 0x01
        /*0010*/ 	.byte	0x02, 0x03, 0x00, 0x00, 0x02, 0x06, 0x01, 0x00, 0x04, 0x0b, 0x08, 0x00, 0x00, 0x00, 0x00, 0x00
        /*0020*/ 	.byte	0x00, 0x00, 0x00, 0x00


//--------------------- .nv.info._ZN2at6native57_GLOBAL__N__cd6b329d_24_DistributionBernoulli_cu_7537a20d43distribution_elementwise_grid_stride_kernelIfLi4EZNS0_9templates4cuda21uniform_and_transformIbfPNS_17CUDAGeneratorImplEZZZNS4_16bernoulli_kernelIS7_EEvRNS_18TensorIteratorBaseEdT_ENKUlvE_clEvENKUlvE8_clEvEUlfE_EEvSA_T1_T2_EUlP24curandStatePhilox4_32_10E0_ZNS1_27distribution_nullary_kernelIbf6float4S7_SJ_SE_EEvSA_SG_RKT3_T4_EUlifE0_EEvlNS_15PhiloxCudaStateESF_SG_ --------------------------
	.section	.nv.info._ZN2at6native57_GLOBAL__N__cd6b329d_24_DistributionBernoulli_cu_7537a20d43distribution_elementwise_grid_stride_kernelIfLi4EZNS0_9templates4cuda21uniform_and_transformIbfPNS_17CUDAGeneratorImplEZZZNS4_16bernoulli_kernelIS7_EEvRNS_18TensorIteratorBaseEdT_ENKUlvE_clEvENKUlvE8_clEvEUlfE_EEvSA_T1_T2_EUlP24curandStatePhilox4_32_10E0_ZNS1_27distribution_nullary_kernelIbf6float4S7_SJ_SE_EEvSA_SG_RKT3_T4_EUlifE0_EEvlNS_15PhiloxCudaStateESF_SG_,"",@"SHT_CUDA_INFO"
	.sectionflags	@""
	.align	4


	//----- nvinfo : EIATTR_CUDA_API_VERSION
	.align		4
        /*0000*/ 	.byte	0x04, 0x37
        /*0002*/ 	.short	(.L_1122 - .L_1121)
.L_1121:
        /*0004*/ 	.word	0x00000082


	//----- nvinfo : EIATTR_KPARAM_INFO
	.align		4
.L_1122:
        /*0008*/ 	.byte	0x04, 0x17
        /*000a*/ 	.short	(.L_1124 - .L_1123)
.L_1123:
        /*000c*/ 	.word	0x00000000
        /*0010*/ 	.short	0x0003
        /*0012*/ 	.short	0x0028
        /*0014*/ 	.byte	0x00, 0xf0, 0xa1, 0x06


	//----- nvinfo : EIATTR_KPARAM_INFO
	.align		4
.L_1124:
        /*0018*/ 	.byte	0x04, 0x17
        /*001a*/ 	.short	(.L_1126 - .L_1125)
.L_1125:
        /*001c*/ 	.word	0x00000000
        /*0020*/ 	.short	0x0002
        /*0022*/ 	.short	0x0020
        /*0024*/ 	.byte	0x00, 0xf0, 0x05, 0x00


	//----- nvinfo : EIATTR_KPARAM_INFO
	.align		4
.L_1126:
        /*0028*/ 	.byte	0x04, 0x17
        /*002a*/ 	.short	(.L_1128 - .L_1127)
.L_1127:
        /*002c*/ 	.word	0x00000000
        /*0030*/ 	.short	0x0001
        /*0032*/ 	.short	0x0008
        /*0034*/ 	.byte	0x00, 0xf0, 0x61, 0x00


	//----- nvinfo : EIATTR_KPARAM_INFO
	.align		4
.L_1128:
        /*0038*/ 	.byte	0x04, 0x17
        /*003a*/ 	.short	(.L_1130 - .L_1129)
.L_1129:
        /*003c*/ 	.word	0x00000000
        /*0040*/ 	.short	0x0000
        /*0042*/ 	.short	0x0000
        /*0044*/ 	.byte	0x00, 0xf0, 0x21, 0x00


	//----- nvinfo : EIATTR_SPARSE_MMA_MASK
	.align		4
.L_1130:
        /*0048*/ 	.byte	0x03, 0x50
        /*004a*/ 	.short	0x0000


	//----- nvinfo : EIATTR_MAXREG_COUNT
	.align		4
        /*004c*/ 	.byte	0x03, 0x1b
        /*004e*/ 	.short	0x0040


	//----- nvinfo : EIATTR_NUM_BARRIERS
	.align		4
        /*0050*/ 	.byte	0x02, 0x4c
        /*0052*/ 	.byte	0x01
	.zero		1


	//----- nvinfo : EIATTR_MERCURY_ISA_VERSION
	.align		4
        /*0054*/ 	.byte	0x03, 0x5f
        /*0056*/ 	.short	0x0101


	//----- nvinfo : EIATTR_EXIT_INSTR_OFFSETS
	.align		4
        /*0058*/ 	.byte	0x04, 0x1c
        /*005a*/ 	.short	(.L_1132 - .L_1131)


	//   ....[0]....
.L_1131:
        /*005c*/ 	.word	0x00000810


	//   ....[1]....
        /*0060*/ 	.word	0x000052b0


	//----- nvinfo : EIATTR_MAX_THREADS
	.align		4
.L_1132:
        /*0064*/ 	.byte	0x04, 0x05
        /*0066*/ 	.short	(.L_1134 - .L_1133)
.L_1133:
        /*0068*/ 	.word	0x00000100
        /*006c*/ 	.word	0x00000001
        /*0070*/ 	.word	0x00000001


	//----- nvinfo : EIATTR_CRS_STACK_SIZE
	.align		4
.L_1134:
        /*0074*/ 	.byte	0x04, 0x1e
        /*0076*/ 	.short	(.L_1136 - .L_1135)
.L_1135:
        /*0078*/ 	.word	0x00000000


	//----- nvinfo : EIATTR_CBANK_PARAM_SIZE
	.align		4
.L_1136:
        /*007c*/ 	.byte	0x03, 0x19
        /*007e*/ 	.short	0x01d0


	//----- nvinfo : EIATTR_PARAM_CBANK
	.align		4
        /*0080*/ 	.byte	0x04, 0x0a
        /*0082*/ 	.short	(.L_1138 - .L_1137)
	.align		4
.L_1137:
        /*0084*/ 	.word	index@(.nv.constant0._ZN2at6native57_GLOBAL__N__cd6b329d_24_DistributionBernoulli_cu_7537a20d43distribution_elementwise_grid_stride_kernelIfLi4EZNS0_9templates4cuda21uniform_and_transformIbfPNS_17CUDAGeneratorImplEZZZNS4_16bernoulli_kernelIS7_EEvRNS_18TensorIteratorBaseEdT_ENKUlvE_clEvENKUlvE8_clEvEUlfE_EEvSA_T1_T2_EUlP24curandStatePhilox4_32_10E0_ZNS1_27distribution_nullary_kernelIbf6float4S7_SJ_SE_EEvSA_SG_RKT3_T4_EUlifE0_EEvlNS_15PhiloxCudaStateESF_SG_)
        /*0088*/ 	.short	0x0210
        /*008a*/ 	.short	0x01d0


	//----- nvinfo : EIATTR_SW_WAR
	.align		4
.L_1138:
        /*008c*/ 	.byte	0x04, 0x36
        /*008e*/ 	.short	(.L_1140 - .L_1139)
.L_1139:
        /*0090*/ 	.word	0x00000008
.L_1140:


//--------------------- .nv.info._ZN2at6native57_GLOBAL__N__cd6b329d_24_DistributionBernoulli_cu_7537a20d43distribution_elementwise_grid_stride_kernelIfLi4EZNS0_9templates4cuda21uniform_and_transformIbfPNS_17CUDAGeneratorImplEZZZNS4_16bernoulli_kernelIS7_EEvRNS_18TensorIteratorBaseEdT_ENKUlvE_clEvENKUlvE8_clEvEUlfE_EEvSA_T1_T2_EUlP24curandStatePhilox4_32_10E0_ZNS1_27distribution_nullary_kernelIbf6float4S7_SJ_SE_EEvSA_SG_RKT3_T4_EUlifE_EEvlNS_15PhiloxCudaStateESF_SG_ --------------------------
	.section	.nv.info._ZN2at6native57_GLOBAL__N__cd6b329d_24_DistributionBernoulli_cu_7537a20d43distribution_elementwise_grid_stride_kernelIfLi4EZNS0_9templates4cuda21uniform_and_transformIbfPNS_17CUDAGeneratorImplEZZZNS4_16bernoulli_kernelIS7_EEvRNS_18TensorIteratorBaseEdT_ENKUlvE_clEvENKUlvE8_clEvEUlfE_EEvSA_T1_T2_EUlP24curandStatePhilox4_32_10E0_ZNS1_27distribution_nullary_kernelIbf6float4S7_SJ_SE_EEvSA_SG_RKT3_T4_EUlifE_EEvlNS_15PhiloxCudaStateESF_SG_,"",@"SHT_CUDA_INFO"
	.sectionflags	@""
	.align	4


	//----- nvinfo : EIATTR_CUDA_API_VERSION
	.align		4
        /*0000*/ 	.byte	0x04, 0x37
        /*0002*/ 	.short	(.L_1142 - .L_1141)
.L_1141:
        /*0004*/ 	.word	0x00000082


	//----- nvinfo : EIATTR_KPARAM_INFO
	.align		4
.L_1142:
        /*0008*/ 	.byte	0x04, 0x17
        /*000a*/ 	.short	(.L_1144 - .L_1143)
.L_1143:
        /*000c*/ 	.word	0x00000000
        /*0010*/ 	.short	0x0003
        /*0012*/ 	.short	0x0028
        /*0014*/ 	.byte	0x00, 0xf0, 0x61, 0x00


	//----- nvinfo : EIATTR_KPARAM_INFO
	.align		4
.L_1144:
        /*0018*/ 	.byte	0x04, 0x17
        /*001a*/ 	.short	(.L_1146 - .L_1145)
.L_1145:
        /*001c*/ 	.word	0x00000000
        /*0020*/ 	.short	0x0002
        /*0022*/ 	.short	0x0020
        /*0024*/ 	.byte	0x00, 0xf0, 0x05, 0x00


	//----- nvinfo : EIATTR_KPARAM_INFO
	.align		4
.L_1146:
        /*0028*/ 	.byte	0x04, 0x17
        /*002a*/ 	.short	(.L_1148 - .L_1147)
.L_1147:
        /*002c*/ 	.word	0x00000000
        /*0030*/ 	.short	0x0001
        /*0032*/ 	.short	0x0008
        /*0034*/ 	.byte	0x00, 0xf0, 0x61, 0x00


	//----- nvinfo : EIATTR_KPARAM_INFO
	.align		4
.L_1148:
        /*0038*/ 	.byte	0x04, 0x17
        /*003a*/ 	.short	(.L_1150 - .L_1149)
.L_1149:
        /*003c*/ 	.word	0x00000000
        /*0040*/ 	.short	0x0000
        /*0042*/ 	.short	0x0000
        /*0044*/ 	.byte	0x00, 0xf0, 0x21, 0x00


	//----- nvinfo : EIATTR_SPARSE_MMA_MASK
	.align		4
.L_1150:
        /*0048*/ 	.byte	0x03, 0x50
        /*004a*/ 	.short	0x0000


	//----- nvinfo : EIATTR_MAXREG_COUNT
	.align		4
        /*004c*/ 	.byte	0x03, 0x1b
        /*004e*/ 	.short	0x0040


	//----- nvinfo : EIATTR_NUM_BARRIERS
	.align		4
        /*0050*/ 	.byte	0x02, 0x4c
        /*0052*/ 	.byte	0x01
	.zero		1


	//----- nvinfo : EIATTR_MERCURY_ISA_VERSION
	.align		4
        /*0054*/ 	.byte	0x03, 0x5f
        /*0056*/ 	.short	0x0101


	//----- nvinfo : EIATTR_EXIT_INSTR_OFFSETS
	.align		4
        /*0058*/ 	.byte	0x04, 0x1c
        /*005a*/ 	.short	(.L_1152 - .L_1151)


	//   ....[0]....
.L_1151:
        /*005c*/ 	.word	0x00000840


	//   ....[1]....
        /*0060*/ 	.word	0x00001270


	//----- nvinfo : EIATTR_MAX_THREADS
	.align		4
.L_1152:
        /*0064*/ 	.byte	0x04, 0x05
        /*0066*/ 	.short	(.L_1154 - .L_1153)
.L_1153:
        /*0068*/ 	.word	0x00000100
        /*006c*/ 	.word	0x00000001
        /*0070*/ 	.word	0x00000001


	//----- nvinfo : EIATTR_CRS_STACK_SIZE
	.align		4
.L_1154:
        /*0074*/ 	.byte	0x04, 0x1e
        /*0076*/ 	.short	(.L_1156 - .L_1155)
.L_1155:
        /*0078*/ 	.word	0x00000000


	//----- nvinfo : EIATTR_CBANK_PARAM_SIZE
	.align		4
.L_1156:
        /*007c*/ 	.byte	0x03, 0x19
        /*007e*/ 	.short	0x0040


	//----- nvinfo : EIATTR_PARAM_CBANK
	.align		4
        /*0080*/ 	.byte	0x04, 0x0a
        /*0082*/ 	.short	(.L_1158 - .L_1157)
	.align		4
.L_1157:
        /*0084*/ 	.word	index@(.nv.constant0._ZN2at6native57_GLOBAL__N__cd6b329d_24_DistributionBernoulli_cu_7537a20d43distribution_elementwise_grid_stride_kernelIfLi4EZNS0_9templates4cuda21uniform_and_transformIbfPNS_17CUDAGeneratorImplEZZZNS4_16bernoulli_kernelIS7_EEvRNS_18TensorIteratorBaseEdT_ENKUlvE_clEvENKUlvE8_clEvEUlfE_EEvSA_T1_T2_EUlP24curandStatePhilox4_32_10E0_ZNS1_27distribution_nullary_kernelIbf6float4S7_SJ_SE_EEvSA_SG_RKT3_T4_EUlifE_EEvlNS_15PhiloxCudaStateESF_SG_)
        /*0088*/ 	.short	0x0210
        /*008a*/ 	.short	0x0040


	//----- nvinfo : EIATTR_SW_WAR
	.align		4
.L_1158:
        /*008c*/ 	.byte	0x04, 0x36
        /*008e*/ 	.short	(.L_1160 - .L_1159)
.L_1159:
        /*0090*/ 	.word	0x00000008
.L_1160:


//--------------------- .nv.info._ZN2at6native57_GLOBAL__N__cd6b329d_24_DistributionBernoulli_cu_7537a20d43distribution_elementwise_grid_stride_kernelIfLi4EZNS0_9templates4cuda21uniform_and_transformIbfPNS_17CUDAGeneratorImplEZZZNS4_16bernoulli_kernelIS7_EEvRNS_18TensorIteratorBaseEdT_ENKUlvE_clEvENKUlvE8_clEvEUlfE_EEvSA_T1_T2_EUlP24curandStatePhilox4_32_10E_ZNS1_27distribution_nullary_kernelIbf7double2S7_SJ_SE_EEvSA_SG_RKT3_T4_EUlifE0_EEvlNS_15PhiloxCudaStateESF_SG_ --------------------------
	.section	.nv.info._ZN2at6native57_GLOBAL__N__cd6b329d_24_DistributionBernoulli_cu_7537a20d43distribution_elementwise_grid_stride_kernelIfLi4EZNS0_9templates4cuda21uniform_and_transformIbfPNS_17CUDAGeneratorImplEZZZNS4_16bernoulli_kernelIS7_EEvRNS_18TensorIteratorBaseEdT_ENKUlvE_clEvENKUlvE8_clEvEUlfE_EEvSA_T1_T2_EUlP24curandStatePhilox4_32_10E_ZNS1_27distribution_nullary_kernelIbf7double2S7_SJ_SE_EEvSA_SG_RKT3_T4_EUlifE0_EEvlNS_15PhiloxCudaStateESF_SG_,"",@"SHT_CUDA_INFO"
	.sectionflags	@""
	.align	4


	//----- nvinfo : EIATTR_CUDA_API_VERSION
	.align		4
        /*0000*/ 	.byte	0x04, 0x37
        /*0002*/ 	.short	(.L_1162 - .L_1161)
.L_1161:
        /*0004*/ 	.word	0x00000082


	//----- nvinfo : EIATTR_KPARAM_INFO
	.align		4
.L_1162:
        /*0008*/ 	.byte	0x04, 0x17
        /*000a*/ 	.short	(.L_1164 - .L_1163)
.L_1163:
        /*000c*/ 	.word	0x00000000
        /*0010*/ 	.short	0x0003
        /*0012*/ 	.short	0x0028
        /*0014*/ 	.byte	0x00, 0xf0, 0xa1, 0x06


	//----- nvinfo : EIATTR_KPARAM_INFO
	.align		4
.L_1164:
        /*0018*/ 	.byte	0x04, 0x17
        /*001a*/ 	.short	(.L_1166 - .L_1165)
.L_1165:
        /*001c*/ 	.word	0x00000000
        /*0020*/ 	.short	0x0002
        /*0022*/ 	.short	0x0020
        /*0024*/ 	.byte	0x00, 0xf0, 0x05, 0x00


	//----- nvinfo : EIATTR_KPARAM_INFO
	.align		4
.L_1166:
        /*0028*/ 	.byte	0x04, 0x17
        /*002a*/ 	.short	(.L_1168 - .L_1167)
.L_1167:
        /*002c*/ 	.word	0x00000000
        /*0030*/ 	.short	0x0001
        /*0032*/ 	.short	0x0008
        /*0034*/ 	.byte	0x00, 0xf0, 0x61, 0x00


	//----- nvinfo : EIATTR_KPARAM_INFO
	.align		4
.L_1168:
        /*0038*/ 	.byte	0x04, 0x17
        /*003a*/ 	.short	(.L_1170 - .L_1169)
.L_1169:
        /*003c*/ 	.word	0x00000000
        /*0040*/ 	.short	0x0000
        /*0042*/ 	.short	0x0000
        /*0044*/ 	.byte	0x00, 0xf0, 0x21, 0x00


	//----- nvinfo : EIATTR_SPARSE_MMA_MASK
	.align		4
.L_1170:
        /*0048*/ 	.byte	0x03, 0x50
        /*004a*/ 	.short	0x0000


	//----- nvinfo : EIATTR_MAXREG_COUNT
	.align		4
        /*004c*/ 	.byte	0x03, 0x1b
        /*004e*/ 	.short	0x0040


	//----- nvinfo : EIATTR_NUM_BARRIERS
	.align		4
        /*0050*/ 	.byte	0x02, 0x4c
        /*0052*/ 	.byte	0x01
	.zero		1


	//----- nvinfo : EIATTR_MERCURY_ISA_VERSION
	.align		4
        /*0054*/ 	.byte	0x03, 0x5f
        /*0056*/ 	.short	0x0101


	//----- nvinfo : EIATTR_EXIT_INSTR_OFFSETS
	.align		4
        /*0058*/ 	.byte	0x04, 0x1c
        /*005a*/ 	.short	(.L_1172 - .L_1171)


	//   ....[0]....
.L_1171:
        /*005c*/ 	.word	0x00000800


	//   ....[1]....
        /*0060*/ 	.word	0x00005310


	//----- nvinfo : EIATTR_MAX_THREADS
	.align		4
.L_1172:
        /*0064*/ 	.byte	0x04, 0x05
        /*0066*/ 	.short	(.L_1174 - .L_1173)
.L_1173:
        /*0068*/ 	.word	0x00000100
        /*006c*/ 	.word	0x00000001
        /*0070*/ 	.word	0x00000001


	//----- nvinfo : EIATTR_CRS_STACK_SIZE
	.align		4
.L_1174:
        /*0074*/ 	.byte	0x04, 0x1e
        /*0076*/ 	.short	(.L_1176 - .L_1175)
.L_1175:
        /*0078*/ 	.word	0x00000000


	//----- nvinfo : EIATTR_CBANK_PARAM_SIZE
	.align		4
.L_1176:
        /*007c*/ 	.byte	0x03, 0x19
        /*007e*/ 	.short	0x01d0


	//----- nvinfo : EIATTR_PARAM_CBANK
	.align		4
        /*0080*/ 	.byte	0x04, 0x0a
        /*0082*/ 	.short	(.L_1178 - .L_1177)
	.align		4
.L_1177:
        /*0084*/ 	.word	index@(.nv.constant0._ZN2at6native57_GLOBAL__N__cd6b329d_24_DistributionBernoulli_cu_7537a20d43distribution_elementwise_grid_stride_kernelIfLi4EZNS0_9templates4cuda21uniform_and_transformIbfPNS_17CUDAGeneratorImplEZZZNS4_16bernoulli_kernelIS7_EEvRNS_18TensorIteratorBaseEdT_ENKUlvE_clEvENKUlvE8_clEvEUlfE_EEvSA_T1_T2_EUlP24curandStatePhilox4_32_10E_ZNS1_27distribution_nullary_kernelIbf7double2S7_SJ_SE_EEvSA_SG_RKT3_T4_EUlifE0_EEvlNS_15PhiloxCudaStateESF_SG_)
        /*0088*/ 	.short	0x0210
        /*008a*/ 	.short	0x01d0


	//----- nvinfo : EIATTR_SW_WAR
	.align		4
.L_1178:
        /*008c*/ 	.byte	0x04, 0x36
        /*008e*/ 	.short	(.L_1180 - .L_1179)
.L_1179:
        /*0090*/ 	.word	0x00000008
.L_1180:


//--------------------- .nv.info._ZN2at6native57_GLOBAL__N__cd6b329d_24_DistributionBernoulli_cu_7537a20d43distribution_elementwise_grid_stride_kernelIfLi4EZNS0_9templates4cuda21uniform_and_transformIbfPNS_17CUDAGeneratorImplEZZZNS4_16bernoulli_kernelIS7_EEvRNS_18TensorIteratorBaseEdT_ENKUlvE_clEvENKUlvE8_clEvEUlfE_EEvSA_T1_T2_EUlP24curandStatePhilox4_32_10E_ZNS1_27distribution_nullary_kernelIbf7double2S7_SJ_SE_EEvSA_SG_RKT3_T4_EUlifE_EEvlNS_15PhiloxCudaStateESF_SG_ --------------------------
	.section	.nv.info._ZN2at6native57_GLOBAL__N__cd6b329d_24_DistributionBernoulli_cu_7537a20d43distribution_elementwise_grid_stride_kernelIfLi4EZNS0_9templates4cuda21uniform_and_transformIbfPNS_17CUDAGeneratorImplEZZZNS4_16bernoulli_kernelIS7_EEvRNS_18TensorIteratorBaseEdT_ENKUlvE_clEvENKUlvE8_clEvEUlfE_EEvSA_T1_T2_EUlP24curandStatePhilox4_32_10E_ZNS1_27distribution_nullary_kernelIbf7double2S7_SJ_SE_EEvSA_SG_RKT3_T4_EUlifE_EEvlNS_15PhiloxCudaStateESF_SG_,"",@"SHT_CUDA_INFO"
	.sectionflags	@""
	.align	4


	//----- nvinfo : EIATTR_CUDA_API_VERSION
	.align		4
        /*0000*/ 	.byte	0x04, 0x37
        /*0002*/ 	.short	(.L_1182 - .L_1181)
.L_1181:
        /*0004*/ 	.word	0x00000082


	//----- nvinfo : EIATTR_KPARAM_INFO
	.align		4
.L_1182:
        /*0008*/ 	.byte	0x04, 0x17
        /*000a*/ 	.short	(.L_1184 - .L_1183)
.L_1183:
        /*000c*/ 	.word	0x00000000
        /*0010*/ 	.short	0x0003
        /*0012*/ 	.short	0x0028
        /*0014*/ 	.byte	0x00, 0xf0, 0x61, 0x00


	//----- nvinfo : EIATTR_KPARAM_INFO
	.align		4
.L_1184:
        /*0018*/ 	.byte	0x04, 0x17
        /*001a*/ 	.short	(.L_1186 - .L_1185)
.L_1185:
        /*001c*/ 	.word	0x00000000
        /*0020*/ 	.short	0x0002
        /*0022*/ 	.short	0x0020
        /*0024*/ 	.byte	0x00, 0xf0, 0x05, 0x00


	//----- nvinfo : EIATTR_KPARAM_INFO
	.align		4
.L_1186:
        /*0028*/ 	.byte	0x04, 0x17
        /*002a*/ 	.short	(.L_1188 - .L_1187)
.L_1187:
        /*002c*/ 	.word	0x00000000
        /*0030*/ 	.short	0x0001
        /*0032*/ 	.short	0x0008
        /*0034*/ 	.byte	0x00, 0xf0, 0x61, 0x00


	//----- nvinfo : EIATTR_KPARAM_INFO
	.align		4
.L_1188:
        /*0038*/ 	.byte	0x04, 0x17
        /*003a*/ 	.short	(.L_1190 - .L_1189)
.L_1189:
        /*003c*/ 	.word	0x00000000
        /*0040*/ 	.short	0x0000
        /*0042*/ 	.short	0x0000
        /*0044*/ 	.byte	0x00, 0xf0, 0x21, 0x00


	//----- nvinfo : EIATTR_SPARSE_MMA_MASK
	.align		4
.L_1190:
        /*0048*/ 	.byte	0x03, 0x50
        /*004a*/ 	.short	0x0000


	//----- nvinfo : EIATTR_MAXREG_COUNT
	.align		4
        /*004c*/ 	.byte	0x03, 0x1b
        /*004e*/ 	.short	0x0040


	//----- nvinfo : EIATTR_NUM_BARRIERS
	.align		4
        /*0050*/ 	.byte	0x02, 0x4c
        /*0052*/ 	.byte	0x01
	.zero		1


	//----- nvinfo : EIATTR_MERCURY_ISA_VERSION
	.align		4
        /*0054*/ 	.byte	0x03, 0x5f
        /*0056*/ 	.short	0x0101


	//----- nvinfo : EIATTR_EXIT_INSTR_OFFSETS
	.align		4
        /*0058*/ 	.byte	0x04, 0x1c
        /*005a*/ 	.short	(.L_1192 - .L_1191)


	//   ....[0]....
.L_1191:
        /*005c*/ 	.word	0x00000840


	//   ....[1]....
        /*0060*/ 	.word	0x000012e0


	//----- nvinfo : EIATTR_MAX_THREADS
	.align		4
.L_1192:
        /*0064*/ 	.byte	0x04, 0x05
        /*0066*/ 	.short	(.L_1194 - .L_1193)
.L_1193:
        /*0068*/ 	.word	0x00000100
        /*006c*/ 	.word	0x00000001
        /*0070*/ 	.word	0x00000001


	//----- nvinfo : EIATTR_CRS_STACK_SIZE
	.align		4
.L_1194:
        /*0074*/ 	.byte	0x04, 0x1e
        /*0076*/ 	.short	(.L_1196 - .L_1195)
.L_1195:
        /*0078*/ 	.word	0x00000000


	//----- nvinfo : EIATTR_CBANK_PARAM_SIZE
	.align		4
.L_1196:
        /*007c*/ 	.byte	0x03, 0x19
        /*007e*/ 	.short	0x0040


	//----- nvinfo : EIATTR_PARAM_CBANK
	.align		4
        /*0080*/ 	.byte	0x04, 0x0a
        /*0082*/ 	.short	(.L_1198 - .L_1197)
	.align		4
.L_1197:
        /*0084*/ 	.word	index@(.nv.constant0._ZN2at6native57_GLOBAL__N__cd6b329d_24_DistributionBernoulli_cu_7537a20d43distribution_elementwise_grid_stride_kernelIfLi4EZNS0_9templates4cuda21uniform_and_transformIbfPNS_17CUDAGeneratorImplEZZZNS4_16bernoulli_kernelIS7_EEvRNS_18TensorIteratorBaseEdT_ENKUlvE_clEvENKUlvE8_clEvEUlfE_EEvSA_T1_T2_EUlP24curandStatePhilox4_32_10E_ZNS1_27distribution_nullary_kernelIbf7double2S7_SJ_SE_EEvSA_SG_RKT3_T4_EUlifE_EEvlNS_15PhiloxCudaStateESF_SG_)
        /*0088*/ 	.short	0x0210
        /*008a*/ 	.short	0x0040


	//----- nvinfo : EIATTR_SW_WAR
	.align		4
.L_1198:
        /*008c*/ 	.byte	0x04, 0x36
        /*008e*/ 	.short	(.L_1200 - .L_1199)
.L_1199:
        /*0090*/ 	.word	0x00000008
.L_1200:


//--------------------- .nv.info._ZN2at6native57_GLOBAL__N__cd6b329d_24_DistributionBernoulli_cu_7537a20d43distribution_elementwise_grid_stride_kernelIfLi4EZNS0_9templates4cuda21uniform_and_transformIN3c108BFloat16EfPNS_17CUDAGeneratorImplEZZZNS4_16bernoulli_kernelIS9_EEvRNS_18TensorIteratorBaseEdT_ENKUlvE_clEvENKUlvE7_clEvEUlfE_EEvSC_T1_T2_EUlP24curandStatePhilox4_32_10E0_ZNS1_27distribution_nullary_kernelIS7_f6float4S9_SL_SG_EEvSC_SI_RKT3_T4_EUlifE0_EEvlNS_15PhiloxCudaStateESH_SI_ --------------------------
	.section	.nv.info._ZN2at6native57_GLOBAL__N__cd6b329d_24_DistributionBernoulli_cu_7537a20d43distribution_elementwise_grid_stride_kernelIfLi4EZNS0_9templates4cuda21uniform_and_transformIN3c108BFloat16EfPNS_17CUDAGeneratorImplEZZZNS4_16bernoulli_kernelIS9_EEvRNS_18TensorIteratorBaseEdT_ENKUlvE_clEvENKUlvE7_clEvEUlfE_EEvSC_T1_T2_EUlP24curandStatePhilox4_32_10E0_ZNS1_27distribution_nullary_kernelIS7_f6float4S9_SL_SG_EEvSC_SI_RKT3_T4_EUlifE0_EEvlNS_15PhiloxCudaStateESH_SI_,"",@"SHT_CUDA_INFO"
	.sectionflags	@""
	.align	4


	//----- nvinfo : EIATTR_CUDA_API_VERSION
	.align		4
        /*0000*/ 	.byte	0x04, 0x37
        /*0002*/ 	.short	(.L_1202 - .L_1201)
.L_1201:
        /*0004*/ 	.word	0x00000082


	//----- nvinfo : EIATTR_KPARAM_INFO
	.align		4
.L_1202:
        /*0008*/ 	.byte	0x04, 0x17
        /*000a*/ 	.short	(.L_1204 - .L_1203)
.L_1203:
        /*000c*/ 	.word	0x00000000
        /*0010*/ 	.short	0x0003
        /*0012*/ 	.short	0x0028
        /*0014*/ 	.byte	0x00, 0xf0, 0xa1, 0x06


	//----- nvinfo : EIATTR_KPARAM_INFO
	.align		4
.L_1204:
        /*0018*/ 	.byte	0x04, 0x17
        /*001a*/ 	.short	(.L_1206 - .L_1205)
.L_1205:
        /*001c*/ 	.word	0x00000000
        /*0020*/ 	.short	0x0002
        /*0022*/ 	.short	0x0020
        /*0024*/ 	.byte	0x00, 0xf0, 0x05, 0x00


	//----- nvinfo : EIATTR_KPARAM_INFO
	.align		4
.L_1206:
        /*0028*/ 	.byte	0x04, 0x17
        /*002a*/ 	.short	(.L_1208 - .L_1207)
.L_1207:
        /*002c*/ 	.word	0x00000000
        /*0030*/ 	.short	0x0001
        /*0032*/ 	.short	0x0008
        /*0034*/ 	.byte	0x00, 0xf0, 0x61, 0x00


	//----- nvinfo : EIATTR_KPARAM_INFO
	.align		4
.L_1208:
        /*0038*/ 	.byte	0x04, 0x17
        /*003a*/ 	.short	(.L_1210 - .L_1209)
.L_1209:
        /*003c*/ 	.word	0x00000000
        /*0040*/ 	.short	0x0000
        /*0042*/ 	.short	0x0000
        /*0044*/ 	.byte	0x00, 0xf0, 0x21, 0x00


	//----- nvinfo : EIATTR_SPARSE_MMA_MASK
	.align		4
.L_1210:
        /*0048*/ 	.byte	0x03, 0x50
        /*004a*/ 	.short	0x0000


	//----- nvinfo : EIATTR_MAXREG_COUNT
	.align		4
        /*004c*/ 	.byte	0x03, 0x1b
        /*004e*/ 	.short	0x0040


	//----- nvinfo : EIATTR_NUM_BARRIERS
	.align		4
        /*0050*/ 	.byte	0x02, 0x4c
        /*0052*/ 	.byte	0x01
	.zero		1


	//----- nvinfo : EIATTR_MERCURY_ISA_VERSION
	.align		4
        /*0054*/ 	.byte	0x03, 0x5f
        /*0056*/ 	.short	0x0101


	//----- nvinfo : EIATTR_EXIT_INSTR_OFFSETS
	.align		4
        /*0058*/ 	.byte	0x04, 0x1c
        /*005a*/ 	.short	(.L_1212 - .L_1211)


	//   ....[0]....
.L_1211:
        /*005c*/ 	.word	0x00000840


	//   ....[1]....
        /*0060*/ 	.word	0x00005260


	//----- nvinfo : EIATTR_MAX_THREADS
	.align		4
.L_1212:
        /*0064*/ 	.byte	0x04, 0x05
        /*0066*/ 	.short	(.L_1214 - .L_1213)
.L_1213:
        /*0068*/ 	.word	0x00000100
        /*006c*/ 	.word	0x00000001
        /*0070*/ 	.word	0x00000001


	//----- nvinfo : EIATTR_CRS_STACK_SIZE
	.align		4
.L_1214:
        /*0074*/ 	.byte	0x04, 0x1e
        /*0076*/ 	.short	(.L_1216 - .L_1215)
.L_1215:
        /*0078*/ 	.word	0x00000000


	//----- nvinfo : EIATTR_CBANK_PARAM_SIZE
	.align		4
.L_1216:
        /*007c*/ 	.byte	0x03, 0x19
        /*007e*/ 	.short	0x01d0


	//----- nvinfo : EIATTR_PARAM_CBANK
	.align		4
        /*0080*/ 	.byte	0x04, 0x0a
        /*0082*/ 	.short	(.L_1218 - .L_1217)
	.align		4
.L_1217:
        /*0084*/ 	.word	index@(.nv.constant0._ZN2at6native57_GLOBAL__N__cd6b329d_24_DistributionBernoulli_cu_7537a20d43distribution_elementwise_grid_stride_kernelIfLi4EZNS0_9templates4cuda21uniform_and_transformIN3c108BFloat16EfPNS_17CUDAGeneratorImplEZZZNS4_16bernoulli_kernelIS9_EEvRNS_18TensorIteratorBaseEdT_ENKUlvE_clEvENKUlvE7_clEvEUlfE_EEvSC_T1_T2_EUlP24curandStatePhilox4_32_10E0_ZNS1_27distribution_nullary_kernelIS7_f6float4S9_SL_SG_EEvSC_SI_RKT3_T4_EUlifE0_EEvlNS_15PhiloxCudaStateESH_SI_)
        /*0088*/ 	.short	0x0210
        /*008a*/ 	.short	0x01d0


	//----- nvinfo : EIATTR_SW_WAR
	.align		4
.L_1218:
        /*008c*/ 	.byte	0x04, 0x36
        /*008e*/ 	.short	(.L_1220 - .L_1219)
.L_1219:
        /*0090*/ 	.word	0x00000008
.L_1220:


//--------------------- .nv.info._ZN2at6native57_GLOBAL__N__cd6b329d_24_DistributionBernoulli_cu_7537a20d43distribution_elementwise_grid_stride_kernelIfLi4EZNS0_9templates4cuda21uniform_and_transformIN3c108BFloat16EfPNS_17CUDAGeneratorImplEZZZNS4_16bernoulli_kernelIS9_EEvRNS_18TensorIteratorBaseEdT_ENKUlvE_clEvENKUlvE7_clEvEUlfE_EEvSC_T1_T2_EUlP24curandStatePhilox4_32_10E0_ZNS1_27distribution_nullary_kernelIS7_f6float4S9_SL_SG_EEvSC_SI_RKT3_T4_EUlifE_EEvlNS_15PhiloxCudaStateESH_SI_ --------------------------
	.section	.nv.info._ZN2at6native57_GLOBAL__N__cd6b329d_24_DistributionBernoulli_cu_7537a20d43distribution_elementwise_grid_stride_kernelIfLi4EZNS0_9templates4cuda21uniform_and_transformIN3c108BFloat16EfPNS_17CUDAGeneratorImplEZZZNS4_16bernoulli_kernelIS9_EEvRNS_18TensorIteratorBaseEdT_ENKUlvE_clEvENKUlvE7_clEvEUlfE_EEvSC_T1_T2_EUlP24curandStatePhilox4_32_10E0_ZNS1_27distribution_nullary_kernelIS7_f6float4S9_SL_SG_EEvSC_SI_RKT3_T4_EUlifE_EEvlNS_15PhiloxCudaStateESH_SI_,"",@"SHT_CUDA_INFO"
	.sectionflags	@""
	.align	4


	//----- nvinfo : EIATTR_CUDA_API_VERSION
	.align		4
        /*0000*/ 	.byte	0x04, 0x37
        /*0002*/ 	.short	(.L_1222 - .L_1221)
.L_1221:
        /*0004*/ 	.word	0x00000082


	//----- nvinfo : EIATTR_KPARAM_INFO
	.align		4
.L_1222:
        /*0008*/ 	.byte	0x04, 0x17
        /*000a*/ 	.short	(.L_1224 - .L_1223)
.L_1223:
        /*000c*/ 	.word	0x00000000
        /*0010*/ 	.short	0x0003
        /*0012*/ 	.short	0x0028
        /*0014*/ 	.byte	0x00, 0xf0, 0x61, 0x00


	//----- nvinfo : EIATTR_KPARAM_INFO
	.align		4
.L_1224:
        /*0018*/ 	.byte	0x04, 0x17
        /*001a*/ 	.short	(.L_1226 - .L_1225)
.L_1225:
        /*001c*/ 	.word	0x00000000
        /*0020*/ 	.short	0x0002
        /*0022*/ 	.short	0x0020
        /*0024*/ 	.byte	0x00, 0xf0, 0x05, 0x00


	//----- nvinfo : EIATTR_KPARAM_INFO
	.align		4
.L_1226:
        /*0028*/ 	.byte	0x04, 0x17
        /*002a*/ 	.short	(.L_1228 - .L_1227)
.L_1227:
        /*002c*/ 	.word	0x00000000
        /*0030*/ 	.short	0x0001
        /*0032*/ 	.short	0x0008
        /*0034*/ 	.byte	0x00, 0xf0, 0x61, 0x00


	//----- nvinfo : EIATTR_KPARAM_INFO
	.align		4
.L_1228:
        /*0038*/ 	.byte	0x04, 0x17
        /*003a*/ 	.short	(.L_1230 - .L_1229)
.L_1229:
        /*003c*/ 	.word	0x00000000
        /*0040*/ 	.short	0x0000
        /*0042*/ 	.short	0x0000
        /*0044*/ 	.byte	0x00, 0xf0, 0x21, 0x00


	//----- nvinfo : EIATTR_SPARSE_MMA_MASK
	.align		4
.L_1230:
        /*0048*/ 	.byte	0x03, 0x50
        /*004a*/ 	.short	0x0000


	//----- nvinfo : EIATTR_MAXREG_COUNT
	.align		4
        /*004c*/ 	.byte	0x03, 0x1b
        /*004e*/ 	.short	0x0040


	//----- nvinfo : EIATTR_NUM_BARRIERS
	.align		4
        /*0050*/ 	.byte	0x02, 0x4c
        /*0052*/ 	.byte	0x01
	.zero		1


	//----- nvinfo : EIATTR_MERCURY_ISA_VERSION
	.align		4
        /*0054*/ 	.byte	0x03, 0x5f
        /*0056*/ 	.short	0x0101


	//----- nvinfo : EIATTR_EXIT_INSTR_OFFSETS
	.align		4
        /*0058*/ 	.byte	0x04, 0x1c
        /*005a*/ 	.short	(.L_1232 - .L_1231)


	//   ....[0]....
.L_1231:
        /*005c*/ 	.word	0x00000840


	//   ....[1]....
        /*0060*/ 	.word	0x00001270


	//----- nvinfo : EIATTR_MAX_THREADS
	.align		4
.L_1232:
        /*0064*/ 	.byte	0x04, 0x05
        /*0066*/ 	.short	(.L_1234 - .L_1233)
.L_1233:
        /*0068*/ 	.word	0x00000100
        /*006c*/ 	.word	0x00000001
        /*0070*/ 	.word	0x00000001


	//----- nvinfo : EIATTR_CRS_STACK_SIZE
	.align		4
.L_1234:
        /*0074*/ 	.byte	0x04, 0x1e
        /*0076*/ 	.short	(.L_1236 - .L_1235)
.L_1235:
        /*0078*/ 	.word	0x00000000


	//----- nvinfo : EIATTR_CBANK_PARAM_SIZE
	.align		4
.L_1236:
        /*007c*/ 	.byte	0x03, 0x19
        /*007e*/ 	.short	0x0040


	//----- nvinfo : EIATTR_PARAM_CBANK
	.align		4
        /*0080*/ 	.byte	0x04, 0x0a
        /*0082*/ 	.short	(.L_1238 - .L_1237)
	.align		4
.L_1237:
        /*0084*/ 	.word	index@(.nv.constant0._ZN2at6native57_GLOBAL__N__cd6b329d_24_DistributionBernoulli_cu_7537a20d43distribution_elementwise_grid_stride_kernelIfLi4EZNS0_9templates4cuda21uniform_and_transformIN3c108BFloat16EfPNS_17CUDAGeneratorImplEZZZNS4_16bernoulli_kernelIS9_EEvRNS_18TensorIteratorBaseEdT_ENKUlvE_clEvENKUlvE7_clEvEUlfE_EEvSC_T1_T2_EUlP24curandStatePhilox4_32_10E0_ZNS1_27distribution_nullary_kernelIS7_f6float4S9_SL_SG_EEvSC_SI_RKT3_T4_EUlifE_EEvlNS_15PhiloxCudaStateESH_SI_)
        /*0088*/ 	.short	0x0210
        /*008a*/ 	.short	0x0040


	//----- nvinfo : EIATTR_SW_WAR
	.align		4
.L_1238:
        /*008c*/ 	.byte	0x04, 0x36
        /*008e*/ 	.short	(.L_1240 - .L_1239)
.L_1239:
        /*0090*/ 	.word	0x00000008
.L_1240:


//--------------------- .nv.info._ZN2at6native57_GLOBAL__N__cd6b329d_24_DistributionBernoulli_cu_7537a20d43distribution_elementwise_grid_stride_kernelIfLi4EZNS0_9templates4cuda21uniform_and_transformIN3c108BFloat16EfPNS_17CUDAGeneratorImplEZZZNS4_16bernoulli_kernelIS9_EEvRNS_18TensorIteratorBaseEdT_ENKUlvE_clEvENKUlvE7_clEvEUlfE_EEvSC_T1_T2_EUlP24curandStatePhilox4_32_10E_ZNS1_27distribution_nullary_kernelIS7_f7double2S9_SL_SG_EEvSC_SI_RKT3_T4_EUlifE0_EEvlNS_15PhiloxCudaStateESH_SI_ --------------------------
	.section	.nv.info._ZN2at6native57_GLOBAL__N__cd6b329d_24_DistributionBernoulli_cu_7537a20d43distribution_elementwise_grid_stride_kernelIfLi4EZNS0_9templates4cuda21uniform_and_transformIN3c108BFloat16EfPNS_17CUDAGeneratorImplEZZZNS4_16bernoulli_kernelIS9_EEvRNS_18TensorIteratorBaseEdT_ENKUlvE_clEvENKUlvE7_clEvEUlfE_EEvSC_T1_T2_EUlP24curandStatePhilox4_32_10E_ZNS1_27distribution_nullary_kernelIS7_f7double2S9_SL_SG_EEvSC_SI_RKT3_T4_EUlifE0_EEvlNS_15PhiloxCudaStateESH_SI_,"",@"SHT_CUDA_INFO"
	.sectionflags	@""
	.align	4


	//----- nvinfo : EIATTR_CUDA_API_VERSION
	.align		4
        /*0000*/ 	.byte	0x04, 0x37
        /*0002*/ 	.short	(.L_1242 - .L_1241)
.L_1241:
        /*0004*/ 	.word	0x00000082


	//----- nvinfo : EIATTR_KPARAM_INFO
	.align		4
.L_1242:
        /*0008*/ 	.byte	0x04, 0x17
        /*000a*/ 	.short	(.L_1244 - .L_1243)
.L_1243:
        /*000c*/ 	.word	0x00000000
        /*0010*/ 	.short	0x0003
        /*0012*/ 	.short	0x0028
        /*0014*/ 	.byte	0x00, 0xf0, 0xa1, 0x06


	//----- nvinfo : EIATTR_KPARAM_INFO
	.align		4
.L_1244:
        /*0018*/ 	.byte	0x04, 0x17
        /*001a*/ 	.short	(.L_1246 - .L_1245)
.L_1245:
        /*001c*/ 	.word	0x00000000
        /*0020*/ 	.short	0x0002
        /*0022*/ 	.short	0x0020
        /*0024*/ 	.byte	0x00, 0xf0, 0x05, 0x00


	//----- nvinfo : EIATTR_KPARAM_INFO
	.align		4
.L_1246:
        /*0028*/ 	.byte	0x04, 0x17
        /*002a*/ 	.short	(.L_1248 - .L_1247)
.L_1247:
        /*002c*/ 	.word	0x00000000
        /*0030*/ 	.short	0x0001
        /*0032*/ 	.short	0x0008
        /*0034*/ 	.byte	0x00, 0xf0, 0x61, 0x00


	//----- nvinfo : EIATTR_KPARAM_INFO
	.align		4
.L_1248:
        /*0038*/ 	.byte	0x04, 0x17
        /*003a*/ 	.short	(.L_1250 - .L_1249)
.L_1249:
        /*003c*/ 	.word	0x00000000
        /*0040*/ 	.short	0x0000
        /*0042*/ 	.short	0x0000
        /*0044*/ 	.byte	0x00, 0xf0, 0x21, 0x00


	//----- nvinfo : EIATTR_SPARSE_MMA_MASK
	.align		4
.L_1250:
        /*0048*/ 	.byte	0x03, 0x50
        /*004a*/ 	.short	0x0000


	//----- nvinfo : EIATTR_MAXREG_COUNT
	.align		4
        /*004c*/ 	.byte	0x03, 0x1b
        /*004e*/ 	.short	0x0040


	//----- nvinfo : EIATTR_NUM_BARRIERS
	.align		4
        /*0050*/ 	.byte	0x02, 0x4c
        /*0052*/ 	.byte	0x01
	.zero		1


	//----- nvinfo : EIATTR_MERCURY_ISA_VERSION
	.align		4
        /*0054*/ 	.byte	0x03, 0x5f
        /*0056*/ 	.short	0x0101


	//----- nvinfo : EIATTR_EXIT_INSTR_OFFSETS
	.align		4
        /*0058*/ 	.byte	0x04, 0x1c
        /*005a*/ 	.short	(.L_1252 - .L_1251)


	//   ....[0]....
.L_1251:
        /*005c*/ 	.word	0x00000800


	//   ....[1]....
        /*0060*/ 	.word	0x00005310


	//----- nvinfo : EIATTR_MAX_THREADS
	.align		4
.L_1252:
        /*0064*/ 	.byte	0x04, 0x05
        /*0066*/ 	.short	(.L_1254 - .L_1253)
.L_1253:
        /*0068*/ 	.word	0x00000100
        /*006c*/ 	.word	0x00000001
        /*0070*/ 	.word	0x00000001


	//----- nvinfo : EIATTR_CRS_STACK_SIZE
	.align		4
.L_1254:
        /*0074*/ 	.byte	0x04, 0x1e
        /*0076*/ 	.short	(.L_1256 - .L_1255)
.L_1255:
        /*0078*/ 	.word	0x00000000


	//----- nvinfo : EIATTR_CBANK_PARAM_SIZE
	.align		4
.L_1256:
        /*007c*/ 	.byte	0x03, 0x19
        /*007e*/ 	.short	0x01d0


	//----- nvinfo : EIATTR_PARAM_CBANK
	.align		4
        /*0080*/ 	.byte	0x04, 0x0a
        /*0082*/ 	.short	(.L_1258 - .L_1257)
	.align		4
.L_1257:
        /*0084*/ 	.word	index@(.nv.constant0._ZN2at6native57_GLOBAL__N__cd6b329d_24_DistributionBernoulli_cu_7537a20d43distribution_elementwise_grid_stride_kernelIfLi4EZNS0_9templates4cuda21uniform_and_transformIN3c108BFloat16EfPNS_17CUDAGeneratorImplEZZZNS4_16bernoulli_kernelIS9_EEvRNS_18TensorIteratorBaseEdT_ENKUlvE_clEvENKUlvE7_clEvEUlfE_EEvSC_T1_T2_EUlP24curandStatePhilox4_32_10E_ZNS1_27distribution_nullary_kernelIS7_f7double2S9_SL_SG_EEvSC_SI_RKT3_T4_EUlifE0_EEvlNS_15PhiloxCudaStateESH_SI_)
        /*0088*/ 	.short	0x0210
        /*008a*/ 	.short	0x01d0


	//----- nvinfo : EIATTR_SW_WAR
	.align		4
.L_1258:
        /*008c*/ 	.byte	0x04, 0x36
        /*008e*/ 	.short	(.L_1260 - .L_1259)
.L_1259:
        /*0090*/ 	.word	0x00000008
.L_1260:


//--------------------- .nv.info._ZN2at6native57_GLOBAL__N__cd6b329d_24_DistributionBernoulli_cu_7537a20d43distribution_elementwise_grid_stride_kernelIfLi4EZNS0_9templates4cuda21uniform_and_transformIN3c108BFloat16EfPNS_17CUDAGeneratorImplEZZZNS4_16bernoulli_kernelIS9_EEvRNS_18TensorIteratorBaseEdT_ENKUlvE_clEvENKUlvE7_clEvEUlfE_EEvSC_T1_T2_EUlP24curandStatePhilox4_32_10E_ZNS1_27distribution_nullary_kernelIS7_f7double2S9_SL_SG_EEvSC_SI_RKT3_T4_EUlifE_EEvlNS_15PhiloxCudaStateESH_SI_ --------------------------
	.section	.nv.info._ZN2at6native57_GLOBAL__N__cd6b329d_24_DistributionBernoulli_cu_7537a20d43distribution_elementwise_grid_stride_kernelIfLi4EZNS0_9templates4cuda21uniform_and_transformIN3c108BFloat16EfPNS_17CUDAGeneratorImplEZZZNS4_16bernoulli_kernelIS9_EEvRNS_18TensorIteratorBaseEdT_ENKUlvE_clEvENKUlvE7_clEvEUlfE_EEvSC_T1_T2_EUlP24curandStatePhilox4_32_10E_ZNS1_27distribution_nullary_kernelIS7_f7double2S9_SL_SG_EEvSC_SI_RKT3_T4_EUlifE_EEvlNS_15PhiloxCudaStateESH_SI_,"",@"SHT_CUDA_INFO"
	.sectionflags	@""
	.align	4


	//----- nvinfo : EIATTR_CUDA_API_VERSION
	.align		4
        /*0000*/ 	.byte	0x04, 0x37
        /*0002*/ 	.short	(.L_1262 - .L_1261)
.L_1261:
        /*0004*/ 	.word	0x00000082


	//----- nvinfo : EIATTR_KPARAM_INFO
	.align		4
.L_1262:
        /*0008*/ 	.byte	0x04, 0x17
        /*000a*/ 	.short	(.L_1264 - .L_1263)
.L_1263:
        /*000c*/ 	.word	0x00000000
        /*0010*/ 	.short	0x0003
        /*0012*/ 	.short	0x0028
        /*0014*/ 	.byte	0x00, 0xf0, 0x61, 0x00


	//----- nvinfo : EIATTR_KPARAM_INFO
	.align		4
.L_1264:
        /*0018*/ 	.byte	0x04, 0x17
        /*001a*/ 	.short	(.L_1266 - .L_1265)
.L_1265:
        /*001c*/ 	.word	0x00000000
        /*0020*/ 	.short	0x0002
        /*0022*/ 	.short	0x0020
        /*0024*/ 	.byte	0x00, 0xf0, 0x05, 0x00


	//----- nvinfo : EIATTR_KPARAM_INFO
	.align		4
.L_1266:
        /*0028*/ 	.byte	0x04, 0x17
        /*002a*/ 	.short	(.L_1268 - .L_1267)
.L_1267:
        /*002c*/ 	.word	0x00000000
        /*0030*/ 	.short	0x0001
        /*0032*/ 	.short	0x0008
        /*0034*/ 	.byte	0x00, 0xf0, 0x61, 0x00


	//----- nvinfo : EIATTR_KPARAM_INFO
	.align		4
.L_1268:
        /*0038*/ 	.byte	0x04, 0x17
        /*003a*/ 	.short	(.L_1270 - .L_1269)
.L_1269:
        /*003c*/ 	.word	0x00000000
        /*0040*/ 	.short	0x0000
        /*0042*/ 	.short	0x0000
        /*0044*/ 	.byte	0x00, 0xf0, 0x21, 0x00


	//----- nvinfo : EIATTR_SPARSE_MMA_MASK
	.align		4
.L_1270:
        /*0048*/ 	.byte	0x03, 0x50
        /*004a*/ 	.short	0x0000


	//----- nvinfo : EIATTR_MAXREG_COUNT
	.align		4
        /*004c*/ 	.byte	0x03, 0x1b
        /*004e*/ 	.short	0x0040


	//----- nvinfo : EIATTR_NUM_BARRIERS
	.align		4
        /*0050*/ 	.byte	0x02, 0x4c
        /*0052*/ 	.byte	0x01
	.zero		1


	//----- nvinfo : EIATTR_MERCURY_ISA_VERSION
	.align		4
        /*0054*/ 	.byte	0x03, 0x5f
        /*0056*/ 	.short	0x0101


	//----- nvinfo : EIATTR_EXIT_INSTR_OFFSETS
	.align		4
        /*0058*/ 	.byte	0x04, 0x1c
        /*005a*/ 	.short	(.L_1272 - .L_1271)


	//   ....[0]....
.L_1271:
        /*005c*/ 	.word	0x00000840


	//   ....[1]....
        /*0060*/ 	.word	0x000012f0


	//----- nvinfo : EIATTR_MAX_THREADS
	.align		4
.L_1272:
        /*0064*/ 	.byte	0x04, 0x05
        /*0066*/ 	.short	(.L_1274 - .L_1273)
.L_1273:
        /*0068*/ 	.word	0x00000100
        /*006c*/ 	.word	0x00000001
        /*0070*/ 	.word	0x00000001


	//----- nvinfo : EIATTR_CRS_STACK_SIZE
	.align		4
.L_1274:
        /*0074*/ 	.byte	0x04, 0x1e
        /*0076*/ 	.short	(.L_1276 - .L_1275)
.L_1275:
        /*0078*/ 	.word	0x00000000


	//----- nvinfo : EIATTR_CBANK_PARAM_SIZE
	.align		4
.L_1276:
        /*007c*/ 	.byte	0x03, 0x19
        /*007e*/ 	.short	0x0040


	//----- nvinfo : EIATTR_PARAM_CBANK
	.align		4
        /*0080*/ 	.byte	0x04, 0x0a
        /*0082*/ 	.short	(.L_1278 - .L_1277)
	.align		4
.L_1277:
        /*0084*/ 	.word	index@(.nv.constant0._ZN2at6native57_GLOBAL__N__cd6b329d_24_DistributionBernoulli_cu_7537a20d43distribution_elementwise_grid_stride_kernelIfLi4EZNS0_9templates4cuda21uniform_and_transformIN3c108BFloat16EfPNS_17CUDAGeneratorImplEZZZNS4_16bernoulli_kernelIS9_EEvRNS_18TensorIteratorBaseEdT_ENKUlvE_clEvENKUlvE7_clEvEUlfE_EEvSC_T1_T2_EUlP24curandStatePhilox4_32_10E_ZNS1_27distribution_nullary_kernelIS7_f7double2S9_SL_SG_EEvSC_SI_RKT3_T4_EUlifE_EEvlNS_15PhiloxCudaStateESH_SI_)
        /*0088*/ 	.short	0x0210
        /*008a*/ 	.short	0x0040


	//----- nvinfo : EIATTR_SW_WAR
	.align		4
.L_1278:
        /*008c*/ 	.byte	0x04, 0x36
        /*008e*/ 	.short	(.L_1280 - .L_1279)
.L_1279:
        /*0090*/ 	.word	0x00000008
.L_1280:


//--------------------- .nv.info._ZN2at6native57_GLOBAL__N__cd6b329d_24_DistributionBernoulli_cu_7537a20d43distribution_elementwise_grid_stride_kernelIfLi4EZNS0_9templates4cuda21uniform_and_transformIN3c104HalfEfPNS_17CUDAGeneratorImplEZZZNS4_16bernoulli_kernelIS9_EEvRNS_18TensorIteratorBaseEdT_ENKUlvE_clEvENKUlvE6_clEvEUlfE_EEvSC_T1_T2_EUlP24curandStatePhilox4_32_10E0_ZNS1_27distribution_nullary_kernelIS7_f6float4S9_SL_SG_EEvSC_SI_RKT3_T4_EUlifE0_EEvlNS_15PhiloxCudaStateESH_SI_ --------------------------
	.section	.nv.info._ZN2at6native57_GLOBAL__N__cd6b329d_24_DistributionBernoulli_cu_7537a20d43distribution_elementwise_grid_stride_kernelIfLi4EZNS0_9templates4cuda21uniform_and_transformIN3c104HalfEfPNS_17CUDAGeneratorImplEZZZNS4_16bernoulli_kernelIS9_EEvRNS_18TensorIteratorBaseEdT_ENKUlvE_clEvENKUlvE6_clEvEUlfE_EEvSC_T1_T2_EUlP24curandStatePhilox4_32_10E0_ZNS1_27distribution_nullary_kernelIS7_f6float4S9_SL_SG_EEvSC_SI_RKT3_T4_EUlifE0_EEvlNS_15PhiloxCudaStateESH_SI_,"",@"SHT_CUDA_INFO"
	.sectionflags	@""
	.align	4


	//----- nvinfo : EIATTR_CUDA_API_VERSION
	.align		4
        /*0000*/ 	.byte	0x04, 0x37
        /*0002*/ 	.short	(.L_1282 - .L_1281)
.L_1281:
        /*0004*/ 	.word	0x00000082


	//----- nvinfo : EIATTR_KPARAM_INFO
	.align		4
.L_1282:
        /*0008*/ 	.byte	0x04, 0x17
        /*000a*/ 	.short	(.L_1284 - .L_1283)
.L_1283:
        /*000c*/ 	.word	0x00000000
        /*0010*/ 	.short	0x0003
        /*0012*/ 	.short	0x0028
        /*0014*/ 	.byte	0x00, 0xf0, 0xa1, 0x06


	//----- nvinfo : EIATTR_KPARAM_INFO
	.align		4
.L_1284:
        /*0018*/ 	.byte	0x04, 0x17
        /*001a*/ 	.short	(.L_1286 - .L_1285)
.L_1285:
        /*001c*/ 	.word	0x00000000
        /*0020*/ 	.short	0x0002
        /*0022*/ 	.short	0x0020
        /*0024*/ 	.byte	0x00, 0xf0, 0x05, 0x00


	//----- nvinfo : EIATTR_KPARAM_INFO
	.align		4
.L_1286:
        /*0028*/ 	.byte	0x04, 0x17
        /*002a*/ 	.short	(.L_1288 - .L_1287)
.L_1287:
        /*002c*/ 	.word	0x00000000
        /*0030*/ 	.short	0x0001
        /*0032*/ 	.short	0x0008
        /*0034*/ 	.byte	0x00, 0xf0, 0x61, 0x00


	//----- nvinfo : EIATTR_KPARAM_INFO
	.align		4
.L_1288:
        /*0038*/ 	.byte	0x04, 0x17
        /*003a*/ 	.short	(.L_1290 - .L_1289)
.L_1289:
        /*003c*/ 	.word	0x00000000
        /*0040*/ 	.short	0x0000
        /*0042*/ 	.short	0x0000
        /*0044*/ 	.byte	0x00, 0xf0, 0x21, 0x00


	//----- nvinfo : EIATTR_SPARSE_MMA_MASK
	.align		4
.L_1290:
        /*0048*/ 	.byte	0x03, 0x50
        /*004a*/ 	.short	0x0000


	//----- nvinfo : EIATTR_MAXREG_COUNT
	.align		4
        /*004c*/ 	.byte	0x03, 0x1b
        /*004e*/ 	.short	0x0040


	//----- nvinfo : EIATTR_NUM_BARRIERS
	.align		4
        /*0050*/ 	.byte	0x02, 0x4c
        /*0052*/ 	.byte	0x01
	.zero		1


	//----- nvinfo : EIATTR_MERCURY_ISA_VERSION
	.align		4
        /*0054*/ 	.byte	0x03, 0x5f
        /*0056*/ 	.short	0x0101


	//----- nvinfo : EIATTR_EXIT_INSTR_OFFSETS
	.align		4
        /*0058*/ 	.byte	0x04, 0x1c
        /*005a*/ 	.short	(.L_1292 - .L_1291)


	//   ....[0]....
.L_1291:
        /*005c*/ 	.word	0x00000840


	//   ....[1]....
        /*0060*/ 	.word	0x00005260


	//----- nvinfo : EIATTR_MAX_THREADS
	.align		4
.L_1292:
        /*0064*/ 	.byte	0x04, 0x05
        /*0066*/ 	.short	(.L_1294 - .L_1293)
.L_1293:
        /*0068*/ 	.word	0x00000100
        /*006c*/ 	.word	0x00000001
        /*0070*/ 	.word	0x00000001


	//----- nvinfo : EIATTR_CRS_STACK_SIZE
	.align		4
.L_1294:
        /*0074*/ 	.byte	0x04, 0x1e
        /*0076*/ 	.short	(.L_1296 - .L_1295)
.L_1295:
        /*0078*/ 	.word	0x00000000


	//----- nvinfo : EIATTR_CBANK_PARAM_SIZE
	.align		4
.L_1296:
        /*007c*/ 	.byte	0x03, 0x19
        /*007e*/ 	.short	0x01d0


	//----- nvinfo : EIATTR_PARAM_CBANK
	.align		4
        /*0080*/ 	.byte	0x04, 0x0a
        /*0082*/ 	.short	(.L_1298 - .L_1297)
	.align		4
.L_1297:
        /*0084*/ 	.word	index@(.nv.constant0._ZN2at6native57_GLOBAL__N__cd6b329d_24_DistributionBernoulli_cu_7537a20d43distribution_elementwise_grid_stride_kernelIfLi4EZNS0_9templates4cuda21uniform_and_transformIN3c104HalfEfPNS_17CUDAGeneratorImplEZZZNS4_16bernoulli_kernelIS9_EEvRNS_18TensorIteratorBaseEdT_ENKUlvE_clEvENKUlvE6_clEvEUlfE_EEvSC_T1_T2_EUlP24curandStatePhilox4_32_10E0_ZNS1_27distribution_nullary_kernelIS7_f6float4S9_SL_SG_EEvSC_SI_RKT3_T4_EUlifE0_EEvlNS_15PhiloxCudaStateESH_SI_)
        /*0088*/ 	.short	0x0210
        /*008a*/ 	.short	0x01d0


	//----- nvinfo : EIATTR_SW_WAR
	.align		4
.L_1298:
        /*008c*/ 	.byte	0x04, 0x36
        /*008e*/ 	.short	(.L_1300 - .L_1299)
.L_1299:
        /*0090*/ 	.word	0x00000008
.L_1300:


//--------------------- .nv.info._ZN2at6native57_GLOBAL__N__cd6b329d_24_DistributionBernoulli_cu_7537a20d43distribution_elementwise_grid_stride_kernelIfLi4EZNS0_9templates4cuda21uniform_and_transformIN3c104HalfEfPNS_17CUDAGeneratorImplEZZZNS4_16bernoulli_kernelIS9_EEvRNS_18TensorIteratorBaseEdT_ENKUlvE_clEvENKUlvE6_clEvEUlfE_EEvSC_T1_T2_EUlP24curandStatePhilox4_32_10E0_ZNS1_27distribution_nullary_kernelIS7_f6float4S9_SL_SG_EEvSC_SI_RKT3_T4_EUlifE_EEvlNS_15PhiloxCudaStateESH_SI_ --------------------------
	.section	.nv.info._ZN2at6native57_GLOBAL__N__cd6b329d_24_DistributionBernoulli_cu_7537a20d43distribution_elementwise_grid_stride_kernelIfLi4EZNS0_9templates4cuda21uniform_and_transformIN3c104HalfEfPNS_17CUDAGeneratorImplEZZZNS4_16bernoulli_kernelIS9_EEvRNS_18TensorIteratorBaseEdT_ENKUlvE_clEvENKUlvE6_clEvEUlfE_EEvSC_T1_T2_EUlP24curandStatePhilox4_32_10E0_ZNS1_27distribution_nullary_kernelIS7_f6float4S9_SL_SG_EEvSC_SI_RKT3_T4_EUlifE_EEvlNS_15PhiloxCudaStateESH_SI_,"",@"SHT_CUDA_INFO"
	.sectionflags	@""
	.align	4


	//----- nvinfo : EIATTR_CUDA_API_VERSION
	.align		4
        /*0000*/ 	.byte	0x04, 0x37
        /*0002*/ 	.short	(.L_1302 - .L_1301)
.L_1301:
        /*0004*/ 	.word	0x00000082


	//----- nvinfo : EIATTR_KPARAM_INFO
	.align		4
.L_1302:
        /*0008*/ 	.byte	0x04, 0x17
        /*000a*/ 	.short	(.L_1304 - .L_1303)
.L_1303:
        /*000c*/ 	.word	0x00000000
        /*0010*/ 	.short	0x0003
        /*0012*/ 	.short	0x0028
        /*0014*/ 	.byte	0x00, 0xf0, 0x61, 0x00


	//----- nvinfo : EIATTR_KPARAM_INFO
	.align		4
.L_1304:
        /*0018*/ 	.byte	0x04, 0x17
        /*001a*/ 	.short	(.L_1306 - .L_1305)
.L_1305:
        /*001c*/ 	.word	0x00000000
        /*0020*/ 	.short	0x0002
        /*0022*/ 	.short	0x0020
        /*0024*/ 	.byte	0x00, 0xf0, 0x05, 0x00


	//----- nvinfo : EIATTR_KPARAM_INFO
	.align		4
.L_1306:
        /*0028*/ 	.byte	0x04, 0x17
        /*002a*/ 	.short	(.L_1308 - .L_1307)
.L_1307:
        /*002c*/ 	.word	0x00000000
        /*0030*/ 	.short	0x0001
        /*0032*/ 	.short	0x0008
        /*0034*/ 	.byte	0x00, 0xf0, 0x61, 0x00


	//----- nvinfo : EIATTR_KPARAM_INFO
	.align		4
.L_1308:
        /*0038*/ 	.byte	0x04, 0x17
        /*003a*/ 	.short	(.L_1310 - .L_1309)
.L_1309:
        /*003c*/ 	.word	0x00000000
        /*0040*/ 	.short	0x0000
        /*0042*/ 	.short	0x0000
        /*0044*/ 	.byte	0x00, 0xf0, 0x21, 0x00


	//----- nvinfo : EIATTR_SPARSE_MMA_MASK
	.align		4
.L_1310:
        /*0048*/ 	.byte	0x03, 0x50
        /*004a*/ 	.short	0x0000


	//----- nvinfo : EIATTR_MAXREG_COUNT
	.align		4
        /*004c*/ 	.byte	0x03, 0x1b
        /*004e*/ 	.short	0x0040


	//----- nvinfo : EIATTR_NUM_BARRIERS
	.align		4
        /*0050*/ 	.byte	0x02, 0x4c
        /*0052*/ 	.byte	0x01
	.zero		1


	//----- nvinfo : EIATTR_MERCURY_ISA_VERSION
	.align		4
        /*0054*/ 	.byte	0x03, 0x5f
        /*0056*/ 	.short	0x0101


	//----- nvinfo : EIATTR_EXIT_INSTR_OFFSETS
	.align		4
        /*0058*/ 	.byte	0x04, 0x1c
        /*005a*/ 	.short	(.L_1312 - .L_1311)


	//   ....[0]....
.L_1311:
        /*005c*/ 	.word	0x00000840


	//   ....[1]....
        /*0060*/ 	.word	0x00001270


	//----- nvinfo : EIATTR_MAX_THREADS
	.align		4
.L_1312:
        /*0064*/ 	.byte	0x04, 0x05
        /*0066*/ 	.short	(.L_1314 - .L_1313)
.L_1313:
        /*0068*/ 	.word	0x00000100
        /*006c*/ 	.word	0x00000001
        /*0070*/ 	.word	0x00000001


	//----- nvinfo : EIATTR_CRS_STACK_SIZE
	.align		4
.L_1314:
        /*0074*/ 	.byte	0x04, 0x1e
        /*0076*/ 	.short	(.L_1316 - .L_1315)
.L_1315:
        /*0078*/ 	.word	0x00000000


	//----- nvinfo : EIATTR_CBANK_PARAM_SIZE
	.align		4
.L_1316:
        /*007c*/ 	.byte	0x03, 0x19
        /*007e*/ 	.short	0x0040


	//----- nvinfo : EIATTR_PARAM_CBANK
	.align		4
        /*0080*/ 	.byte	0x04, 0x0a
        /*0082*/ 	.short	(.L_1318 - .L_1317)
	.align		4
.L_1317:
        /*0084*/ 	.word	index@(.nv.constant0._ZN2at6native57_GLOBAL__N__cd6b329d_24_DistributionBernoulli_cu_7537a20d43distribution_elementwise_grid_stride_kernelIfLi4EZNS0_9templates4cuda21uniform_and_transformIN3c104HalfEfPNS_17CUDAGeneratorImplEZZZNS4_16bernoulli_kernelIS9_EEvRNS_18TensorIteratorBaseEdT_ENKUlvE_clEvENKUlvE6_clEvEUlfE_EEvSC_T1_T2_EUlP24curandStatePhilox4_32_10E0_ZNS1_27distribution_nullary_kernelIS7_f6float4S9_SL_SG_EEvSC_SI_RKT3_T4_EUlifE_EEvlNS_15PhiloxCudaStateESH_SI_)
        /*0088*/ 	.short	0x0210
        /*008a*/ 	.short	0x0040


	//----- nvinfo : EIATTR_SW_WAR
	.align		4
.L_1318:
        /*008c*/ 	.byte	0x04, 0x36
        /*008e*/ 	.short	(.L_1320 - .L_1319)
.L_1319:
        /*0090*/ 	.word	0x00000008
.L_1320:


//--------------------- .nv.info._ZN2at6native57_GLOBAL__N__cd6b329d_24_DistributionBernoulli_cu_7537a20d43distribution_elementwise_grid_stride_kernelIfLi4EZNS0_9templates4cuda21uniform_and_transformIN3c104HalfEfPNS_17CUDAGeneratorImplEZZZNS4_16bernoulli_kernelIS9_EEvRNS_18TensorIteratorBaseEdT_ENKUlvE_clEvENKUlvE6_clEvEUlfE_EEvSC_T1_T2_EUlP24curandStatePhilox4_32_10E_ZNS1_27distribution_nullary_kernelIS7_f7double2S9_SL_SG_EEvSC_SI_RKT3_T4_EUlifE0_EEvlNS_15PhiloxCudaStateESH_SI_ --------------------------
	.section	.nv.info._ZN2at6native57_GLOBAL__N__cd6b329d_24_DistributionBernoulli_cu_7537a20d43distribution_elementwise_grid_stride_kernelIfLi4EZNS0_9templates4cuda21uniform_and_transformIN3c104HalfEfPNS_17CUDAGeneratorImplEZZZNS4_16bernoulli_kernelIS9_EEvRNS_18TensorIteratorBaseEdT_ENKUlvE_clEvENKUlvE6_clEvEUlfE_EEvSC_T1_T2_EUlP24curandStatePhilox4_32_10E_ZNS1_27distribution_nullary_kernelIS7_f7double2S9_SL_SG_EEvSC_SI_RKT3_T4_EUlifE0_EEvlNS_15PhiloxCudaStateESH_SI_,"",@"SHT_CUDA_INFO"
	.sectionflags	@""
	.align	4


	//----- nvinfo : EIATTR_CUDA_API_VERSION
	.align		4
        /*0000*/ 	.byte	0x04, 0x37
        /*0002*/ 	.short	(.L_1322 - .L_1321)
.L_1321:
        /*0004*/ 	.word	0x00000082


	//----- nvinfo : EIATTR_KPARAM_INFO
	.align		4
.L_1322:
        /*0008*/ 	.byte	0x04, 0x17
        /*000a*/ 	.short	(.L_1324 - .L_1323)
.L_1323:
        /*000c*/ 	.word	0x00000000
        /*0010*/ 	.short	0x0003
        /*0012*/ 	.short	0x0028
        /*0014*/ 	.byte	0x00, 0xf0, 0xa1, 0x06


	//----- nvinfo : EIATTR_KPARAM_INFO
	.align		4
.L_1324:
        /*0018*/ 	.byte	0x04, 0x17
        /*001a*/ 	.short	(.L_1326 - .L_1325)
.L_1325:
        /*001c*/ 	.word	0x00000000
        /*0020*/ 	.short	0x0002
        /*0022*/ 	.short	0x0020
        /*0024*/ 	.byte	0x00, 0xf0, 0x05, 0x00


	//----- nvinfo : EIATTR_KPARAM_INFO
	.align		4
.L_1326:
        /*0028*/ 	.byte	0x04, 0x17
        /*002a*/ 	.short	(.L_1328 - .L_1327)
.L_1327:
        /*002c*/ 	.word	0x00000000
        /*0030*/ 	.short	0x0001
        /*0032*/ 	.short	0x0008
        /*0034*/ 	.byte	0x00, 0xf0, 0x61, 0x00


	//----- nvinfo : EIATTR_KPARAM_INFO
	.align		4
.L_1328:
        /*0038*/ 	.byte	0x04, 0x17
        /*003a*/ 	.short	(.L_1330 - .L_1329)
.L_1329:
        /*003c*/ 	.word	0x00000000
        /*0040*/ 	.short	0x0000
        /*0042*/ 	.short	0x0000
        /*0044*/ 	.byte	0x00, 0xf0, 0x21, 0x00


	//----- nvinfo : EIATTR_SPARSE_MMA_MASK
	.align		4
.L_1330:
        /*0048*/ 	.byte	0x03, 0x50
        /*004a*/ 	.short	0x0000


	//----- nvinfo : EIATTR_MAXREG_COUNT
	.align		4
        /*004c*/ 	.byte	0x03, 0x1b
        /*004e*/ 	.short	0x0040


	//----- nvinfo : EIATTR_NUM_BARRIERS
	.align		4
        /*0050*/ 	.byte	0x02, 0x4c
        /*0052*/ 	.byte	0x01
	.zero		1


	//----- nvinfo : EIATTR_MERCURY_ISA_VERSION
	.align		4
        /*0054*/ 	.byte	0x03, 0x5f
        /*0056*/ 	.short	0x0101


	//----- nvinfo : EIATTR_EXIT_INSTR_OFFSETS
	.align		4
        /*0058*/ 	.byte	0x04, 0x1c
        /*005a*/ 	.short	(.L_1332 - .L_1331)


	//   ....[0]....
.L_1331:
        /*005c*/ 	.word	0x00000800


	//   ....[1]....
        /*0060*/ 	.word	0x00005310


	//----- nvinfo : EIATTR_MAX_THREADS
	.align		4
.L_1332:
        /*0064*/ 	.byte	0x04, 0x05
        /*0066*/ 	.short	(.L_1334 - .L_1333)
.L_1333:
        /*0068*/ 	.word	0x00000100
        /*006c*/ 	.word	0x00000001
        /*0070*/ 	.word	0x00000001


	//----- nvinfo : EIATTR_CRS_STACK_SIZE
	.align		4
.L_1334:
        /*0074*/ 	.byte	0x04, 0x1e
        /*0076*/ 	.short	(.L_1336 - .L_1335)
.L_1335:
        /*0078*/ 	.word	0x00000000


	//----- nvinfo : EIATTR_CBANK_PARAM_SIZE
	.align		4
.L_1336:
        /*007c*/ 	.byte	0x03, 0x19
        /*007e*/ 	.short	0x01d0


	//----- nvinfo : EIATTR_PARAM_CBANK
	.align		4
        /*0080*/ 	.byte	0x04, 0x0a
        /*0082*/ 	.short	(.L_1338 - .L_1337)
	.align		4
.L_1337:
        /*0084*/ 	.word	index@(.nv.constant0._ZN2at6native57_GLOBAL__N__cd6b329d_24_DistributionBernoulli_cu_7537a20d43distribution_elementwise_grid_stride_kernelIfLi4EZNS0_9templates4cuda21uniform_and_transformIN3c104HalfEfPNS_17CUDAGeneratorImplEZZZNS4_16bernoulli_kernelIS9_EEvRNS_18TensorIteratorBaseEdT_ENKUlvE_clEvENKUlvE6_clEvEUlfE_EEvSC_T1_T2_EUlP24curandStatePhilox4_32_10E_ZNS1_27distribution_nullary_kernelIS7_f7double2S9_SL_SG_EEvSC_SI_RKT3_T4_EUlifE0_EEvlNS_15PhiloxCudaStateESH_SI_)
        /*0088*/ 	.short	0x0210
        /*008a*/ 	.short	0x01d0


	//----- nvinfo : EIATTR_SW_WAR
	.align		4
.L_1338:
        /*008c*/ 	.byte	0x04, 0x36
        /*008e*/ 	.short	(.L_1340 - .L_1339)
.L_1339:
        /*0090*/ 	.word	0x00000008
.L_1340:


//--------------------- .nv.info._ZN2at6native57_GLOBAL__N__cd6b329d_24_DistributionBernoulli_cu_7537a20d43distribution_elementwise_grid_stride_kernelIfLi4EZNS0_9templates4cuda21uniform_and_transformIN3c104HalfEfPNS_17CUDAGeneratorImplEZZZNS4_16bernoulli_kernelIS9_EEvRNS_18TensorIteratorBaseEdT_ENKUlvE_clEvENKUlvE6_clEvEUlfE_EEvSC_T1_T2_EUlP24curandStatePhilox4_32_10E_ZNS1_27distribution_nullary_kernelIS7_f7double2S9_SL_SG_EEvSC_SI_RKT3_T4_EUlifE_EEvlNS_15PhiloxCudaStateESH_SI_ --------------------------
	.section	.nv.info._ZN2at6native57_GLOBAL__N__cd6b329d_24_DistributionBernoulli_cu_7537a20d43distribution_elementwise_grid_stride_kernelIfLi4EZNS0_9templates4cuda21uniform_and_transformIN3c104HalfEfPNS_17CUDAGeneratorImplEZZZNS4_16bernoulli_kernelIS9_EEvRNS_18TensorIteratorBaseEdT_ENKUlvE_clEvENKUlvE6_clEvEUlfE_EEvSC_T1_T2_EUlP24curandStatePhilox4_32_10E_ZNS1_27distribution_nullary_kernelIS7_f7double2S9_SL_SG_EEvSC_SI_RKT3_T4_EUlifE_EEvlNS_15PhiloxCudaStateESH_SI_,"",@"SHT_CUDA_INFO"
	.sectionflags	@""
	.align	4


	//----- nvinfo : EIATTR_CUDA_API_VERSION
	.align		4
        /*0000*/ 	.byte	0x04, 0x37
        /*0002*/ 	.short	(.L_1342 - .L_1341)
.L_1341:
        /*0004*/ 	.word	0x00000082


	//----- nvinfo : EIATTR_KPARAM_INFO
	.align		4
.L_1342:
        /*0008*/ 	.byte	0x04, 0x17
        /*000a*/ 	.short	(.L_1344 - .L_1343)
.L_1343:
        /*000c*/ 	.word	0x00000000
        /*0010*/ 	.short	0x0003
        /*0012*/ 	.short	0x0028
        /*0014*/ 	.byte	0x00, 0xf0, 0x61, 0x00


	//----- nvinfo : EIATTR_KPARAM_INFO
	.align		4
.L_1344:
        /*0018*/ 	.byte	0x04, 0x17
        /*001a*/ 	.short	(.L_1346 - .L_1345)
.L_1345:
        /*001c*/ 	.word	0x00000000
        /*0020*/ 	.short	0x0002
        /*0022*/ 	.short	0x0020
        /*0024*/ 	.byte	0x00, 0xf0, 0x05, 0x00


	//----- nvinfo : EIATTR_KPARAM_INFO
	.align		4
.L_1346:
        /*0028*/ 	.byte	0x04, 0x17
        /*002a*/ 	.short	(.L_1348 - .L_1347)
.L_1347:
        /*002c*/ 	.word	0x00000000
        /*0030*/ 	.short	0x0001
        /*0032*/ 	.short	0x0008
        /*0034*/ 	.byte	0x00, 0xf0, 0x61, 0x00


	//----- nvinfo : EIATTR_KPARAM_INFO
	.align		4
.L_1348:
        /*0038*/ 	.byte	0x04, 0x17
        /*003a*/ 	.short	(.L_1350 - .L_1349)
.L_1349:
        /*003c*/ 	.word	0x00000000
        /*0040*/ 	.short	0x0000
        /*0042*/ 	.short	0x0000
        /*0044*/ 	.byte	0x00, 0xf0, 0x21, 0x00


	//----- nvinfo : EIATTR_SPARSE_MMA_MASK
	.align		4
.L_1350:
        /*0048*/ 	.byte	0x03, 0x50
        /*004a*/ 	.short	0x0000


	//----- nvinfo : EIATTR_MAXREG_COUNT
	.align		4
        /*004c*/ 	.byte	0x03, 0x1b
        /*004e*/ 	.short	0x0040


	//----- nvinfo : EIATTR_NUM_BARRIERS
	.align		4
        /*0050*/ 	.byte	0x02, 0x4c
        /*0052*/ 	.byte	0x01
	.zero		1


	//----- nvinfo : EIATTR_MERCURY_ISA_VERSION
	.align		4
        /*0054*/ 	.byte	0x03, 0x5f
        /*0056*/ 	.short	0x0101


	//----- nvinfo : EIATTR_EXIT_INSTR_OFFSETS
	.align		4
        /*0058*/ 	.byte	0x04, 0x1c
        /*005a*/ 	.short	(.L_1352 - .L_1351)


	//   ....[0]....
.L_1351:
        /*005c*/ 	.word	0x00000840


	//   ....[1]....
        /*0060*/ 	.word	0x000012f0


	//----- nvinfo : EIATTR_MAX_THREADS
	.align		4
.L_1352:
        /*0064*/ 	.byte	0x04, 0x05
        /*0066*/ 	.short	(.L_1354 - .L_1353)
.L_1353:
        /*0068*/ 	.word	0x00000100
        /*006c*/ 	.word	0x00000001
        /*0070*/ 	.word	0x00000001


	//----- nvinfo : EIATTR_CRS_STACK_SIZE
	.align		4
.L_1354:
        /*0074*/ 	.byte	0x04, 0x1e
        /*0076*/ 	.short	(.L_1356 - .L_1355)
.L_1355:
        /*0078*/ 	.word	0x00000000


	//----- nvinfo : EIATTR_CBANK_PARAM_SIZE
	.align		4
.L_1356:
        /*007c*/ 	.byte	0x03, 0x19
        /*007e*/ 	.short	0x0040


	//----- nvinfo : EIATTR_PARAM_CBANK
	.align		4
        /*0080*/ 	.byte	0x04, 0x0a
        /*0082*/ 	.short	(.L_1358 - .L_1357)
	.align		4
.L_1357:
        /*0084*/ 	.word	index@(.nv.constant0._ZN2at6native57_GLOBAL__N__cd6b329d_24_DistributionBernoulli_cu_7537a20d43distribution_elementwise_grid_stride_kernelIfLi4EZNS0_9templates4cuda21uniform_and_transformIN3c104HalfEfPNS_17CUDAGeneratorImplEZZZNS4_16bernoulli_kernelIS9_EEvRNS_18TensorIteratorBaseEdT_ENKUlvE_clEvENKUlvE6_clEvEUlfE_EEvSC_T1_T2_EUlP24curandStatePhilox4_32_10E_ZNS1_27distribution_nullary_kernelIS7_f7double2S9_SL_SG_EEvSC_SI_RKT3_T4_EUlifE_EEvlNS_15PhiloxCudaStateESH_SI_)
        /*0088*/ 	.short	0x0210
        /*008a*/ 	.short	0x0040


	//----- nvinfo : EIATTR_SW_WAR
	.align		4
.L_1358:
        /*008c*/ 	.byte	0x04, 0x36
        /*008e*/ 	.short	(.L_1360 - .L_1359)
.L_1359:
        /*0090*/ 	.word	0x00000008
.L_1360:


//--------------------- .nv.info._ZN2at6native57_GLOBAL__N__cd6b329d_24_DistributionBernoulli_cu_7537a20d43distribution_elementwise_grid_stride_kernelIfLi4EZNS0_9templates4cuda21uniform_and_transformIffPNS_17CUDAGeneratorImplEZZZNS4_16bernoulli_kernelIS7_EEvRNS_18TensorIteratorBaseEdT_ENKUlvE_clEvENKUlvE5_clEvEUlfE_EEvSA_T1_T2_EUlP24curandStatePhilox4_32_10E0_ZNS1_27distribution_nullary_kernelIff6float4S7_SJ_SE_EEvSA_SG_RKT3_T4_EUlifE0_EEvlNS_15PhiloxCudaStateESF_SG_ --------------------------
	.section	.nv.info._ZN2at6native57_GLOBAL__N__cd6b329d_24_DistributionBernoulli_cu_7537a20d43distribution_elementwise_grid_stride_kernelIfLi4EZNS0_9templates4cuda21uniform_and_transformIffPNS_17CUDAGeneratorImplEZZZNS4_16bernoulli_kernelIS7_EEvRNS_18TensorIteratorBaseEdT_ENKUlvE_clEvENKUlvE5_clEvEUlfE_EEvSA_T1_T2_EUlP24curandStatePhilox4_32_10E0_ZNS1_27distribution_nullary_kernelIff6float4S7_SJ_SE_EEvSA_SG_RKT3_T4_EUlifE0_EEvlNS_15PhiloxCudaStateESF_SG_,"",@"SHT_CUDA_INFO"
	.sectionflags	@""
	.align	4


	//----- nvinfo : EIATTR_CUDA_API_VERSION
	.align		4
        /*0000*/ 	.byte	0x04, 0x37
        /*0002*/ 	.short	(.L_1362 - .L_1361)
.L_1361:
        /*0004*/ 	.word	0x00000082


	//----- nvinfo : EIATTR_KPARAM_INFO
	.align		4
.L_1362:
        /*0008*/ 	.byte	0x04, 0x17
        /*000a*/ 	.short	(.L_1364 - .L_1363)
.L_1363:
        /*000c*/ 	.word	0x00000000
        /*0010*/ 	.short	0x0003
        /*0012*/ 	.short	0x0028
        /*0014*/ 	.byte	0x00, 0xf0, 0xa1, 0x06


	//----- nvinfo : EIATTR_KPARAM_INFO
	.align		4
.L_1364:
        /*0018*/ 	.byte	0x04, 0x17
        /*001a*/ 	.short	(.L_1366 - .L_1365)
.L_1365:
        /*001c*/ 	.word	0x00000000
        /*0020*/ 	.short	0x0002
        /*0022*/ 	.short	0x0020
        /*0024*/ 	.byte	0x00, 0xf0, 0x05, 0x00


	//----- nvinfo : EIATTR_KPARAM_INFO
	.align		4
.L_1366:
        /*0028*/ 	.byte	0x04, 0x17
        /*002a*/ 	.short	(.L_1368 - .L_1367)
.L_1367:
        /*002c*/ 	.word	0x00000000
        /*0030*/ 	.short	0x0001
        /*0032*/ 	.short	0x0008
        /*0034*/ 	.byte	0x00, 0xf0, 0x61, 0x00


	//----- nvinfo : EIATTR_KPARAM_INFO
	.align		4
.L_1368:
        /*0038*/ 	.byte	0x04, 0x17
        /*003a*/ 	.short	(.L_1370 - .L_1369)
.L_1369:
        /*003c*/ 	.word	0x00000000
        /*0040*/ 	.short	0x0000
        /*0042*/ 	.short	0x0000
        /*0044*/ 	.byte	0x00, 0xf0, 0x21, 0x00


	//----- nvinfo : EIATTR_SPARSE_MMA_MASK
	.align		4
.L_1370:
        /*0048*/ 	.byte	0x03, 0x50
        /*004a*/ 	.short	0x0000


	//----- nvinfo : EIATTR_MAXREG_COUNT
	.align		4
        /*004c*/ 	.byte	0x03, 0x1b
        /*004e*/ 	.short	0x0040


	//----- nvinfo : EIATTR_NUM_BARRIERS
	.align		4
        /*0050*/ 	.byte	0x02, 0x4c
        /*0052*/ 	.byte	0x01
	.zero		1


	//----- nvinfo : EIATTR_MERCURY_ISA_VERSION
	.align		4
        /*0054*/ 	.byte	0x03, 0x5f
        /*0056*/ 	.short	0x0101


	//----- nvinfo : EIATTR_EXIT_INSTR_OFFSETS
	.align		4
        /*0058*/ 	.byte	0x04, 0x1c
        /*005a*/ 	.short	(.L_1372 - .L_1371)


	//   ....[0]....
.L_1371:
        /*005c*/ 	.word	0x00000810


	//   ....[1]....
        /*0060*/ 	.word	0x00005270


	//----- nvinfo : EIATTR_MAX_THREADS
	.align		4
.L_1372:
        /*0064*/ 	.byte	0x04, 0x05
        /*0066*/ 	.short	(.L_1374 - .L_1373)
.L_1373:
        /*0068*/ 	.word	0x00000100
        /*006c*/ 	.word	0x00000001
        /*0070*/ 	.word	0x00000001


	//----- nvinfo : EIATTR_CRS_STACK_SIZE
	.align		4
.L_1374:
        /*0074*/ 	.byte	0x04, 0x1e
        /*0076*/ 	.short	(.L_1376 - .L_1375)
.L_1375:
        /*0078*/ 	.word	0x00000000


	//----- nvinfo : EIATTR_CBANK_PARAM_SIZE
	.align		4
.L_1376:
        /*007c*/ 	.byte	0x03, 0x19
        /*007e*/ 	.short	0x01d0


	//----- nvinfo : EIATTR_PARAM_CBANK
	.align		4
        /*0080*/ 	.byte	0x04, 0x0a
        /*0082*/ 	.short	(.L_1378 - .L_1377)
	.align		4
.L_1377:
        /*0084*/ 	.word	index@(.nv.constant0._ZN2at6native57_GLOBAL__N__cd6b329d_24_DistributionBernoulli_cu_7537a20d43distribution_elementwise_grid_stride_kernelIfLi4EZNS0_9templates4cuda21uniform_and_transformIffPNS_17CUDAGeneratorImplEZZZNS4_16bernoulli_kernelIS7_EEvRNS_18TensorIteratorBaseEdT_ENKUlvE_clEvENKUlvE5_clEvEUlfE_EEvSA_T1_T2_EUlP24curandStatePhilox4_32_10E0_ZNS1_27distribution_nullary_kernelIff6float4S7_SJ_SE_EEvSA_SG_RKT3_T4_EUlifE0_EEvlNS_15PhiloxCudaStateESF_SG_)
        /*0088*/ 	.short	0x0210
        /*008a*/ 	.short	0x01d0


	//----- nvinfo : EIATTR_SW_WAR
	.align		4
.L_1378:
        /*008c*/ 	.byte	0x04, 0x36
        /*008e*/ 	.short	(.L_1380 - .L_1379)
.L_1379:
        /*0090*/ 	.word	0x00000008
.L_1380:


//--------------------- .nv.info._ZN2at6native57_GLOBAL__N__cd6b329d_24_DistributionBernoulli_cu_7537a20d43distribution_elementwise_grid_stride_kernelIfLi4EZNS0_9templates4cuda21uniform_and_transformIffPNS_17CUDAGeneratorImplEZZZNS4_16bernoulli_kernelIS7_EEvRNS_18TensorIteratorBaseEdT_ENKUlvE_clEvENKUlvE5_clEvEUlfE_EEvSA_T1_T2_EUlP24curandStatePhilox4_32_10E0_ZNS1_27distribution_nullary_kernelIff6float4S7_SJ_SE_EEvSA_SG_RKT3_T4_EUlifE_EEvlNS_15PhiloxCudaStateESF_SG_ --------------------------
	.section	.nv.info._ZN2at6native57_GLOBAL__N__cd6b329d_24_DistributionBernoulli_cu_7537a20d43distribution_elementwise_grid_stride_kernelIfLi4EZNS0_9templates4cuda21uniform_and_transformIffPNS_17CUDAGeneratorImplEZZZNS4_16bernoulli_kernelIS7_EEvRNS_18TensorIteratorBaseEdT_ENKUlvE_clEvENKUlvE5_clEvEUlfE_EEvSA_T1_T2_EUlP24curandStatePhilox4_32_10E0_ZNS1_27distribution_nullary_kernelIff6float4S7_SJ_SE_EEvSA_SG_RKT3_T4_EUlifE_EEvlNS_15PhiloxCudaStateESF_SG_,"",@"SHT_CUDA_INFO"
	.sectionflags	@""
	.align	4


	//----- nvinfo : EIATTR_CUDA_API_VERSION
	.align		4
        /*0000*/ 	.byte	0x04, 0x37
        /*0002*/ 	.short	(.L_1382 - .L_1381)
.L_1381:
        /*0004*/ 	.word	0x00000082


	//----- nvinfo : EIATTR_KPARAM_INFO
	.align		4
.L_1382:
        /*0008*/ 	.byte	0x04, 0x17
        /*000a*/ 	.short	(.L_1384 - .L_1383)
.L_1383:
        /*000c*/ 	.word	0x00000000
        /*0010*/ 	.short	0x0003
        /*0012*/ 	.short	0x0028
        /*0014*/ 	.byte	0x00, 0xf0, 0x61, 0x00


	//----- nvinfo : EIATTR_KPARAM_INFO
	.align		4
.L_1384:
        /*0018*/ 	.byte	0x04, 0x17
        /*001a*/ 	.short	(.L_1386 - .L_1385)
.L_1385:
        /*001c*/ 	.word	0x00000000
        /*0020*/ 	.short	0x0002
        /*0022*/ 	.short	0x0020
        /*0024*/ 	.byte	0x00, 0xf0, 0x05, 0x00


	//----- nvinfo : EIATTR_KPARAM_INFO
	.align		4
.L_1386:
        /*0028*/ 	.byte	0x04, 0x17
        /*002a*/ 	.short	(.L_1388 - .L_1387)
.L_1387:
        /*002c*/ 	.word	0x00000000
        /*0030*/ 	.short	0x0001
        /*0032*/ 	.short	0x0008
        /*0034*/ 	.byte	0x00, 0xf0, 0x61, 0x00


	//----- nvinfo : EIATTR_KPARAM_INFO
	.align		4
.L_1388:
        /*0038*/ 	.byte	0x04, 0x17
        /*003a*/ 	.short	(.L_1390 - .L_1389)
.L_1389:
        /*003c*/ 	.word	0x00000000
        /*0040*/ 	.short	0x0000
        /*0042*/ 	.short	0x0000
        /*0044*/ 	.byte	0x00, 0xf0, 0x21, 0x00


	//----- nvinfo : EIATTR_SPARSE_MMA_MASK
	.align		4
.L_1390:
        /*0048*/ 	.byte	0x03, 0x50
        /*004a*/ 	.short	0x0000


	//----- nvinfo : EIATTR_MAXREG_COUNT
	.align		4
        /*004c*/ 	.byte	0x03, 0x1b
        /*004e*/ 	.short	0x0040


	//----- nvinfo : EIATTR_NUM_BARRIERS
	.align		4
        /*0050*/ 	.byte	0x02, 0x4c
        /*0052*/ 	.byte	0x01
	.zero		1


	//----- nvinfo : EIATTR_MERCURY_ISA_VERSION
	.align		4
        /*0054*/ 	.byte	0x03, 0x5f
        /*0056*/ 	.short	0x0101


	//----- nvinfo : EIATTR_EXIT_INSTR_OFFSETS
	.align		4
        /*0058*/ 	.byte	0x04, 0x1c
        /*005a*/ 	.short	(.L_1392 - .L_1391)


	//   ....[0]....
.L_1391:
        /*005c*/ 	.word	0x00000860


	//   ....[1]....
        /*0060*/ 	.word	0x00001240


	//----- nvinfo : EIATTR_MAX_THREADS
	.align		4
.L_1392:
        /*0064*/ 	.byte	0x04, 0x05
        /*0066*/ 	.short	(.L_1394 - .L_1393)
.L_1393:
        /*0068*/ 	.word	0x00000100
        /*006c*/ 	.word	0x00000001
        /*0070*/ 	.word	0x00000001


	//----- nvinfo : EIATTR_CRS_STACK_SIZE
	.align		4
.L_1394:
        /*0074*/ 	.byte	0x04, 0x1e
        /*0076*/ 	.short	(.L_1396 - .L_1395)
.L_1395:
        /*0078*/ 	.word	0x00000000


	//----- nvinfo : EIATTR_CBANK_PARAM_SIZE
	.align		4
.L_1396:
        /*007c*/ 	.byte	0x03, 0x19
        /*007e*/ 	.short	0x0040


	//----- nvinfo : EIATTR_PARAM_CBANK
	.align		4
        /*0080*/ 	.byte	0x04, 0x0a
        /*0082*/ 	.short	(.L_1398 - .L_1397)
	.align		4
.L_1397:
        /*0084*/ 	.word	index@(.nv.constant0._ZN2at6native57_GLOBAL__N__cd6b329d_24_DistributionBernoulli_cu_7537a20d43distribution_elementwise_grid_stride_kernelIfLi4EZNS0_9templates4cuda21uniform_and_transformIffPNS_17CUDAGeneratorImplEZZZNS4_16bernoulli_kernelIS7_EEvRNS_18TensorIteratorBaseEdT_ENKUlvE_clEvENKUlvE5_clEvEUlfE_EEvSA_T1_T2_EUlP24curandStatePhilox4_32_10E0_ZNS1_27distribution_nullary_kernelIff6float4S7_SJ_SE_EEvSA_SG_RKT3_T4_EUlifE_EEvlNS_15PhiloxCudaStateESF_SG_)
        /*0088*/ 	.short	0x0210
        /*008a*/ 	.short	0x0040


	//----- nvinfo : EIATTR_SW_WAR
	.align		4
.L_1398:
        /*008c*/ 	.byte	0x04, 0x36
        /*008e*/ 	.short	(.L_1400 - .L_1399)
.L_1399:
        /*0090*/ 	.word	0x00000008
.L_1400:


//--------------------- .nv.info._ZN2at6native57_GLOBAL__N__cd6b329d_24_DistributionBernoulli_cu_7537a20d43distribution_elementwise_grid_stride_kernelIfLi4EZNS0_9templates4cuda21uniform_and_transformIffPNS_17CUDAGeneratorImplEZZZNS4_16bernoulli_kernelIS7_EEvRNS_18TensorIteratorBaseEdT_ENKUlvE_clEvENKUlvE5_clEvEUlfE_EEvSA_T1_T2_EUlP24curandStatePhilox4_32_10E_ZNS1_27distribution_nullary_kernelIff7double2S7_SJ_SE_EEvSA_SG_RKT3_T4_EUlifE0_EEvlNS_15PhiloxCudaStateESF_SG_ --------------------------
	.section	.nv.info._ZN2at6native57_GLOBAL__N__cd6b329d_24_DistributionBernoulli_cu_7537a20d43distribution_elementwise_grid_stride_kernelIfLi4EZNS0_9templates4cuda21uniform_and_transformIffPNS_17CUDAGeneratorImplEZZZNS4_16bernoulli_kernelIS7_EEvRNS_18TensorIteratorBaseEdT_ENKUlvE_clEvENKUlvE5_clEvEUlfE_EEvSA_T1_T2_EUlP24curandStatePhilox4_32_10E_ZNS1_27distribution_nullary_kernelIff7double2S7_SJ_SE_EEvSA_SG_RKT3_T4_EUlifE0_EEvlNS_15PhiloxCudaStateESF_SG_,"",@"SHT_CUDA_INFO"
	.sectionflags	@""
	.align	4


	//----- nvinfo : EIATTR_CUDA_API_VERSION
	.align		4
        /*0000*/ 	.byte	0x04, 0x37
        /*0002*/ 	.short	(.L_1402 - .L_1401)
.L_1401:
        /*0004*/ 	.word	0x00000082


	//----- nvinfo : EIATTR_KPARAM_INFO
	.align		4
.L_1402:
        /*0008*/ 	.byte	0x04, 0x17
        /*000a*/ 	.short	(.L_1404 - .L_1403)
.L_1403:
        /*000c*/ 	.word	0x00000000
        /*0010*/ 	.short	0x0003
        /*0012*/ 	.short	0x0028
        /*0014*/ 	.byte	0x00, 0xf0, 0xa1, 0x06


	//----- nvinfo : EIATTR_KPARAM_INFO
	.align		4
.L_1404:
        /*0018*/ 	.byte	0x04, 0x17
        /*001a*/ 	.short	(.L_1406 - .L_1405)
.L_1405:
        /*001c*/ 	.word	0x00000000
        /*0020*/ 	.short	0x0002
        /*0022*/ 	.short	0x0020
        /*0024*/ 	.byte	0x00, 0xf0, 0x05, 0x00


	//----- nvinfo : EIATTR_KPARAM_INFO
	.align		4
.L_1406:
        /*0028*/ 	.byte	0x04, 0x17
        /*002a*/ 	.short	(.L_1408 - .L_1407)
.L_1407:
        /*002c*/ 	.word	0x00000000
        /*0030*/ 	.short	0x0001
        /*0032*/ 	.short	0x0008
        /*0034*/ 	.byte	0x00, 0xf0, 0x61, 0x00


	//----- nvinfo : EIATTR_KPARAM_INFO
	.align		4
.L_1408:
        /*0038*/ 	.byte	0x04, 0x17
        /*003a*/ 	.short	(.L_1410 - .L_1409)
.L_1409:
        /*003c*/ 	.word	0x00000000
        /*0040*/ 	.short	0x0000
        /*0042*/ 	.short	0x0000
        /*0044*/ 	.byte	0x00, 0xf0, 0x21, 0x00


	//----- nvinfo : EIATTR_SPARSE_MMA_MASK
	.align		4
.L_1410:
        /*0048*/ 	.byte	0x03, 0x50
        /*004a*/ 	.short	0x0000


	//----- nvinfo : EIATTR_MAXREG_COUNT
	.align		4
        /*004c*/ 	.byte	0x03, 0x1b
        /*004e*/ 	.short	0x0040


	//----- nvinfo : EIATTR_NUM_BARRIERS
	.align		4
        /*0050*/ 	.byte	0x02, 0x4c
        /*0052*/ 	.byte	0x01
	.zero		1


	//----- nvinfo : EIATTR_MERCURY_ISA_VERSION
	.align		4
        /*0054*/ 	.byte	0x03, 0x5f
        /*0056*/ 	.short	0x0101


	//----- nvinfo : EIATTR_EXIT_INSTR_OFFSETS
	.align		4
        /*0058*/ 	.byte	0x04, 0x1c
        /*005a*/ 	.short	(.L_1412 - .L_1411)


	//   ....[0]....
.L_1411:
        /*005c*/ 	.word	0x00000800


	//   ....[1]....
        /*0060*/ 	.word	0x000052f0


	//----- nvinfo : EIATTR_MAX_THREADS
	.align		4
.L_1412:
        /*0064*/ 	.byte	0x04, 0x05
        /*0066*/ 	.short	(.L_1414 - .L_1413)
.L_1413:
        /*0068*/ 	.word	0x00000100
        /*006c*/ 	.word	0x00000001
        /*0070*/ 	.word	0x00000001


	//----- nvinfo : EIATTR_CRS_STACK_SIZE
	.align		4
.L_1414:
        /*0074*/ 	.byte	0x04, 0x1e
        /*0076*/ 	.short	(.L_1416 - .L_1415)
.L_1415:
        /*0078*/ 	.word	0x00000000


	//----- nvinfo : EIATTR_CBANK_PARAM_SIZE
	.align		4
.L_1416:
        /*007c*/ 	.byte	0x03, 0x19
        /*007e*/ 	.short	0x01d0


	//----- nvinfo : EIATTR_PARAM_CBANK
	.align		4
        /*0080*/ 	.byte	0x04, 0x0a
        /*0082*/ 	.short	(.L_1418 - .L_1417)
	.align		4
.L_1417:
        /*0084*/ 	.word	index@(.nv.constant0._ZN2at6native57_GLOBAL__N__cd6b329d_24_DistributionBernoulli_cu_7537a20d43distribution_elementwise_grid_stride_kernelIfLi4EZNS0_9templates4cuda21uniform_and_transformIffPNS_17CUDAGeneratorImplEZZZNS4_16bernoulli_kernelIS7_EEvRNS_18TensorIteratorBaseEdT_ENKUlvE_clEvENKUlvE5_clEvEUlfE_EEvSA_T1_T2_EUlP24curandStatePhilox4_32_10E_ZNS1_27distribution_nullary_kernelIff7double2S7_SJ_SE_EEvSA_SG_RKT3_T4_EUlifE0_EEvlNS_15PhiloxCudaStateESF_SG_)
        /*0088*/ 	.short	0x0210
        /*008a*/ 	.short	0x01d0


	//----- nvinfo : EIATTR_SW_WAR
	.align		4
.L_1418:
        /*008c*/ 	.byte	0x04, 0x36
        /*008e*/ 	.short	(.L_1420 - .L_1419)
.L_1419:
        /*0090*/ 	.word	0x00000008
.L_1420:


//--------------------- .nv.info._ZN2at6native57_GLOBAL__N__cd6b329d_24_DistributionBernoulli_cu_7537a20d43distribution_elementwise_grid_stride_kernelIfLi4EZNS0_9templates4cuda21uniform_and_transformIffPNS_17CUDAGeneratorImplEZZZNS4_16bernoulli_kernelIS7_EEvRNS_18TensorIteratorBaseEdT_ENKUlvE_clEvENKUlvE5_clEvEUlfE_EEvSA_T1_T2_EUlP24curandStatePhilox4_32_10E_ZNS1_27distribution_nullary_kernelIff7double2S7_SJ_SE_EEvSA_SG_RKT3_T4_EUlifE_EEvlNS_15PhiloxCudaStateESF_SG_ --------------------------
	.section	.nv.info._ZN2at6native57_GLOBAL__N__cd6b329d_24_DistributionBernoulli_cu_7537a20d43distribution_elementwise_grid_stride_kernelIfLi4EZNS0_9templates4cuda21uniform_and_transformIffPNS_17CUDAGeneratorImplEZZZNS4_16bernoulli_kernelIS7_EEvRNS_18TensorIteratorBaseEdT_ENKUlvE_clEvENKUlvE5_clEvEUlfE_EEvSA_T1_T2_EUlP24curandStatePhilox4_32_10E_ZNS1_27distribution_nullary_kernelIff7double2S7_SJ_SE_EEvSA_SG_RKT3_T4_EUlifE_EEvlNS_15PhiloxCudaStateESF_SG_,"",@"SHT_CUDA_INFO"
	.sectionflags	@""
	.align	4


	//----- nvinfo : EIATTR_CUDA_API_VERSION
	.align		4
        /*0000*/ 	.byte	0x04, 0x37
        /*0002*/ 	.short	(.L_1422 - .L_1421)
.L_1421:
        /*0004*/ 	.word	0x00000082


	//----- nvinfo : EIATTR_KPARAM_INFO
	.align		4
.L_1422:
        /*0008*/ 	.byte	0x04, 0x17
        /*000a*/ 	.short	(.L_1424 - .L_1423)
.L_1423:
        /*000c*/ 	.word	0x00000000
        /*0010*/ 	.short	0x0003
        /*0012*/ 	.short	0x0028
        /*0014*/ 	.byte	0x00, 0xf0, 0x61, 0x00


	//----- nvinfo : EIATTR_KPARAM_INFO
	.align		4
.L_1424:
        /*0018*/ 	.byte	0x04, 0x17
        /*001a*/ 	.short	(.L_1426 - .L_1425)
.L_1425:
        /*001c*/ 	.word	0x00000000
        /*0020*/ 	.short	0x0002
        /*0022*/ 	.short	0x0020
        /*0024*/ 	.byte	0x00, 0xf0, 0x05, 0x00


	//----- nvinfo : EIATTR_KPARAM_INFO
	.align		4
.L_1426:
        /*0028*/ 	.byte	0x04, 0x17
        /*002a*/ 	.short	(.L_1428 - .L_1427)
.L_1427:
        /*002c*/ 	.word	0x00000000
        /*0030*/ 	.short	0x0001
        /*0032*/ 	.short	0x0008
        /*0034*/ 	.byte	0x00, 0xf0, 0x61, 0x00


	//----- nvinfo : EIATTR_KPARAM_INFO
	.align		4
.L_1428:
        /*0038*/ 	.byte	0x04, 0x17
        /*003a*/ 	.short	(.L_1430 - .L_1429)
.L_1429:
        /*003c*/ 	.word	0x00000000
        /*0040*/ 	.short	0x0000
        /*0042*/ 	.short	0x0000
        /*0044*/ 	.byte	0x00, 0xf0, 0x21, 0x00


	//----- nvinfo : EIATTR_SPARSE_MMA_MASK
	.align		4
.L_1430:
        /*0048*/ 	.byte	0x03, 0x50
        /*004a*/ 	.short	0x0000


	//----- nvinfo : EIATTR_MAXREG_COUNT
	.align		4
        /*004c*/ 	.byte	0x03, 0x1b
        /*004e*/ 	.short	0x0040


	//----- nvinfo : EIATTR_NUM_BARRIERS
	.align		4
        /*0050*/ 	.byte	0x02, 0x4c
        /*0052*/ 	.byte	0x01
	.zero		1


	//----- nvinfo : EIATTR_MERCURY_ISA_VERSION
	.align		4
        /*0054*/ 	.byte	0x03, 0x5f
        /*0056*/ 	.short	0x0101


	//----- nvinfo : EIATTR_EXIT_INSTR_OFFSETS
	.align		4
        /*0058*/ 	.byte	0x04, 0x1c
        /*005a*/ 	.short	(.L_1432 - .L_1431)


	//   ....[0]....
.L_1431:
        /*005c*/ 	.word	0x00000840


	//   ....[1]....
        /*0060*/ 	.word	0x000012c0


	//----- nvinfo : EIATTR_MAX_THREADS
	.align		4
.L_1432:
        /*0064*/ 	.byte	0x04, 0x05
        /*0066*/ 	.short	(.L_1434 - .L_1433)
.L_1433:
        /*0068*/ 	.word	0x00000100
        /*006c*/ 	.word	0x00000001
        /*0070*/ 	.word	0x00000001


	//----- nvinfo : EIATTR_CRS_STACK_SIZE
	.align		4
.L_1434:
        /*0074*/ 	.byte	0x04, 0x1e
        /*0076*/ 	.short	(.L_1436 - .L_1435)
.L_1435:
        /*0078*/ 	.word	0x00000000


	//----- nvinfo : EIATTR_CBANK_PARAM_SIZE
	.align		4
.L_1436:
        /*007c*/ 	.byte	0x03, 0x19
        /*007e*/ 	.short	0x0040


	//----- nvinfo : EIATTR_PARAM_CBANK
	.align		4
        /*0080*/ 	.byte	0x04, 0x0a
        /*0082*/ 	.short	(.L_1438 - .L_1437)
	.align		4
.L_1437:
        /*0084*/ 	.word	index@(.nv.constant0._ZN2at6native57_GLOBAL__N__cd6b329d_24_DistributionBernoulli_cu_7537a20d43distribution_elementwise_grid_stride_kernelIfLi4EZNS0_9templates4cuda21uniform_and_transformIffPNS_17CUDAGeneratorImplEZZZNS4_16bernoulli_kernelIS7_EEvRNS_18TensorIteratorBaseEdT_ENKUlvE_clEvENKUlvE5_clEvEUlfE_EEvSA_T1_T2_EUlP24curandStatePhilox4_32_10E_ZNS1_27distribution_nullary_kernelIff7double2S7_SJ_SE_EEvSA_SG_RKT3_T4_EUlifE_EEvlNS_15PhiloxCudaStateESF_SG_)
        /*0088*/ 	.short	0x0210
        /*008a*/ 	.short	0x0040


	//----- nvinfo : EIATTR_SW_WAR
	.align		4
.L_1438:
        /*008c*/ 	.byte	0x04, 0x36
        /*008e*/ 	.short	(.L_1440 - .L_1439)
.L_1439:
        /*0090*/ 	.word	0x00000008
.L_1440:


//--------------------- .nv.info._ZN2at6native57_GLOBAL__N__cd6b329d_24_DistributionBernoulli_cu_7537a20d43distribution_elementwise_grid_stride_kernelIdLi2EZNS0_9templates4cuda21uniform_and_transformIddPNS_17CUDAGeneratorImplEZZZNS4_16bernoulli_kernelIS7_EEvRNS_18TensorIteratorBaseEdT_ENKUlvE_clEvENKUlvE4_clEvEUldE_EEvSA_T1_T2_EUlP24curandStatePhilox4_32_10E0_ZNS1_27distribution_nullary_kernelIdd6float4S7_SJ_SE_EEvSA_SG_RKT3_T4_EUlidE0_EEvlNS_15PhiloxCudaStateESF_SG_ --------------------------
	.section	.nv.info._ZN2at6native57_GLOBAL__N__cd6b329d_24_DistributionBernoulli_cu_7537a20d43distribution_elementwise_grid_stride_kernelIdLi2EZNS0_9templates4cuda21uniform_and_transformIddPNS_17CUDAGeneratorImplEZZZNS4_16bernoulli_kernelIS7_EEvRNS_18TensorIteratorBaseEdT_ENKUlvE_clEvENKUlvE4_clEvEUldE_EEvSA_T1_T2_EUlP24curandStatePhilox4_32_10E0_ZNS1_27distribution_nullary_kernelIdd6float4S7_SJ_SE_EEvSA_SG_RKT3_T4_EUlidE0_EEvlNS_15PhiloxCudaStateESF_SG_,"",@"SHT_CUDA_INFO"
	.sectionflags	@""
	.align	4


	//----- nvinfo : EIATTR_CUDA_API_VERSION
	.align		4
        /*0000*/ 	.byte	0x04, 0x37
        /*0002*/ 	.short	(.L_1442 - .L_1441)
.L_1441:
        /*0004*/ 	.word	0x00000082


	//----- nvinfo : EIATTR_KPARAM_INFO
	.align		4
.L_1442:
        /*0008*/ 	.byte	0x04, 0x17
        /*000a*/ 	.short	(.L_1444 - .L_1443)
.L_1443:
        /*000c*/ 	.word	0x00000000
        /*0010*/ 	.short	0x0003
        /*0012*/ 	.short	0x0028
        /*0014*/ 	.byte	0x00, 0xf0, 0xa1, 0x06


	//----- nvinfo : EIATTR_KPARAM_INFO
	.align		4
.L_1444:
        /*0018*/ 	.byte	0x04, 0x17
        /*001a*/ 	.short	(.L_1446 - .L_1445)
.L_1445:
        /*001c*/ 	.word	0x00000000
        /*0020*/ 	.short	0x0002
        /*0022*/ 	.short	0x0020
        /*0024*/ 	.byte	0x00, 0xf0, 0x05, 0x00


	//----- nvinfo : EIATTR_KPARAM_INFO
	.align		4
.L_1446:
        /*0028*/ 	.byte	0x04, 0x17
        /*002a*/ 	.short	(.L_1448 - .L_1447)
.L_1447:
        /*002c*/ 	.word	0x00000000
        /*0030*/ 	.short	0x0001
        /*0032*/ 	.short	0x0008
        /*0034*/ 	.byte	0x00, 0xf0, 0x61, 0x00


	//----- nvinfo : EIATTR_KPARAM_INFO
	.align		4
.L_1448:
        /*0038*/ 	.byte	0x04, 0x17
        /*003a*/ 	.short	(.L_1450 - .L_1449)
.L_1449:
        /*003c*/ 	.word	0x00000000
        /*0040*/ 	.short	0x0000
        /*0042*/ 	.short	0x0000
        /*0044*/ 	.byte	0x00, 0xf0, 0x21, 0x00


	//----- nvinfo : EIATTR_SPARSE_MMA_MASK
	.align		4
.L_1450:
        /*0048*/ 	.byte	0x03, 0x50
        /*004a*/ 	.short	0x0000


	//----- nvinfo : EIATTR_MAXREG_COUNT
	.align		4
        /*004c*/ 	.byte	0x03, 0x1b
        /*004e*/ 	.short	0x0040


	//----- nvinfo : EIATTR_NUM_BARRIERS
	.align		4
        /*0050*/ 	.byte	0x02, 0x4c
        /*0052*/ 	.byte	0x01
	.zero		1


	//----- nvinfo : EIATTR_MERCURY_ISA_VERSION
	.align		4
        /*0054*/ 	.byte	0x03, 0x5f
        /*0056*/ 	.short	0x0101


	//----- nvinfo : EIATTR_EXIT_INSTR_OFFSETS
	.align		4
        /*0058*/ 	.byte	0x04, 0x1c
        /*005a*/ 	.short	(.L_1452 - .L_1451)


	//   ....[0]....
.L_1451:
        /*005c*/ 	.word	0x00000820


	//   ....[1]....
        /*0060*/ 	.word	0x00003130


	//----- nvinfo : EIATTR_MAX_THREADS
	.align		4
.L_1452:
        /*0064*/ 	.byte	0x04, 0x05
        /*0066*/ 	.short	(.L_1454 - .L_1453)
.L_1453:
        /*0068*/ 	.word	0x00000100
        /*006c*/ 	.word	0x00000001
        /*0070*/ 	.word	0x00000001


	//----- nvinfo : EIATTR_CRS_STACK_SIZE
	.align		4
.L_1454:
        /*0074*/ 	.byte	0x04, 0x1e
        /*0076*/ 	.short	(.L_1456 - .L_1455)
.L_1455:
        /*0078*/ 	.word	0x00000000


	//----- nvinfo : EIATTR_CBANK_PARAM_SIZE
	.align		4
.L_1456:
        /*007c*/ 	.byte	0x03, 0x19
        /*007e*/ 	.short	0x01d0


	//----- nvinfo : EIATTR_PARAM_CBANK
	.align		4
        /*0080*/ 	.byte	0x04, 0x0a
        /*0082*/ 	.short	(.L_1458 - .L_1457)
	.align		4
.L_1457:
        /*0084*/ 	.word	index@(.nv.constant0._ZN2at6native57_GLOBAL__N__cd6b329d_24_DistributionBernoulli_cu_7537a20d43distribution_elementwise_grid_stride_kernelIdLi2EZNS0_9templates4cuda21uniform_and_transformIddPNS_17CUDAGeneratorImplEZZZNS4_16bernoulli_kernelIS7_EEvRNS_18TensorIteratorBaseEdT_ENKUlvE_clEvENKUlvE4_clEvEUldE_EEvSA_T1_T2_EUlP24curandStatePhilox4_32_10E0_ZNS1_27distribution_nullary_kernelIdd6float4S7_SJ_SE_EEvSA_SG_RKT3_T4_EUlidE0_EEvlNS_15PhiloxCudaStateESF_SG_)
        /*0088*/ 	.short	0x0210
        /*008a*/ 	.short	0x01d0


	//----- nvinfo : EIATTR_SW_WAR
	.align		4
.L_1458:
        /*008c*/ 	.byte	0x04, 0x36
        /*008e*/ 	.short	(.L_1460 - .L_1459)
.L_1459:
        /*0090*/ 	.word	0x00000008
.L_1460:


//--------------------- .nv.info._ZN2at6native57_GLOBAL__N__cd6b329d_24_DistributionBernoulli_cu_7537a20d43distribution_elementwise_grid_stride_kernelIdLi2EZNS0_9templates4cuda21uniform_and_transformIddPNS_17CUDAGeneratorImplEZZZNS4_16bernoulli_kernelIS7_EEvRNS_18TensorIteratorBaseEdT_ENKUlvE_clEvENKUlvE4_clEvEUldE_EEvSA_T1_T2_EUlP24curandStatePhilox4_32_10E0_ZNS1_27distribution_nullary_kernelIdd6float4S7_SJ_SE_EEvSA_SG_RKT3_T4_EUlidE_EEvlNS_15PhiloxCudaStateESF_SG_ --------------------------
	.section	.nv.info._ZN2at6native57_GLOBAL__N__cd6b329d_24_DistributionBernoulli_cu_7537a20d43distribution_elementwise_grid_stride_kernelIdLi2EZNS0_9templates4cuda21uniform_and_transformIddPNS_17CUDAGeneratorImplEZZZNS4_16bernoulli_kernelIS7_EEvRNS_18TensorIteratorBaseEdT_ENKUlvE_clEvENKUlvE4_clEvEUldE_EEvSA_T1_T2_EUlP24curandStatePhilox4_32_10E0_ZNS1_27distribution_nullary_kernelIdd6float4S7_SJ_SE_EEvSA_SG_RKT3_T4_EUlidE_EEvlNS_15PhiloxCudaStateESF_SG_,"",@"SHT_CUDA_INFO"
	.sectionflags	@""
	.align	4


	//----- nvinfo : EIATTR_CUDA_API_VERSION
	.align		4
        /*0000*/ 	.byte	0x04, 0x37
        /*0002*/ 	.short	(.L_1462 - .L_1461)
.L_1461:
        /*0004*/ 	.word	0x00000082


	//----- nvinfo : EIATTR_KPARAM_INFO
	.align		4
.L_1462:
        /*0008*/ 	.byte	0x04, 0x17
        /*000a*/ 	.short	(.L_1464 - .L_1463)
.L_1463:
        /*000c*/ 	.word	0x00000000
        /*0010*/ 	.short	0x0003
        /*0012*/ 	.short	0x0028
        /*0014*/ 	.byte	0x00, 0xf0, 0x61, 0x00


	//----- nvinfo : EIATTR_KPARAM_INFO
	.align		4
.L_1464:
        /*0018*/ 	.byte	0x04, 0x17
        /*001a*/ 	.short	(.L_1466 - .L_1465)
.L_1465:
        /*001c*/ 	.word	0x00000000
        /*0020*/ 	.short	0x0002
        /*0022*/ 	.short	0x0020
        /*0024*/ 	.byte	0x00, 0xf0, 0x05, 0x00


	//----- nvinfo : EIATTR_KPARAM_INFO
	.align		4
.L_1466:
        /*0028*/ 	.byte	0x04, 0x17
        /*002a*/ 	.short	(.L_1468 - .L_1467)
.L_1467:
        /*002c*/ 	.word	0x00000000
        /*0030*/ 	.short	0x0001
        /*0032*/ 	.short	0x0008
        /*0034*/ 	.byte	0x00, 0xf0, 0x61, 0x00


	//----- nvinfo : EIATTR_KPARAM_INFO
	.align		4
.L_1468:
        /*0038*/ 	.byte	0x04, 0x17
        /*003a*/ 	.short	(.L_1470 - .L_1469)
.L_1469:
        /*003c*/ 	.word	0x00000000
        /*0040*/ 	.short	0x0000
        /*0042*/ 	.short	0x0000
        /*0044*/ 	.byte	0x00, 0xf0, 0x21, 0x00


	//----- nvinfo : EIATTR_SPARSE_MMA_MASK
	.align		4
.L_1470:
        /*0048*/ 	.byte	0x03, 0x50
        /*004a*/ 	.short	0x0000


	//----- nvinfo : EIATTR_MAXREG_COUNT
	.align		4
        /*004c*/ 	.byte	0x03, 0x1b
        /*004e*/ 	.short	0x0040


	//----- nvinfo : EIATTR_NUM_BARRIERS
	.align		4
        /*0050*/ 	.byte	0x02, 0x4c
        /*0052*/ 	.byte	0x01
	.zero		1


	//----- nvinfo : EIATTR_MERCURY_ISA_VERSION
	.align		4
        /*0054*/ 	.byte	0x03, 0x5f
        /*0056*/ 	.short	0x0101


	//----- nvinfo : EIATTR_EXIT_INSTR_OFFSETS
	.align		4
        /*0058*/ 	.byte	0x04, 0x1c
        /*005a*/ 	.short	(.L_1472 - .L_1471)


	//   ....[0]....
.L_1471:
        /*005c*/ 	.word	0x00000840


	//   ....[1]....
        /*0060*/ 	.word	0x00000ff0


	//----- nvinfo : EIATTR_MAX_THREADS
	.align		4
.L_1472:
        /*0064*/ 	.byte	0x04, 0x05
        /*0066*/ 	.short	(.L_1474 - .L_1473)
.L_1473:
        /*0068*/ 	.word	0x00000100
        /*006c*/ 	.word	0x00000001
        /*0070*/ 	.word	0x00000001


	//----- nvinfo : EIATTR_CRS_STACK_SIZE
	.align		4
.L_1474:
        /*0074*/ 	.byte	0x04, 0x1e
        /*0076*/ 	.short	(.L_1476 - .L_1475)
.L_1475:
        /*0078*/ 	.word	0x00000000


	//----- nvinfo : EIATTR_CBANK_PARAM_SIZE
	.align		4
.L_1476:
        /*007c*/ 	.byte	0x03, 0x19
        /*007e*/ 	.short	0x0040


	//----- nvinfo : EIATTR_PARAM_CBANK
	.align		4
        /*0080*/ 	.byte	0x04, 0x0a
        /*0082*/ 	.short	(.L_1478 - .L_1477)
	.align		4
.L_1477:
        /*0084*/ 	.word	index@(.nv.constant0._ZN2at6native57_GLOBAL__N__cd6b329d_24_DistributionBernoulli_cu_7537a20d43distribution_elementwise_grid_stride_kernelIdLi2EZNS0_9templates4cuda21uniform_and_transformIddPNS_17CUDAGeneratorImplEZZZNS4_16bernoulli_kernelIS7_EEvRNS_18TensorIteratorBaseEdT_ENKUlvE_clEvENKUlvE4_clEvEUldE_EEvSA_T1_T2_EUlP24curandStatePhilox4_32_10E0_ZNS1_27distribution_nullary_kernelIdd6float4S7_SJ_SE_EEvSA_SG_RKT3_T4_EUlidE_EEvlNS_15PhiloxCudaStateESF_SG_)
        /*0088*/ 	.short	0x0210
        /*008a*/ 	.short	0x0040


	//----- nvinfo : EIATTR_SW_WAR
	.align		4
.L_1478:
        /*008c*/ 	.byte	0x04, 0x36
        /*008e*/ 	.short	(.L_1480 - .L_1479)
.L_1479:
        /*0090*/ 	.word	0x00000008
.L_1480:


//--------------------- .nv.info._ZN2at6native57_GLOBAL__N__cd6b329d_24_DistributionBernoulli_cu_7537a20d43distribution_elementwise_grid_stride_kernelIdLi2EZNS0_9templates4cuda21uniform_and_transformIddPNS_17CUDAGeneratorImplEZZZNS4_16bernoulli_kernelIS7_EEvRNS_18TensorIteratorBaseEdT_ENKUlvE_clEvENKUlvE4_clEvEUldE_EEvSA_T1_T2_EUlP24curandStatePhilox4_32_10E_ZNS1_27distribution_nullary_kernelIdd7double2S7_SJ_SE_EEvSA_SG_RKT3_T4_EUlidE0_EEvlNS_15PhiloxCudaStateESF_SG_ --------------------------
	.section	.nv.info._ZN2at6native57_GLOBAL__N__cd6b329d_24_DistributionBernoulli_cu_7537a20d43distribution_elementwise_grid_stride_kernelIdLi2EZNS0_9templates4cuda21uniform_and_transformIddPNS_17CUDAGeneratorImplEZZZNS4_16bernoulli_kernelIS7_EEvRNS_18TensorIteratorBaseEdT_ENKUlvE_clEvENKUlvE4_clEvEUldE_EEvSA_T1_T2_EUlP24curandStatePhilox4_32_10E_ZNS1_27distribution_nullary_kernelIdd7double2S7_SJ_SE_EEvSA_SG_RKT3_T4_EUlidE0_EEvlNS_15PhiloxCudaStateESF_SG_,"",@"SHT_CUDA_INFO"
	.sectionflags	@""
	.align	4


	//----- nvinfo : EIATTR_CUDA_API_VERSION
	.align		4
        /*0000*/ 	.byte	0x04, 0x37
        /*0002*/ 	.short	(.L_1482 - .L_1481)
.L_1481:
        /*0004*/ 	.word	0x00000082


	//----- nvinfo : EIATTR_KPARAM_INFO
	.align		4
.L_1482:
        /*0008*/ 	.byte	0x04, 0x17
        /*000a*/ 	.short	(.L_1484 - .L_1483)
.L_1483:
        /*000c*/ 	.word	0x00000000
        /*0010*/ 	.short	0x0003
        /*0012*/ 	.short	0x0028
        /*0014*/ 	.byte	0x00, 0xf0, 0xa1, 0x06


	//----- nvinfo : EIATTR_KPARAM_INFO
	.align		4
.L_1484:
        /*0018*/ 	.byte	0x04, 0x17
        /*001a*/ 	.short	(.L_1486 - .L_1485)
.L_1485:
        /*001c*/ 	.word	0x00000000
        /*0020*/ 	.short	0x0002
        /*0022*/ 	.short	0x0020
        /*0024*/ 	.byte	0x00, 0xf0, 0x05, 0x00


	//----- nvinfo : EIATTR_KPARAM_INFO
	.align		4
.L_1486:
        /*0028*/ 	.byte	0x04, 0x17
        /*002a*/ 	.short	(.L_1488 - .L_1487)
.L_1487:
        /*002c*/ 	.word	0x00000000
        /*0030*/ 	.short	0x0001
        /*0032*/ 	.short	0x0008
        /*0034*/ 	.byte	0x00, 0xf0, 0x61, 0x00


	//----- nvinfo : EIATTR_KPARAM_INFO
	.align		4
.L_1488:
        /*0038*/ 	.byte	0x04, 0x17
        /*003a*/ 	.short	(.L_1490 - .L_1489)
.L_1489:
        /*003c*/ 	.word	0x00000000
        /*0040*/ 	.short	0x0000
        /*0042*/ 	.short	0x0000
        /*0044*/ 	.byte	0x00, 0xf0, 0x21, 0x00


	//----- nvinfo : EIATTR_SPARSE_MMA_MASK
	.align		4
.L_1490:
        /*0048*/ 	.byte	0x03, 0x50
        /*004a*/ 	.short	0x0000


	//----- nvinfo : EIATTR_MAXREG_COUNT
	.align		4
        /*004c*/ 	.byte	0x03, 0x1b
        /*004e*/ 	.short	0x0040


	//----- nvinfo : EIATTR_NUM_BARRIERS
	.align		4
        /*0050*/ 	.byte	0x02, 0x4c
        /*0052*/ 	.byte	0x01
	.zero		1


	//----- nvinfo : EIATTR_MERCURY_ISA_VERSION
	.align		4
        /*0054*/ 	.byte	0x03, 0x5f
        /*0056*/ 	.short	0x0101


	//----- nvinfo : EIATTR_EXIT_INSTR_OFFSETS
	.align		4
        /*0058*/ 	.byte	0x04, 0x1c
        /*005a*/ 	.short	(.L_1492 - .L_1491)


	//   ....[0]....
.L_1491:
        /*005c*/ 	.word	0x00000800


	//   ....[1]....
        /*0060*/ 	.word	0x00003110


	//----- nvinfo : EIATTR_MAX_THREADS
	.align		4
.L_1492:
        /*0064*/ 	.byte	0x04, 0x05
        /*0066*/ 	.short	(.L_1494 - .L_1493)
.L_1493:
        /*0068*/ 	.word	0x00000100
        /*006c*/ 	.word	0x00000001
        /*0070*/ 	.word	0x00000001


	//----- nvinfo : EIATTR_CRS_STACK_SIZE
	.align		4
.L_1494:
        /*0074*/ 	.byte	0x04, 0x1e
        /*0076*/ 	.short	(.L_1496 - .L_1495)
.L_1495:
        /*0078*/ 	.word	0x00000000


	//----- nvinfo : EIATTR_CBANK_PARAM_SIZE
	.align		4
.L_1496:
        /*007c*/ 	.byte	0x03, 0x19
        /*007e*/ 	.short	0x01d0


	//----- nvinfo : EIATTR_PARAM_CBANK
	.align		4
        /*0080*/ 	.byte	0x04, 0x0a
        /*0082*/ 	.short	(.L_1498 - .L_1497)
	.align		4
.L_1497:
        /*0084*/ 	.word	index@(.nv.constant0._ZN2at6native57_GLOBAL__N__cd6b329d_24_DistributionBernoulli_cu_7537a20d43distribution_elementwise_grid_stride_kernelIdLi2EZNS0_9templates4cuda21uniform_and_transformIddPNS_17CUDAGeneratorImplEZZZNS4_16bernoulli_kernelIS7_EEvRNS_18TensorIteratorBaseEdT_ENKUlvE_clEvENKUlvE4_clEvEUldE_EEvSA_T1_T2_EUlP24curandStatePhilox4_32_10E_ZNS1_27distribution_nullary_kernelIdd7double2S7_SJ_SE_EEvSA_SG_RKT3_T4_EUlidE0_EEvlNS_15PhiloxCudaStateESF_SG_)
        /*0088*/ 	.short	0x0210
        /*008a*/ 	.short	0x01d0


	//----- nvinfo : EIATTR_SW_WAR
	.align		4
.L_1498:
        /*008c*/ 	.byte	0x04, 0x36
        /*008e*/ 	.short	(.L_1500 - .L_1499)
.L_1499:
        /*0090*/ 	.word	0x00000008
.L_1500:


//--------------------- .nv.info._ZN2at6native57_GLOBAL__N__cd6b329d_24_DistributionBernoulli_cu_7537a20d43distribution_elementwise_grid_stride_kernelIdLi2EZNS0_9templates4cuda21uniform_and_transformIddPNS_17CUDAGeneratorImplEZZZNS4_16bernoulli_kernelIS7_EEvRNS_18TensorIteratorBaseEdT_ENKUlvE_clEvENKUlvE4_clEvEUldE_EEvSA_T1_T2_EUlP24curandStatePhilox4_32_10E_ZNS1_27distribution_nullary_kernelIdd7double2S7_SJ_SE_EEvSA_SG_RKT3_T4_EUlidE_EEvlNS_15PhiloxCudaStateESF_SG_ --------------------------
	.section	.nv.info._ZN2at6native57_GLOBAL__N__cd6b329d_24_DistributionBernoulli_cu_7537a20d43distribution_elementwise_grid_stride_kernelIdLi2EZNS0_9templates4cuda21uniform_and_transformIddPNS_17CUDAGeneratorImplEZZZNS4_16bernoulli_kernelIS7_EEvRNS_18TensorIteratorBaseEdT_ENKUlvE_clEvENKUlvE4_clEvEUldE_EEvSA_T1_T2_EUlP24curandStatePhilox4_32_10E_ZNS1_27distribution_nullary_kernelIdd7double2S7_SJ_SE_EEvSA_SG_RKT3_T4_EUlidE_EEvlNS_15PhiloxCudaStateESF_SG_,"",@"SHT_CUDA_INFO"
	.sectionflags	@""
	.align	4


	//----- nvinfo : EIATTR_CUDA_API_VERSION
	.align		4
        /*0000*/ 	.byte	0x04, 0x37
        /*0002*/ 	.short	(.L_1502 - .L_1501)
.L_1501:
        /*0004*/ 	.word	0x00000082


	//----- nvinfo : EIATTR_KPARAM_INFO
	.align		4
.L_1502:
        /*0008*/ 	.byte	0x04, 0x17
        /*000a*/ 	.short	(.L_1504 - .L_1503)
.L_1503:
        /*000c*/ 	.word	0x00000000
        /*0010*/ 	.short	0x0003
        /*0012*/ 	.short	0x0028
        /*0014*/ 	.byte	0x00, 0xf0, 0x61, 0x00


	//----- nvinfo : EIATTR_KPARAM_INFO
	.align		4
.L_1504:
        /*0018*/ 	.byte	0x04, 0x17
        /*001a*/ 	.short	(.L_1506 - .L_1505)
.L_1505:
        /*001c*/ 	.word	0x00000000
        /*0020*/ 	.short	0x0002
        /*0022*/ 	.short	0x0020
        /*0024*/ 	.byte	0x00, 0xf0, 0x05, 0x00


	//----- nvinfo : EIATTR_KPARAM_INFO
	.align		4
.L_1506:
        /*0028*/ 	.byte	0x04, 0x17
        /*002a*/ 	.short	(.L_1508 - .L_1507)
.L_1507:
        /*002c*/ 	.word	0x00000000
        /*0030*/ 	.short	0x0001
        /*0032*/ 	.short	0x0008
        /*0034*/ 	.byte	0x00, 0xf0, 0x61, 0x00


	//----- nvinfo : EIATTR_KPARAM_INFO
	.align		4
.L_1508:
        /*0038*/ 	.byte	0x04, 0x17
        /*003a*/ 	.short	(.L_1510 - .L_1509)
.L_1509:
        /*003c*/ 	.word	0x00000000
        /*0040*/ 	.short	0x0000
        /*0042*/ 	.short	0x0000
        /*0044*/ 	.byte	0x00, 0xf0, 0x21, 0x00


	//----- nvinfo : EIATTR_SPARSE_MMA_MASK
	.align		4
.L_1510:
        /*0048*/ 	.byte	0x03, 0x50
        /*004a*/ 	.short	0x0000


	//----- nvinfo : EIATTR_MAXREG_COUNT
	.align		4
        /*004c*/ 	.byte	0x03, 0x1b
        /*004e*/ 	.short	0x0040


	//----- nvinfo : EIATTR_NUM_BARRIERS
	.align		4
        /*0050*/ 	.byte	0x02, 0x4c
        /*0052*/ 	.byte	0x01
	.zero		1


	//----- nvinfo : EIATTR_MERCURY_ISA_VERSION
	.align		4
        /*0054*/ 	.byte	0x03, 0x5f
        /*0056*/ 	.short	0x0101


	//----- nvinfo : EIATTR_EXIT_INSTR_OFFSETS
	.align		4
        /*0058*/ 	.byte	0x04, 0x1c
        /*005a*/ 	.short	(.L_1512 - .L_1511)


	//   ....[0]....
.L_1511:
        /*005c*/ 	.word	0x00000850


	//   ....[1]....
        /*0060*/ 	.word	0x000010a0


	//----- nvinfo : EIATTR_MAX_THREADS
	.align		4
.L_1512:
        /*0064*/ 	.byte	0x04, 0x05
        /*0066*/ 	.short	(.L_1514 - .L_1513)
.L_1513:
        /*0068*/ 	.word	0x00000100
        /*006c*/ 	.word	0x00000001
        /*0070*/ 	.word	0x00000001


	//----- nvinfo : EIATTR_CRS_STACK_SIZE
	.align		4
.L_1514:
        /*0074*/ 	.byte	0x04, 0x1e
        /*0076*/ 	.short	(.L_1516 - .L_1515)
.L_1515:
        /*0078*/ 	.word	0x00000000


	//----- nvinfo : EIATTR_CBANK_PARAM_SIZE
	.align		4
.L_1516:
        /*007c*/ 	.byte	0x03, 0x19
        /*007e*/ 	.short	0x0040


	//----- nvinfo : EIATTR_PARAM_CBANK
	.align		4
        /*0080*/ 	.byte	0x04, 0x0a
        /*0082*/ 	.short	(.L_1518 - .L_1517)
	.align		4
.L_1517:
        /*0084*/ 	.word	index@(.nv.constant0._ZN2at6native57_GLOBAL__N__cd6b329d_24_DistributionBernoulli_cu_7537a20d43distribution_elementwise_grid_stride_kernelIdLi2EZNS0_9templates4cuda21uniform_and_transformIddPNS_17CUDAGeneratorImplEZZZNS4_16bernoulli_kernelIS7_EEvRNS_18TensorIteratorBaseEdT_ENKUlvE_clEvENKUlvE4_clEvEUldE_EEvSA_T1_T2_EUlP24curandStatePhilox4_32_10E_ZNS1_27distribution_nullary_kernelIdd7double2S7_SJ_SE_EEvSA_SG_RKT3_T4_EUlidE_EEvlNS_15PhiloxCudaStateESF_SG_)
        /*0088*/ 	.short	0x0210
        /*008a*/ 	.short	0x0040


	//----- nvinfo : EIATTR_SW_WAR
	.align		4
.L_1518:
        /*008c*/ 	.byte	0x04, 0x36
        /*008e*/ 	.short	(.L_1520 - .L_1519)
.L_1519:
        /*0090*/ 	.word	0x00000008
.L_1520:


//--------------------- .nv.info._ZN2at6native57_GLOBAL__N__cd6b329d_24_DistributionBernoulli_cu_7537a20d43distribution_elementwise_grid_stride_kernelIfLi4EZNS0_9templates4cuda21uniform_and_transformIsfPNS_17CUDAGeneratorImplEZZZNS4_16bernoulli_kernelIS7_EEvRNS_18TensorIteratorBaseEdT_ENKUlvE_clEvENKUlvE3_clEvEUlfE_EEvSA_T1_T2_EUlP24curandStatePhilox4_32_10E0_ZNS1_27distribution_nullary_kernelIsf6float4S7_SJ_SE_EEvSA_SG_RKT3_T4_EUlifE0_EEvlNS_15PhiloxCudaStateESF_SG_ --------------------------
	.section	.nv.info._ZN2at6native57_GLOBAL__N__cd6b329d_24_DistributionBernoulli_cu_7537a20d43distribution_elementwise_grid_stride_kernelIfLi4EZNS0_9templates4cuda21uniform_and_transformIsfPNS_17CUDAGeneratorImplEZZZNS4_16bernoulli_kernelIS7_EEvRNS_18TensorIteratorBaseEdT_ENKUlvE_clEvENKUlvE3_clEvEUlfE_EEvSA_T1_T2_EUlP24curandStatePhilox4_32_10E0_ZNS1_27distribution_nullary_kernelIsf6float4S7_SJ_SE_EEvSA_SG_RKT3_T4_EUlifE0_EEvlNS_15PhiloxCudaStateESF_SG_,"",@"SHT_CUDA_INFO"
	.sectionflags	@""
	.align	4


	//----- nvinfo : EIATTR_CUDA_API_VERSION
	.align		4
        /*0000*/ 	.byte	0x04, 0x37
        /*0002*/ 	.short	(.L_1522 - .L_1521)
.L_1521:
        /*0004*/ 	.word	0x00000082


	//----- nvinfo : EIATTR_KPARAM_INFO
	.align		4
.L_1522:
        /*0008*/ 	.byte	0x04, 0x17
        /*000a*/ 	.short	(.L_1524 - .L_1523)
.L_1523:
        /*000c*/ 	.word	0x00000000
        /*0010*/ 	.short	0x0003
        /*0012*/ 	.short	0x0028
        /*0014*/ 	.byte	0x00, 0xf0, 0xa1, 0x06


	//----- nvinfo : EIATTR_KPARAM_INFO
	.align		4
.L_1524:
        /*0018*/ 	.byte	0x04, 0x17
        /*001a*/ 	.short	(.L_1526 - .L_1525)
.L_1525:
        /*001c*/ 	.word	0x00000000
        /*0020*/ 	.short	0x0002
        /*0022*/ 	.short	0x0020
        /*0024*/ 	.byte	0x00, 0xf0, 0x05, 0x00


	//----- nvinfo : EIATTR_KPARAM_INFO
	.align		4
.L_1526:
        /*0028*/ 	.byte	0x04, 0x17
        /*002a*/ 	.short	(.L_1528 - .L_1527)
.L_1527:
        /*002c*/ 	.word	0x00000000
        /*0030*/ 	.short	0x0001
        /*0032*/ 	.short	0x0008
        /*0034*/ 	.byte	0x00, 0xf0, 0x61, 0x00


	//----- nvinfo : EIATTR_KPARAM_INFO
	.align		4
.L_1528:
        /*0038*/ 	.byte	0x04, 0x17
        /*003a*/ 	.short	(.L_1530 - .L_1529)
.L_1529:
        /*003c*/ 	.word	0x00000000
        /*0040*/ 	.short	0x0000
        /*0042*/ 	.short	0x0000
        /*0044*/ 	.byte	0x00, 0xf0, 0x21, 0x00


	//----- nvinfo : EIATTR_SPARSE_MMA_MASK
	.align		4
.L_1530:
        /*0048*/ 	.byte	0x03, 0x50
        /*004a*/ 	.short	0x0000


	//----- nvinfo : EIATTR_MAXREG_COUNT
	.align		4
        /*004c*/ 	.byte	0x03, 0x1b
        /*004e*/ 	.short	0x0040


	//----- nvinfo : EIATTR_NUM_BARRIERS
	.align		4
        /*0050*/ 	.byte	0x02, 0x4c
        /*0052*/ 	.byte	0x01
	.zero		1


	//----- nvinfo : EIATTR_MERCURY_ISA_VERSION
	.align		4
        /*0054*/ 	.byte	0x03, 0x5f
        /*0056*/ 	.short	0x0101


	//----- nvinfo : EIATTR_EXIT_INSTR_OFFSETS
	.align		4
        /*0058*/ 	.byte	0x04, 0x1c
        /*005a*/ 	.short	(.L_1532 - .L_1531)


	//   ....[0]....
.L_1531:
        /*005c*/ 	.word	0x00000810


	//   ....[1]....
        /*0060*/ 	.word	0x000052b0


	//----- nvinfo : EIATTR_MAX_THREADS
	.align		4
.L_1532:
        /*0064*/ 	.byte	0x04, 0x05
        /*0066*/ 	.short	(.L_1534 - .L_1533)
.L_1533:
        /*0068*/ 	.word	0x00000100
        /*006c*/ 	.word	0x00000001
        /*0070*/ 	.word	0x00000001


	//----- nvinfo : EIATTR_CRS_STACK_SIZE
	.align		4
.L_1534:
        /*0074*/ 	.byte	0x04, 0x1e
        /*0076*/ 	.short	(.L_1536 - .L_1535)
.L_1535:
        /*0078*/ 	.word	0x00000000


	//----- nvinfo : EIATTR_CBANK_PARAM_SIZE
	.align		4
.L_1536:
        /*007c*/ 	.byte	0x03, 0x19
        /*007e*/ 	.short	0x01d0


	//----- nvinfo : EIATTR_PARAM_CBANK
	.align		4
        /*0080*/ 	.byte	0x04, 0x0a
        /*0082*/ 	.short	(.L_1538 - .L_1537)
	.align		4
.L_1537:
        /*0084*/ 	.word	index@(.nv.constant0._ZN2at6native57_GLOBAL__N__cd6b329d_24_DistributionBernoulli_cu_7537a20d43distribution_elementwise_grid_stride_kernelIfLi4EZNS0_9templates4cuda21uniform_and_transformIsfPNS_17CUDAGeneratorImplEZZZNS4_16bernoulli_kernelIS7_EEvRNS_18TensorIteratorBaseEdT_ENKUlvE_clEvENKUlvE3_clEvEUlfE_EEvSA_T1_T2_EUlP24curandStatePhilox4_32_10E0_ZNS1_27distribution_nullary_kernelIsf6float4S7_SJ_SE_EEvSA_SG_RKT3_T4_EUlifE0_EEvlNS_15PhiloxCudaStateESF_SG_)
        /*0088*/ 	.short	0x0210
        /*008a*/ 	.short	0x01d0


	//----- nvinfo : EIATTR_SW_WAR
	.align		4
.L_1538:
        /*008c*/ 	.byte	0x04, 0x36
        /*008e*/ 	.short	(.L_1540 - .L_1539)
.L_1539:
        /*0090*/ 	.word	0x00000008
.L_1540:


//--------------------- .nv.info._ZN2at6native57_GLOBAL__N__cd6b329d_24_DistributionBernoulli_cu_7537a20d43distribution_elementwise_grid_stride_kernelIfLi4EZNS0_9templates4cuda21uniform_and_transformIsfPNS_17CUDAGeneratorImplEZZZNS4_16bernoulli_kernelIS7_EEvRNS_18TensorIteratorBaseEdT_ENKUlvE_clEvENKUlvE3_clEvEUlfE_EEvSA_T1_T2_EUlP24curandStatePhilox4_32_10E0_ZNS1_27distribution_nullary_kernelIsf6float4S7_SJ_SE_EEvSA_SG_RKT3_T4_EUlifE_EEvlNS_15PhiloxCudaStateESF_SG_ --------------------------
	.section	.nv.info._ZN2at6native57_GLOBAL__N__cd6b329d_24_DistributionBernoulli_cu_7537a20d43distribution_elementwise_grid_stride_kernelIfLi4EZNS0_9templates4cuda21uniform_and_transformIsfPNS_17CUDAGeneratorImplEZZZNS4_16bernoulli_kernelIS7_EEvRNS_18TensorIteratorBaseEdT_ENKUlvE_clEvENKUlvE3_clEvEUlfE_EEvSA_T1_T2_EUlP24curandStatePhilox4_32_10E0_ZNS1_27distribution_nullary_kernelIsf6float4S7_SJ_SE_EEvSA_SG_RKT3_T4_EUlifE_EEvlNS_15PhiloxCudaStateESF_SG_,"",@"SHT_CUDA_INFO"
	.sectionflags	@""
	.align	4


	//----- nvinfo : EIATTR_CUDA_API_VERSION
	.align		4
        /*0000*/ 	.byte	0x04, 0x37
        /*0002*/ 	.short	(.L_1542 - .L_1541)
.L_1541:
        /*0004*/ 	.word	0x00000082


	//----- nvinfo : EIATTR_KPARAM_INFO
	.align		4
.L_1542:
        /*0008*/ 	.byte	0x04, 0x17
        /*000a*/ 	.short	(.L_1544 - .L_1543)
.L_1543:
        /*000c*/ 	.word	0x00000000
        /*0010*/ 	.short	0x0003
        /*0012*/ 	.short	0x0028
        /*0014*/ 	.byte	0x00, 0xf0, 0x61, 0x00


	//----- nvinfo : EIATTR_KPARAM_INFO
	.align		4
.L_1544:
        /*0018*/ 	.byte	0x04, 0x17
        /*001a*/ 	.short	(.L_1546 - .L_1545)
.L_1545:
        /*001c*/ 	.word	0x00000000
        /*0020*/ 	.short	0x0002
        /*0022*/ 	.short	0x0020
        /*0024*/ 	.byte	0x00, 0xf0, 0x05, 0x00


	//----- nvinfo : EIATTR_KPARAM_INFO
	.align		4
.L_1546:
        /*0028*/ 	.byte	0x04, 0x17
        /*002a*/ 	.short	(.L_1548 - .L_1547)
.L_1547:
        /*002c*/ 	.word	0x00000000
        /*0030*/ 	.short	0x0001
        /*0032*/ 	.short	0x0008
        /*0034*/ 	.byte	0x00, 0xf0, 0x61, 0x00


	//----- nvinfo : EIATTR_KPARAM_INFO
	.align		4
.L_1548:
        /*0038*/ 	.byte	0x04, 0x17
        /*003a*/ 	.short	(.L_1550 - .L_1549)
.L_1549:
        /*003c*/ 	.word	0x00000000
        /*0040*/ 	.short	0x0000
        /*0042*/ 	.short	0x0000
        /*0044*/ 	.byte	0x00, 0xf0, 0x21, 0x00


	//----- nvinfo : EIATTR_SPARSE_MMA_MASK
	.align		4
.L_1550:
        /*0048*/ 	.byte	0x03, 0x50
        /*004a*/ 	.short	0x0000


	//----- nvinfo : EIATTR_MAXREG_COUNT
	.align		4
        /*004c*/ 	.byte	0x03, 0x1b
        /*004e*/ 	.short	0x0040


	//----- nvinfo : EIATTR_NUM_BARRIERS
	.align		4
        /*0050*/ 	.byte	0x02, 0x4c
        /*0052*/ 	.byte	0x01
	.zero		1


	//----- nvinfo : EIATTR_MERCURY_ISA_VERSION
	.align		4
        /*0054*/ 	.byte	0x03, 0x5f
        /*0056*/ 	.short	0x0101


	//----- nvinfo : EIATTR_EXIT_INSTR_OFFSETS
	.align		4
        /*0058*/ 	.byte	0x04, 0x1c
        /*005a*/ 	.short	(.L_1552 - .L_1551)


	//   ....[0]....
.L_1551:
        /*005c*/ 	.word	0x00000840


	//   ....[1]....
        /*0060*/ 	.word	0x00001270


	//----- nvinfo : EIATTR_MAX_THREADS
	.align		4
.L_1552:
        /*0064*/ 	.byte	0x04, 0x05
        /*0066*/ 	.short	(.L_1554 - .L_1553)
.L_1553:
        /*0068*/ 	.word	0x00000100
        /*006c*/ 	.word	0x00000001
        /*0070*/ 	.word	0x00000001


	//----- nvinfo : EIATTR_CRS_STACK_SIZE
	.align		4
.L_1554:
        /*0074*/ 	.byte	0x04, 0x1e
        /*0076*/ 	.short	(.L_1556 - .L_1555)
.L_1555:
        /*0078*/ 	.word	0x00000000


	//----- nvinfo : EIATTR_CBANK_PARAM_SIZE
	.align		4
.L_1556:
        /*007c*/ 	.byte	0x03, 0x19
        /*007e*/ 	.short	0x0040


	//----- nvinfo : EIATTR_PARAM_CBANK
	.align		4
        /*0080*/ 	.byte	0x04, 0x0a
        /*0082*/ 	.short	(.L_1558 - .L_1557)
	.align		4
.L_1557:
        /*0084*/ 	.word	index@(.nv.constant0._ZN2at6native57_GLOBAL__N__cd6b329d_24_DistributionBernoulli_cu_7537a20d43distribution_elementwise_grid_stride_kernelIfLi4EZNS0_9templates4cuda21uniform_and_transformIsfPNS_17CUDAGeneratorImplEZZZNS4_16bernoulli_kernelIS7_EEvRNS_18TensorIteratorBaseEdT_ENKUlvE_clEvENKUlvE3_clEvEUlfE_EEvSA_T1_T2_EUlP24curandStatePhilox4_32_10E0_ZNS1_27distribution_nullary_kernelIsf6float4S7_SJ_SE_EEvSA_SG_RKT3_T4_EUlifE_EEvlNS_15PhiloxCudaStateESF_SG_)
        /*0088*/ 	.short	0x0210
        /*008a*/ 	.short	0x0040


	//----- nvinfo : EIATTR_SW_WAR
	.align		4
.L_1558:
        /*008c*/ 	.byte	0x04, 0x36
        /*008e*/ 	.short	(.L_1560 - .L_1559)
.L_1559:
        /*0090*/ 	.word	0x00000008
.L_1560:


//--------------------- .nv.info._ZN2at6native57_GLOBAL__N__cd6b329d_24_DistributionBernoulli_cu_7537a20d43distribution_elementwise_grid_stride_kernelIfLi4EZNS0_9templates4cuda21uniform_and_transformIsfPNS_17CUDAGeneratorImplEZZZNS4_16bernoulli_kernelIS7_EEvRNS_18TensorIteratorBaseEdT_ENKUlvE_clEvENKUlvE3_clEvEUlfE_EEvSA_T1_T2_EUlP24curandStatePhilox4_32_10E_ZNS1_27distribution_nullary_kernelIsf7double2S7_SJ_SE_EEvSA_SG_RKT3_T4_EUlifE0_EEvlNS_15PhiloxCudaStateESF_SG_ --------------------------
	.section	.nv.info._ZN2at6native57_GLOBAL__N__cd6b329d_24_DistributionBernoulli_cu_7537a20d43distribution_elementwise_grid_stride_kernelIfLi4EZNS0_9templates4cuda21uniform_and_transformIsfPNS_17CUDAGeneratorImplEZZZNS4_16bernoulli_kernelIS7_EEvRNS_18TensorIteratorBaseEdT_ENKUlvE_clEvENKUlvE3_clEvEUlfE_EEvSA_T1_T2_EUlP24curandStatePhilox4_32_10E_ZNS1_27distribution_nullary_kernelIsf7double2S7_SJ_SE_EEvSA_SG_RKT3_T4_EUlifE0_EEvlNS_15PhiloxCudaStateESF_SG_,"",@"SHT_CUDA_INFO"
	.sectionflags	@""
	.align	4


	//----- nvinfo : EIATTR_CUDA_API_VERSION
	.align		4
        /*0000*/ 	.byte	0x04, 0x37
        /*0002*/ 	.short	(.L_1562 - .L_1561)
.L_1561:
        /*0004*/ 	.word	0x00000082


	//----- nvinfo : EIATTR_KPARAM_INFO
	.align		4
.L_1562:
        /*0008*/ 	.byte	0x04, 0x17
        /*000a*/ 	.short	(.L_1564 - .L_1563)
.L_1563:
        /*000c*/ 	.word	0x00000000
        /*0010*/ 	.short	0x0003
        /*0012*/ 	.short	0x0028
        /*0014*/ 	.byte	0x00, 0xf0, 0xa1, 0x06


	//----- nvinfo : EIATTR_KPARAM_INFO
	.align		4
.L_1564:
        /*0018*/ 	.byte	0x04, 0x17
        /*001a*/ 	.short	(.L_1566 - .L_1565)
.L_1565:
        /*001c*/ 	.word	0x00000000
        /*0020*/ 	.short	0x0002
        /*0022*/ 	.short	0x0020
        /*0024*/ 	.byte	0x00, 0xf0, 0x05, 0x00


	//----- nvinfo : EIATTR_KPARAM_INFO
	.align		4
.L_1566:
        /*0028*/ 	.byte	0x04, 0x17
        /*002a*/ 	.short	(.L_1568 - .L_1567)
.L_1567:
        /*002c*/ 	.word	0x00000000
        /*0030*/ 	.short	0x0001
        /*0032*/ 	.short	0x0008
        /*0034*/ 	.byte	0x00, 0xf0, 0x61, 0x00


	//----- nvinfo : EIATTR_KPARAM_INFO
	.align		4
.L_1568:
        /*0038*/ 	.byte	0x04, 0x17
        /*003a*/ 	.short	(.L_1570 - .L_1569)
.L_1569:
        /*003c*/ 	.word	0x00000000
        /*0040*/ 	.short	0x0000
        /*0042*/ 	.short	0x0000
        /*0044*/ 	.byte	0x00, 0xf0, 0x21, 0x00


	//----- nvinfo : EIATTR_SPARSE_MMA_MASK
	.align		4
.L_1570:
        /*0048*/ 	.byte	0x03, 0x50
        /*004a*/ 	.short	0x0000


	//----- nvinfo : EIATTR_MAXREG_COUNT
	.align		4
        /*004c*/ 	.byte	0x03, 0x1b
        /*004e*/ 	.short	0x0040


	//----- nvinfo : EIATTR_NUM_BARRIERS
	.align		4
        /*0050*/ 	.byte	0x02, 0x4c
        /*0052*/ 	.byte	0x01
	.zero		1


	//----- nvinfo : EIATTR_MERCURY_ISA_VERSION
	.align		4
        /*0054*/ 	.byte	0x03, 0x5f
        /*0056*/ 	.short	0x0101


	//----- nvinfo : EIATTR_EXIT_INSTR_OFFSETS
	.align		4
        /*0058*/ 	.byte	0x04, 0x1c
        /*005a*/ 	.short	(.L_1572 - .L_1571)


	//   ....[0]....
.L_1571:
        /*005c*/ 	.word	0x00000800


	//   ....[1]....
        /*0060*/ 	.word	0x00005310


	//----- nvinfo : EIATTR_MAX_THREADS
	.align		4
.L_1572:
        /*0064*/ 	.byte	0x04, 0x05
        /*0066*/ 	.short	(.L_1574 - .L_1573)
.L_1573:
        /*0068*/ 	.word	0x00000100
        /*006c*/ 	.word	0x00000001
        /*0070*/ 	.word	0x00000001


	//----- nvinfo : EIATTR_CRS_STACK_SIZE
	.align		4
.L_1574:
        /*0074*/ 	.byte	0x04, 0x1e
        /*0076*/ 	.short	(.L_1576 - .L_1575)
.L_1575:
        /*0078*/ 	.word	0x00000000


	//----- nvinfo : EIATTR_CBANK_PARAM_SIZE
	.align		4
.L_1576:
        /*007c*/ 	.byte	0x03, 0x19
        /*007e*/ 	.short	0x01d0


	//----- nvinfo : EIATTR_PARAM_CBANK
	.align		4
        /*0080*/ 	.byte	0x04, 0x0a
        /*0082*/ 	.short	(.L_1578 - .L_1577)
	.align		4
.L_1577:
        /*0084*/ 	.word	index@(.nv.constant0._ZN2at6native57_GLOBAL__N__cd6b329d_24_DistributionBernoulli_cu_7537a20d43distribution_elementwise_grid_stride_kernelIfLi4EZNS0_9templates4cuda21uniform_and_transformIsfPNS_17CUDAGeneratorImplEZZZNS4_16bernoulli_kernelIS7_EEvRNS_18TensorIteratorBaseEdT_ENKUlvE_clEvENKUlvE3_clEvEUlfE_EEvSA_T1_T2_EUlP24curandStatePhilox4_32_10E_ZNS1_27distribution_nullary_kernelIsf7double2S7_SJ_SE_EEvSA_SG_RKT3_T4_EUlifE0_EEvlNS_15PhiloxCudaStateESF_SG_)
        /*0088*/ 	.short	0x0210
        /*008a*/ 	.short	0x01d0


	//----- nvinfo : EIATTR_SW_WAR
	.align		4
.L_1578:
        /*008c*/ 	.byte	0x04, 0x36
        /*008e*/ 	.short	(.L_1580 - .L_1579)
.L_1579:
        /*0090*/ 	.word	0x00000008
.L_1580:


//--------------------- .nv.info._ZN2at6native57_GLOBAL__N__cd6b329d_24_DistributionBernoulli_cu_7537a20d43distribution_elementwise_grid_stride_kernelIfLi4EZNS0_9templates4cuda21uniform_and_transformIsfPNS_17CUDAGeneratorImplEZZZNS4_16bernoulli_kernelIS7_EEvRNS_18TensorIteratorBaseEdT_ENKUlvE_clEvENKUlvE3_clEvEUlfE_EEvSA_T1_T2_EUlP24curandStatePhilox4_32_10E_ZNS1_27distribution_nullary_kernelIsf7double2S7_SJ_SE_EEvSA_SG_RKT3_T4_EUlifE_EEvlNS_15PhiloxCudaStateESF_SG_ --------------------------
	.section	.nv.info._ZN2at6native57_GLOBAL__N__cd6b329d_24_DistributionBernoulli_cu_7537a20d43distribution_elementwise_grid_stride_kernelIfLi4EZNS0_9templates4cuda21uniform_and_transformIsfPNS_17CUDAGeneratorImplEZZZNS4_16bernoulli_kernelIS7_EEvRNS_18TensorIteratorBaseEdT_ENKUlvE_clEvENKUlvE3_clEvEUlfE_EEvSA_T1_T2_EUlP24curandStatePhilox4_32_10E_ZNS1_27distribution_nullary_kernelIsf7double2S7_SJ_SE_EEvSA_SG_RKT3_T4_EUlifE_EEvlNS_15PhiloxCudaStateESF_SG_,"",@"SHT_CUDA_INFO"
	.sectionflags	@""
	.align	4


	//----- nvinfo : EIATTR_CUDA_API_VERSION
	.align		4
        /*0000*/ 	.byte	0x04, 0x37
        /*0002*/ 	.short	(.L_1582 - .L_1581)
.L_1581:
        /*0004*/ 	.word	0x00000082


	//----- nvinfo : EIATTR_KPARAM_INFO
	.align		4
.L_1582:
        /*0008*/ 	.byte	0x04, 0x17
        /*000a*/ 	.short	(.L_1584 - .L_1583)
.L_1583:
        /*000c*/ 	.word	0x00000000
        /*0010*/ 	.short	0x0003
        /*0012*/ 	.short	0x0028
        /*0014*/ 	.byte	0x00, 0xf0, 0x61, 0x00


	//----- nvinfo : EIATTR_KPARAM_INFO
	.align		4
.L_1584:
        /*0018*/ 	.byte	0x04, 0x17
        /*001a*/ 	.short	(.L_1586 - .L_1585)
.L_1585:
        /*001c*/ 	.word	0x00000000
        /*0020*/ 	.short	0x0002
        /*0022*/ 	.short	0x0020
        /*0024*/ 	.byte	0x00, 0xf0, 0x05, 0x00


	//----- nvinfo : EIATTR_KPARAM_INFO
	.align		4
.L_1586:
        /*0028*/ 	.byte	0x04, 0x17
        /*002a*/ 	.short	(.L_1588 - .L_1587)
.L_1587:
        /*002c*/ 	.word	0x00000000
        /*0030*/ 	.short	0x0001
        /*0032*/ 	.short	0x0008
        /*0034*/ 	.byte	0x00, 0xf0, 0x61, 0x00


	//----- nvinfo : EIATTR_KPARAM_INFO
	.align		4
.L_1588:
        /*0038*/ 	.byte	0x04, 0x17
        /*003a*/ 	.short	(.L_1590 - .L_1589)
.L_1589:
        /*003c*/ 	.word	0x00000000
        /*0040*/ 	.short	0x0000
        /*0042*/ 	.short	0x0000
        /*0044*/ 	.byte	0x00, 0xf0, 0x21, 0x00


	//----- nvinfo : EIATTR_SPARSE_MMA_MASK
	.align		4
.L_1590:
        /*0048*/ 	.byte	0x03, 0x50
        /*004a*/ 	.short	0x0000


	//----- nvinfo : EIATTR_MAXREG_COUNT
	.align		4
        /*004c*/ 	.byte	0x03, 0x1b
        /*004e*/ 	.short	0x0040


	//----- nvinfo : EIATTR_NUM_BARRIERS
	.align		4
        /*0050*/ 	.byte	0x02, 0x4c
        /*0052*/ 	.byte	0x01
	.zero		1


	//----- nvinfo : EIATTR_MERCURY_ISA_VERSION
	.align		4
        /*0054*/ 	.byte	0x03, 0x5f
        /*0056*/ 	.short	0x0101


	//----- nvinfo : EIATTR_EXIT_INSTR_OFFSETS
	.align		4
        /*0058*/ 	.byte	0x04, 0x1c
        /*005a*/ 	.short	(.L_1592 - .L_1591)


	//   ....[0]....
.L_1591:
        /*005c*/ 	.word	0x00000840


	//   ....[1]....
        /*0060*/ 	.word	0x000012f0


	//----- nvinfo : EIATTR_MAX_THREADS
	.align		4
.L_1592:
        /*0064*/ 	.byte	0x04, 0x05
        /*0066*/ 	.short	(.L_1594 - .L_1593)
.L_1593:
        /*0068*/ 	.word	0x00000100
        /*006c*/ 	.word	0x00000001
        /*0070*/ 	.word	0x00000001


	//----- nvinfo : EIATTR_CRS_STACK_SIZE
	.align		4
.L_1594:
        /*0074*/ 	.byte	0x04, 0x1e
        /*0076*/ 	.short	(.L_1596 - .L_1595)
.L_1595:
        /*0078*/ 	.word	0x00000000


	//----- nvinfo : EIATTR_CBANK_PARAM_SIZE
	.align		4
.L_1596:
        /*007c*/ 	.byte	0x03, 0x19
        /*007e*/ 	.short	0x0040


	//----- nvinfo : EIATTR_PARAM_CBANK
	.align		4
        /*0080*/ 	.byte	0x04, 0x0a
        /*0082*/ 	.short	(.L_1598 - .L_1597)
	.align		4
.L_1597:
        /*0084*/ 	.word	index@(.nv.constant0._ZN2at6native57_GLOBAL__N__cd6b329d_24_DistributionBernoulli_cu_7537a20d43distribution_elementwise_grid_stride_kernelIfLi4EZNS0_9templates4cuda21uniform_and_transformIsfPNS_17CUDAGeneratorImplEZZZNS4_16bernoulli_kernelIS7_EEvRNS_18TensorIteratorBaseEdT_ENKUlvE_clEvENKUlvE3_clEvEUlfE_EEvSA_T1_T2_EUlP24curandStatePhilox4_32_10E_ZNS1_27distribution_nullary_kernelIsf7double2S7_SJ_SE_EEvSA_SG_RKT3_T4_EUlifE_EEvlNS_15PhiloxCudaStateESF_SG_)
        /*0088*/ 	.short	0x0210
        /*008a*/ 	.short	0x0040


	//----- nvinfo : EIATTR_SW_WAR
	.align		4
.L_1598:
        /*008c*/ 	.byte	0x04, 0x36
        /*008e*/ 	.short	(.L_1600 - .L_1599)
.L_1599:
        /*0090*/ 	.word	0x00000008
.L_1600:


//--------------------- .nv.info._ZN2at6native57_GLOBAL__N__cd6b329d_24_DistributionBernoulli_cu_7537a20d43distribution_elementwise_grid_stride_kernelIfLi4EZNS0_9templates4cuda21uniform_and_transformIlfPNS_17CUDAGeneratorImplEZZZNS4_16bernoulli_kernelIS7_EEvRNS_18TensorIteratorBaseEdT_ENKUlvE_clEvENKUlvE2_clEvEUlfE_EEvSA_T1_T2_EUlP24curandStatePhilox4_32_10E0_ZNS1_27distribution_nullary_kernelIlf6float4S7_SJ_SE_EEvSA_SG_RKT3_T4_EUlifE0_EEvlNS_15PhiloxCudaStateESF_SG_ --------------------------
	.section	.nv.info._ZN2at6native57_GLOBAL__N__cd6b329d_24_DistributionBernoulli_cu_7537a20d43distribution_elementwise_grid_stride_kernelIfLi4EZNS0_9templates4cuda21uniform_and_transformIlfPNS_17CUDAGeneratorImplEZZZNS4_16bernoulli_kernelIS7_EEvRNS_18TensorIteratorBaseEdT_ENKUlvE_clEvENKUlvE2_clEvEUlfE_EEvSA_T1_T2_EUlP24curandStatePhilox4_32_10E0_ZNS1_27distribution_nullary_kernelIlf6float4S7_SJ_SE_EEvSA_SG_RKT3_T4_EUlifE0_EEvlNS_15PhiloxCudaStateESF_SG_,"",@"SHT_CUDA_INFO"
	.sectionflags	@""
	.align	4


	//----- nvinfo : EIATTR_CUDA_API_VERSION
	.align		4
        /*0000*/ 	.byte	0x04, 0x37
        /*0002*/ 	.short	(.L_1602 - .L_1601)
.L_1601:
        /*0004*/ 	.word	0x00000082


	//----- nvinfo : EIATTR_KPARAM_INFO
	.align		4
.L_1602:
        /*0008*/ 	.byte	0x04, 0x17
        /*000a*/ 	.short	(.L_1604 - .L_1603)
.L_1603:
        /*000c*/ 	.word	0x00000000
        /*0010*/ 	.short	0x0003
        /*0012*/ 	.short	0x0028
        /*0014*/ 	.byte	0x00, 0xf0, 0xa1, 0x06


	//----- nvinfo : EIATTR_KPARAM_INFO
	.align		4
.L_1604:
        /*0018*/ 	.byte	0x04, 0x17
        /*001a*/ 	.short	(.L_1606 - .L_1605)
.L_1605:
        /*001c*/ 	.word	0x00000000
        /*0020*/ 	.short	0x0002
        /*0022*/ 	.short	0x0020
        /*0024*/ 	.byte	0x00, 0xf0, 0x05, 0x00


	//----- nvinfo : EIATTR_KPARAM_INFO
	.align		4
.L_1606:
        /*0028*/ 	.byte	0x04, 0x17
        /*002a*/ 	.short	(.L_1608 - .L_1607)
.L_1607:
        /*002c*/ 	.word	0x00000000
        /*0030*/ 	.short	0x0001
        /*0032*/ 	.short	0x0008
        /*0034*/ 	.byte	0x00, 0xf0, 0x61, 0x00


	//----- nvinfo : EIATTR_KPARAM_INFO
	.align		4
.L_1608:
        /*0038*/ 	.byte	0x04, 0x17
        /*003a*/ 	.short	(.L_1610 - .L_1609)
.L_1609:
        /*003c*/ 	.word	0x00000000
        /*0040*/ 	.short	0x0000
        /*0042*/ 	.short	0x0000
        /*0044*/ 	.byte	0x00, 0xf0, 0x21, 0x00


	//----- nvinfo : EIATTR_SPARSE_MMA_MASK
	.align		4
.L_1610:
        /*0048*/ 	.byte	0x03, 0x50
        /*004a*/ 	.short	0x0000


	//----- nvinfo : EIATTR_MAXREG_COUNT
	.align		4
        /*004c*/ 	.byte	0x03, 0x1b
        /*004e*/ 	.short	0x0040


	//----- nvinfo : EIATTR_NUM_BARRIERS
	.align		4
        /*0050*/ 	.byte	0x02, 0x4c
        /*0052*/ 	.byte	0x01
	.zero		1


	//----- nvinfo : EIATTR_MERCURY_ISA_VERSION
	.align		4
        /*0054*/ 	.byte	0x03, 0x5f
        /*0056*/ 	.short	0x0101


	//----- nvinfo : EIATTR_EXIT_INSTR_OFFSETS
	.align		4
        /*0058*/ 	.byte	0x04, 0x1c
        /*005a*/ 	.short	(.L_1612 - .L_1611)


	//   ....[0]....
.L_1611:
        /*005c*/ 	.word	0x00000810


	//   ....[1]....
        /*0060*/ 	.word	0x000052b0


	//----- nvinfo : EIATTR_MAX_THREADS
	.align		4
.L_1612:
        /*0064*/ 	.byte	0x04, 0x05
        /*0066*/ 	.short	(.L_1614 - .L_1613)
.L_1613:
        /*0068*/ 	.word	0x00000100
        /*006c*/ 	.word	0x00000001
        /*0070*/ 	.word	0x00000001


	//----- nvinfo : EIATTR_CRS_STACK_SIZE
	.align		4
.L_1614:
        /*0074*/ 	.byte	0x04, 0x1e
        /*0076*/ 	.short	(.L_1616 - .L_1615)
.L_1615:
        /*0078*/ 	.word	0x00000000


	//----- nvinfo : EIATTR_CBANK_PARAM_SIZE
	.align		4
.L_1616:
        /*007c*/ 	.byte	0x03, 0x19
        /*007e*/ 	.short	0x01d0


	//----- nvinfo : EIATTR_PARAM_CBANK
	.align		4
        /*0080*/ 	.byte	0x04, 0x0a
        /*0082*/ 	.short	(.L_1618 - .L_1617)
	.align		4
.L_1617:
        /*0084*/ 	.word	index@(.nv.constant0._ZN2at6native57_GLOBAL__N__cd6b329d_24_DistributionBernoulli_cu_7537a20d43distribution_elementwise_grid_stride_kernelIfLi4EZNS0_9templates4cuda21uniform_and_transformIlfPNS_17CUDAGeneratorImplEZZZNS4_16bernoulli_kernelIS7_EEvRNS_18TensorIteratorBaseEdT_ENKUlvE_clEvENKUlvE2_clEvEUlfE_EEvSA_T1_T2_EUlP24curandStatePhilox4_32_10E0_ZNS1_27distribution_nullary_kernelIlf6float4S7_SJ_SE_EEvSA_SG_RKT3_T4_EUlifE0_EEvlNS_15PhiloxCudaStateESF_SG_)
        /*0088*/ 	.short	0x0210
        /*008a*/ 	.short	0x01d0


	//----- nvinfo : EIATTR_SW_WAR
	.align		4
.L_1618:
        /*008c*/ 	.byte	0x04, 0x36
        /*008e*/ 	.short	(.L_1620 - .L_1619)
.L_1619:
        /*0090*/ 	.word	0x00000008
.L_1620:


//--------------------- .nv.info._ZN2at6native57_GLOBAL__N__cd6b329d_24_DistributionBernoulli_cu_7537a20d43distribution_elementwise_grid_stride_kernelIfLi4EZNS0_9templates4cuda21uniform_and_transformIlfPNS_17CUDAGeneratorImplEZZZNS4_16bernoulli_kernelIS7_EEvRNS_18TensorIteratorBaseEdT_ENKUlvE_clEvENKUlvE2_clEvEUlfE_EEvSA_T1_T2_EUlP24curandStatePhilox4_32_10E0_ZNS1_27distribution_nullary_kernelIlf6float4S7_SJ_SE_EEvSA_SG_RKT3_T4_EUlifE_EEvlNS_15PhiloxCudaStateESF_SG_ --------------------------
	.section	.nv.info._ZN2at6native57_GLOBAL__N__cd6b329d_24_DistributionBernoulli_cu_7537a20d43distribution_elementwise_grid_stride_kernelIfLi4EZNS0_9templates4cuda21uniform_and_transformIlfPNS_17CUDAGeneratorImplEZZZNS4_16bernoulli_kernelIS7_EEvRNS_18TensorIteratorBaseEdT_ENKUlvE_clEvENKUlvE2_clEvEUlfE_EEvSA_T1_T2_EUlP24curandStatePhilox4_32_10E0_ZNS1_27distribution_nullary_kernelIlf6float4S7_SJ_SE_EEvSA_SG_RKT3_T4_EUlifE_EEvlNS_15PhiloxCudaStateESF_SG_,"",@"SHT_CUDA_INFO"
	.sectionflags	@""
	.align	4


	//----- nvinfo : EIATTR_CUDA_API_VERSION
	.align		4
        /*0000*/ 	.byte	0x04, 0x37
        /*0002*/ 	.short	(.L_1622 - .L_1621)
.L_1621:
        /*0004*/ 	.word	0x00000082


	//----- nvinfo : EIATTR_KPARAM_INFO
	.align		4
.L_1622:
        /*0008*/ 	.byte	0x04, 0x17
        /*000a*/ 	.short	(.L_1624 - .L_1623)
.L_1623:
        /*000c*/ 	.word	0x00000000
        /*0010*/ 	.short	0x0003
        /*0012*/ 	.short	0x0028
        /*0014*/ 	.byte	0x00, 0xf0, 0x61, 0x00


	//----- nvinfo : EIATTR_KPARAM_INFO
	.align		4
.L_1624:
        /*0018*/ 	.byte	0x04, 0x17
        /*001a*/ 	.short	(.L_1626 - .L_1625)
.L_1625:
        /*001c*/ 	.word	0x00000000
        /*0020*/ 	.short	0x0002
        /*0022*/ 	.short	0x0020
        /*0024*/ 	.byte	0x00, 0xf0, 0x05, 0x00


	//----- nvinfo : EIATTR_KPARAM_INFO
	.align		4
.L_1626:
        /*0028*/ 	.byte	0x04, 0x17
        /*002a*/ 	.short	(.L_1628 - .L_1627)
.L_1627:
        /*002c*/ 	.word	0x00000000
        /*0030*/ 	.short	0x0001
        /*0032*/ 	.short	0x0008
        /*0034*/ 	.byte	0x00, 0xf0, 0x61, 0x00


	//----- nvinfo : EIATTR_KPARAM_INFO
	.align		4
.L_1628:
        /*0038*/ 	.byte	0x04, 0x17
        /*003a*/ 	.short	(.L_1630 - .L_1629)
.L_1629:
        /*003c*/ 	.word	0x00000000
        /*0040*/ 	.short	0x0000
        /*0042*/ 	.short	0x0000
        /*0044*/ 	.byte	0x00, 0xf0, 0x21, 0x00


	//----- nvinfo : EIATTR_SPARSE_MMA_MASK
	.align		4
.L_1630:
        /*0048*/ 	.byte	0x03, 0x50
        /*004a*/ 	.short	0x0000


	//----- nvinfo : EIATTR_MAXREG_COUNT
	.align		4
        /*004c*/ 	.byte	0x03, 0x1b
        /*004e*/ 	.short	0x0040


	//----- nvinfo : EIATTR_NUM_BARRIERS
	.align		4
        /*0050*/ 	.byte	0x02, 0x4c
        /*0052*/ 	.byte	0x01
	.zero		1


	//----- nvinfo : EIATTR_MERCURY_ISA_VERSION
	.align		4
        /*0054*/ 	.byte	0x03, 0x5f
        /*0056*/ 	.short	0x0101


	//----- nvinfo : EIATTR_EXIT_INSTR_OFFSETS
	.align		4
        /*0058*/ 	.byte	0x04, 0x1c
        /*005a*/ 	.short	(.L_1632 - .L_1631)


	//   ....[0]....
.L_1631:
        /*005c*/ 	.word	0x00000840


	//   ....[1]....
        /*0060*/ 	.word	0x00001270


	//----- nvinfo : EIATTR_MAX_THREADS
	.align		4
.L_1632:
        /*0064*/ 	.byte	0x04, 0x05
        /*0066*/ 	.short	(.L_1634 - .L_1633)
.L_1633:
        /*0068*/ 	.word	0x00000100
        /*006c*/ 	.word	0x00000001
        /*0070*/ 	.word	0x00000001


	//----- nvinfo : EIATTR_CRS_STACK_SIZE
	.align		4
.L_1634:
        /*0074*/ 	.byte	0x04, 0x1e
        /*0076*/ 	.short	(.L_1636 - .L_1635)
.L_1635:
        /*0078*/ 	.word	0x00000000


	//----- nvinfo : EIATTR_CBANK_PARAM_SIZE
	.align		4
.L_1636:
        /*007c*/ 	.byte	0x03, 0x19
        /*007e*/ 	.short	0x0040


	//----- nvinfo : EIATTR_PARAM_CBANK
	.align		4
        /*0080*/ 	.byte	0x04, 0x0a
        /*0082*/ 	.short	(.L_1638 - .L_1637)
	.align		4
.L_1637:
        /*0084*/ 	.word	index@(.nv.constant0._ZN2at6native57_GLOBAL__N__cd6b329d_24_DistributionBernoulli_cu_7537a20d43distribution_elementwise_grid_stride_kernelIfLi4EZNS0_9templates4cuda21uniform_and_transformIlfPNS_17CUDAGeneratorImplEZZZNS4_16bernoulli_kernelIS7_EEvRNS_18TensorIteratorBaseEdT_ENKUlvE_clEvENKUlvE2_clEvEUlfE_EEvSA_T1_T2_EUlP24curandStatePhilox4_32_10E0_ZNS1_27distribution_nullary_kernelIlf6float4S7_SJ_SE_EEvSA_SG_RKT3_T4_EUlifE_EEvlNS_15PhiloxCudaStateESF_SG_)
        /*0088*/ 	.short	0x0210
        /*008a*/ 	.short	0x0040


	//----- nvinfo : EIATTR_SW_WAR
	.align		4
.L_1638:
        /*008c*/ 	.byte	0x04, 0x36
        /*008e*/ 	.short	(.L_1640 - .L_1639)
.L_1639:
        /*0090*/ 	.word	0x00000008
.L_1640:


//--------------------- .nv.info._ZN2at6native57_GLOBAL__N__cd6b329d_24_DistributionBernoulli_cu_7537a20d43distribution_elementwise_grid_stride_kernelIfLi4EZNS0_9templates4cuda21uniform_and_transformIlfPNS_17CUDAGeneratorImplEZZZNS4_16bernoulli_kernelIS7_EEvRNS_18TensorIteratorBaseEdT_ENKUlvE_clEvENKUlvE2_clEvEUlfE_EEvSA_T1_T2_EUlP24curandStatePhilox4_32_10E_ZNS1_27distribution_nullary_kernelIlf7double2S7_SJ_SE_EEvSA_SG_RKT3_T4_EUlifE0_EEvlNS_15PhiloxCudaStateESF_SG_ --------------------------
	.section	.nv.info._ZN2at6native57_GLOBAL__N__cd6b329d_24_DistributionBernoulli_cu_7537a20d43distribution_elementwise_grid_stride_kernelIfLi4EZNS0_9templates4cuda21uniform_and_transformIlfPNS_17CUDAGeneratorImplEZZZNS4_16bernoulli_kernelIS7_EEvRNS_18TensorIteratorBaseEdT_ENKUlvE_clEvENKUlvE2_clEvEUlfE_EEvSA_T1_T2_EUlP24curandStatePhilox4_32_10E_ZNS1_27distribution_nullary_kernelIlf7double2S7_SJ_SE_EEvSA_SG_RKT3_T4_EUlifE0_EEvlNS_15PhiloxCudaStateESF_SG_,"",@"SHT_CUDA_INFO"
	.sectionflags	@""
	.align	4


	//----- nvinfo : EIATTR_CUDA_API_VERSION
	.align		4
        /*0000*/ 	.byte	0x04, 0x37
        /*0002*/ 	.short	(.L_1642 - .L_1641)
.L_1641:
        /*0004*/ 	.word	0x00000082


	//----- nvinfo : EIATTR_KPARAM_INFO
	.align		4
.L_1642:
        /*0008*/ 	.byte	0x04, 0x17
        /*000a*/ 	.short	(.L_1644 - .L_1643)
.L_1643:
        /*000c*/ 	.word	0x00000000
        /*0010*/ 	.short	0x0003
        /*0012*/ 	.short	0x0028
        /*0014*/ 	.byte	0x00, 0xf0, 0xa1, 0x06


	//----- nvinfo : EIATTR_KPARAM_INFO
	.align		4
.L_1644:
        /*0018*/ 	.byte	0x04, 0x17
        /*001a*/ 	.short	(.L_1646 - .L_1645)
.L_1645:
        /*001c*/ 	.word	0x00000000
        /*0020*/ 	.short	0x0002
        /*0022*/ 	.short	0x0020
        /*0024*/ 	.byte	0x00, 0xf0, 0x05, 0x00


	//----- nvinfo : EIATTR_KPARAM_INFO
	.align		4
.L_1646:
        /*0028*/ 	.byte	0x04, 0x17
        /*002a*/ 	.short	(.L_1648 - .L_1647)
.L_1647:
        /*002c*/ 	.word	0x00000000
        /*0030*/ 	.short	0x0001
        /*0032*/ 	.short	0x0008
        /*0034*/ 	.byte	0x00, 0xf0, 0x61, 0x00


	//----- nvinfo : EIATTR_KPARAM_INFO
	.align		4
.L_1648:
        /*0038*/ 	.byte	0x04, 0x17
        /*003a*/ 	.short	(.L_1650 - .L_1649)
.L_1649:
        /*003c*/ 	.word	0x00000000
        /*0040*/ 	.short	0x0000
        /*0042*/ 	.short	0x0000
        /*0044*/ 	.byte	0x00, 0xf0, 0x21, 0x00


	//----- nvinfo : EIATTR_SPARSE_MMA_MASK
	.align		4
.L_1650:
        /*0048*/ 	.byte	0x03, 0x50
        /*004a*/ 	.short	0x0000


	//----- nvinfo : EIATTR_MAXREG_COUNT
	.align		4
        /*004c*/ 	.byte	0x03, 0x1b
        /*004e*/ 	.short	0x0040


	//----- nvinfo : EIATTR_NUM_BARRIERS
	.align		4
        /*0050*/ 	.byte	0x02, 0x4c
        /*0052*/ 	.byte	0x01
	.zero		1


	//----- nvinfo : EIATTR_MERCURY_ISA_VERSION
	.align		4
        /*0054*/ 	.byte	0x03, 0x5f
        /*0056*/ 	.short	0x0101


	//----- nvinfo : EIATTR_EXIT_INSTR_OFFSETS
	.align		4
        /*0058*/ 	.byte	0x04, 0x1c
        /*005a*/ 	.short	(.L_1652 - .L_1651)


	//   ....[0]....
.L_1651:
        /*005c*/ 	.word	0x00000800


	//   ....[1]....
        /*0060*/ 	.word	0x00005310


	//----- nvinfo : EIATTR_MAX_THREADS
	.align		4
.L_1652:
        /*0064*/ 	.byte	0x04, 0x05
        /*0066*/ 	.short	(.L_1654 - .L_1653)
.L_1653:
        /*0068*/ 	.word	0x00000100
        /*006c*/ 	.word	0x00000001
        /*0070*/ 	.word	0x00000001


	//----- nvinfo : EIATTR_CRS_STACK_SIZE
	.align		4
.L_1654:
        /*0074*/ 	.byte	0x04, 0x1e
        /*0076*/ 	.short	(.L_1656 - .L_1655)
.L_1655:
        /*0078*/ 	.word	0x00000000


	//----- nvinfo : EIATTR_CBANK_PARAM_SIZE
	.align		4
.L_1656:
        /*007c*/ 	.byte	0x03, 0x19
        /*007e*/ 	.short	0x01d0


	//----- nvinfo : EIATTR_PARAM_CBANK
	.align		4
        /*0080*/ 	.byte	0x04, 0x0a
        /*0082*/ 	.short	(.L_1658 - .L_1657)
	.align		4
.L_1657:
        /*0084*/ 	.word	index@(.nv.constant0._ZN2at6native57_GLOBAL__N__cd6b329d_24_DistributionBernoulli_cu_7537a20d43distribution_elementwise_grid_stride_kernelIfLi4EZNS0_9templates4cuda21uniform_and_transformIlfPNS_17CUDAGeneratorImplEZZZNS4_16bernoulli_kernelIS7_EEvRNS_18TensorIteratorBaseEdT_ENKUlvE_clEvENKUlvE2_clEvEUlfE_EEvSA_T1_T2_EUlP24curandStatePhilox4_32_10E_ZNS1_27distribution_nullary_kernelIlf7double2S7_SJ_SE_EEvSA_SG_RKT3_T4_EUlifE0_EEvlNS_15PhiloxCudaStateESF_SG_)
        /*0088*/ 	.short	0x0210
        /*008a*/ 	.short	0x01d0


	//----- nvinfo : EIATTR_SW_WAR
	.align		4
.L_1658:
        /*008c*/ 	.byte	0x04, 0x36
        /*008e*/ 	.short	(.L_1660 - .L_1659)
.L_1659:
        /*0090*/ 	.word	0x00000008
.L_1660:


//--------------------- .nv.info._ZN2at6native57_GLOBAL__N__cd6b329d_24_DistributionBernoulli_cu_7537a20d43distribution_elementwise_grid_stride_kernelIfLi4EZNS0_9templates4cuda21uniform_and_transformIlfPNS_17CUDAGeneratorImplEZZZNS4_16bernoulli_kernelIS7_EEvRNS_18TensorIteratorBaseEdT_ENKUlvE_clEvENKUlvE2_clEvEUlfE_EEvSA_T1_T2_EUlP24curandStatePhilox4_32_10E_ZNS1_27distribution_nullary_kernelIlf7double2S7_SJ_SE_EEvSA_SG_RKT3_T4_EUlifE_EEvlNS_15PhiloxCudaStateESF_SG_ --------------------------
	.section	.nv.info._ZN2at6native57_GLOBAL__N__cd6b329d_24_DistributionBernoulli_cu_7537a20d43distribution_elementwise_grid_stride_kernelIfLi4EZNS0_9templates4cuda21uniform_and_transformIlfPNS_17CUDAGeneratorImplEZZZNS4_16bernoulli_kernelIS7_EEvRNS_18TensorIteratorBaseEdT_ENKUlvE_clEvENKUlvE2_clEvEUlfE_EEvSA_T1_T2_EUlP24curandStatePhilox4_32_10E_ZNS1_27distribution_nullary_kernelIlf7double2S7_SJ_SE_EEvSA_SG_RKT3_T4_EUlifE_EEvlNS_15PhiloxCudaStateESF_SG_,"",@"SHT_CUDA_INFO"
	.sectionflags	@""
	.align	4


	//----- nvinfo : EIATTR_CUDA_API_VERSION
	.align		4
        /*0000*/ 	.byte	0x04, 0x37
        /*0002*/ 	.short	(.L_1662 - .L_1661)
.L_1661:
        /*0004*/ 	.word	0x00000082


	//----- nvinfo : EIATTR_KPARAM_INFO
	.align		4
.L_1662:
        /*0008*/ 	.byte	0x04, 0x17
        /*000a*/ 	.short	(.L_1664 - .L_1663)
.L_1663:
        /*000c*/ 	.word	0x00000000
        /*0010*/ 	.short	0x0003
        /*0012*/ 	.short	0x0028
        /*0014*/ 	.byte	0x00, 0xf0, 0x61, 0x00


	//----- nvinfo : EIATTR_KPARAM_INFO
	.align		4
.L_1664:
        /*0018*/ 	.byte	0x04, 0x17
        /*001a*/ 	.short	(.L_1666 - .L_1665)
.L_1665:
        /*001c*/ 	.word	0x00000000
        /*0020*/ 	.short	0x0002
        /*0022*/ 	.short	0x0020
        /*0024*/ 	.byte	0x00, 0xf0, 0x05, 0x00


	//----- nvinfo : EIATTR_KPARAM_INFO
	.align		4
.L_1666:
        /*0028*/ 	.byte	0x04, 0x17
        /*002a*/ 	.short	(.L_1668 - .L_1667)
.L_1667:
        /*002c*/ 	.word	0x00000000
        /*0030*/ 	.short	0x0001
        /*0032*/ 	.short	0x0008
        /*0034*/ 	.byte	0x00, 0xf0, 0x61, 0x00


	//----- nvinfo : EIATTR_KPARAM_INFO
	.align		4
.L_1668:
        /*0038*/ 	.byte	0x04, 0x17
        /*003a*/ 	.short	(.L_1670 - .L_1669)
.L_1669:
        /*003c*/ 	.word	0x00000000
        /*0040*/ 	.short	0x0000
        /*0042*/ 	.short	0x0000
        /*0044*/ 	.byte	0x00, 0xf0, 0x21, 0x00


	//----- nvinfo : EIATTR_SPARSE_MMA_MASK
	.align		4
.L_1670:
        /*0048*/ 	.byte	0x03, 0x50
        /*004a*/ 	.short	0x0000


	//----- nvinfo : EIATTR_MAXREG_COUNT
	.align		4
        /*004c*/ 	.byte	0x03, 0x1b
        /*004e*/ 	.short	0x0040


	//----- nvinfo : EIATTR_NUM_BARRIERS
	.align		4
        /*0050*/ 	.byte	0x02, 0x4c
        /*0052*/ 	.byte	0x01
	.zero		1


	//----- nvinfo : EIATTR_MERCURY_ISA_VERSION
	.align		4
        /*0054*/ 	.byte	0x03, 0x5f
        /*0056*/ 	.short	0x0101


	//----- nvinfo : EIATTR_EXIT_INSTR_OFFSETS
	.align		4
        /*0058*/ 	.byte	0x04, 0x1c
        /*005a*/ 	.short	(.L_1672 - .L_1671)


	//   ....[0]....
.L_1671:
        /*005c*/ 	.word	0x00000840


	//   ....[1]....
        /*0060*/ 	.word	0x000012f0


	//----- nvinfo : EIATTR_MAX_THREADS
	.align		4
.L_1672:
        /*0064*/ 	.byte	0x04, 0x05
        /*0066*/ 	.short	(.L_1674 - .L_1673)
.L_1673:
        /*0068*/ 	.word	0x00000100
        /*006c*/ 	.word	0x00000001
        /*0070*/ 	.word	0x00000001


	//----- nvinfo : EIATTR_CRS_STACK_SIZE
	.align		4
.L_1674:
        /*0074*/ 	.byte	0x04, 0x1e
        /*0076*/ 	.short	(.L_1676 - .L_1675)
.L_1675:
        /*0078*/ 	.word	0x00000000


	//----- nvinfo : EIATTR_CBANK_PARAM_SIZE
	.align		4
.L_1676:
        /*007c*/ 	.byte	0x03, 0x19
        /*007e*/ 	.short	0x0040


	//----- nvinfo : EIATTR_PARAM_CBANK
	.align		4
        /*0080*/ 	.byte	0x04, 0x0a
        /*0082*/ 	.short	(.L_1678 - .L_1677)
	.align		4
.L_1677:
        /*0084*/ 	.word	index@(.nv.constant0._ZN2at6native57_GLOBAL__N__cd6b329d_24_DistributionBernoulli_cu_7537a20d43distribution_elementwise_grid_stride_kernelIfLi4EZNS0_9templates4cuda21uniform_and_transformIlfPNS_17CUDAGeneratorImplEZZZNS4_16bernoulli_kernelIS7_EEvRNS_18TensorIteratorBaseEdT_ENKUlvE_clEvENKUlvE2_clEvEUlfE_EEvSA_T1_T2_EUlP24curandStatePhilox4_32_10E_ZNS1_27distribution_nullary_kernelIlf7double2S7_SJ_SE_EEvSA_SG_RKT3_T4_EUlifE_EEvlNS_15PhiloxCudaStateESF_SG_)
        /*0088*/ 	.short	0x0210
        /*008a*/ 	.short	0x0040


	//----- nvinfo : EIATTR_SW_WAR
	.align		4
.L_1678:
        /*008c*/ 	.byte	0x04, 0x36
        /*008e*/ 	.short	(.L_1680 - .L_1679)
.L_1679:
        /*0090*/ 	.word	0x00000008
.L_1680:


//--------------------- .nv.info._ZN2at6native57_GLOBAL__N__cd6b329d_24_DistributionBernoulli_cu_7537a20d43distribution_elementwise_grid_stride_kernelIfLi4EZNS0_9templates4cuda21uniform_and_transformIifPNS_17CUDAGeneratorImplEZZZNS4_16bernoulli_kernelIS7_EEvRNS_18TensorIteratorBaseEdT_ENKUlvE_clEvENKUlvE1_clEvEUlfE_EEvSA_T1_T2_EUlP24curandStatePhilox4_32_10E0_ZNS1_27distribution_nullary_kernelIif6float4S7_SJ_SE_EEvSA_SG_RKT3_T4_EUlifE0_EEvlNS_15PhiloxCudaStateESF_SG_ --------------------------
	.section	.nv.info._ZN2at6native57_GLOBAL__N__cd6b329d_24_DistributionBernoulli_cu_7537a20d43distribution_elementwise_grid_stride_kernelIfLi4EZNS0_9templates4cuda21uniform_and_transformIifPNS_17CUDAGeneratorImplEZZZNS4_16bernoulli_kernelIS7_EEvRNS_18TensorIteratorBaseEdT_ENKUlvE_clEvENKUlvE1_clEvEUlfE_EEvSA_T1_T2_EUlP24curandStatePhilox4_32_10E0_ZNS1_27distribution_nullary_kernelIif6float4S7_SJ_SE_EEvSA_SG_RKT3_T4_EUlifE0_EEvlNS_15PhiloxCudaStateESF_SG_,"",@"SHT_CUDA_INFO"
	.sectionflags	@""
	.align	4


	//----- nvinfo : EIATTR_CUDA_API_VERSION
	.align		4
        /*0000*/ 	.byte	0x04, 0x37
        /*0002*/ 	.short	(.L_1682 - .L_1681)
.L_1681:
        /*0004*/ 	.word	0x00000082


	//----- nvinfo : EIATTR_KPARAM_INFO
	.align		4
.L_1682:
        /*0008*/ 	.byte	0x04, 0x17
        /*000a*/ 	.short	(.L_1684 - .L_1683)
.L_1683:
        /*000c*/ 	.word	0x00000000
        /*0010*/ 	.short	0x0003
        /*0012*/ 	.short	0x0028
        /*0014*/ 	.byte	0x00, 0xf0, 0xa1, 0x06


	//----- nvinfo : EIATTR_KPARAM_INFO
	.align		4
.L_1684:
        /*0018*/ 	.byte	0x04, 0x17
        /*001a*/ 	.short	(.L_1686 - .L_1685)
.L_1685:
        /*001c*/ 	.word	0x00000000
        /*0020*/ 	.short	0x0002
        /*0022*/ 	.short	0x0020
        /*0024*/ 	.byte	0x00, 0xf0, 0x05, 0x00


	//----- nvinfo : EIATTR_KPARAM_INFO
	.align		4
.L_1686:
        /*0028*/ 	.byte	0x04, 0x17
        /*002a*/ 	.short	(.L_1688 - .L_1687)
.L_1687:
        /*002c*/ 	.word	0x00000000
        /*0030*/ 	.short	0x0001
        /*0032*/ 	.short	0x0008
        /*0034*/ 	.byte	0x00, 0xf0, 0x61, 0x00


	//----- nvinfo : EIATTR_KPARAM_INFO
	.align		4
.L_1688:
        /*0038*/ 	.byte	0x04, 0x17
        /*003a*/ 	.short	(.L_1690 - .L_1689)
.L_1689:
        /*003c*/ 	.word	0x00000000
        /*0040*/ 	.short	0x0000
        /*0042*/ 	.short	0x0000
        /*0044*/ 	.byte	0x00, 0xf0, 0x21, 0x00


	//----- nvinfo : EIATTR_SPARSE_MMA_MASK
	.align		4
.L_1690:
        /*0048*/ 	.byte	0x03, 0x50
        /*004a*/ 	.short	0x0000


	//----- nvinfo : EIATTR_MAXREG_COUNT
	.align		4
        /*004c*/ 	.byte	0x03, 0x1b
        /*004e*/ 	.short	0x0040


	//----- nvinfo : EIATTR_NUM_BARRIERS
	.align		4
        /*0050*/ 	.byte	0x02, 0x4c
        /*0052*/ 	.byte	0x01
	.zero		1


	//----- nvinfo : EIATTR_MERCURY_ISA_VERSION
	.align		4
        /*0054*/ 	.byte	0x03, 0x5f
        /*0056*/ 	.short	0x0101


	//----- nvinfo : EIATTR_EXIT_INSTR_OFFSETS
	.align		4
        /*0058*/ 	.byte	0x04, 0x1c
        /*005a*/ 	.short	(.L_1692 - .L_1691)


	//   ....[0]....
.L_1691:
        /*005c*/ 	.word	0x00000810


	//   ....[1]....
        /*0060*/ 	.word	0x000052b0


	//----- nvinfo : EIATTR_MAX_THREADS
	.align		4
.L_1692:
        /*0064*/ 	.byte	0x04, 0x05
        /*0066*/ 	.short	(.L_1694 - .L_1693)
.L_1693:
        /*0068*/ 	.word	0x00000100
        /*006c*/ 	.word	0x00000001
        /*0070*/ 	.word	0x00000001


	//----- nvinfo : EIATTR_CRS_STACK_SIZE
	.align		4
.L_1694:
        /*0074*/ 	.byte	0x04, 0x1e
        /*0076*/ 	.short	(.L_1696 - .L_1695)
.L_1695:
        /*0078*/ 	.word	0x00000000


	//----- nvinfo : EIATTR_CBANK_PARAM_SIZE
	.align		4
.L_1696:
        /*007c*/ 	.byte	0x03, 0x19
        /*007e*/ 	.short	0x01d0


	//----- nvinfo : EIATTR_PARAM_CBANK
	.align		4
        /*0080*/ 	.byte	0x04, 0x0a
        /*0082*/ 	.short	(.L_1698 - .L_1697)
	.align		4
.L_1697:
        /*0084*/ 	.word	index@(.nv.constant0._ZN2at6native57_GLOBAL__N__cd6b329d_24_DistributionBernoulli_cu_7537a20d43distribution_elementwise_grid_stride_kernelIfLi4EZNS0_9templates4cuda21uniform_and_transformIifPNS_17CUDAGeneratorImplEZZZNS4_16bernoulli_kernelIS7_EEvRNS_18TensorIteratorBaseEdT_ENKUlvE_clEvENKUlvE1_clEvEUlfE_EEvSA_T1_T2_EUlP24curandStatePhilox4_32_10E0_ZNS1_27distribution_nullary_kernelIif6float4S7_SJ_SE_EEvSA_SG_RKT3_T4_EUlifE0_EEvlNS_15PhiloxCudaStateESF_SG_)
        /*0088*/ 	.short	0x0210
        /*008a*/ 	.short	0x01d0


	//----- nvinfo : EIATTR_SW_WAR
	.align		4
.L_1698:
        /*008c*/ 	.byte	0x04, 0x36
        /*008e*/ 	.short	(.L_1700 - .L_1699)
.L_1699:
        /*0090*/ 	.word	0x00000008
.L_1700:


//--------------------- .nv.info._ZN2at6native57_GLOBAL__N__cd6b329d_24_DistributionBernoulli_cu_7537a20d43distribution_elementwise_grid_stride_kernelIfLi4EZNS0_9templates4cuda21uniform_and_transformIifPNS_17CUDAGeneratorImplEZZZNS4_16bernoulli_kernelIS7_EEvRNS_18TensorIteratorBaseEdT_ENKUlvE_clEvENKUlvE1_clEvEUlfE_EEvSA_T1_T2_EUlP24curandStatePhilox4_32_10E0_ZNS1_27distribution_nullary_kernelIif6float4S7_SJ_SE_EEvSA_SG_RKT3_T4_EUlifE_EEvlNS_15PhiloxCudaStateESF_SG_ --------------------------
	.section	.nv.info._ZN2at6native57_GLOBAL__N__cd6b329d_24_DistributionBernoulli_cu_7537a20d43distribution_elementwise_grid_stride_kernelIfLi4EZNS0_9templates4cuda21uniform_and_transformIifPNS_17CUDAGeneratorImplEZZZNS4_16bernoulli_kernelIS7_EEvRNS_18TensorIteratorBaseEdT_ENKUlvE_clEvENKUlvE1_clEvEUlfE_EEvSA_T1_T2_EUlP24curandStatePhilox4_32_10E0_ZNS1_27distribution_nullary_kernelIif6float4S7_SJ_SE_EEvSA_SG_RKT3_T4_EUlifE_EEvlNS_15PhiloxCudaStateESF_SG_,"",@"SHT_CUDA_INFO"
	.sectionflags	@""
	.align	4


	//----- nvinfo : EIATTR_CUDA_API_VERSION
	.align		4
        /*0000*/ 	.byte	0x04, 0x37
        /*0002*/ 	.short	(.L_1702 - .L_1701)
.L_1701:
        /*0004*/ 	.word	0x00000082


	//----- nvinfo : EIATTR_KPARAM_INFO
	.align		4
.L_1702:
        /*0008*/ 	.byte	0x04, 0x17
        /*000a*/ 	.short	(.L_1704 - .L_1703)
.L_1703:
        /*000c*/ 	.word	0x00000000
        /*0010*/ 	.short	0x0003
        /*0012*/ 	.short	0x0028
        /*0014*/ 	.byte	0x00, 0xf0, 0x61, 0x00


	//----- nvinfo : EIATTR_KPARAM_INFO
	.align		4
.L_1704:
        /*0018*/ 	.byte	0x04, 0x17
        /*001a*/ 	.short	(.L_1706 - .L_1705)
.L_1705:
        /*001c*/ 	.word	0x00000000
        /*0020*/ 	.short	0x0002
        /*0022*/ 	.short	0x0020
        /*0024*/ 	.byte	0x00, 0xf0, 0x05, 0x00


	//----- nvinfo : EIATTR_KPARAM_INFO
	.align		4
.L_1706:
        /*0028*/ 	.byte	0x04, 0x17
        /*002a*/ 	.short	(.L_1708 - .L_1707)
.L_1707:
        /*002c*/ 	.word	0x00000000
        /*0030*/ 	.short	0x0001
        /*0032*/ 	.short	0x0008
        /*0034*/ 	.byte	0x00, 0xf0, 0x61, 0x00


	//----- nvinfo : EIATTR_KPARAM_INFO
	.align		4
.L_1708:
        /*0038*/ 	.byte	0x04, 0x17
        /*003a*/ 	.short	(.L_1710 - .L_1709)
.L_1709:
        /*003c*/ 	.word	0x00000000
        /*0040*/ 	.short	0x0000
        /*0042*/ 	.short	0x0000
        /*0044*/ 	.byte	0x00, 0xf0, 0x21, 0x00


	//----- nvinfo : EIATTR_SPARSE_MMA_MASK
	.align		4
.L_1710:
        /*0048*/ 	.byte	0x03, 0x50
        /*004a*/ 	.short	0x0000


	//----- nvinfo : EIATTR_MAXREG_COUNT
	.align		4
        /*004c*/ 	.byte	0x03, 0x1b
        /*004e*/ 	.short	0x0040


	//----- nvinfo : EIATTR_NUM_BARRIERS
	.align		4
        /*0050*/ 	.byte	0x02, 0x4c
        /*0052*/ 	.byte	0x01
	.zero		1


	//----- nvinfo : EIATTR_MERCURY_ISA_VERSION
	.align		4
        /*0054*/ 	.byte	0x03, 0x5f
        /*0056*/ 	.short	0x0101


	//----- nvinfo : EIATTR_EXIT_INSTR_OFFSETS
	.align		4
        /*0058*/ 	.byte	0x04, 0x1c
        /*005a*/ 	.short	(.L_1712 - .L_1711)


	//   ....[0]....
.L_1711:
        /*005c*/ 	.word	0x00000840


	//   ....[1]....
        /*0060*/ 	.word	0x00001270


	//----- nvinfo : EIATTR_MAX_THREADS
	.align		4
.L_1712:
        /*0064*/ 	.byte	0x04, 0x05
        /*0066*/ 	.short	(.L_1714 - .L_1713)
.L_1713:
        /*0068*/ 	.word	0x00000100
        /*006c*/ 	.word	0x00000001
        /*0070*/ 	.word	0x00000001


	//----- nvinfo : EIATTR_CRS_STACK_SIZE
	.align		4
.L_1714:
        /*0074*/ 	.byte	0x04, 0x1e
        /*0076*/ 	.short	(.L_1716 - .L_1715)
.L_1715:
        /*0078*/ 	.word	0x00000000


	//----- nvinfo : EIATTR_CBANK_PARAM_SIZE
	.align		4
.L_1716:
        /*007c*/ 	.byte	0x03, 0x19
        /*007e*/ 	.short	0x0040


	//----- nvinfo : EIATTR_PARAM_CBANK
	.align		4
        /*0080*/ 	.byte	0x04, 0x0a
        /*0082*/ 	.short	(.L_1718 - .L_1717)
	.align		4
.L_1717:
        /*0084*/ 	.word	index@(.nv.constant0._ZN2at6native57_GLOBAL__N__cd6b329d_24_DistributionBernoulli_cu_7537a20d43distribution_elementwise_grid_stride_kernelIfLi4EZNS0_9templates4cuda21uniform_and_transformIifPNS_17CUDAGeneratorImplEZZZNS4_16bernoulli_kernelIS7_EEvRNS_18TensorIteratorBaseEdT_ENKUlvE_clEvENKUlvE1_clEvEUlfE_EEvSA_T1_T2_EUlP24curandStatePhilox4_32_10E0_ZNS1_27distribution_nullary_kernelIif6float4S7_SJ_SE_EEvSA_SG_RKT3_T4_EUlifE_EEvlNS_15PhiloxCudaStateESF_SG_)
        /*0088*/ 	.short	0x0210
        /*008a*/ 	.short	0x0040


	//----- nvinfo : EIATTR_SW_WAR
	.align		4
.L_1718:
        /*008c*/ 	.byte	0x04, 0x36
        /*008e*/ 	.short	(.L_1720 - .L_1719)
.L_1719:
        /*0090*/ 	.word	0x00000008
.L_1720:


//--------------------- .nv.info._ZN2at6native57_GLOBAL__N__cd6b329d_24_DistributionBernoulli_cu_7537a20d43distribution_elementwise_grid_stride_kernelIfLi4EZNS0_9templates4cuda21uniform_and_transformIifPNS_17CUDAGeneratorImplEZZZNS4_16bernoulli_kernelIS7_EEvRNS_18TensorIteratorBaseEdT_ENKUlvE_clEvENKUlvE1_clEvEUlfE_EEvSA_T1_T2_EUlP24curandStatePhilox4_32_10E_ZNS1_27distribution_nullary_kernelIif7double2S7_SJ_SE_EEvSA_SG_RKT3_T4_EUlifE0_EEvlNS_15PhiloxCudaStateESF_SG_ --------------------------
	.section	.nv.info._ZN2at6native57_GLOBAL__N__cd6b329d_24_DistributionBernoulli_cu_7537a20d43distribution_elementwise_grid_stride_kernelIfLi4EZNS0_9templates4cuda21uniform_and_transformIifPNS_17CUDAGeneratorImplEZZZNS4_16bernoulli_kernelIS7_EEvRNS_18TensorIteratorBaseEdT_ENKUlvE_clEvENKUlvE1_clEvEUlfE_EEvSA_T1_T2_EUlP24curandStatePhilox4_32_10E_ZNS1_27distribution_nullary_kernelIif7double2S7_SJ_SE_EEvSA_SG_RKT3_T4_EUlifE0_EEvlNS_15PhiloxCudaStateESF_SG_,"",@"SHT_CUDA_INFO"
	.sectionflags	@""
	.align	4


	//----- nvinfo : EIATTR_CUDA_API_VERSION
	.align		4
        /*0000*/ 	.byte	0x04, 0x37
        /*0002*/ 	.short	(.L_1722 - .L_1721)
.L_1721:
        /*0004*/ 	.word	0x00000082


	//----- nvinfo : EIATTR_KPARAM_INFO
	.align		4
.L_1722:
        /*0008*/ 	.byte	0x04, 0x17
        /*000a*/ 	.short	(.L_1724 - .L_1723)
.L_1723:
        /*000c*/ 	.word	0x00000000
        /*0010*/ 	.short	0x0003
        /*0012*/ 	.short	0x0028
        /*0014*/ 	.byte	0x00, 0xf0, 0xa1, 0x06


	//----- nvinfo : EIATTR_KPARAM_INFO
	.align		4
.L_1724:
        /*0018*/ 	.byte	0x04, 0x17
        /*001a*/ 	.short	(.L_1726 - .L_1725)
.L_1725:
        /*001c*/ 	.word	0x00000000
        /*0020*/ 	.short	0x0002
        /*0022*/ 	.short	0x0020
        /*0024*/ 	.byte	0x00, 0xf0, 0x05, 0x00


	//----- nvinfo : EIATTR_KPARAM_INFO
	.align		4
.L_1726:
        /*0028*/ 	.byte	0x04, 0x17
        /*002a*/ 	.short	(.L_1728 - .L_1727)
.L_1727:
        /*002c*/ 	.word	0x00000000
        /*0030*/ 	.short	0x0001
        /*0032*/ 	.short	0x0008
        /*0034*/ 	.byte	0x00, 0xf0, 0x61, 0x00


	//----- nvinfo : EIATTR_KPARAM_INFO
	.align		4
.L_1728:
        /*0038*/ 	.byte	0x04, 0x17
        /*003a*/ 	.short	(.L_1730 - .L_1729)
.L_1729:
        /*003c*/ 	.word	0x00000000
        /*0040*/ 	.short	0x0000
        /*0042*/ 	.short	0x0000
        /*0044*/ 	.byte	0x00, 0xf0, 0x21, 0x00


	//----- nvinfo : EIATTR_SPARSE_MMA_MASK
	.align		4
.L_1730:
        /*0048*/ 	.byte	0x03, 0x50
        /*004a*/ 	.short	0x0000


	//----- nvinfo : EIATTR_MAXREG_COUNT
	.align		4
        /*004c*/ 	.byte	0x03, 0x1b
        /*004e*/ 	.short	0x0040


	//----- nvinfo : EIATTR_NUM_BARRIERS
	.align		4
        /*0050*/ 	.byte	0x02, 0x4c
        /*0052*/ 	.byte	0x01
	.zero		1


	//----- nvinfo : EIATTR_MERCURY_ISA_VERSION
	.align		4
        /*0054*/ 	.byte	0x03, 0x5f
        /*0056*/ 	.short	0x0101


	//----- nvinfo : EIATTR_EXIT_INSTR_OFFSETS
	.align		4
        /*0058*/ 	.byte	0x04, 0x1c
        /*005a*/ 	.short	(.L_1732 - .L_1731)


	//   ....[0]....
.L_1731:
        /*005c*/ 	.word	0x00000800


	//   ....[1]....
        /*0060*/ 	.word	0x00005310


	//----- nvinfo : EIATTR_MAX_THREADS
	.align		4
.L_1732:
        /*0064*/ 	.byte	0x04, 0x05
        /*0066*/ 	.short	(.L_1734 - .L_1733)
.L_1733:
        /*0068*/ 	.word	0x00000100
        /*006c*/ 	.word	0x00000001
        /*0070*/ 	.word	0x00000001


	//----- nvinfo : EIATTR_CRS_STACK_SIZE
	.align		4
.L_1734:
        /*0074*/ 	.byte	0x04, 0x1e
        /*0076*/ 	.short	(.L_1736 - .L_1735)
.L_1735:
        /*0078*/ 	.word	0x00000000


	//----- nvinfo : EIATTR_CBANK_PARAM_SIZE
	.align		4
.L_1736:
        /*007c*/ 	.byte	0x03, 0x19
        /*007e*/ 	.short	0x01d0


	//----- nvinfo : EIATTR_PARAM_CBANK
	.align		4
        /*0080*/ 	.byte	0x04, 0x0a
        /*0082*/ 	.short	(.L_1738 - .L_1737)
	.align		4
.L_1737:
        /*0084*/ 	.word	index@(.nv.constant0._ZN2at6native57_GLOBAL__N__cd6b329d_24_DistributionBernoulli_cu_7537a20d43distribution_elementwise_grid_stride_kernelIfLi4EZNS0_9templates4cuda21uniform_and_transformIifPNS_17CUDAGeneratorImplEZZZNS4_16bernoulli_kernelIS7_EEvRNS_18TensorIteratorBaseEdT_ENKUlvE_clEvENKUlvE1_clEvEUlfE_EEvSA_T1_T2_EUlP24curandStatePhilox4_32_10E_ZNS1_27distribution_nullary_kernelIif7double2S7_SJ_SE_EEvSA_SG_RKT3_T4_EUlifE0_EEvlNS_15PhiloxCudaStateESF_SG_)
        /*0088*/ 	.short	0x0210
        /*008a*/ 	.short	0x01d0


	//----- nvinfo : EIATTR_SW_WAR
	.align		4
.L_1738:
        /*008c*/ 	.byte	0x04, 0x36
        /*008e*/ 	.short	(.L_1740 - .L_1739)
.L_1739:
        /*0090*/ 	.word	0x00000008
.L_1740:


//--------------------- .nv.info._ZN2at6native57_GLOBAL__N__cd6b329d_24_DistributionBernoulli_cu_7537a20d43distribution_elementwise_grid_stride_kernelIfLi4EZNS0_9templates4cuda21uniform_and_transformIifPNS_17CUDAGeneratorImplEZZZNS4_16bernoulli_kernelIS7_EEvRNS_18TensorIteratorBaseEdT_ENKUlvE_clEvENKUlvE1_clEvEUlfE_EEvSA_T1_T2_EUlP24curandStatePhilox4_32_10E_ZNS1_27distribution_nullary_kernelIif7double2S7_SJ_SE_EEvSA_SG_RKT3_T4_EUlifE_EEvlNS_15PhiloxCudaStateESF_SG_ --------------------------
	.section	.nv.info._ZN2at6native57_GLOBAL__N__cd6b329d_24_DistributionBernoulli_cu_7537a20d43distribution_elementwise_grid_stride_kernelIfLi4EZNS0_9templates4cuda21uniform_and_transformIifPNS_17CUDAGeneratorImplEZZZNS4_16bernoulli_kernelIS7_EEvRNS_18TensorIteratorBaseEdT_ENKUlvE_clEvENKUlvE1_clEvEUlfE_EEvSA_T1_T2_EUlP24curandStatePhilox4_32_10E_ZNS1_27distribution_nullary_kernelIif7double2S7_SJ_SE_EEvSA_SG_RKT3_T4_EUlifE_EEvlNS_15PhiloxCudaStateESF_SG_,"",@"SHT_CUDA_INFO"
	.sectionflags	@""
	.align	4


	//----- nvinfo : EIATTR_CUDA_API_VERSION
	.align		4
        /*0000*/ 	.byte	0x04, 0x37
        /*0002*/ 	.short	(.L_1742 - .L_1741)
.L_1741:
        /*0004*/ 	.word	0x00000082


	//----- nvinfo : EIATTR_KPARAM_INFO
	.align		4
.L_1742:
        /*0008*/ 	.byte	0x04, 0x17
        /*000a*/ 	.short	(.L_1744 - .L_1743)
.L_1743:
        /*000c*/ 	.word	0x00000000
        /*0010*/ 	.short	0x0003
        /*0012*/ 	.short	0x0028
        /*0014*/ 	.byte	0x00, 0xf0, 0x61, 0x00


	//----- nvinfo : EIATTR_KPARAM_INFO
	.align		4
.L_1744:
        /*0018*/ 	.byte	0x04, 0x17
        /*001a*/ 	.short	(.L_1746 - .L_1745)
.L_1745:
        /*001c*/ 	.word	0x00000000
        /*0020*/ 	.short	0x0002
        /*0022*/ 	.short	0x0020
        /*0024*/ 	.byte	0x00, 0xf0, 0x05, 0x00


	//----- nvinfo : EIATTR_KPARAM_INFO
	.align		4
.L_1746:
        /*0028*/ 	.byte	0x04, 0x17
        /*002a*/ 	.short	(.L_1748 - .L_1747)
.L_1747:
        /*002c*/ 	.word	0x00000000
        /*0030*/ 	.short	0x0001
        /*0032*/ 	.short	0x0008
        /*0034*/ 	.byte	0x00, 0xf0, 0x61, 0x00


	//----- nvinfo : EIATTR_KPARAM_INFO
	.align		4
.L_1748:
        /*0038*/ 	.byte	0x04, 0x17
        /*003a*/ 	.short	(.L_1750 - .L_1749)
.L_1749:
        /*003c*/ 	.word	0x00000000
        /*0040*/ 	.short	0x0000
        /*0042*/ 	.short	0x0000
        /*0044*/ 	.byte	0x00, 0xf0, 0x21, 0x00


	//----- nvinfo : EIATTR_SPARSE_MMA_MASK
	.align		4
.L_1750:
        /*0048*/ 	.byte	0x03, 0x50
        /*004a*/ 	.short	0x0000


	//----- nvinfo : EIATTR_MAXREG_COUNT
	.align		4
        /*004c*/ 	.byte	0x03, 0x1b
        /*004e*/ 	.short	0x0040


	//----- nvinfo : EIATTR_NUM_BARRIERS
	.align		4
        /*0050*/ 	.byte	0x02, 0x4c
        /*0052*/ 	.byte	0x01
	.zero		1


	//----- nvinfo : EIATTR_MERCURY_ISA_VERSION
	.align		4
        /*0054*/ 	.byte	0x03, 0x5f
        /*0056*/ 	.short	0x0101


	//----- nvinfo : EIATTR_EXIT_INSTR_OFFSETS
	.align		4
        /*0058*/ 	.byte	0x04, 0x1c
        /*005a*/ 	.short	(.L_1752 - .L_1751)


	//   ....[0]....
.L_1751:
        /*005c*/ 	.word	0x00000840


	//   ....[1]....
        /*0060*/ 	.word	0x000012f0


	//----- nvinfo : EIATTR_MAX_THREADS
	.align		4
.L_1752:
        /*0064*/ 	.byte	0x04, 0x05
        /*0066*/ 	.short	(.L_1754 - .L_1753)
.L_1753:
        /*0068*/ 	.word	0x00000100
        /*006c*/ 	.word	0x00000001
        /*0070*/ 	.word	0x00000001


	//----- nvinfo : EIATTR_CRS_STACK_SIZE
	.align		4
.L_1754:
        /*0074*/ 	.byte	0x04, 0x1e
        /*0076*/ 	.short	(.L_1756 - .L_1755)
.L_1755:
        /*0078*/ 	.word	0x00000000


	//----- nvinfo : EIATTR_CBANK_PARAM_SIZE
	.align		4
.L_1756:
        /*007c*/ 	.byte	0x03, 0x19
        /*007e*/ 	.short	0x0040


	//----- nvinfo : EIATTR_PARAM_CBANK
	.align		4
        /*0080*/ 	.byte	0x04, 0x0a
        /*0082*/ 	.short	(.L_1758 - .L_1757)
	.align		4
.L_1757:
        /*0084*/ 	.word	index@(.nv.constant0._ZN2at6native57_GLOBAL__N__cd6b329d_24_DistributionBernoulli_cu_7537a20d43distribution_elementwise_grid_stride_kernelIfLi4EZNS0_9templates4cuda21uniform_and_transformIifPNS_17CUDAGeneratorImplEZZZNS4_16bernoulli_kernelIS7_EEvRNS_18TensorIteratorBaseEdT_ENKUlvE_clEvENKUlvE1_clEvEUlfE_EEvSA_T1_T2_EUlP24curandStatePhilox4_32_10E_ZNS1_27distribution_nullary_kernelIif7double2S7_SJ_SE_EEvSA_SG_RKT3_T4_EUlifE_EEvlNS_15PhiloxCudaStateESF_SG_)
        /*0088*/ 	.short	0x0210
        /*008a*/ 	.short	0x0040


	//----- nvinfo : EIATTR_SW_WAR
	.align		4
.L_1758:
        /*008c*/ 	.byte	0x04, 0x36
        /*008e*/ 	.short	(.L_1760 - .L_1759)
.L_1759:
        /*0090*/ 	.word	0x00000008
.L_1760:


//--------------------- .nv.info._ZN2at6native57_GLOBAL__N__cd6b329d_24_DistributionBernoulli_cu_7537a20d43distribution_elementwise_grid_stride_kernelIfLi4EZNS0_9templates4cuda21uniform_and_transformIafPNS_17CUDAGeneratorImplEZZZNS4_16bernoulli_kernelIS7_EEvRNS_18TensorIteratorBaseEdT_ENKUlvE_clEvENKUlvE0_clEvEUlfE_EEvSA_T1_T2_EUlP24curandStatePhilox4_32_10E0_ZNS1_27distribution_nullary_kernelIaf6float4S7_SJ_SE_EEvSA_SG_RKT3_T4_EUlifE0_EEvlNS_15PhiloxCudaStateESF_SG_ --------------------------
	.section	.nv.info._ZN2at6native57_GLOBAL__N__cd6b329d_24_DistributionBernoulli_cu_7537a20d43distribution_elementwise_grid_stride_kernelIfLi4EZNS0_9templates4cuda21uniform_and_transformIafPNS_17CUDAGeneratorImplEZZZNS4_16bernoulli_kernelIS7_EEvRNS_18TensorIteratorBaseEdT_ENKUlvE_clEvENKUlvE0_clEvEUlfE_EEvSA_T1_T2_EUlP24curandStatePhilox4_32_10E0_ZNS1_27distribution_nullary_kernelIaf6float4S7_SJ_SE_EEvSA_SG_RKT3_T4_EUlifE0_EEvlNS_15PhiloxCudaStateESF_SG_,"",@"SHT_CUDA_INFO"
	.sectionflags	@""
	.align	4


	//----- nvinfo : EIATTR_CUDA_API_VERSION
	.align		4
        /*0000*/ 	.byte	0x04, 0x37
        /*0002*/ 	.short	(.L_1762 - .L_1761)
.L_1761:
        /*0004*/ 	.word	0x00000082


	//----- nvinfo : EIATTR_KPARAM_INFO
	.align		4
.L_1762:
        /*0008*/ 	.byte	0x04, 0x17
        /*000a*/ 	.short	(.L_1764 - .L_1763)
.L_1763:
        /*000c*/ 	.word	0x00000000
        /*0010*/ 	.short	0x0003
        /*0012*/ 	.short	0x0028
        /*0014*/ 	.byte	0x00, 0xf0, 0xa1, 0x06


	//----- nvinfo : EIATTR_KPARAM_INFO
	.align		4
.L_1764:
        /*0018*/ 	.byte	0x04, 0x17
        /*001a*/ 	.short	(.L_1766 - .L_1765)
.L_1765:
        /*001c*/ 	.word	0x00000000
        /*0020*/ 	.short	0x0002
        /*0022*/ 	.short	0x0020
        /*0024*/ 	.byte	0x00, 0xf0, 0x05, 0x00


	//----- nvinfo : EIATTR_KPARAM_INFO
	.align		4
.L_1766:
        /*0028*/ 	.byte	0x04, 0x17
        /*002a*/ 	.short	(.L_1768 - .L_1767)
.L_1767:
        /*002c*/ 	.word	0x00000000
        /*0030*/ 	.short	0x0001
        /*0032*/ 	.short	0x0008
        /*0034*/ 	.byte	0x00, 0xf0, 0x61, 0x00


	//----- nvinfo : EIATTR_KPARAM_INFO
	.align		4
.L_1768:
        /*0038*/ 	.byte	0x04, 0x17
        /*003a*/ 	.short	(.L_1770 - .L_1769)
.L_1769:
        /*003c*/ 	.word	0x00000000
        /*0040*/ 	.short	0x0000
        /*0042*/ 	.short	0x0000
        /*0044*/ 	.byte	0x00, 0xf0, 0x21, 0x00


	//----- nvinfo : EIATTR_SPARSE_MMA_MASK
	.align		4
.L_1770:
        /*0048*/ 	.byte	0x03, 0x50
        /*004a*/ 	.short	0x0000


	//----- nvinfo : EIATTR_MAXREG_COUNT
	.align		4
        /*004c*/ 	.byte	0x03, 0x1b
        /*004e*/ 	.short	0x0040


	//----- nvinfo : EIATTR_NUM_BARRIERS
	.align		4
        /*0050*/ 	.byte	0x02, 0x4c
        /*0052*/ 	.byte	0x01
	.zero		1


	//----- nvinfo : EIATTR_MERCURY_ISA_VERSION
	.align		4
        /*0054*/ 	.byte	0x03, 0x5f
        /*0056*/ 	.short	0x0101


	//----- nvinfo : EIATTR_EXIT_INSTR_OFFSETS
	.align		4
        /*0058*/ 	.byte	0x04, 0x1c
        /*005a*/ 	.short	(.L_1772 - .L_1771)


	//   ....[0]....
.L_1771:
        /*005c*/ 	.word	0x00000810


	//   ....[1]....
        /*0060*/ 	.word	0x000052b0


	//----- nvinfo : EIATTR_MAX_THREADS
	.align		4
.L_1772:
        /*0064*/ 	.byte	0x04, 0x05
        /*0066*/ 	.short	(.L_1774 - .L_1773)
.L_1773:
        /*0068*/ 	.word	0x00000100
        /*006c*/ 	.word	0x00000001
        /*0070*/ 	.word	0x00000001


	//----- nvinfo : EIATTR_CRS_STACK_SIZE
	.align		4
.L_1774:
        /*0074*/ 	.byte	0x04, 0x1e
        /*0076*/ 	.short	(.L_1776 - .L_1775)
.L_1775:
        /*0078*/ 	.word	0x00000000


	//----- nvinfo : EIATTR_CBANK_PARAM_SIZE
	.align		4
.L_1776:
        /*007c*/ 	.byte	0x03, 0x19
        /*007e*/ 	.short	0x01d0


	//----- nvinfo : EIATTR_PARAM_CBANK
	.align		4
        /*0080*/ 	.byte	0x04, 0x0a
        /*0082*/ 	.short	(.L_1778 - .L_1777)
	.align		4
.L_1777:
        /*0084*/ 	.word	index@(.nv.constant0._ZN2at6native57_GLOBAL__N__cd6b329d_24_DistributionBernoulli_cu_7537a20d43distribution_elementwise_grid_stride_kernelIfLi4EZNS0_9templates4cuda21uniform_and_transformIafPNS_17CUDAGeneratorImplEZZZNS4_16bernoulli_kernelIS7_EEvRNS_18TensorIteratorBaseEdT_ENKUlvE_clEvENKUlvE0_clEvEUlfE_EEvSA_T1_T2_EUlP24curandStatePhilox4_32_10E0_ZNS1_27distribution_nullary_kernelIaf6float4S7_SJ_SE_EEvSA_SG_RKT3_T4_EUlifE0_EEvlNS_15PhiloxCudaStateESF_SG_)
        /*0088*/ 	.short	0x0210
        /*008a*/ 	.short	0x01d0


	//----- nvinfo : EIATTR_SW_WAR
	.align		4
.L_1778:
        /*008c*/ 	.byte	0x04, 0x36
        /*008e*/ 	.short	(.L_1780 - .L_1779)
.L_1779:
        /*0090*/ 	.word	0x00000008
.L_1780:


//--------------------- .nv.info._ZN2at6native57_GLOBAL__N__cd6b329d_24_DistributionBernoulli_cu_7537a20d43distribution_elementwise_grid_stride_kernelIfLi4EZNS0_9templates4cuda21uniform_and_transformIafPNS_17CUDAGeneratorImplEZZZNS4_16bernoulli_kernelIS7_EEvRNS_18TensorIteratorBaseEdT_ENKUlvE_clEvENKUlvE0_clEvEUlfE_EEvSA_T1_T2_EUlP24curandStatePhilox4_32_10E0_ZNS1_27distribution_nullary_kernelIaf6float4S7_SJ_SE_EEvSA_SG_RKT3_T4_EUlifE_EEvlNS_15PhiloxCudaStateESF_SG_ --------------------------
	.section	.nv.info._ZN2at6native57_GLOBAL__N__cd6b329d_24_DistributionBernoulli_cu_7537a20d43distribution_elementwise_grid_stride_kernelIfLi4EZNS0_9templates4cuda21uniform_and_transformIafPNS_17CUDAGeneratorImplEZZZNS4_16bernoulli_kernelIS7_EEvRNS_18TensorIteratorBaseEdT_ENKUlvE_clEvENKUlvE0_clEvEUlfE_EEvSA_T1_T2_EUlP24curandStatePhilox4_32_10E0_ZNS1_27distribution_nullary_kernelIaf6float4S7_SJ_SE_EEvSA_SG_RKT3_T4_EUlifE_EEvlNS_15PhiloxCudaStateESF_SG_,"",@"SHT_CUDA_INFO"
	.sectionflags	@""
	.align	4


	//----- nvinfo : EIATTR_CUDA_API_VERSION
	.align		4
        /*0000*/ 	.byte	0x04, 0x37
        /*0002*/ 	.short	(.L_1782 - .L_1781)
.L_1781:
        /*0004*/ 	.word	0x00000082


	//----- nvinfo : EIATTR_KPARAM_INFO
	.align		4
.L_1782:
        /*0008*/ 	.byte	0x04, 0x17
        /*000a*/ 	.short	(.L_1784 - .L_1783)
.L_1783:
        /*000c*/ 	.word	0x00000000
        /*0010*/ 	.short	0x0003
        /*0012*/ 	.short	0x0028
        /*0014*/ 	.byte	0x00, 0xf0, 0x61, 0x00


	//----- nvinfo : EIATTR_KPARAM_INFO
	.align		4
.L_1784:
        /*0018*/ 	.byte	0x04, 0x17
        /*001a*/ 	.short	(.L_1786 - .L_1785)
.L_1785:
        /*001c*/ 	.word	0x00000000
        /*0020*/ 	.short	0x0002
        /*0022*/ 	.short	0x0020
        /*0024*/ 	.byte	0x00, 0xf0, 0x05, 0x00


	//----- nvinfo : EIATTR_KPARAM_INFO
	.align		4
.L_1786:
        /*0028*/ 	.byte	0x04, 0x17
        /*002a*/ 	.short	(.L_1788 - .L_1787)
.L_1787:
        /*002c*/ 	.word	0x00000000
        /*0030*/ 	.short	0x0001
        /*0032*/ 	.short	0x0008
        /*0034*/ 	.byte	0x00, 0xf0, 0x61, 0x00


	//----- nvinfo : EIATTR_KPARAM_INFO
	.align		4
.L_1788:
        /*0038*/ 	.byte	0x04, 0x17
        /*003a*/ 	.short	(.L_1790 - .L_1789)
.L_1789:
        /*003c*/ 	.word	0x00000000
        /*0040*/ 	.short	0x0000
        /*0042*/ 	.short	0x0000
        /*0044*/ 	.byte	0x00, 0xf0, 0x21, 0x00


	//----- nvinfo : EIATTR_SPARSE_MMA_MASK
	.align		4
.L_1790:
        /*0048*/ 	.byte	0x03, 0x50
        /*004a*/ 	.short	0x0000


	//----- nvinfo : EIATTR_MAXREG_COUNT
	.align		4
        /*004c*/ 	.byte	0x03, 0x1b
        /*004e*/ 	.short	0x0040


	//----- nvinfo : EIATTR_NUM_BARRIERS
	.align		4
        /*0050*/ 	.byte	0x02, 0x4c
        /*0052*/ 	.byte	0x01
	.zero		1


	//----- nvinfo : EIATTR_MERCURY_ISA_VERSION
	.align		4
        /*0054*/ 	.byte	0x03, 0x5f
        /*0056*/ 	.short	0x0101


	//----- nvinfo : EIATTR_EXIT_INSTR_OFFSETS
	.align		4
        /*0058*/ 	.byte	0x04, 0x1c
        /*005a*/ 	.short	(.L_1792 - .L_1791)


	//   ....[0]....
.L_1791:
        /*005c*/ 	.word	0x00000840


	//   ....[1]....
        /*0060*/ 	.word	0x00001270


	//----- nvinfo : EIATTR_MAX_THREADS
	.align		4
.L_1792:
        /*0064*/ 	.byte	0x04, 0x05
        /*0066*/ 	.short	(.L_1794 - .L_1793)
.L_1793:
        /*0068*/ 	.word	0x00000100
        /*006c*/ 	.word	0x00000001
        /*0070*/ 	.word	0x00000001


	//----- nvinfo : EIATTR_CRS_STACK_SIZE
	.align		4
.L_1794:
        /*0074*/ 	.byte	0x04, 0x1e
        /*0076*/ 	.short	(.L_1796 - .L_1795)
.L_1795:
        /*0078*/ 	.word	0x00000000


	//----- nvinfo : EIATTR_CBANK_PARAM_SIZE
	.align		4
.L_1796:
        /*007c*/ 	.byte	0x03, 0x19
        /*007e*/ 	.short	0x0040


	//----- nvinfo : EIATTR_PARAM_CBANK
	.align		4
        /*0080*/ 	.byte	0x04, 0x0a
        /*0082*/ 	.short	(.L_1798 - .L_1797)
	.align		4
.L_1797:
        /*0084*/ 	.word	index@(.nv.constant0._ZN2at6native57_GLOBAL__N__cd6b329d_24_DistributionBernoulli_cu_7537a20d43distribution_elementwise_grid_stride_kernelIfLi4EZNS0_9templates4cuda21uniform_and_transformIafPNS_17CUDAGeneratorImplEZZZNS4_16bernoulli_kernelIS7_EEvRNS_18TensorIteratorBaseEdT_ENKUlvE_clEvENKUlvE0_clEvEUlfE_EEvSA_T1_T2_EUlP24curandStatePhilox4_32_10E0_ZNS1_27distribution_nullary_kernelIaf6float4S7_SJ_SE_EEvSA_SG_RKT3_T4_EUlifE_EEvlNS_15PhiloxCudaStateESF_SG_)
        /*0088*/ 	.short	0x0210
        /*008a*/ 	.short	0x0040


	//----- nvinfo : EIATTR_SW_WAR
	.align		4
.L_1798:
        /*008c*/ 	.byte	0x04, 0x36
        /*008e*/ 	.short	(.L_1800 - .L_1799)
.L_1799:
        /*0090*/ 	.word	0x00000008
.L_1800:


//--------------------- .nv.info._ZN2at6native57_GLOBAL__N__cd6b329d_24_DistributionBernoulli_cu_7537a20d43distribution_elementwise_grid_stride_kernelIfLi4EZNS0_9templates4cuda21uniform_and_transformIafPNS_17CUDAGeneratorImplEZZZNS4_16bernoulli_kernelIS7_EEvRNS_18TensorIteratorBaseEdT_ENKUlvE_clEvENKUlvE0_clEvEUlfE_EEvSA_T1_T2_EUlP24curandStatePhilox4_32_10E_ZNS1_27distribution_nullary_kernelIaf7double2S7_SJ_SE_EEvSA_SG_RKT3_T4_EUlifE0_EEvlNS_15PhiloxCudaStateESF_SG_ --------------------------
	.section	.nv.info._ZN2at6native57_GLOBAL__N__cd6b329d_24_DistributionBernoulli_cu_7537a20d43distribution_elementwise_grid_stride_kernelIfLi4EZNS0_9templates4cuda21uniform_and_transformIafPNS_17CUDAGeneratorImplEZZZNS4_16bernoulli_kernelIS7_EEvRNS_18TensorIteratorBaseEdT_ENKUlvE_clEvENKUlvE0_clEvEUlfE_EEvSA_T1_T2_EUlP24curandStatePhilox4_32_10E_ZNS1_27distribution_nullary_kernelIaf7double2S7_SJ_SE_EEvSA_SG_RKT3_T4_EUlifE0_EEvlNS_15PhiloxCudaStateESF_SG_,"",@"SHT_CUDA_INFO"
	.sectionflags	@""
	.align	4


	//----- nvinfo : EIATTR_CUDA_API_VERSION
	.align		4
        /*0000*/ 	.byte	0x04, 0x37
        /*0002*/ 	.short	(.L_1802 - .L_1801)
.L_1801:
        /*0004*/ 	.word	0x00000082


	//----- nvinfo : EIATTR_KPARAM_INFO
	.align		4
.L_1802:
        /*0008*/ 	.byte	0x04, 0x17
        /*000a*/ 	.short	(.L_1804 - .L_1803)
.L_1803:
        /*000c*/ 	.word	0x00000000
        /*0010*/ 	.short	0x0003
        /*0012*/ 	.short	0x0028
        /*0014*/ 	.byte	0x00, 0xf0, 0xa1, 0x06


	//----- nvinfo : EIATTR_KPARAM_INFO
	.align		4
.L_1804:
        /*0018*/ 	.byte	0x04, 0x17
        /*001a*/ 	.short	(.L_1806 - .L_1805)
.L_1805:
        /*001c*/ 	.word	0x00000000
        /*0020*/ 	.short	0x0002
        /*0022*/ 	.short	0x0020
        /*0024*/ 	.byte	0x00, 0xf0, 0x05, 0x00


	//----- nvinfo : EIATTR_KPARAM_INFO
	.align		4
.L_1806:
        /*0028*/ 	.byte	0x04, 0x17
        /*002a*/ 	.short	(.L_1808 - .L_1807)
.L_1807:
        /*002c*/ 	.word	0x00000000
        /*0030*/ 	.short	0x0001
        /*0032*/ 	.short	0x0008
        /*0034*/ 	.byte	0x00, 0xf0, 0x61, 0x00


	//----- nvinfo : EIATTR_KPARAM_INFO
	.align		4
.L_1808:
        /*0038*/ 	.byte	0x04, 0x17
        /*003a*/ 	.short	(.L_1810 - .L_1809)
.L_1809:
        /*003c*/ 	.word	0x00000000
        /*0040*/ 	.short	0x0000
        /*0042*/ 	.short	0x0000
        /*0044*/ 	.byte	0x00, 0xf0, 0x21, 0x00


	//----- nvinfo : EIATTR_SPARSE_MMA_MASK
	.align		4
.L_1810:
        /*0048*/ 	.byte	0x03, 0x50
        /*004a*/ 	.short	0x0000


	//----- nvinfo : EIATTR_MAXREG_COUNT
	.align		4
        /*004c*/ 	.byte	0x03, 0x1b
        /*004e*/ 	.short	0x0040


	//----- nvinfo : EIATTR_NUM_BARRIERS
	.align		4
        /*0050*/ 	.byte	0x02, 0x4c
        /*0052*/ 	.byte	0x01
	.zero		1


	//----- nvinfo : EIATTR_MERCURY_ISA_VERSION
	.align		4
        /*0054*/ 	.byte	0x03, 0x5f
        /*0056*/ 	.short	0x0101


	//----- nvinfo : EIATTR_EXIT_INSTR_OFFSETS
	.align		4
        /*0058*/ 	.byte	0x04, 0x1c
        /*005a*/ 	.short	(.L_1812 - .L_1811)


	//   ....[0]....
.L_1811:
        /*005c*/ 	.word	0x00000800


	//   ....[1]....
        /*0060*/ 	.word	0x00005310


	//----- nvinfo : EIATTR_MAX_THREADS
	.align		4
.L_1812:
        /*0064*/ 	.byte	0x04, 0x05
        /*0066*/ 	.short	(.L_1814 - .L_1813)
.L_1813:
        /*0068*/ 	.word	0x00000100
        /*006c*/ 	.word	0x00000001
        /*0070*/ 	.word	0x00000001


	//----- nvinfo : EIATTR_CRS_STACK_SIZE
	.align		4
.L_1814:
        /*0074*/ 	.byte	0x04, 0x1e
        /*0076*/ 	.short	(.L_1816 - .L_1815)
.L_1815:
        /*0078*/ 	.word	0x00000000


	//----- nvinfo : EIATTR_CBANK_PARAM_SIZE
	.align		4
.L_1816:
        /*007c*/ 	.byte	0x03, 0x19
        /*007e*/ 	.short	0x01d0


	//----- nvinfo : EIATTR_PARAM_CBANK
	.align		4
        /*0080*/ 	.byte	0x04, 0x0a
        /*0082*/ 	.short	(.L_1818 - .L_1817)
	.align		4
.L_1817:
        /*0084*/ 	.word	index@(.nv.constant0._ZN2at6native57_GLOBAL__N__cd6b329d_24_DistributionBernoulli_cu_7537a20d43distribution_elementwise_grid_stride_kernelIfLi4EZNS0_9templates4cuda21uniform_and_transformIafPNS_17CUDAGeneratorImplEZZZNS4_16bernoulli_kernelIS7_EEvRNS_18TensorIteratorBaseEdT_ENKUlvE_clEvENKUlvE0_clEvEUlfE_EEvSA_T1_T2_EUlP24curandStatePhilox4_32_10E_ZNS1_27distribution_nullary_kernelIaf7double2S7_SJ_SE_EEvSA_SG_RKT3_T4_EUlifE0_EEvlNS_15PhiloxCudaStateESF_SG_)
        /*0088*/ 	.short	0x0210
        /*008a*/ 	.short	0x01d0


	//----- nvinfo : EIATTR_SW_WAR
	.align		4
.L_1818:
        /*008c*/ 	.byte	0x04, 0x36
        /*008e*/ 	.short	(.L_1820 - .L_1819)
.L_1819:
        /*0090*/ 	.word	0x00000008
.L_1820:


//--------------------- .nv.info._ZN2at6native57_GLOBAL__N__cd6b329d_24_DistributionBernoulli_cu_7537a20d43distribution_elementwise_grid_stride_kernelIfLi4EZNS0_9templates4cuda21uniform_and_transformIafPNS_17CUDAGeneratorImplEZZZNS4_16bernoulli_kernelIS7_EEvRNS_18TensorIteratorBaseEdT_ENKUlvE_clEvENKUlvE0_clEvEUlfE_EEvSA_T1_T2_EUlP24curandStatePhilox4_32_10E_ZNS1_27distribution_nullary_kernelIaf7double2S7_SJ_SE_EEvSA_SG_RKT3_T4_EUlifE_EEvlNS_15PhiloxCudaStateESF_SG_ --------------------------
	.section	.nv.info._ZN2at6native57_GLOBAL__N__cd6b329d_24_DistributionBernoulli_cu_7537a20d43distribution_elementwise_grid_stride_kernelIfLi4EZNS0_9templates4cuda21uniform_and_transformIafPNS_17CUDAGeneratorImplEZZZNS4_16bernoulli_kernelIS7_EEvRNS_18TensorIteratorBaseEdT_ENKUlvE_clEvENKUlvE0_clEvEUlfE_EEvSA_T1_T2_EUlP24curandStatePhilox4_32_10E_ZNS1_27distribution_nullary_kernelIaf7double2S7_SJ_SE_EEvSA_SG_RKT3_T4_EUlifE_EEvlNS_15PhiloxCudaStateESF_SG_,"",@"SHT_CUDA_INFO"
	.sectionflags	@""
	.align	4


	//----- nvinfo : EIATTR_CUDA_API_VERSION
	.align		4
        /*0000*/ 	.byte	0x04, 0x37
        /*0002*/ 	.short	(.L_1822 - .L_1821)
.L_1821:
        /*0004*/ 	.word	0x00000082


	//----- nvinfo : EIATTR_KPARAM_INFO
	.align		4
.L_1822:
        /*0008*/ 	.byte	0x04, 0x17
        /*000a*/ 	.short	(.L_1824 - .L_1823)
.L_1823:
        /*000c*/ 	.word	0x00000000
        /*0010*/ 	.short	0x0003
        /*0012*/ 	.short	0x0028
        /*0014*/ 	.byte	0x00, 0xf0, 0x61, 0x00


	//----- nvinfo : EIATTR_KPARAM_INFO
	.align		4
.L_1824:
        /*0018*/ 	.byte	0x04, 0x17
        /*001a*/ 	.short	(.L_1826 - .L_1825)
.L_1825:
        /*001c*/ 	.word	0x00000000
        /*0020*/ 	.short	0x0002
        /*0022*/ 	.short	0x0020
        /*0024*/ 	.byte	0x00, 0xf0, 0x05, 0x00


	//----- nvinfo : EIATTR_KPARAM_INFO
	.align		4
.L_1826:
        /*0028*/ 	.byte	0x04, 0x17
        /*002a*/ 	.short	(.L_1828 - .L_1827)
.L_1827:
        /*002c*/ 	.word	0x00000000
        /*0030*/ 	.short	0x0001
        /*0032*/ 	.short	0x0008
        /*0034*/ 	.byte	0x00, 0xf0, 0x61, 0x00


	//----- nvinfo : EIATTR_KPARAM_INFO
	.align		4
.L_1828:
        /*0038*/ 	.byte	0x04, 0x17
        /*003a*/ 	.short	(.L_1830 - .L_1829)
.L_1829:
        /*003c*/ 	.word	0x00000000
        /*0040*/ 	.short	0x0000
        /*0042*/ 	.short	0x0000
        /*0044*/ 	.byte	0x00, 0xf0, 0x21, 0x00


	//----- nvinfo : EIATTR_SPARSE_MMA_MASK
	.align		4
.L_1830:
        /*0048*/ 	.byte	0x03, 0x50
        /*004a*/ 	.short	0x0000


	//----- nvinfo : EIATTR_MAXREG_COUNT
	.align		4
        /*004c*/ 	.byte	0x03, 0x1b
        /*004e*/ 	.short	0x0040


	//----- nvinfo : EIATTR_NUM_BARRIERS
	.align		4
        /*0050*/ 	.byte	0x02, 0x4c
        /*0052*/ 	.byte	0x01
	.zero		1


	//----- nvinfo : EIATTR_MERCURY_ISA_VERSION
	.align		4
        /*0054*/ 	.byte	0x03, 0x5f
        /*0056*/ 	.short	0x0101


	//----- nvinfo : EIATTR_EXIT_INSTR_OFFSETS
	.align		4
        /*0058*/ 	.byte	0x04, 0x1c
        /*005a*/ 	.short	(.L_1832 - .L_1831)


	//   ....[0]....
.L_1831:
        /*005c*/ 	.word	0x00000840


	//   ....[1]....
        /*0060*/ 	.word	0x000012f0


	//----- nvinfo : EIATTR_MAX_THREADS
	.align		4
.L_1832:
        /*0064*/ 	.byte	0x04, 0x05
        /*0066*/ 	.short	(.L_1834 - .L_1833)
.L_1833:
        /*0068*/ 	.word	0x00000100
        /*006c*/ 	.word	0x00000001
        /*0070*/ 	.word	0x00000001


	//----- nvinfo : EIATTR_CRS_STACK_SIZE
	.align		4
.L_1834:
        /*0074*/ 	.byte	0x04, 0x1e
        /*0076*/ 	.short	(.L_1836 - .L_1835)
.L_1835:
        /*0078*/ 	.word	0x00000000


	//----- nvinfo : EIATTR_CBANK_PARAM_SIZE
	.align		4
.L_1836:
        /*007c*/ 	.byte	0x03, 0x19
        /*007e*/ 	.short	0x0040


	//----- nvinfo : EIATTR_PARAM_CBANK
	.align		4
        /*0080*/ 	.byte	0x04, 0x0a
        /*0082*/ 	.short	(.L_1838 - .L_1837)
	.align		4
.L_1837:
        /*0084*/ 	.word	index@(.nv.constant0._ZN2at6native57_GLOBAL__N__cd6b329d_24_DistributionBernoulli_cu_7537a20d43distribution_elementwise_grid_stride_kernelIfLi4EZNS0_9templates4cuda21uniform_and_transformIafPNS_17CUDAGeneratorImplEZZZNS4_16bernoulli_kernelIS7_EEvRNS_18TensorIteratorBaseEdT_ENKUlvE_clEvENKUlvE0_clEvEUlfE_EEvSA_T1_T2_EUlP24curandStatePhilox4_32_10E_ZNS1_27distribution_nullary_kernelIaf7double2S7_SJ_SE_EEvSA_SG_RKT3_T4_EUlifE_EEvlNS_15PhiloxCudaStateESF_SG_)
        /*0088*/ 	.short	0x0210
        /*008a*/ 	.short	0x0040


	//----- nvinfo : EIATTR_SW_WAR
	.align		4
.L_1838:
        /*008c*/ 	.byte	0x04, 0x36
        /*008e*/ 	.short	(.L_1840 - .L_1839)
.L_1839:
        /*0090*/ 	.word	0x00000008
.L_1840:


//--------------------- .nv.info._ZN2at6native57_GLOBAL__N__cd6b329d_24_DistributionBernoulli_cu_7537a20d43distribution_elementwise_grid_stride_kernelIfLi4EZNS0_9templates4cuda21uniform_and_transformIhfPNS_17CUDAGeneratorImplEZZZNS4_16bernoulli_kernelIS7_EEvRNS_18TensorIteratorBaseEdT_ENKUlvE_clEvENKUlvE_clEvEUlfE_EEvSA_T1_T2_EUlP24curandStatePhilox4_32_10E0_ZNS1_27distribution_nullary_kernelIhf6float4S7_SJ_SE_EEvSA_SG_RKT3_T4_EUlifE0_EEvlNS_15PhiloxCudaStateESF_SG_ --------------------------
	.section	.nv.info._ZN2at6native57_GLOBAL__N__cd6b329d_24_DistributionBernoulli_cu_7537a20d43distribution_elementwise_grid_stride_kernelIfLi4EZNS0_9templates4cuda21uniform_and_transformIhfPNS_17CUDAGeneratorImplEZZZNS4_16bernoulli_kernelIS7_EEvRNS_18TensorIteratorBaseEdT_ENKUlvE_clEvENKUlvE_clEvEUlfE_EEvSA_T1_T2_EUlP24curandStatePhilox4_32_10E0_ZNS1_27distribution_nullary_kernelIhf6float4S7_SJ_SE_EEvSA_SG_RKT3_T4_EUlifE0_EEvlNS_15PhiloxCudaStateESF_SG_,"",@"SHT_CUDA_INFO"
	.sectionflags	@""
	.align	4


	//----- nvinfo : EIATTR_CUDA_API_VERSION
	.align		4
        /*0000*/ 	.byte	0x04, 0x37
        /*0002*/ 	.short	(.L_1842 - .L_1841)
.L_1841:
        /*0004*/ 	.word	0x00000082


	//----- nvinfo : EIATTR_KPARAM_INFO
	.align		4
.L_1842:
        /*0008*/ 	.byte	0x04, 0x17
        /*000a*/ 	.short	(.L_1844 - .L_1843)
.L_1843:
        /*000c*/ 	.word	0x00000000
        /*0010*/ 	.short	0x0003
        /*0012*/ 	.short	0x0028
        /*0014*/ 	.byte	0x00, 0xf0, 0xa1, 0x06


	//----- nvinfo : EIATTR_KPARAM_INFO
	.align		4
.L_1844:
        /*0018*/ 	.byte	0x04, 0x17
        /*001a*/ 	.short	(.L_1846 - .L_1845)
.L_1845:
        /*001c*/ 	.word	0x00000000
        /*0020*/ 	.short	0x0002
        /*0022*/ 	.short	0x0020
        /*0024*/ 	.byte	0x00, 0xf0, 0x05, 0x00


	//----- nvinfo : EIATTR_KPARAM_INFO
	.align		4
.L_1846:
        /*0028*/ 	.byte	0x04, 0x17
        /*002a*/ 	.short	(.L_1848 - .L_1847)
.L_1847:
        /*002c*/ 	.word	0x00000000
        /*0030*/ 	.short	0x0001
        /*0032*/ 	.short	0x0008
        /*0034*/ 	.byte	0x00, 0xf0, 0x61, 0x00


	//----- nvinfo : EIATTR_KPARAM_INFO
	.align		4
.L_1848:
        /*0038*/ 	.byte	0x04, 0x17
        /*003a*/ 	.short	(.L_1850 - .L_1849)
.L_1849:
        /*003c*/ 	.word	0x00000000
        /*0040*/ 	.short	0x0000
        /*0042*/ 	.short	0x0000
        /*0044*/ 	.byte	0x00, 0xf0, 0x21, 0x00


	//----- nvinfo : EIATTR_SPARSE_MMA_MASK
	.align		4
.L_1850:
        /*0048*/ 	.byte	0x03, 0x50
        /*004a*/ 	.short	0x0000


	//----- nvinfo : EIATTR_MAXREG_COUNT
	.align		4
        /*004c*/ 	.byte	0x03, 0x1b
        /*004e*/ 	.short	0x0040


	//----- nvinfo : EIATTR_NUM_BARRIERS
	.align		4
        /*0050*/ 	.byte	0x02, 0x4c
        /*0052*/ 	.byte	0x01
	.zero		1


	//----- nvinfo : EIATTR_MERCURY_ISA_VERSION
	.align		4
        /*0054*/ 	.byte	0x03, 0x5f
        /*0056*/ 	.short	0x0101


	//----- nvinfo : EIATTR_EXIT_INSTR_OFFSETS
	.align		4
        /*0058*/ 	.byte	0x04, 0x1c
        /*005a*/ 	.short	(.L_1852 - .L_1851)


	//   ....[0]....
.L_1851:
        /*005c*/ 	.word	0x00000810


	//   ....[1]....
        /*0060*/ 	.word	0x000052b0


	//----- nvinfo : EIATTR_MAX_THREADS
	.align		4
.L_1852:
        /*0064*/ 	.byte	0x04, 0x05
        /*0066*/ 	.short	(.L_1854 - .L_1853)
.L_1853:
        /*0068*/ 	.word	0x00000100
        /*006c*/ 	.word	0x00000001
        /*0070*/ 	.word	0x00000001


	//----- nvinfo : EIATTR_CRS_STACK_SIZE
	.align		4
.L_1854:
        /*0074*/ 	.byte	0x04, 0x1e
        /*0076*/ 	.short	(.L_1856 - .L_1855)
.L_1855:
        /*0078*/ 	.word	0x00000000


	//----- nvinfo : EIATTR_CBANK_PARAM_SIZE
	.align		4
.L_1856:
        /*007c*/ 	.byte	0x03, 0x19
        /*007e*/ 	.short	0x01d0


	//----- nvinfo : EIATTR_PARAM_CBANK
	.align		4
        /*0080*/ 	.byte	0x04, 0x0a
        /*0082*/ 	.short	(.L_1858 - .L_1857)
	.align		4
.L_1857:
        /*0084*/ 	.word	index@(.nv.constant0._ZN2at6native57_GLOBAL__N__cd6b329d_24_DistributionBernoulli_cu_7537a20d43distribution_elementwise_grid_stride_kernelIfLi4EZNS0_9templates4cuda21uniform_and_transformIhfPNS_17CUDAGeneratorImplEZZZNS4_16bernoulli_kernelIS7_EEvRNS_18TensorIteratorBaseEdT_ENKUlvE_clEvENKUlvE_clEvEUlfE_EEvSA_T1_T2_EUlP24curandStatePhilox4_32_10E0_ZNS1_27distribution_nullary_kernelIhf6float4S7_SJ_SE_EEvSA_SG_RKT3_T4_EUlifE0_EEvlNS_15PhiloxCudaStateESF_SG_)
        /*0088*/ 	.short	0x0210
        /*008a*/ 	.short	0x01d0


	//----- nvinfo : EIATTR_SW_WAR
	.align		4
.L_1858:
        /*008c*/ 	.byte	0x04, 0x36
        /*008e*/ 	.short	(.L_1860 - .L_1859)
.L_1859:
        /*0090*/ 	.word	0x00000008
.L_1860:


//--------------------- .nv.info._ZN2at6native57_GLOBAL__N__cd6b329d_24_DistributionBernoulli_cu_7537a20d43distribution_elementwise_grid_stride_kernelIfLi4EZNS0_9templates4cuda21uniform_and_transformIhfPNS_17CUDAGeneratorImplEZZZNS4_16bernoulli_kernelIS7_EEvRNS_18TensorIteratorBaseEdT_ENKUlvE_clEvENKUlvE_clEvEUlfE_EEvSA_T1_T2_EUlP24curandStatePhilox4_32_10E0_ZNS1_27distribution_nullary_kernelIhf6float4S7_SJ_SE_EEvSA_SG_RKT3_T4_EUlifE_EEvlNS_15PhiloxCudaStateESF_SG_ --------------------------
	.section	.nv.info._ZN2at6native57_GLOBAL__N__cd6b329d_24_DistributionBernoulli_cu_7537a20d43distribution_elementwise_grid_stride_kernelIfLi4EZNS0_9templates4cuda21uniform_and_transformIhfPNS_17CUDAGeneratorImplEZZZNS4_16bernoulli_kernelIS7_EEvRNS_18TensorIteratorBaseEdT_ENKUlvE_clEvENKUlvE_clEvEUlfE_EEvSA_T1_T2_EUlP24curandStatePhilox4_32_10E0_ZNS1_27distribution_nullary_kernelIhf6float4S7_SJ_SE_EEvSA_SG_RKT3_T4_EUlifE_EEvlNS_15PhiloxCudaStateESF_SG_,"",@"SHT_CUDA_INFO"
	.sectionflags	@""
	.align	4


	//----- nvinfo : EIATTR_CUDA_API_VERSION
	.align		4
        /*0000*/ 	.byte	0x04, 0x37
        /*0002*/ 	.short	(.L_1862 - .L_1861)
.L_1861:
        /*0004*/ 	.word	0x00000082


	//----- nvinfo : EIATTR_KPARAM_INFO
	.align		4
.L_1862:
        /*0008*/ 	.byte	0x04, 0x17
        /*000a*/ 	.short	(.L_1864 - .L_1863)
.L_1863:
        /*000c*/ 	.word	0x00000000
        /*0010*/ 	.short	0x0003
        /*0012*/ 	.short	0x0028
        /*0014*/ 	.byte	0x00, 0xf0, 0x61, 0x00


	//----- nvinfo : EIATTR_KPARAM_INFO
	.align		4
.L_1864:
        /*0018*/ 	.byte	0x04, 0x17
        /*001a*/ 	.short	(.L_1866 - .L_1865)
.L_1865:
        /*001c*/ 	.word	0x00000000
        /*0020*/ 	.short	0x0002
        /*0022*/ 	.short	0x0020
        /*0024*/ 	.byte	0x00, 0xf0, 0x05, 0x00


	//----- nvinfo : EIATTR_KPARAM_INFO
	.align		4
.L_1866:
        /*0028*/ 	.byte	0x04, 0x17
        /*002a*/ 	.short	(.L_1868 - .L_1867)
.L_1867:
        /*002c*/ 	.word	0x00000000
        /*0030*/ 	.short	0x0001
        /*0032*/ 	.short	0x0008
        /*0034*/ 	.byte	0x00, 0xf0, 0x61, 0x00


	//----- nvinfo : EIATTR_KPARAM_INFO
	.align		4
.L_1868:
        /*0038*/ 	.byte	0x04, 0x17
        /*003a*/ 	.short	(.L_1870 - .L_1869)
.L_1869:
        /*003c*/ 	.word	0x00000000
        /*0040*/ 	.short	0x0000
        /*0042*/ 	.short	0x0000
        /*0044*/ 	.byte	0x00, 0xf0, 0x21, 0x00


	//----- nvinfo : EIATTR_SPARSE_MMA_MASK
	.align		4
.L_1870:
        /*0048*/ 	.byte	0x03, 0x50
        /*004a*/ 	.short	0x0000


	//----- nvinfo : EIATTR_MAXREG_COUNT
	.align		4
        /*004c*/ 	.byte	0x03, 0x1b
        /*004e*/ 	.short	0x0040


	//----- nvinfo : EIATTR_NUM_BARRIERS
	.align		4
        /*0050*/ 	.byte	0x02, 0x4c
        /*0052*/ 	.byte	0x01
	.zero		1


	//----- nvinfo : EIATTR_MERCURY_ISA_VERSION
	.align		4
        /*0054*/ 	.byte	0x03, 0x5f
        /*0056*/ 	.short	0x0101


	//----- nvinfo : EIATTR_EXIT_INSTR_OFFSETS
	.align		4
        /*0058*/ 	.byte	0x04, 0x1c
        /*005a*/ 	.short	(.L_1872 - .L_1871)


	//   ....[0]....
.L_1871:
        /*005c*/ 	.word	0x00000840


	//   ....[1]....
        /*0060*/ 	.word	0x00001270


	//----- nvinfo : EIATTR_MAX_THREADS
	.align		4
.L_1872:
        /*0064*/ 	.byte	0x04, 0x05
        /*0066*/ 	.short	(.L_1874 - .L_1873)
.L_1873:
        /*0068*/ 	.word	0x00000100
        /*006c*/ 	.word	0x00000001
        /*0070*/ 	.word	0x00000001


	//----- nvinfo : EIATTR_CRS_STACK_SIZE
	.align		4
.L_1874:
        /*0074*/ 	.byte	0x04, 0x1e
        /*0076*/ 	.short	(.L_1876 - .L_1875)
.L_1875:
        /*0078*/ 	.word	0x00000000


	//----- nvinfo : EIATTR_CBANK_PARAM_SIZE
	.align		4
.L_1876:
        /*007c*/ 	.byte	0x03, 0x19
        /*007e*/ 	.short	0x0040


	//----- nvinfo : EIATTR_PARAM_CBANK
	.align		4
        /*0080*/ 	.byte	0x04, 0x0a
        /*0082*/ 	.short	(.L_1878 - .L_1877)
	.align		4
.L_1877:
        /*0084*/ 	.word	index@(.nv.constant0._ZN2at6native57_GLOBAL__N__cd6b329d_24_DistributionBernoulli_cu_7537a20d43distribution_elementwise_grid_stride_kernelIfLi4EZNS0_9templates4cuda21uniform_and_transformIhfPNS_17CUDAGeneratorImplEZZZNS4_16bernoulli_kernelIS7_EEvRNS_18TensorIteratorBaseEdT_ENKUlvE_clEvENKUlvE_clEvEUlfE_EEvSA_T1_T2_EUlP24curandStatePhilox4_32_10E0_ZNS1_27distribution_nullary_kernelIhf6float4S7_SJ_SE_EEvSA_SG_RKT3_T4_EUlifE_EEvlNS_15PhiloxCudaStateESF_SG_)
        /*0088*/ 	.short	0x0210
        /*008a*/ 	.short	0x0040


	//----- nvinfo : EIATTR_SW_WAR
	.align		4
.L_1878:
        /*008c*/ 	.byte	0x04, 0x36
        /*008e*/ 	.short	(.L_1880 - .L_1879)
.L_1879:
        /*0090*/ 	.word	0x00000008
.L_1880:


//--------------------- .nv.info._ZN2at6native57_GLOBAL__N__cd6b329d_24_DistributionBernoulli_cu_7537a20d43distribution_elementwise_grid_stride_kernelIfLi4EZNS0_9templates4cuda21uniform_and_transformIhfPNS_17CUDAGeneratorImplEZZZNS4_16bernoulli_kernelIS7_EEvRNS_18TensorIteratorBaseEdT_ENKUlvE_clEvENKUlvE_clEvEUlfE_EEvSA_T1_T2_EUlP24curandStatePhilox4_32_10E_ZNS1_27distribution_nullary_kernelIhf7double2S7_SJ_SE_EEvSA_SG_RKT3_T4_EUlifE0_EEvlNS_15PhiloxCudaStateESF_SG_ --------------------------
	.section	.nv.info._ZN2at6native57_GLOBAL__N__cd6b329d_24_DistributionBernoulli_cu_7537a20d43distribution_elementwise_grid_stride_kernelIfLi4EZNS0_9templates4cuda21uniform_and_transformIhfPNS_17CUDAGeneratorImplEZZZNS4_16bernoulli_kernelIS7_EEvRNS_18TensorIteratorBaseEdT_ENKUlvE_clEvENKUlvE_clEvEUlfE_EEvSA_T1_T2_EUlP24curandStatePhilox4_32_10E_ZNS1_27distribution_nullary_kernelIhf7double2S7_SJ_SE_EEvSA_SG_RKT3_T4_EUlifE0_EEvlNS_15PhiloxCudaStateESF_SG_,"",@"SHT_CUDA_INFO"
	.sectionflags	@""
	.align	4


	//----- nvinfo : EIATTR_CUDA_API_VERSION
	.align		4
        /*0000*/ 	.byte	0x04, 0x37
        /*0002*/ 	.short	(.L_1882 - .L_1881)
.L_1881:
        /*0004*/ 	.word	0x00000082


	//----- nvinfo : EIATTR_KPARAM_INFO
	.align		4
.L_1882:
        /*0008*/ 	.byte	0x04, 0x17
        /*000a*/ 	.short	(.L_1884 - .L_1883)
.L_1883:
        /*000c*/ 	.word	0x00000000
        /*0010*/ 	.short	0x0003
        /*0012*/ 	.short	0x0028
        /*0014*/ 	.byte	0x00, 0xf0, 0xa1, 0x06


	//----- nvinfo : EIATTR_KPARAM_INFO
	.align		4
.L_1884:
        /*0018*/ 	.byte	0x04, 0x17
        /*001a*/ 	.short	(.L_1886 - .L_1885)
.L_1885:
        /*001c*/ 	.word	0x00000000
        /*0020*/ 	.short	0x0002
        /*0022*/ 	.short	0x0020
        /*0024*/ 	.byte	0x00, 0xf0, 0x05, 0x00


	//----- nvinfo : EIATTR_KPARAM_INFO
	.align		4
.L_1886:
        /*0028*/ 	.byte	0x04, 0x17
        /*002a*/ 	.short	(.L_1888 - .L_1887)
.L_1887:
        /*002c*/ 	.word	0x00000000
        /*0030*/ 	.short	0x0001
        /*0032*/ 	.short	0x0008
        /*0034*/ 	.byte	0x00, 0xf0, 0x61, 0x00


	//----- nvinfo : EIATTR_KPARAM_INFO
	.align		4
.L_1888:
        /*0038*/ 	.byte	0x04, 0x17
        /*003a*/ 	.short	(.L_1890 - .L_1889)
.L_1889:
        /*003c*/ 	.word	0x00000000
        /*0040*/ 	.short	0x0000
        /*0042*/ 	.short	0x0000
        /*0044*/ 	.byte	0x00, 0xf0, 0x21, 0x00


	//----- nvinfo : EIATTR_SPARSE_MMA_MASK
	.align		4
.L_1890:
        /*0048*/ 	.byte	0x03, 0x50
        /*004a*/ 	.short	0x0000


	//----- nvinfo : EIATTR_MAXREG_COUNT
	.align		4
        /*004c*/ 	.byte	0x03, 0x1b
        /*004e*/ 	.short	0x0040


	//----- nvinfo : EIATTR_NUM_BARRIERS
	.align		4
        /*0050*/ 	.byte	0x02, 0x4c
        /*0052*/ 	.byte	0x01
	.zero		1


	//----- nvinfo : EIATTR_MERCURY_ISA_VERSION
	.align		4
        /*0054*/ 	.byte	0x03, 0x5f
        /*0056*/ 	.short	0x0101


	//----- nvinfo : EIATTR_EXIT_INSTR_OFFSETS
	.align		4
        /*0058*/ 	.byte	0x04, 0x1c
        /*005a*/ 	.short	(.L_1892 - .L_1891)


	//   ....[0]....
.L_1891:
        /*005c*/ 	.word	0x00000800


	//   ....[1]....
        /*0060*/ 	.word	0x00005310


	//----- nvinfo : EIATTR_MAX_THREADS
	.align		4
.L_1892:
        /*0064*/ 	.byte	0x04, 0x05
        /*0066*/ 	.short	(.L_1894 - .L_1893)
.L_1893:
        /*0068*/ 	.word	0x00000100
        /*006c*/ 	.word	0x00000001
        /*0070*/ 	.word	0x00000001


	//----- nvinfo : EIATTR_CRS_STACK_SIZE
	.align		4
.L_1894:
        /*0074*/ 	.byte	0x04, 0x1e
        /*0076*/ 	.short	(.L_1896 - .L_1895)
.L_1895:
        /*0078*/ 	.word	0x00000000


	//----- nvinfo : EIATTR_CBANK_PARAM_SIZE
	.align		4
.L_1896:
        /*007c*/ 	.byte	0x03, 0x19
        /*007e*/ 	.short	0x01d0


	//----- nvinfo : EIATTR_PARAM_CBANK
	.align		4
        /*0080*/ 	.byte	0x04, 0x0a
        /*0082*/ 	.short	(.L_1898 - .L_1897)
	.align		4
.L_1897:
        /*0084*/ 	.word	index@(.nv.constant0._ZN2at6native57_GLOBAL__N__cd6b329d_24_DistributionBernoulli_cu_7537a20d43distribution_elementwise_grid_stride_kernelIfLi4EZNS0_9templates4cuda21uniform_and_transformIhfPNS_17CUDAGeneratorImplEZZZNS4_16bernoulli_kernelIS7_EEvRNS_18TensorIteratorBaseEdT_ENKUlvE_clEvENKUlvE_clEvEUlfE_EEvSA_T1_T2_EUlP24curandStatePhilox4_32_10E_ZNS1_27distribution_nullary_kernelIhf7double2S7_SJ_SE_EEvSA_SG_RKT3_T4_EUlifE0_EEvlNS_15PhiloxCudaStateESF_SG_)
        /*0088*/ 	.short	0x0210
        /*008a*/ 	.short	0x01d0


	//----- nvinfo : EIATTR_SW_WAR
	.align		4
.L_1898:
        /*008c*/ 	.byte	0x04, 0x36
        /*008e*/ 	.short	(.L_1900 - .L_1899)
.L_1899:
        /*0090*/ 	.word	0x00000008
.L_1900:


//--------------------- .nv.info._ZN2at6native57_GLOBAL__N__cd6b329d_24_DistributionBernoulli_cu_7537a20d43distribution_elementwise_grid_stride_kernelIfLi4EZNS0_9templates4cuda21uniform_and_transformIhfPNS_17CUDAGeneratorImplEZZZNS4_16bernoulli_kernelIS7_EEvRNS_18TensorIteratorBaseEdT_ENKUlvE_clEvENKUlvE_clEvEUlfE_EEvSA_T1_T2_EUlP24curandStatePhilox4_32_10E_ZNS1_27distribution_nullary_kernelIhf7double2S7_SJ_SE_EEvSA_SG_RKT3_T4_EUlifE_EEvlNS_15PhiloxCudaStateESF_SG_ --------------------------
	.section	.nv.info._ZN2at6native57_GLOBAL__N__cd6b329d_24_DistributionBernoulli_cu_7537a20d43distribution_elementwise_grid_stride_kernelIfLi4EZNS0_9templates4cuda21uniform_and_transformIhfPNS_17CUDAGeneratorImplEZZZNS4_16bernoulli_kernelIS7_EEvRNS_18TensorIteratorBaseEdT_ENKUlvE_clEvENKUlvE_clEvEUlfE_EEvSA_T1_T2_EUlP24curandStatePhilox4_32_10E_ZNS1_27distribution_nullary_kernelIhf7double2S7_SJ_SE_EEvSA_SG_RKT3_T4_EUlifE_EEvlNS_15PhiloxCudaStateESF_SG_,"",@"SHT_CUDA_INFO"
	.sectionflags	@""
	.align	4


	//----- nvinfo : EIATTR_CUDA_API_VERSION
	.align		4
        /*0000*/ 	.byte	0x04, 0x37
        /*0002*/ 	.short	(.L_1902 - .L_1901)
.L_1901:
        /*0004*/ 	.word	0x00000082


	//----- nvinfo : EIATTR_KPARAM_INFO
	.align		4
.L_1902:
        /*0008*/ 	.byte	0x04, 0x17
        /*000a*/ 	.short	(.L_1904 - .L_1903)
.L_1903:
        /*000c*/ 	.word	0x00000000
        /*0010*/ 	.short	0x0003
        /*0012*/ 	.short	0x0028
        /*0014*/ 	.byte	0x00, 0xf0, 0x61, 0x00


	//----- nvinfo : EIATTR_KPARAM_INFO
	.align		4
.L_1904:
        /*0018*/ 	.byte	0x04, 0x17
        /*001a*/ 	.short	(.L_1906 - .L_1905)
.L_1905:
        /*001c*/ 	.word	0x00000000
        /*0020*/ 	.short	0x0002
        /*0022*/ 	.short	0x0020
        /*0024*/ 	.byte	0x00, 0xf0, 0x05, 0x00


	//----- nvinfo : EIATTR_KPARAM_INFO
	.align		4
.L_1906:
        /*0028*/ 	.byte	0x04, 0x17
        /*002a*/ 	.short	(.L_1908 - .L_1907)
.L_1907:
        /*002c*/ 	.word	0x00000000
        /*0030*/ 	.short	0x0001
        /*0032*/ 	.short	0x0008
        /*0034*/ 	.byte	0x00, 0xf0, 0x61, 0x00


	//----- nvinfo : EIATTR_KPARAM_INFO
	.align		4
.L_1908:
        /*0038*/ 	.byte	0x04, 0x17
        /*003a*/ 	.short	(.L_1910 - .L_1909)
.L_1909:
        /*003c*/ 	.word	0x00000000
        /*0040*/ 	.short	0x0000
        /*0042*/ 	.short	0x0000
        /*0044*/ 	.byte	0x00, 0xf0, 0x21, 0x00


	//----- nvinfo : EIATTR_SPARSE_MMA_MASK
	.align		4
.L_1910:
        /*0048*/ 	.byte	0x03, 0x50
        /*004a*/ 	.short	0x0000


	//----- nvinfo : EIATTR_MAXREG_COUNT
	.align		4
        /*004c*/ 	.byte	0x03, 0x1b
        /*004e*/ 	.short	0x0040


	//----- nvinfo : EIATTR_NUM_BARRIERS
	.align		4
        /*0050*/ 	.byte	0x02, 0x4c
        /*0052*/ 	.byte	0x01
	.zero		1


	//----- nvinfo : EIATTR_MERCURY_ISA_VERSION
	.align		4
        /*0054*/ 	.byte	0x03, 0x5f
        /*0056*/ 	.short	0x0101


	//----- nvinfo : EIATTR_EXIT_INSTR_OFFSETS
	.align		4
        /*0058*/ 	.byte	0x04, 0x1c
        /*005a*/ 	.short	(.L_1912 - .L_1911)


	//   ....[0]....
.L_1911:
        /*005c*/ 	.word	0x00000840


	//   ....[1]....
        /*0060*/ 	.word	0x000012f0


	//----- nvinfo : EIATTR_MAX_THREADS
	.align		4
.L_1912:
        /*0064*/ 	.byte	0x04, 0x05
        /*0066*/ 	.short	(.L_1914 - .L_1913)
.L_1913:
        /*0068*/ 	.word	0x00000100
        /*006c*/ 	.word	0x00000001
        /*0070*/ 	.word	0x00000001


	//----- nvinfo : EIATTR_CRS_STACK_SIZE
	.align		4
.L_1914:
        /*0074*/ 	.byte	0x04, 0x1e
        /*0076*/ 	.short	(.L_1916 - .L_1915)
.L_1915:
        /*0078*/ 	.word	0x00000000


	//----- nvinfo : EIATTR_CBANK_PARAM_SIZE
	.align		4
.L_1916:
        /*007c*/ 	.byte	0x03, 0x19
        /*007e*/ 	.short	0x0040


	//----- nvinfo : EIATTR_PARAM_CBANK
	.align		4
        /*0080*/ 	.byte	0x04, 0x0a
        /*0082*/ 	.short	(.L_1918 - .L_1917)
	.align		4
.L_1917:
        /*0084*/ 	.word	index@(.nv.constant0._ZN2at6native57_GLOBAL__N__cd6b329d_24_DistributionBernoulli_cu_7537a20d43distribution_elementwise_grid_stride_kernelIfLi4EZNS0_9templates4cuda21uniform_and_transformIhfPNS_17CUDAGeneratorImplEZZZNS4_16bernoulli_kernelIS7_EEvRNS_18TensorIteratorBaseEdT_ENKUlvE_clEvENKUlvE_clEvEUlfE_EEvSA_T1_T2_EUlP24curandStatePhilox4_32_10E_ZNS1_27distribution_nullary_kernelIhf7double2S7_SJ_SE_EEvSA_SG_RKT3_T4_EUlifE_EEvlNS_15PhiloxCudaStateESF_SG_)
        /*0088*/ 	.short	0x0210
        /*008a*/ 	.short	0x0040


	//----- nvinfo : EIATTR_SW_WAR
	.align		4
.L_1918:
        /*008c*/ 	.byte	0x04, 0x36
        /*008e*/ 	.short	(.L_1920 - .L_1919)
.L_1919:
        /*0090*/ 	.word	0x00000008
.L_1920:


//--------------------- .nv.info._ZN2at4cuda57_GLOBAL__N__cd6b329d_24_DistributionBernoulli_cu_7537a20d21kernelPointwiseApply2IZNS_6native9templates4cuda28bernoulli_tensor_cuda_kernelIbfEEvRKNS_10TensorBaseES9_NS_15PhiloxCudaStateEEUliRbSB_SB_SB_RKfSD_SD_SD_E_bSC_mLin1ELin1ELi4ELi512ELi2EEEvNS0_6detail10TensorInfoIT0_T2_EENSG_IT1_SI_EESI_T_ --------------------------
	.section	.nv.info._ZN2at4cuda57_GLOBAL__N__cd6b329d_24_DistributionBernoulli_cu_7537a20d21kernelPointwiseApply2IZNS_6native9templates4cuda28bernoulli_tensor_cuda_kernelIbfEEvRKNS_10TensorBaseES9_NS_15PhiloxCudaStateEEUliRbSB_SB_SB_RKfSD_SD_SD_E_bSC_mLin1ELin1ELi4ELi512ELi2EEEvNS0_6detail10TensorInfoIT0_T2_EENSG_IT1_SI_EESI_T_,"",@"SHT_CUDA_INFO"
	.sectionflags	@""
	.align	4


	//----- nvinfo : EIATTR_CUDA_API_VERSION
	.align		4
        /*0000*/ 	.byte	0x04, 0x37
        /*0002*/ 	.short	(.L_1922 - .L_1921)
.L_1921:
        /*0004*/ 	.word	0x00000082


	//----- nvinfo : EIATTR_KPARAM_INFO
	.align		4
.L_1922:
        /*0008*/ 	.byte	0x04, 0x17
        /*000a*/ 	.short	(.L_1924 - .L_1923)
.L_1923:
        /*000c*/ 	.word	0x00000000
        /*0010*/ 	.short	0x0003
        /*0012*/ 	.short	0x0348
        /*0014*/ 	.byte	0x00, 0xf0, 0x61, 0x00


	//----- nvinfo : EIATTR_KPARAM_INFO
	.align		4
.L_1924:
        /*0018*/ 	.byte	0x04, 0x17
        /*001a*/ 	.short	(.L_1926 - .L_1925)
.L_1925:
        /*001c*/ 	.word	0x00000000
        /*0020*/ 	.short	0x0002
        /*0022*/ 	.short	0x0340
        /*0024*/ 	.byte	0x00, 0xf0, 0x21, 0x00


	//----- nvinfo : EIATTR_KPARAM_INFO
	.align		4
.L_1926:
        /*0028*/ 	.byte	0x04, 0x17
        /*002a*/ 	.short	(.L_1928 - .L_1927)
.L_1927:
        /*002c*/ 	.word	0x00000000
        /*0030*/ 	.short	0x0001
        /*0032*/ 	.short	0x01a0
        /*0034*/ 	.byte	0x00, 0xf0, 0x81, 0x06


	//----- nvinfo : EIATTR_KPARAM_INFO
	.align		4
.L_1928:
        /*0038*/ 	.byte	0x04, 0x17
        /*003a*/ 	.short	(.L_1930 - .L_1929)
.L_1929:
        /*003c*/ 	.word	0x00000000
        /*0040*/ 	.short	0x0000
        /*0042*/ 	.short	0x0000
        /*0044*/ 	.byte	0x00, 0xf0, 0x81, 0x06


	//----- nvinfo : EIATTR_SPARSE_MMA_MASK
	.align		4
.L_1930:
        /*0048*/ 	.byte	0x03, 0x50
        /*004a*/ 	.short	0x0000


	//----- nvinfo : EIATTR_MAXREG_COUNT
	.align		4
        /*004c*/ 	.byte	0x03, 0x1b
        /*004e*/ 	.short	0x0040


	//----- nvinfo : EIATTR_EXTERNS
	.align		4
        /*0050*/ 	.byte	0x04, 0x0f
        /*0052*/ 	.short	(.L_1932 - .L_1931)


	//   ....[0]....
	.align		4
.L_1931:
        /*0054*/ 	.word	index@(__assertfail)


	//----- nvinfo : EIATTR_MERCURY_ISA_VERSION
	.align		4
.L_1932:
        /*0058*/ 	.byte	0x03, 0x5f
        /*005a*/ 	.short	0x0101


	//----- nvinfo : EIATTR_SYSCALL_OFFSETS
	.align		4
        /*005c*/ 	.byte	0x04, 0x46
        /*005e*/ 	.short	(.L_1934 - .L_1933)


	//   ....[0]....
.L_1933:
        /*0060*/ 	.word	0x0000d9f0


	//   ....[1]....
        /*0064*/ 	.word	0x0000dba0


	//   ....[2]....
        /*0068*/ 	.word	0x0000dd40


	//   ....[3]....
        /*006c*/ 	.word	0x0000def0


	//----- nvinfo : EIATTR_EXIT_INSTR_OFFSETS
	.align		4
.L_1934:
        /*0070*/ 	.byte	0x04, 0x1c
        /*0072*/ 	.short	(.L_1936 - .L_1935)


	//   ....[0]....
.L_1935:
        /*0074*/ 	.word	0x00000090


	//   ....[1]....
        /*0078*/ 	.word	0x0000e010


	//----- nvinfo : EIATTR_INDIRECT_BRANCH_TARGETS
	.align		4
.L_1936:
        /*007c*/ 	.byte	0x04, 0x34
        /*007e*/ 	.short	(.L_1938 - .L_1937)


	//   ....[0]....
.L_1937:
        /*0080*/ 	.word	.L_x_7006@srel
        /*0084*/ 	.short	0x0
        /*0086*/ 	.short	0x0
        /*0088*/ 	.word	0x3
        /*008c*/ 	.word	.L_x_7007@srel
        /*0090*/ 	.word	.L_x_7008@srel
        /*0094*/ 	.word	.L_x_7009@srel


	//----- nvinfo : EIATTR_MAX_THREADS
	.align		4
.L_1938:
        /*0098*/ 	.byte	0x04, 0x05
        /*009a*/ 	.short	(.L_1940 - .L_1939)
.L_1939:
        /*009c*/ 	.word	0x00000200
        /*00a0*/ 	.word	0x00000001
        /*00a4*/ 	.word	0x00000001


	//----- nvinfo : EIATTR_CRS_STACK_SIZE
	.align		4
.L_1940:
        /*00a8*/ 	.byte	0x04, 0x1e
        /*00aa*/ 	.short	(.L_1942 - .L_1941)
.L_1941:
        /*00ac*/ 	.word	0x00000000


	//----- nvinfo : EIATTR_CBANK_PARAM_SIZE
	.align		4
.L_1942:
        /*00b0*/ 	.byte	0x03, 0x19
        /*00b2*/ 	.short	0x0360


	//----- nvinfo : EIATTR_PARAM_CBANK
	.align		4
        /*00b4*/ 	.byte	0x04, 0x0a
        /*00b6*/ 	.short	(.L_1944 - .L_1943)
	.align		4
.L_1943:
        /*00b8*/ 	.word	index@(.nv.constant0._ZN2at4cuda57_GLOBAL__N__cd6b329d_24_DistributionBernoulli_cu_7537a20d21kernelPointwiseApply2IZNS_6native9templates4cuda28bernoulli_tensor_cuda_kernelIbfEEvRKNS_10TensorBaseES9_NS_15PhiloxCudaStateEEUliRbSB_SB_SB_RKfSD_SD_SD_E_bSC_mLin1ELin1ELi4ELi512ELi2EEEvNS0_6detail10TensorInfoIT0_T2_EENSG_IT1_SI_EESI_T_)
        /*00bc*/ 	.short	0x0210
        /*00be*/ 	.short	0x0360


	//----- nvinfo : EIATTR_SW_WAR
	.align		4
.L_1944:
        /*00c0*/ 	.byte	0x04, 0x36
        /*00c2*/ 	.short	(.L_1946 - .L_1945)
.L_1945:
        /*00c4*/ 	.word	0x00000008
.L_1946:


//--------------------- .nv.info._ZN2at4cuda57_GLOBAL__N__cd6b329d_24_DistributionBernoulli_cu_7537a20d21kernelPointwiseApply2IZNS_6native9templates4cuda28bernoulli_tensor_cuda_kernelIbfEEvRKNS_10TensorBaseES9_NS_15PhiloxCudaStateEEUliRbSB_SB_SB_RKfSD_SD_SD_E_bSC_mLi1ELi1ELi4ELi512ELi2EEEvNS0_6detail10TensorInfoIT0_T2_EENSG_IT1_SI_EESI_T_ --------------------------
	.section	.nv.info._ZN2at4cuda57_GLOBAL__N__cd6b329d_24_DistributionBernoulli_cu_7537a20d21kernelPointwiseApply2IZNS_6native9templates4cuda28bernoulli_tensor_cuda_kernelIbfEEvRKNS_10TensorBaseES9_NS_15PhiloxCudaStateEEUliRbSB_SB_SB_RKfSD_SD_SD_E_bSC_mLi1ELi1ELi4ELi512ELi2EEEvNS0_6detail10TensorInfoIT0_T2_EENSG_IT1_SI_EESI_T_,"",@"SHT_CUDA_INFO"
	.sectionflags	@""
	.align	4


	//----- nvinfo : EIATTR_CUDA_API_VERSION
	.align		4
        /*0000*/ 	.byte	0x04, 0x37
        /*0002*/ 	.short	(.L_1948 - .L_1947)
.L_1947:
        /*0004*/ 	.word	0x00000082


	//----- nvinfo : EIATTR_KPARAM_INFO
	.align		4
.L_1948:
        /*0008*/ 	.byte	0x04, 0x17
        /*000a*/ 	.short	(.L_1950 - .L_1949)
.L_1949:
        /*000c*/ 	.word	0x00000000
        /*0010*/ 	.short	0x0003
        /*0012*/ 	.short	0x0348
        /*0014*/ 	.byte	0x00, 0xf0, 0x61, 0x00


	//----- nvinfo : EIATTR_KPARAM_INFO
	.align		4
.L_1950:
        /*0018*/ 	.byte	0x04, 0x17
        /*001a*/ 	.short	(.L_1952 - .L_1951)
.L_1951:
        /*001c*/ 	.word	0x00000000
        /*0020*/ 	.short	0x0002
        /*0022*/ 	.short	0x0340
        /*0024*/ 	.byte	0x00, 0xf0, 0x21, 0x00


	//----- nvinfo : EIATTR_KPARAM_INFO
	.align		4
.L_1952:
        /*0028*/ 	.byte	0x04, 0x17
        /*002a*/ 	.short	(.L_1954 - .L_1953)
.L_1953:
        /*002c*/ 	.word	0x00000000
        /*0030*/ 	.short	0x0001
        /*0032*/ 	.short	0x01a0
        /*0034*/ 	.byte	0x00, 0xf0, 0x81, 0x06


	//----- nvinfo : EIATTR_KPARAM_INFO
	.align		4
.L_1954:
        /*0038*/ 	.byte	0x04, 0x17
        /*003a*/ 	.short	(.L_1956 - .L_1955)
.L_1955:
        /*003c*/ 	.word	0x00000000
        /*0040*/ 	.short	0x0000
        /*0042*/ 	.short	0x0000
        /*0044*/ 	.byte	0x00, 0xf0, 0x81, 0x06


	//----- nvinfo : EIATTR_SPARSE_MMA_MASK
	.align		4
.L_1956:
        /*0048*/ 	.byte	0x03, 0x50
        /*004a*/ 	.short	0x0000


	//----- nvinfo : EIATTR_MAXREG_COUNT
	.align		4
        /*004c*/ 	.byte	0x03, 0x1b
        /*004e*/ 	.short	0x0040


	//----- nvinfo : EIATTR_EXTERNS
	.align		4
        /*0050*/ 	.byte	0x04, 0x0f
        /*0052*/ 	.short	(.L_1958 - .L_1957)


	//   ....[0]....
	.align		4
.L_1957:
        /*0054*/ 	.word	index@(__assertfail)


	//----- nvinfo : EIATTR_MERCURY_ISA_VERSION
	.align		4
.L_1958:
        /*0058*/ 	.byte	0x03, 0x5f
        /*005a*/ 	.short	0x0101


	//----- nvinfo : EIATTR_SYSCALL_OFFSETS
	.align		4
        /*005c*/ 	.byte	0x04, 0x46
        /*005e*/ 	.short	(.L_1960 - .L_1959)


	//   ....[0]....
.L_1959:
        /*0060*/ 	.word	0x00001060


	//   ....[1]....
        /*0064*/ 	.word	0x00001210


	//   ....[2]....
        /*0068*/ 	.word	0x000013b0


	//   ....[3]....
        /*006c*/ 	.word	0x00001610


	//----- nvinfo : EIATTR_EXIT_INSTR_OFFSETS
	.align		4
.L_1960:
        /*0070*/ 	.byte	0x04, 0x1c
        /*0072*/ 	.short	(.L_1962 - .L_1961)


	//   ....[0]....
.L_1961:
        /*0074*/ 	.word	0x00000090


	//   ....[1]....
        /*0078*/ 	.word	0x000017c0


	//----- nvinfo : EIATTR_INDIRECT_BRANCH_TARGETS
	.align		4
.L_1962:
        /*007c*/ 	.byte	0x04, 0x34
        /*007e*/ 	.short	(.L_1964 - .L_1963)


	//   ....[0]....
.L_1963:
        /*0080*/ 	.word	.L_x_7010@srel
        /*0084*/ 	.short	0x0
        /*0086*/ 	.short	0x0
        /*0088*/ 	.word	0x3
        /*008c*/ 	.word	.L_x_7011@srel
        /*0090*/ 	.word	.L_x_7012@srel
        /*0094*/ 	.word	.L_x_7013@srel


	//----- nvinfo : EIATTR_MAX_THREADS
	.align		4
.L_1964:
        /*0098*/ 	.byte	0x04, 0x05
        /*009a*/ 	.short	(.L_1966 - .L_1965)
.L_1965:
        /*009c*/ 	.word	0x00000200
        /*00a0*/ 	.word	0x00000001
        /*00a4*/ 	.word	0x00000001


	//----- nvinfo : EIATTR_CRS_STACK_SIZE
	.align		4
.L_1966:
        /*00a8*/ 	.byte	0x04, 0x1e
        /*00aa*/ 	.short	(.L_1968 - .L_1967)
.L_1967:
        /*00ac*/ 	.word	0x00000000


	//----- nvinfo : EIATTR_CBANK_PARAM_SIZE
	.align		4
.L_1968:
        /*00b0*/ 	.byte	0x03, 0x19
        /*00b2*/ 	.short	0x0360


	//----- nvinfo : EIATTR_PARAM_CBANK
	.align		4
        /*00b4*/ 	.byte	0x04, 0x0a
        /*00b6*/ 	.short	(.L_1970 - .L_1969)
	.align		4
.L_1969:
        /*00b8*/ 	.word	index@(.nv.constant0._ZN2at4cuda57_GLOBAL__N__cd6b329d_24_DistributionBernoulli_cu_7537a20d21kernelPointwiseApply2IZNS_6native9templates4cuda28bernoulli_tensor_cuda_kernelIbfEEvRKNS_10TensorBaseES9_NS_15PhiloxCudaStateEEUliRbSB_SB_SB_RKfSD_SD_SD_E_bSC_mLi1ELi1ELi4ELi512ELi2EEEvNS0_6detail10TensorInfoIT0_T2_EENSG_IT1_SI_EESI_T_)
        /*00bc*/ 	.short	0x0210
        /*00be*/ 	.short	0x0360


	//----- nvinfo : EIATTR_SW_WAR
	.align		4
.L_1970:
        /*00c0*/ 	.byte	0x04, 0x36
        /*00c2*/ 	.short	(.L_1972 - .L_1971)
.L_1971:
        /*00c4*/ 	.word	0x00000008
.L_1972:


//--------------------- .nv.info._ZN2at4cuda57_GLOBAL__N__cd6b329d_24_DistributionBernoulli_cu_7537a20d21kernelPointwiseApply2IZNS_6native9templates4cuda28bernoulli_tensor_cuda_kernelIbfEEvRKNS_10TensorBaseES9_NS_15PhiloxCudaStateEEUliRbSB_SB_SB_RKfSD_SD_SD_E_bSC_jLin1ELin1ELi4ELi512ELi2EEEvNS0_6detail10TensorInfoIT0_T2_EENSG_IT1_SI_EESI_T_ --------------------------
	.section	.nv.info._ZN2at4cuda57_GLOBAL__N__cd6b329d_24_DistributionBernoulli_cu_7537a20d21kernelPointwiseApply2IZNS_6native9templates4cuda28bernoulli_tensor_cuda_kernelIbfEEvRKNS_10TensorBaseES9_NS_15PhiloxCudaStateEEUliRbSB_SB_SB_RKfSD_SD_SD_E_bSC_jLin1ELin1ELi4ELi512ELi2EEEvNS0_6detail10TensorInfoIT0_T2_EENSG_IT1_SI_EESI_T_,"",@"SHT_CUDA_INFO"
	.sectionflags	@""
	.align	4


	//----- nvinfo : EIATTR_CUDA_API_VERSION
	.align		4
        /*0000*/ 	.byte	0x04, 0x37
        /*0002*/ 	.short	(.L_1974 - .L_1973)
.L_1973:
        /*0004*/ 	.word	0x00000082


	//----- nvinfo : EIATTR_KPARAM_INFO
	.align		4
.L_1974:
        /*0008*/ 	.byte	0x04, 0x17
        /*000a*/ 	.short	(.L_1976 - .L_1975)
.L_1975:
        /*000c*/ 	.word	0x00000000
        /*0010*/ 	.short	0x0003
        /*0012*/ 	.short	0x01b8
        /*0014*/ 	.byte	0x00, 0xf0, 0x61, 0x00


	//----- nvinfo : EIATTR_KPARAM_INFO
	.align		4
.L_1976:
        /*0018*/ 	.byte	0x04, 0x17
        /*001a*/ 	.short	(.L_1978 - .L_1977)
.L_1977:
        /*001c*/ 	.word	0x00000000
        /*0020*/ 	.short	0x0002
        /*0022*/ 	.short	0x01b0
        /*0024*/ 	.byte	0x00, 0xf0, 0x11, 0x00


	//----- nvinfo : EIATTR_KPARAM_INFO
	.align		4
.L_1978:
        /*0028*/ 	.byte	0x04, 0x17
        /*002a*/ 	.short	(.L_1980 - .L_1979)
.L_1979:
        /*002c*/ 	.word	0x00000000
        /*0030*/ 	.short	0x0001
        /*0032*/ 	.short	0x00d8
        /*0034*/ 	.byte	0x00, 0xf0, 0x61, 0x03


	//----- nvinfo : EIATTR_KPARAM_INFO
	.align		4
.L_1980:
        /*0038*/ 	.byte	0x04, 0x17
        /*003a*/ 	.short	(.L_1982 - .L_1981)
.L_1981:
        /*003c*/ 	.word	0x00000000
        /*0040*/ 	.short	0x0000
        /*0042*/ 	.short	0x0000
        /*0044*/ 	.byte	0x00, 0xf0, 0x61, 0x03


	//----- nvinfo : EIATTR_SPARSE_MMA_MASK
	.align		4
.L_1982:
        /*0048*/ 	.byte	0x03, 0x50
        /*004a*/ 	.short	0x0000


	//----- nvinfo : EIATTR_MAXREG_COUNT
	.align		4
        /*004c*/ 	.byte	0x03, 0x1b
        /*004e*/ 	.short	0x0040


	//----- nvinfo : EIATTR_EXTERNS
	.align		4
        /*0050*/ 	.byte	0x04, 0x0f
        /*0052*/ 	.short	(.L_1984 - .L_1983)


	//   ....[0]....
	.align		4
.L_1983:
        /*0054*/ 	.word	index@(__assertfail)


	//----- nvinfo : EIATTR_MERCURY_ISA_VERSION
	.align		4
.L_1984:
        /*0058*/ 	.byte	0x03, 0x5f
        /*005a*/ 	.short	0x0101


	//----- nvinfo : EIATTR_SYSCALL_OFFSETS
	.align		4
        /*005c*/ 	.byte	0x04, 0x46
        /*005e*/ 	.short	(.L_1986 - .L_1985)


	//   ....[0]....
.L_1985:
        /*0060*/ 	.word	0x00007410


	//   ....[1]....
        /*0064*/ 	.word	0x000075c0


	//   ....[2]....
        /*0068*/ 	.word	0x00007760


	//   ....[3]....
        /*006c*/ 	.word	0x00007910


	//----- nvinfo : EIATTR_EXIT_INSTR_OFFSETS
	.align		4
.L_1986:
        /*0070*/ 	.byte	0x04, 0x1c
        /*0072*/ 	.short	(.L_1988 - .L_1987)


	//   ....[0]....
.L_1987:
        /*0074*/ 	.word	0x00000080


	//   ....[1]....
        /*0078*/ 	.word	0x00007a10


	//----- nvinfo : EIATTR_INDIRECT_BRANCH_TARGETS
	.align		4
.L_1988:
        /*007c*/ 	.byte	0x04, 0x34
        /*007e*/ 	.short	(.L_1990 - .L_1989)


	//   ....[0]....
.L_1989:
        /*0080*/ 	.word	.L_x_7014@srel
        /*0084*/ 	.short	0x0
        /*0086*/ 	.short	0x0
        /*0088*/ 	.word	0x3
        /*008c*/ 	.word	.L_x_7015@srel
        /*0090*/ 	.word	.L_x_7016@srel
        /*0094*/ 	.word	.L_x_7017@srel


	//----- nvinfo : EIATTR_MAX_THREADS
	.align		4
.L_1990:
        /*0098*/ 	.byte	0x04, 0x05
        /*009a*/ 	.short	(.L_1992 - .L_1991)
.L_1991:
        /*009c*/ 	.word	0x00000200
        /*00a0*/ 	.word	0x00000001
        /*00a4*/ 	.word	0x00000001


	//----- nvinfo : EIATTR_CRS_STACK_SIZE
	.align		4
.L_1992:
        /*00a8*/ 	.byte	0x04, 0x1e
        /*00aa*/ 	.short	(.L_1994 - .L_1993)
.L_1993:
        /*00ac*/ 	.word	0x00000000


	//----- nvinfo : EIATTR_CBANK_PARAM_SIZE
	.align		4
.L_1994:
        /*00b0*/ 	.byte	0x03, 0x19
        /*00b2*/ 	.short	0x01d0


	//----- nvinfo : EIATTR_PARAM_CBANK
	.align		4
        /*00b4*/ 	.byte	0x04, 0x0a
        /*00b6*/ 	.short	(.L_1996 - .L_1995)
	.align		4
.L_1995:
        /*00b8*/ 	.word	index@(.nv.constant0._ZN2at4cuda57_GLOBAL__N__cd6b329d_24_DistributionBernoulli_cu_7537a20d21kernelPointwiseApply2IZNS_6native9templates4cuda28bernoulli_tensor_cuda_kernelIbfEEvRKNS_10TensorBaseES9_NS_15PhiloxCudaStateEEUliRbSB_SB_SB_RKfSD_SD_SD_E_bSC_jLin1ELin1ELi4ELi512ELi2EEEvNS0_6detail10TensorInfoIT0_T2_EENSG_IT1_SI_EESI_T_)
        /*00bc*/ 	.short	0x0210
        /*00be*/ 	.short	0x01d0


	//----- nvinfo : EIATTR_SW_WAR
	.align		4
.L_1996:
        /*00c0*/ 	.byte	0x04, 0x36
        /*00c2*/ 	.short	(.L_1998 - .L_1997)
.L_1997:
        /*00c4*/ 	.word	0x00000008
.L_1998:


//--------------------- .nv.info._ZN2at4cuda57_GLOBAL__N__cd6b329d_24_DistributionBernoulli_cu_7537a20d21kernelPointwiseApply2IZNS_6native9templates4cuda28bernoulli_tensor_cuda_kernelIbfEEvRKNS_10TensorBaseES9_NS_15PhiloxCudaStateEEUliRbSB_SB_SB_RKfSD_SD_SD_E_bSC_jLin1ELi2ELi4ELi512ELi2EEEvNS0_6detail10TensorInfoIT0_T2_EENSG_IT1_SI_EESI_T_ --------------------------
	.section	.nv.info._ZN2at4cuda57_GLOBAL__N__cd6b329d_24_DistributionBernoulli_cu_7537a20d21kernelPointwiseApply2IZNS_6native9templates4cuda28bernoulli_tensor_cuda_kernelIbfEEvRKNS_10TensorBaseES9_NS_15PhiloxCudaStateEEUliRbSB_SB_SB_RKfSD_SD_SD_E_bSC_jLin1ELi2ELi4ELi512ELi2EEEvNS0_6detail10TensorInfoIT0_T2_EENSG_IT1_SI_EESI_T_,"",@"SHT_CUDA_INFO"
	.sectionflags	@""
	.align	4


	//----- nvinfo : EIATTR_CUDA_API_VERSION
	.align		4
        /*0000*/ 	.byte	0x04, 0x37
        /*0002*/ 	.short	(.L_2000 - .L_1999)
.L_1999:
        /*0004*/ 	.word	0x00000082


	//----- nvinfo : EIATTR_KPARAM_INFO
	.align		4
.L_2000:
        /*0008*/ 	.byte	0x04, 0x17
        /*000a*/ 	.short	(.L_2002 - .L_2001)
.L_2001:
        /*000c*/ 	.word	0x00000000
        /*0010*/ 	.short	0x0003
        /*0012*/ 	.short	0x01b8
        /*0014*/ 	.byte	0x00, 0xf0, 0x61, 0x00


	//----- nvinfo : EIATTR_KPARAM_INFO
	.align		4
.L_2002:
        /*0018*/ 	.byte	0x04, 0x17
        /*001a*/ 	.short	(.L_2004 - .L_2003)
.L_2003:
        /*001c*/ 	.word	0x00000000
        /*0020*/ 	.short	0x0002
        /*0022*/ 	.short	0x01b0
        /*0024*/ 	.byte	0x00, 0xf0, 0x11, 0x00


	//----- nvinfo : EIATTR_KPARAM_INFO
	.align		4
.L_2004:
        /*0028*/ 	.byte	0x04, 0x17
        /*002a*/ 	.short	(.L_2006 - .L_2005)
.L_2005:
        /*002c*/ 	.word	0x00000000
        /*0030*/ 	.short	0x0001
        /*0032*/ 	.short	0x00d8
        /*0034*/ 	.byte	0x00, 0xf0, 0x61, 0x03


	//----- nvinfo : EIATTR_KPARAM_INFO
	.align		4
.L_2006:
        /*0038*/ 	.byte	0x04, 0x17
        /*003a*/ 	.short	(.L_2008 - .L_2007)
.L_2007:
        /*003c*/ 	.word	0x00000000
        /*0040*/ 	.short	0x0000
        /*0042*/ 	.short	0x0000
        /*0044*/ 	.byte	0x00, 0xf0, 0x61, 0x03


	//----- nvinfo : EIATTR_SPARSE_MMA_MASK
	.align		4
.L_2008:
        /*0048*/ 	.byte	0x03, 0x50
        /*004a*/ 	.short	0x0000


	//----- nvinfo : EIATTR_MAXREG_COUNT
	.align		4
        /*004c*/ 	.byte	0x03, 0x1b
        /*004e*/ 	.short	0x0040


	//----- nvinfo : EIATTR_EXTERNS
	.align		4
        /*0050*/ 	.byte	0x04, 0x0f
        /*0052*/ 	.short	(.L_2010 - .L_2009)


	//   ....[0]....
	.align		4
.L_2009:
        /*0054*/ 	.word	index@(__assertfail)


	//----- nvinfo : EIATTR_MERCURY_ISA_VERSION
	.align		4
.L_2010:
        /*0058*/ 	.byte	0x03, 0x5f
        /*005a*/ 	.short	0x0101


	//----- nvinfo : EIATTR_SYSCALL_OFFSETS
	.align		4
        /*005c*/ 	.byte	0x04, 0x46
        /*005e*/ 	.short	(.L_2012 - .L_2011)


	//   ....[0]....
.L_2011:
        /*0060*/ 	.word	0x000047d0


	//   ....[1]....
        /*0064*/ 	.word	0x00004980


	//   ....[2]....
        /*0068*/ 	.word	0x00004b20


	//   ....[3]....
        /*006c*/ 	.word	0x00004cd0


	//----- nvinfo : EIATTR_EXIT_INSTR_OFFSETS
	.align		4
.L_2012:
        /*0070*/ 	.byte	0x04, 0x1c
        /*0072*/ 	.short	(.L_2014 - .L_2013)


	//   ....[0]....
.L_2013:
        /*0074*/ 	.word	0x00000080


	//   ....[1]....
        /*0078*/ 	.word	0x00004dd0


	//----- nvinfo : EIATTR_INDIRECT_BRANCH_TARGETS
	.align		4
.L_2014:
        /*007c*/ 	.byte	0x04, 0x34
        /*007e*/ 	.short	(.L_2016 - .L_2015)


	//   ....[0]....
.L_2015:
        /*0080*/ 	.word	.L_x_7018@srel
        /*0084*/ 	.short	0x0
        /*0086*/ 	.short	0x0
        /*0088*/ 	.word	0x3
        /*008c*/ 	.word	.L_x_7019@srel
        /*0090*/ 	.word	.L_x_7020@srel
        /*0094*/ 	.word	.L_x_7021@srel


	//----- nvinfo : EIATTR_MAX_THREADS
	.align		4
.L_2016:
        /*0098*/ 	.byte	0x04, 0x05
        /*009a*/ 	.short	(.L_2018 - .L_2017)
.L_2017:
        /*009c*/ 	.word	0x00000200
        /*00a0*/ 	.word	0x00000001
        /*00a4*/ 	.word	0x00000001


	//----- nvinfo : EIATTR_CRS_STACK_SIZE
	.align		4
.L_2018:
        /*00a8*/ 	.byte	0x04, 0x1e
        /*00aa*/ 	.short	(.L_2020 - .L_2019)
.L_2019:
        /*00ac*/ 	.word	0x00000000


	//----- nvinfo : EIATTR_CBANK_PARAM_SIZE
	.align		4
.L_2020:
        /*00b0*/ 	.byte	0x03, 0x19
        /*00b2*/ 	.short	0x01d0


	//----- nvinfo : EIATTR_PARAM_CBANK
	.align		4
        /*00b4*/ 	.byte	0x04, 0x0a
        /*00b6*/ 	.short	(.L_2022 - .L_2021)
	.align		4
.L_2021:
        /*00b8*/ 	.word	index@(.nv.constant0._ZN2at4cuda57_GLOBAL__N__cd6b329d_24_DistributionBernoulli_cu_7537a20d21kernelPointwiseApply2IZNS_6native9templates4cuda28bernoulli_tensor_cuda_kernelIbfEEvRKNS_10TensorBaseES9_NS_15PhiloxCudaStateEEUliRbSB_SB_SB_RKfSD_SD_SD_E_bSC_jLin1ELi2ELi4ELi512ELi2EEEvNS0_6detail10TensorInfoIT0_T2_EENSG_IT1_SI_EESI_T_)
        /*00bc*/ 	.short	0x0210
        /*00be*/ 	.short	0x01d0


	//----- nvinfo : EIATTR_SW_WAR
	.align		4
.L_2022:
        /*00c0*/ 	.byte	0x04, 0x36
        /*00c2*/ 	.short	(.L_2024 - .L_2023)
.L_2023:
        /*00c4*/ 	.word	0x00000008
.L_2024:


//--------------------- .nv.info._ZN2at4cuda57_GLOBAL__N__cd6b329d_24_DistributionBernoulli_cu_7537a20d21kernelPointwiseApply2IZNS_6native9templates4cuda28bernoulli_tensor_cuda_kernelIbfEEvRKNS_10TensorBaseES9_NS_15PhiloxCudaStateEEUliRbSB_SB_SB_RKfSD_SD_SD_E_bSC_jLin1ELi1ELi4ELi512ELi2EEEvNS0_6detail10TensorInfoIT0_T2_EENSG_IT1_SI_EESI_T_ --------------------------
	.section	.nv.info._ZN2at4cuda57_GLOBAL__N__cd6b329d_24_DistributionBernoulli_cu_7537a20d21kernelPointwiseApply2IZNS_6native9templates4cuda28bernoulli_tensor_cuda_kernelIbfEEvRKNS_10TensorBaseES9_NS_15PhiloxCudaStateEEUliRbSB_SB_SB_RKfSD_SD_SD_E_bSC_jLin1ELi1ELi4ELi512ELi2EEEvNS0_6detail10TensorInfoIT0_T2_EENSG_IT1_SI_EESI_T_,"",@"SHT_CUDA_INFO"
	.sectionflags	@""
	.align	4


	//----- nvinfo : EIATTR_CUDA_API_VERSION
	.align		4
        /*0000*/ 	.byte	0x04, 0x37
        /*0002*/ 	.short	(.L_2026 - .L_2025)
.L_2025:
        /*0004*/ 	.word	0x00000082


	//----- nvinfo : EIATTR_KPARAM_INFO
	.align		4
.L_2026:
        /*0008*/ 	.byte	0x04, 0x17
        /*000a*/ 	.short	(.L_2028 - .L_2027)
.L_2027:
        /*000c*/ 	.word	0x00000000
        /*0010*/ 	.short	0x0003
        /*0012*/ 	.short	0x01b8
        /*0014*/ 	.byte	0x00, 0xf0, 0x61, 0x00


	//----- nvinfo : EIATTR_KPARAM_INFO
	.align		4
.L_2028:
        /*0018*/ 	.byte	0x04, 0x17
        /*001a*/ 	.short	(.L_2030 - .L_2029)
.L_2029:
        /*001c*/ 	.word	0x00000000
        /*0020*/ 	.short	0x0002
        /*0022*/ 	.short	0x01b0
        /*0024*/ 	.byte	0x00, 0xf0, 0x11, 0x00


	//----- nvinfo : EIATTR_KPARAM_INFO
	.align		4
.L_2030:
        /*0028*/ 	.byte	0x04, 0x17
        /*002a*/ 	.short	(.L_2032 - .L_2031)
.L_2031:
        /*002c*/ 	.word	0x00000000
        /*0030*/ 	.short	0x0001
        /*0032*/ 	.short	0x00d8
        /*0034*/ 	.byte	0x00, 0xf0, 0x61, 0x03


	//----- nvinfo : EIATTR_KPARAM_INFO
	.align		4
.L_2032:
        /*0038*/ 	.byte	0x04, 0x17
        /*003a*/ 	.short	(.L_2034 - .L_2033)
.L_2033:
        /*003c*/ 	.word	0x00000000
        /*0040*/ 	.short	0x0000
        /*0042*/ 	.short	0x0000
        /*0044*/ 	.byte	0x00, 0xf0, 0x61, 0x03


	//----- nvinfo : EIATTR_SPARSE_MMA_MASK
	.align		4
.L_2034:
        /*0048*/ 	.byte	0x03, 0x50
        /*004a*/ 	.short	0x0000


	//----- nvinfo : EIATTR_MAXREG_COUNT
	.align		4
        /*004c*/ 	.byte	0x03, 0x1b
        /*004e*/ 	.short	0x0040


	//----- nvinfo : EIATTR_EXTERNS
	.align		4
        /*0050*/ 	.byte	0x04, 0x0f
        /*0052*/ 	.short	(.L_2036 - .L_2035)


	//   ....[0]....
	.align		4
.L_2035:
        /*0054*/ 	.word	index@(__assertfail)


	//----- nvinfo : EIATTR_MERCURY_ISA_VERSION
	.align		4
.L_2036:
        /*0058*/ 	.byte	0x03, 0x5f
        /*005a*/ 	.short	0x0101


	//----- nvinfo : EIATTR_SYSCALL_OFFSETS
	.align		4
        /*005c*/ 	.byte	0x04, 0x46
        /*005e*/ 	.short	(.L_2038 - .L_2037)


	//   ....[0]....
.L_2037:
        /*0060*/ 	.word	0x000040f0


	//   ....[1]....
        /*0064*/ 	.word	0x00004310


	//   ....[2]....
        /*0068*/ 	.word	0x00004520


	//   ....[3]....
        /*006c*/ 	.word	0x00004750


	//----- nvinfo : EIATTR_EXIT_INSTR_OFFSETS
	.align		4
.L_2038:
        /*0070*/ 	.byte	0x04, 0x1c
        /*0072*/ 	.short	(.L_2040 - .L_2039)


	//   ....[0]....
.L_2039:
        /*0074*/ 	.word	0x00000080


	//   ....[1]....
        /*0078*/ 	.word	0x00004850


	//----- nvinfo : EIATTR_INDIRECT_BRANCH_TARGETS
	.align		4
.L_2040:
        /*007c*/ 	.byte	0x04, 0x34
        /*007e*/ 	.short	(.L_2042 - .L_2041)


	//   ....[0]....
.L_2041:
        /*0080*/ 	.word	.L_x_7022@srel
        /*0084*/ 	.short	0x0
        /*0086*/ 	.short	0x0
        /*0088*/ 	.word	0x3
        /*008c*/ 	.word	.L_x_7023@srel
        /*0090*/ 	.word	.L_x_7024@srel
        /*0094*/ 	.word	.L_x_7025@srel


	//----- nvinfo : EIATTR_MAX_THREADS
	.align		4
.L_2042:
        /*0098*/ 	.byte	0x04, 0x05
        /*009a*/ 	.short	(.L_2044 - .L_2043)
.L_2043:
        /*009c*/ 	.word	0x00000200
        /*00a0*/ 	.word	0x00000001
        /*00a4*/ 	.word	0x00000001


	//----- nvinfo : EIATTR_CRS_STACK_SIZE
	.align		4
.L_2044:
        /*00a8*/ 	.byte	0x04, 0x1e
        /*00aa*/ 	.short	(.L_2046 - .L_2045)
.L_2045:
        /*00ac*/ 	.word	0x00000000


	//----- nvinfo : EIATTR_CBANK_PARAM_SIZE
	.align		4
.L_2046:
        /*00b0*/ 	.byte	0x03, 0x19
        /*00b2*/ 	.short	0x01d0


	//----- nvinfo : EIATTR_PARAM_CBANK
	.align		4
        /*00b4*/ 	.byte	0x04, 0x0a
        /*00b6*/ 	.short	(.L_2048 - .L_2047)
	.align		4
.L_2047:
        /*00b8*/ 	.word	index@(.nv.constant0._ZN2at4cuda57_GLOBAL__N__cd6b329d_24_DistributionBernoulli_cu_7537a20d21kernelPointwiseApply2IZNS_6native9templates4cuda28bernoulli_tensor_cuda_kernelIbfEEvRKNS_10TensorBaseES9_NS_15PhiloxCudaStateEEUliRbSB_SB_SB_RKfSD_SD_SD_E_bSC_jLin1ELi1ELi4ELi512ELi2EEEvNS0_6detail10TensorInfoIT0_T2_EENSG_IT1_SI_EESI_T_)
        /*00bc*/ 	.short	0x0210
        /*00be*/ 	.short	0x01d0


	//----- nvinfo : EIATTR_SW_WAR
	.align		4
.L_2048:
        /*00c0*/ 	.byte	0x04, 0x36
        /*00c2*/ 	.short	(.L_2050 - .L_2049)
.L_2049:
        /*00c4*/ 	.word	0x00000008
.L_2050:


//--------------------- .nv.info._ZN2at4cuda57_GLOBAL__N__cd6b329d_24_DistributionBernoulli_cu_7537a20d21kernelPointwiseApply2IZNS_6native9templates4cuda28bernoulli_tensor_cuda_kernelIbfEEvRKNS_10TensorBaseES9_NS_15PhiloxCudaStateEEUliRbSB_SB_SB_RKfSD_SD_SD_E_bSC_jLi2ELin1ELi4ELi512ELi2EEEvNS0_6detail10TensorInfoIT0_T2_EENSG_IT1_SI_EESI_T_ --------------------------
	.section	.nv.info._ZN2at4cuda57_GLOBAL__N__cd6b329d_24_DistributionBernoulli_cu_7537a20d21kernelPointwiseApply2IZNS_6native9templates4cuda28bernoulli_tensor_cuda_kernelIbfEEvRKNS_10TensorBaseES9_NS_15PhiloxCudaStateEEUliRbSB_SB_SB_RKfSD_SD_SD_E_bSC_jLi2ELin1ELi4ELi512ELi2EEEvNS0_6detail10TensorInfoIT0_T2_EENSG_IT1_SI_EESI_T_,"",@"SHT_CUDA_INFO"
	.sectionflags	@""
	.align	4


	//----- nvinfo : EIATTR_CUDA_API_VERSION
	.align		4
        /*0000*/ 	.byte	0x04, 0x37
        /*0002*/ 	.short	(.L_2052 - .L_2051)
.L_2051:
        /*0004*/ 	.word	0x00000082


	//----- nvinfo : EIATTR_KPARAM_INFO
	.align		4
.L_2052:
        /*0008*/ 	.byte	0x04, 0x17
        /*000a*/ 	.short	(.L_2054 - .L_2053)
.L_2053:
        /*000c*/ 	.word	0x00000000
        /*0010*/ 	.short	0x0003
        /*0012*/ 	.short	0x01b8
        /*0014*/ 	.byte	0x00, 0xf0, 0x61, 0x00


	//----- nvinfo : EIATTR_KPARAM_INFO
	.align		4
.L_2054:
        /*0018*/ 	.byte	0x04, 0x17
        /*001a*/ 	.short	(.L_2056 - .L_2055)
.L_2055:
        /*001c*/ 	.word	0x00000000
        /*0020*/ 	.short	0x0002
        /*0022*/ 	.short	0x01b0
        /*0024*/ 	.byte	0x00, 0xf0, 0x11, 0x00


	//----- nvinfo : EIATTR_KPARAM_INFO
	.align		4
.L_2056:
        /*0028*/ 	.byte	0x04, 0x17
        /*002a*/ 	.short	(.L_2058 - .L_2057)
.L_2057:
        /*002c*/ 	.word	0x00000000
        /*0030*/ 	.short	0x0001
        /*0032*/ 	.short	0x00d8
        /*0034*/ 	.byte	0x00, 0xf0, 0x61, 0x03


	//----- nvinfo : EIATTR_KPARAM_INFO
	.align		4
.L_2058:
        /*0038*/ 	.byte	0x04, 0x17
        /*003a*/ 	.short	(.L_2060 - .L_2059)
.L_2059:
        /*003c*/ 	.word	0x00000000
        /*0040*/ 	.short	0x0000
        /*0042*/ 	.short	0x0000
        /*0044*/ 	.byte	0x00, 0xf0, 0x61, 0x03


	//----- nvinfo : EIATTR_SPARSE_MMA_MASK
	.align		4
.L_2060:
        /*0048*/ 	.byte	0x03, 0x50
        /*004a*/ 	.short	0x0000


	//----- nvinfo : EIATTR_MAXREG_COUNT
	.align		4
        /*004c*/ 	.byte	0x03, 0x1b
        /*004e*/ 	.short	0x0040


	//----- nvinfo : EIATTR_EXTERNS
	.align		4
        /*0050*/ 	.byte	0x04, 0x0f
        /*0052*/ 	.short	(.L_2062 - .L_2061)


	//   ....[0]....
	.align		4
.L_2061:
        /*0054*/ 	.word	index@(__assertfail)


	//----- nvinfo : EIATTR_MERCURY_ISA_VERSION
	.align		4
.L_2062:
        /*0058*/ 	.byte	0x03, 0x5f
        /*005a*/ 	.short	0x0101


	//----- nvinfo : EIATTR_SYSCALL_OFFSETS
	.align		4
        /*005c*/ 	.byte	0x04, 0x46
        /*005e*/ 	.short	(.L_2064 - .L_2063)


	//   ....[0]....
.L_2063:
        /*0060*/ 	.word	0x000047b0


	//   ....[1]....
        /*0064*/ 	.word	0x00004960


	//   ....[2]....
        /*0068*/ 	.word	0x00004b00


	//   ....[3]....
        /*006c*/ 	.word	0x00004cb0


	//----- nvinfo : EIATTR_EXIT_INSTR_OFFSETS
	.align		4
.L_2064:
        /*0070*/ 	.byte	0x04, 0x1c
        /*0072*/ 	.short	(.L_2066 - .L_2065)


	//   ....[0]....
.L_2065:
        /*0074*/ 	.word	0x00000080


	//   ....[1]....
        /*0078*/ 	.word	0x00004db0


	//----- nvinfo : EIATTR_INDIRECT_BRANCH_TARGETS
	.align		4
.L_2066:
        /*007c*/ 	.byte	0x04, 0x34
        /*007e*/ 	.short	(.L_2068 - .L_2067)


	//   ....[0]....
.L_2067:
        /*0080*/ 	.word	.L_x_7026@srel
        /*0084*/ 	.short	0x0
        /*0086*/ 	.short	0x0
        /*0088*/ 	.word	0x3
        /*008c*/ 	.word	.L_x_7027@srel
        /*0090*/ 	.word	.L_x_7028@srel
        /*0094*/ 	.word	.L_x_7029@srel


	//----- nvinfo : EIATTR_MAX_THREADS
	.align		4
.L_2068:
        /*0098*/ 	.byte	0x04, 0x05
        /*009a*/ 	.short	(.L_2070 - .L_2069)
.L_2069:
        /*009c*/ 	.word	0x00000200
        /*00a0*/ 	.word	0x00000001
        /*00a4*/ 	.word	0x00000001


	//----- nvinfo : EIATTR_CRS_STACK_SIZE
	.align		4
.L_2070:
        /*00a8*/ 	.byte	0x04, 0x1e
        /*00aa*/ 	.short	(.L_2072 - .L_2071)
.L_2071:
        /*00ac*/ 	.word	0x00000000


	//----- nvinfo : EIATTR_CBANK_PARAM_SIZE
	.align		4
.L_2072:
        /*00b0*/ 	.byte	0x03, 0x19
        /*00b2*/ 	.short	0x01d0


	//----- nvinfo : EIATTR_PARAM_CBANK
	.align		4
        /*00b4*/ 	.byte	0x04, 0x0a
        /*00b6*/ 	.short	(.L_2074 - .L_2073)
	.align		4
.L_2073:
        /*00b8*/ 	.word	index@(.nv.constant0._ZN2at4cuda57_GLOBAL__N__cd6b329d_24_DistributionBernoulli_cu_7537a20d21kernelPointwiseApply2IZNS_6native9templates4cuda28bernoulli_tensor_cuda_kernelIbfEEvRKNS_10TensorBaseES9_NS_15PhiloxCudaStateEEUliRbSB_SB_SB_RKfSD_SD_SD_E_bSC_jLi2ELin1ELi4ELi512ELi2EEEvNS0_6detail10TensorInfoIT0_T2_EENSG_IT1_SI_EESI_T_)
        /*00bc*/ 	.short	0x0210
        /*00be*/ 	.short	0x01d0


	//----- nvinfo : EIATTR_SW_WAR
	.align		4
.L_2074:
        /*00c0*/ 	.byte	0x04, 0x36
        /*00c2*/ 	.short	(.L_2076 - .L_2075)
.L_2075:
        /*00c4*/ 	.word	0x00000008
.L_2076:


//--------------------- .nv.info._ZN2at4cuda57_GLOBAL__N__cd6b329d_24_DistributionBernoulli_cu_7537a20d21kernelPointwiseApply2IZNS_6native9templates4cuda28bernoulli_tensor_cuda_kernelIbfEEvRKNS_10TensorBaseES9_NS_15PhiloxCudaStateEEUliRbSB_SB_SB_RKfSD_SD_SD_E_bSC_jLi2ELi2ELi4ELi512ELi2EEEvNS0_6detail10TensorInfoIT0_T2_EENSG_IT1_SI_EESI_T_ --------------------------
	.section	.nv.info._ZN2at4cuda57_GLOBAL__N__cd6b329d_24_DistributionBernoulli_cu_7537a20d21kernelPointwiseApply2IZNS_6native9templates4cuda28bernoulli_tensor_cuda_kernelIbfEEvRKNS_10TensorBaseES9_NS_15PhiloxCudaStateEEUliRbSB_SB_SB_RKfSD_SD_SD_E_bSC_jLi2ELi2ELi4ELi512ELi2EEEvNS0_6detail10TensorInfoIT0_T2_EENSG_IT1_SI_EESI_T_,"",@"SHT_CUDA_INFO"
	.sectionflags	@""
	.align	4


	//----- nvinfo : EIATTR_CUDA_API_VERSION
	.align		4
        /*0000*/ 	.byte	0x04, 0x37
        /*0002*/ 	.short	(.L_2078 - .L_2077)
.L_2077:
        /*0004*/ 	.word	0x00000082


	//----- nvinfo : EIATTR_KPARAM_INFO
	.align		4
.L_2078:
        /*0008*/ 	.byte	0x04, 0x17
        /*000a*/ 	.short	(.L_2080 - .L_2079)
.L_2079:
        /*000c*/ 	.word	0x00000000
        /*0010*/ 	.short	0x0003
        /*0012*/ 	.short	0x01b8
        /*0014*/ 	.byte	0x00, 0xf0, 0x61, 0x00


	//----- nvinfo : EIATTR_KPARAM_INFO
	.align		4
.L_2080:
        /*0018*/ 	.byte	0x04, 0x17
        /*001a*/ 	.short	(.L_2082 - .L_2081)
.L_2081:
        /*001c*/ 	.word	0x00000000
        /*0020*/ 	.short	0x0002
        /*0022*/ 	.short	0x01b0
        /*0024*/ 	.byte	0x00, 0xf0, 0x11, 0x00


	//----- nvinfo : EIATTR_KPARAM_INFO
	.align		4
.L_2082:
        /*0028*/ 	.byte	0x04, 0x17
        /*002a*/ 	.short	(.L_2084 - .L_2083)
.L_2083:
        /*002c*/ 	.word	0x00000000
        /*0030*/ 	.short	0x0001
        /*0032*/ 	.short	0x00d8
        /*0034*/ 	.byte	0x00, 0xf0, 0x61, 0x03


	//----- nvinfo : EIATTR_KPARAM_INFO
	.align		4
.L_2084:
        /*0038*/ 	.byte	0x04, 0x17
        /*003a*/ 	.short	(.L_2086 - .L_2085)
.L_2085:
        /*003c*/ 	.word	0x00000000
        /*0040*/ 	.short	0x0000
        /*0042*/ 	.short	0x0000
        /*0044*/ 	.byte	0x00, 0xf0, 0x61, 0x03


	//----- nvinfo : EIATTR_SPARSE_MMA_MASK
	.align		4
.L_2086:
        /*0048*/ 	.byte	0x03, 0x50
        /*004a*/ 	.short	0x0000


	//----- nvinfo : EIATTR_MAXREG_COUNT
	.align		4
        /*004c*/ 	.byte	0x03, 0x1b
        /*004e*/ 	.short	0x0040


	//----- nvinfo : EIATTR_EXTERNS
	.align		4
        /*0050*/ 	.byte	0x04, 0x0f
        /*0052*/ 	.short	(.L_2088 - .L_2087)


	//   ....[0]....
	.align		4
.L_2087:
        /*0054*/ 	.word	index@(__assertfail)


	//----- nvinfo : EIATTR_MERCURY_ISA_VERSION
	.align		4
.L_2088:
        /*0058*/ 	.byte	0x03, 0x5f
        /*005a*/ 	.short	0x0101


	//----- nvinfo : EIATTR_SYSCALL_OFFSETS
	.align		4
        /*005c*/ 	.byte	0x04, 0x46
        /*005e*/ 	.short	(.L_2090 - .L_2089)


	//   ....[0]....
.L_2089:
        /*0060*/ 	.word	0x00001a50


	//   ....[1]....
        /*0064*/ 	.word	0x00001c00


	//   ....[2]....
        /*0068*/ 	.word	0x00001da0


	//   ....[3]....
        /*006c*/ 	.word	0x00001f50


	//----- nvinfo : EIATTR_EXIT_INSTR_OFFSETS
	.align		4
.L_2090:
        /*0070*/ 	.byte	0x04, 0x1c
        /*0072*/ 	.short	(.L_2092 - .L_2091)


	//   ....[0]....
.L_2091:
        /*0074*/ 	.word	0x00000080


	//   ....[1]....
        /*0078*/ 	.word	0x00002050


	//----- nvinfo : EIATTR_INDIRECT_BRANCH_TARGETS
	.align		4
.L_2092:
        /*007c*/ 	.byte	0x04, 0x34
        /*007e*/ 	.short	(.L_2094 - .L_2093)


	//   ....[0]....
.L_2093:
        /*0080*/ 	.word	.L_x_7030@srel
        /*0084*/ 	.short	0x0
        /*0086*/ 	.short	0x0
        /*0088*/ 	.word	0x3
        /*008c*/ 	.word	.L_x_7031@srel
        /*0090*/ 	.word	.L_x_7032@srel
        /*0094*/ 	.word	.L_x_7033@srel


	//----- nvinfo : EIATTR_MAX_THREADS
	.align		4
.L_2094:
        /*0098*/ 	.byte	0x04, 0x05
        /*009a*/ 	.short	(.L_2096 - .L_2095)
.L_2095:
        /*009c*/ 	.word	0x00000200
        /*00a0*/ 	.word	0x00000001
        /*00a4*/ 	.word	0x00000001


	//----- nvinfo : EIATTR_CRS_STACK_SIZE
	.align		4
.L_2096:
        /*00a8*/ 	.byte	0x04, 0x1e
        /*00aa*/ 	.short	(.L_2098 - .L_2097)
.L_2097:
        /*00ac*/ 	.word	0x00000000


	//----- nvinfo : EIATTR_CBANK_PARAM_SIZE
	.align		4
.L_2098:
        /*00b0*/ 	.byte	0x03, 0x19
        /*00b2*/ 	.short	0x01d0


	//----- nvinfo : EIATTR_PARAM_CBANK
	.align		4
        /*00b4*/ 	.byte	0x04, 0x0a
        /*00b6*/ 	.short	(.L_2100 - .L_2099)
	.align		4
.L_2099:
        /*00b8*/ 	.word	index@(.nv.constant0._ZN2at4cuda57_GLOBAL__N__cd6b329d_24_DistributionBernoulli_cu_7537a20d21kernelPointwiseApply2IZNS_6native9templates4cuda28bernoulli_tensor_cuda_kernelIbfEEvRKNS_10TensorBaseES9_NS_15PhiloxCudaStateEEUliRbSB_SB_SB_RKfSD_SD_SD_E_bSC_jLi2ELi2ELi4ELi512ELi2EEEvNS0_6detail10TensorInfoIT0_T2_EENSG_IT1_SI_EESI_T_)
        /*00bc*/ 	.short	0x0210
        /*00be*/ 	.short	0x01d0


	//----- nvinfo : EIATTR_SW_WAR
	.align		4
.L_2100:
        /*00c0*/ 	.byte	0x04, 0x36
        /*00c2*/ 	.short	(.L_2102 - .L_2101)
.L_2101:
        /*00c4*/ 	.word	0x00000008
.L_2102:


//--------------------- .nv.info._ZN2at4cuda57_GLOBAL__N__cd6b329d_24_DistributionBernoulli_cu_7537a20d21kernelPointwiseApply2IZNS_6native9templates4cuda28bernoulli_tensor_cuda_kernelIbfEEvRKNS_10TensorBaseES9_NS_15PhiloxCudaStateEEUliRbSB_SB_SB_RKfSD_SD_SD_E_bSC_jLi2ELi1ELi4ELi512ELi2EEEvNS0_6detail10TensorInfoIT0_T2_EENSG_IT1_SI_EESI_T_ --------------------------
	.section	.nv.info._ZN2at4cuda57_GLOBAL__N__cd6b329d_24_DistributionBernoulli_cu_7537a20d21kernelPointwiseApply2IZNS_6native9templates4cuda28bernoulli_tensor_cuda_kernelIbfEEvRKNS_10TensorBaseES9_NS_15PhiloxCudaStateEEUliRbSB_SB_SB_RKfSD_SD_SD_E_bSC_jLi2ELi1ELi4ELi512ELi2EEEvNS0_6detail10TensorInfoIT0_T2_EENSG_IT1_SI_EESI_T_,"",@"SHT_CUDA_INFO"
	.sectionflags	@""
	.align	4


	//----- nvinfo : EIATTR_CUDA_API_VERSION
	.align		4
        /*0000*/ 	.byte	0x04, 0x37
        /*0002*/ 	.short	(.L_2104 - .L_2103)
.L_2103:
        /*0004*/ 	.word	0x00000082


	//----- nvinfo : EIATTR_KPARAM_INFO
	.align		4
.L_2104:
        /*0008*/ 	.byte	0x04, 0x17
        /*000a*/ 	.short	(.L_2106 - .L_2105)
.L_2105:
        /*000c*/ 	.word	0x00000000
        /*0010*/ 	.short	0x0003
        /*0012*/ 	.short	0x01b8
        /*0014*/ 	.byte	0x00, 0xf0, 0x61, 0x00


	//----- nvinfo : EIATTR_KPARAM_INFO
	.align		4
.L_2106:
        /*0018*/ 	.byte	0x04, 0x17
        /*001a*/ 	.short	(.L_2108 - .L_2107)
.L_2107:
        /*001c*/ 	.word	0x00000000
        /*0020*/ 	.short	0x0002
        /*0022*/ 	.short	0x01b0
        /*0024*/ 	.byte	0x00, 0xf0, 0x11, 0x00


	//----- nvinfo : EIATTR_KPARAM_INFO
	.align		4
.L_2108:
        /*0028*/ 	.byte	0x04, 0x17
        /*002a*/ 	.short	(.L_2110 - .L_2109)
.L_2109:
        /*002c*/ 	.word	0x00000000
        /*0030*/ 	.short	0x0001
        /*0032*/ 	.short	0x00d8
        /*0034*/ 	.byte	0x00, 0xf0, 0x61, 0x03


	//----- nvinfo : EIATTR_KPARAM_INFO
	.align		4
.L_2110:
        /*0038*/ 	.byte	0x04, 0x17
        /*003a*/ 	.short	(.L_2112 - .L_2111)
.L_2111:
        /*003c*/ 	.word	0x00000000
        /*0040*/ 	.short	0x0000
        /*0042*/ 	.short	0x0000
        /*0044*/ 	.byte	0x00, 0xf0, 0x61, 0x03


	//----- nvinfo : EIATTR_SPARSE_MMA_MASK
	.align		4
.L_2112:
        /*0048*/ 	.byte	0x03, 0x50
        /*004a*/ 	.short	0x0000


	//----- nvinfo : EIATTR_MAXREG_COUNT
	.align		4
        /*004c*/ 	.byte	0x03, 0x1b
        /*004e*/ 	.short	0x0040


	//----- nvinfo : EIATTR_EXTERNS
	.align		4
        /*0050*/ 	.byte	0x04, 0x0f
        /*0052*/ 	.short	(.L_2114 - .L_2113)


	//   ....[0]....
	.align		4
.L_2113:
        /*0054*/ 	.word	index@(__assertfail)


	//----- nvinfo : EIATTR_MERCURY_ISA_VERSION
	.align		4
.L_2114:
        /*0058*/ 	.byte	0x03, 0x5f
        /*005a*/ 	.short	0x0101


	//----- nvinfo : EIATTR_SYSCALL_OFFSETS
	.align		4
        /*005c*/ 	.byte	0x04, 0x46
        /*005e*/ 	.short	(.L_2116 - .L_2115)


	//   ....[0]....
.L_2115:
        /*0060*/ 	.word	0x00001470


	//   ....[1]....
        /*0064*/ 	.word	0x00001660


	//   ....[2]....
        /*0068*/ 	.word	0x00001840


	//   ....[3]....
        /*006c*/ 	.word	0x00001a30


	//----- nvinfo : EIATTR_EXIT_INSTR_OFFSETS
	.align		4
.L_2116:
        /*0070*/ 	.byte	0x04, 0x1c
        /*0072*/ 	.short	(.L_2118 - .L_2117)


	//   ....[0]....
.L_2117:
        /*0074*/ 	.word	0x00000080


	//   ....[1]....
        /*0078*/ 	.word	0x00001b10


	//----- nvinfo : EIATTR_INDIRECT_BRANCH_TARGETS
	.align		4
.L_2118:
        /*007c*/ 	.byte	0x04, 0x34
        /*007e*/ 	.short	(.L_2120 - .L_2119)


	//   ....[0]....
.L_2119:
        /*0080*/ 	.word	.L_x_7034@srel
        /*0084*/ 	.short	0x0
        /*0086*/ 	.short	0x0
        /*0088*/ 	.word	0x3
        /*008c*/ 	.word	.L_x_7035@srel
        /*0090*/ 	.word	.L_x_7036@srel
        /*0094*/ 	.word	.L_x_7037@srel


	//----- nvinfo : EIATTR_MAX_THREADS
	.align		4
.L_2120:
        /*0098*/ 	.byte	0x04, 0x05
        /*009a*/ 	.short	(.L_2122 - .L_2121)
.L_2121:
        /*009c*/ 	.word	0x00000200
        /*00a0*/ 	.word	0x00000001
        /*00a4*/ 	.word	0x00000001


	//----- nvinfo : EIATTR_CRS_STACK_SIZE
	.align		4
.L_2122:
        /*00a8*/ 	.byte	0x04, 0x1e
        /*00aa*/ 	.short	(.L_2124 - .L_2123)
.L_2123:
        /*00ac*/ 	.word	0x00000000


	//----- nvinfo : EIATTR_CBANK_PARAM_SIZE
	.align		4
.L_2124:
        /*00b0*/ 	.byte	0x03, 0x19
        /*00b2*/ 	.short	0x01d0


	//----- nvinfo : EIATTR_PARAM_CBANK
	.align		4
        /*00b4*/ 	.byte	0x04, 0x0a
        /*00b6*/ 	.short	(.L_2126 - .L_2125)
	.align		4
.L_2125:
        /*00b8*/ 	.word	index@(.nv.constant0._ZN2at4cuda57_GLOBAL__N__cd6b329d_24_DistributionBernoulli_cu_7537a20d21kernelPointwiseApply2IZNS_6native9templates4cuda28bernoulli_tensor_cuda_kernelIbfEEvRKNS_10TensorBaseES9_NS_15PhiloxCudaStateEEUliRbSB_SB_SB_RKfSD_SD_SD_E_bSC_jLi2ELi1ELi4ELi512ELi2EEEvNS0_6detail10TensorInfoIT0_T2_EENSG_IT1_SI_EESI_T_)
        /*00bc*/ 	.short	0x0210
        /*00be*/ 	.short	0x01d0


	//----- nvinfo : EIATTR_SW_WAR
	.align		4
.L_2126:
        /*00c0*/ 	.byte	0x04, 0x36
        /*00c2*/ 	.short	(.L_2128 - .L_2127)
.L_2127:
        /*00c4*/ 	.word	0x00000008
.L_2128:


//--------------------- .nv.info._ZN2at4cuda57_GLOBAL__N__cd6b329d_24_DistributionBernoulli_cu_7537a20d21kernelPointwiseApply2IZNS_6native9templates4cuda28bernoulli_tensor_cuda_kernelIbfEEvRKNS_10TensorBaseES9_NS_15PhiloxCudaStateEEUliRbSB_SB_SB_RKfSD_SD_SD_E_bSC_jLi1ELin1ELi4ELi512ELi2EEEvNS0_6detail10TensorInfoIT0_T2_EENSG_IT1_SI_EESI_T_ --------------------------
	.section	.nv.info._ZN2at4cuda57_GLOBAL__N__cd6b329d_24_DistributionBernoulli_cu_7537a20d21kernelPointwiseApply2IZNS_6native9templates4cuda28bernoulli_tensor_cuda_kernelIbfEEvRKNS_10TensorBaseES9_NS_15PhiloxCudaStateEEUliRbSB_SB_SB_RKfSD_SD_SD_E_bSC_jLi1ELin1ELi4ELi512ELi2EEEvNS0_6detail10TensorInfoIT0_T2_EENSG_IT1_SI_EESI_T_,"",@"SHT_CUDA_INFO"
	.sectionflags	@""
	.align	4


	//----- nvinfo : EIATTR_CUDA_API_VERSION
	.align		4
        /*0000*/ 	.byte	0x04, 0x37
        /*0002*/ 	.short	(.L_2130 - .L_2129)
.L_2129:
        /*0004*/ 	.word	0x00000082


	//----- nvinfo : EIATTR_KPARAM_INFO
	.align		4
.L_2130:
        /*0008*/ 	.byte	0x04, 0x17
        /*000a*/ 	.short	(.L_2132 - .L_2131)
.L_2131:
        /*000c*/ 	.word	0x00000000
        /*0010*/ 	.short	0x0003
        /*0012*/ 	.short	0x01b8
        /*0014*/ 	.byte	0x00, 0xf0, 0x61, 0x00


	//----- nvinfo : EIATTR_KPARAM_INFO
	.align		4
.L_2132:
        /*0018*/ 	.byte	0x04, 0x17
        /*001a*/ 	.short	(.L_2134 - .L_2133)
.L_2133:
        /*001c*/ 	.word	0x00000000
        /*0020*/ 	.short	0x0002
        /*0022*/ 	.short	0x01b0
        /*0024*/ 	.byte	0x00, 0xf0, 0x11, 0x00


	//----- nvinfo : EIATTR_KPARAM_INFO
	.align		4
.L_2134:
        /*0028*/ 	.byte	0x04, 0x17
        /*002a*/ 	.short	(.L_2136 - .L_2135)
.L_2135:
        /*002c*/ 	.word	0x00000000
        /*0030*/ 	.short	0x0001
        /*0032*/ 	.short	0x00d8
        /*0034*/ 	.byte	0x00, 0xf0, 0x61, 0x03


	//----- nvinfo : EIATTR_KPARAM_INFO
	.align		4
.L_2136:
        /*0038*/ 	.byte	0x04, 0x17
        /*003a*/ 	.short	(.L_2138 - .L_2137)
.L_2137:
        /*003c*/ 	.word	0x00000000
        /*0040*/ 	.short	0x0000
        /*0042*/ 	.short	0x0000
        /*0044*/ 	.byte	0x00, 0xf0, 0x61, 0x03


	//----- nvinfo : EIATTR_SPARSE_MMA_MASK
	.align		4
.L_2138:
        /*0048*/ 	.byte	0x03, 0x50
        /*004a*/ 	.short	0x0000


	//----- nvinfo : EIATTR_MAXREG_COUNT
	.align		4
        /*004c*/ 	.byte	0x03, 0x1b
        /*004e*/ 	.short	0x0040


	//----- nvinfo : EIATTR_EXTERNS
	.align		4
        /*0050*/ 	.byte	0x04, 0x0f
        /*0052*/ 	.short	(.L_2140 - .L_2139)


	//   ....[0]....
	.align		4
.L_2139:
        /*0054*/ 	.word	index@(__assertfail)


	//----- nvinfo : EIATTR_MERCURY_ISA_VERSION
	.align		4
.L_2140:
        /*0058*/ 	.byte	0x03, 0x5f
        /*005a*/ 	.short	0x0101


	//----- nvinfo : EIATTR_SYSCALL_OFFSETS
	.align		4
        /*005c*/ 	.byte	0x04, 0x46
        /*005e*/ 	.short	(.L_2142 - .L_2141)


	//   ....[0]....
.L_2141:
        /*0060*/ 	.word	0x000040d0


	//   ....[1]....
        /*0064*/ 	.word	0x000042e0


	//   ....[2]....
        /*0068*/ 	.word	0x00004500


	//   ....[3]....
        /*006c*/ 	.word	0x00004730


	//----- nvinfo : EIATTR_EXIT_INSTR_OFFSETS
	.align		4
.L_2142:
        /*0070*/ 	.byte	0x04, 0x1c
        /*0072*/ 	.short	(.L_2144 - .L_2143)


	//   ....[0]....
.L_2143:
        /*0074*/ 	.word	0x00000080


	//   ....[1]....
        /*0078*/ 	.word	0x000048c0


	//----- nvinfo : EIATTR_INDIRECT_BRANCH_TARGETS
	.align		4
.L_2144:
        /*007c*/ 	.byte	0x04, 0x34
        /*007e*/ 	.short	(.L_2146 - .L_2145)


	//   ....[0]....
.L_2145:
        /*0080*/ 	.word	.L_x_7038@srel
        /*0084*/ 	.short	0x0
        /*0086*/ 	.short	0x0
        /*0088*/ 	.word	0x3
        /*008c*/ 	.word	.L_x_7039@srel
        /*0090*/ 	.word	.L_x_7040@srel
        /*0094*/ 	.word	.L_x_7041@srel


	//----- nvinfo : EIATTR_MAX_THREADS
	.align		4
.L_2146:
        /*0098*/ 	.byte	0x04, 0x05
        /*009a*/ 	.short	(.L_2148 - .L_2147)
.L_2147:
        /*009c*/ 	.word	0x00000200
        /*00a0*/ 	.word	0x00000001
        /*00a4*/ 	.word	0x00000001


	//----- nvinfo : EIATTR_CRS_STACK_SIZE
	.align		4
.L_2148:
        /*00a8*/ 	.byte	0x04, 0x1e
        /*00aa*/ 	.short	(.L_2150 - .L_2149)
.L_2149:
        /*00ac*/ 	.word	0x00000000


	//----- nvinfo : EIATTR_CBANK_PARAM_SIZE
	.align		4
.L_2150:
        /*00b0*/ 	.byte	0x03, 0x19
        /*00b2*/ 	.short	0x01d0


	//----- nvinfo : EIATTR_PARAM_CBANK
	.align		4
        /*00b4*/ 	.byte	0x04, 0x0a
        /*00b6*/ 	.short	(.L_2152 - .L_2151)
	.align		4
.L_2151:
        /*00b8*/ 	.word	index@(.nv.constant0._ZN2at4cuda57_GLOBAL__N__cd6b329d_24_DistributionBernoulli_cu_7537a20d21kernelPointwiseApply2IZNS_6native9templates4cuda28bernoulli_tensor_cuda_kernelIbfEEvRKNS_10TensorBaseES9_NS_15PhiloxCudaStateEEUliRbSB_SB_SB_RKfSD_SD_SD_E_bSC_jLi1ELin1ELi4ELi512ELi2EEEvNS0_6detail10TensorInfoIT0_T2_EENSG_IT1_SI_EESI_T_)
        /*00bc*/ 	.short	0x0210
        /*00be*/ 	.short	0x01d0


	//----- nvinfo : EIATTR_SW_WAR
	.align		4
.L_2152:
        /*00c0*/ 	.byte	0x04, 0x36
        /*00c2*/ 	.short	(.L_2154 - .L_2153)
.L_2153:
        /*00c4*/ 	.word	0x00000008
.L_2154:


//--------------------- .nv.info._ZN2at4cuda57_GLOBAL__N__cd6b329d_24_DistributionBernoulli_cu_7537a20d21kernelPointwiseApply2IZNS_6native9templates4cuda28bernoulli_tensor_cuda_kernelIbfEEvRKNS_10TensorBaseES9_NS_15PhiloxCudaStateEEUliRbSB_SB_SB_RKfSD_SD_SD_E_bSC_jLi1ELi2ELi4ELi512ELi2EEEvNS0_6detail10TensorInfoIT0_T2_EENSG_IT1_SI_EESI_T_ --------------------------
	.section	.nv.info._ZN2at4cuda57_GLOBAL__N__cd6b329d_24_DistributionBernoulli_cu_7537a20d21kernelPointwiseApply2IZNS_6native9templates4cuda28bernoulli_tensor_cuda_kernelIbfEEvRKNS_10TensorBaseES9_NS_15PhiloxCudaStateEEUliRbSB_SB_SB_RKfSD_SD_SD_E_bSC_jLi1ELi2ELi4ELi512ELi2EEEvNS0_6detail10TensorInfoIT0_T2_EENSG_IT1_SI_EESI_T_,"",@"SHT_CUDA_INFO"
	.sectionflags	@""
	.align	4


	//----- nvinfo : EIATTR_CUDA_API_VERSION
	.align		4
        /*0000*/ 	.byte	0x04, 0x37
        /*0002*/ 	.short	(.L_2156 - .L_2155)
.L_2155:
        /*0004*/ 	.word	0x00000082


	//----- nvinfo : EIATTR_KPARAM_INFO
	.align		4
.L_2156:
        /*0008*/ 	.byte	0x04, 0x17
        /*000a*/ 	.short	(.L_2158 - .L_2157)
.L_2157:
        /*000c*/ 	.word	0x00000000
        /*0010*/ 	.short	0x0003
        /*0012*/ 	.short	0x01b8
        /*0014*/ 	.byte	0x00, 0xf0, 0x61, 0x00


	//----- nvinfo : EIATTR_KPARAM_INFO
	.align		4
.L_2158:
        /*0018*/ 	.byte	0x04, 0x17
        /*001a*/ 	.short	(.L_2160 - .L_2159)
.L_2159:
        /*001c*/ 	.word	0x00000000
        /*0020*/ 	.short	0x0002
        /*0022*/ 	.short	0x01b0
        /*0024*/ 	.byte	0x00, 0xf0, 0x11, 0x00


	//----- nvinfo : EIATTR_KPARAM_INFO
	.align		4
.L_2160:
        /*0028*/ 	.byte	0x04, 0x17
        /*002a*/ 	.short	(.L_2162 - .L_2161)
.L_2161:
        /*002c*/ 	.word	0x00000000
        /*0030*/ 	.short	0x0001
        /*0032*/ 	.short	0x00d8
        /*0034*/ 	.byte	0x00, 0xf0, 0x61, 0x03


	//----- nvinfo : EIATTR_KPARAM_INFO
	.align		4
.L_2162:
        /*0038*/ 	.byte	0x04, 0x17
        /*003a*/ 	.short	(.L_2164 - .L_2163)
.L_2163:
        /*003c*/ 	.word	0x00000000
        /*0040*/ 	.short	0x0000
        /*0042*/ 	.short	0x0000
        /*0044*/ 	.byte	0x00, 0xf0, 0x61, 0x03


	//----- nvinfo : EIATTR_SPARSE_MMA_MASK
	.align		4
.L_2164:
        /*0048*/ 	.byte	0x03, 0x50
        /*004a*/ 	.short	0x0000


	//----- nvinfo : EIATTR_MAXREG_COUNT
	.align		4
        /*004c*/ 	.byte	0x03, 0x1b
        /*004e*/ 	.short	0x0040


	//----- nvinfo : EIATTR_EXTERNS
	.align		4
        /*0050*/ 	.byte	0x04, 0x0f
        /*0052*/ 	.short	(.L_2166 - .L_2165)


	//   ....[0]....
	.align		4
.L_2165:
        /*0054*/ 	.word	index@(__assertfail)


	//----- nvinfo : EIATTR_MERCURY_ISA_VERSION
	.align		4
.L_2166:
        /*0058*/ 	.byte	0x03, 0x5f
        /*005a*/ 	.short	0x0101


	//----- nvinfo : EIATTR_SYSCALL_OFFSETS
	.align		4
        /*005c*/ 	.byte	0x04, 0x46
        /*005e*/ 	.short	(.L_2168 - .L_2167)


	//   ....[0]....
.L_2167:
        /*0060*/ 	.word	0x00001410


	//   ....[1]....
        /*0064*/ 	.word	0x00001600


	//   ....[2]....
        /*0068*/ 	.word	0x00001800


	//   ....[3]....
        /*006c*/ 	.word	0x00001a10


	//----- nvinfo : EIATTR_EXIT_INSTR_OFFSETS
	.align		4
.L_2168:
        /*0070*/ 	.byte	0x04, 0x1c
        /*0072*/ 	.short	(.L_2170 - .L_2169)


	//   ....[0]....
.L_2169:
        /*0074*/ 	.word	0x00000080


	//   ....[1]....
        /*0078*/ 	.word	0x00001b40


	//----- nvinfo : EIATTR_INDIRECT_BRANCH_TARGETS
	.align		4
.L_2170:
        /*007c*/ 	.byte	0x04, 0x34
        /*007e*/ 	.short	(.L_2172 - .L_2171)


	//   ....[0]....
.L_2171:
        /*0080*/ 	.word	.L_x_7042@srel
        /*0084*/ 	.short	0x0
        /*0086*/ 	.short	0x0
        /*0088*/ 	.word	0x3
        /*008c*/ 	.word	.L_x_7043@srel
        /*0090*/ 	.word	.L_x_7044@srel
        /*0094*/ 	.word	.L_x_7045@srel


	//----- nvinfo : EIATTR_MAX_THREADS
	.align		4
.L_2172:
        /*0098*/ 	.byte	0x04, 0x05
        /*009a*/ 	.short	(.L_2174 - .L_2173)
.L_2173:
        /*009c*/ 	.word	0x00000200
        /*00a0*/ 	.word	0x00000001
        /*00a4*/ 	.word	0x00000001


	//----- nvinfo : EIATTR_CRS_STACK_SIZE
	.align		4
.L_2174:
        /*00a8*/ 	.byte	0x04, 0x1e
        /*00aa*/ 	.short	(.L_2176 - .L_2175)
.L_2175:
        /*00ac*/ 	.word	0x00000000


	//----- nvinfo : EIATTR_CBANK_PARAM_SIZE
	.align		4
.L_2176:
        /*00b0*/ 	.byte	0x03, 0x19
        /*00b2*/ 	.short	0x01d0


	//----- nvinfo : EIATTR_PARAM_CBANK
	.align		4
        /*00b4*/ 	.byte	0x04, 0x0a
        /*00b6*/ 	.short	(.L_2178 - .L_2177)
	.align		4
.L_2177:
        /*00b8*/ 	.word	index@(.nv.constant0._ZN2at4cuda57_GLOBAL__N__cd6b329d_24_DistributionBernoulli_cu_7537a20d21kernelPointwiseApply2IZNS_6native9templates4cuda28bernoulli_tensor_cuda_kernelIbfEEvRKNS_10TensorBaseES9_NS_15PhiloxCudaStateEEUliRbSB_SB_SB_RKfSD_SD_SD_E_bSC_jLi1ELi2ELi4ELi512ELi2EEEvNS0_6detail10TensorInfoIT0_T2_EENSG_IT1_SI_EESI_T_)
        /*00bc*/ 	.short	0x0210
        /*00be*/ 	.short	0x01d0


	//----- nvinfo : EIATTR_SW_WAR
	.align		4
.L_2178:
        /*00c0*/ 	.byte	0x04, 0x36
        /*00c2*/ 	.short	(.L_2180 - .L_2179)
.L_2179:
        /*00c4*/ 	.word	0x00000008
.L_2180:


//--------------------- .nv.info._ZN2at4cuda57_GLOBAL__N__cd6b329d_24_DistributionBernoulli_cu_7537a20d21kernelPointwiseApply2IZNS_6native9templates4cuda28bernoulli_tensor_cuda_kernelIbfEEvRKNS_10TensorBaseES9_NS_15PhiloxCudaStateEEUliRbSB_SB_SB_RKfSD_SD_SD_E_bSC_jLi1ELi1ELi4ELi512ELi2EEEvNS0_6detail10TensorInfoIT0_T2_EENSG_IT1_SI_EESI_T_ --------------------------
	.section	.nv.info._ZN2at4cuda57_GLOBAL__N__cd6b329d_24_DistributionBernoulli_cu_7537a20d21kernelPointwiseApply2IZNS_6native9templates4cuda28bernoulli_tensor_cuda_kernelIbfEEvRKNS_10TensorBaseES9_NS_15PhiloxCudaStateEEUliRbSB_SB_SB_RKfSD_SD_SD_E_bSC_jLi1ELi1ELi4ELi512ELi2EEEvNS0_6detail10TensorInfoIT0_T2_EENSG_IT1_SI_EESI_T_,"",@"SHT_CUDA_INFO"
	.sectionflags	@""
	.align	4


	//----- nvinfo : EIATTR_CUDA_API_VERSION
	.align		4
        /*0000*/ 	.byte	0x04, 0x37
        /*0002*/ 	.short	(.L_2182 - .L_2181)
.L_2181:
        /*0004*/ 	.word	0x00000082


	//----- nvinfo : EIATTR_KPARAM_INFO
	.align		4
.L_2182:
        /*0008*/ 	.byte	0x04, 0x17
        /*000a*/ 	.short	(.L_2184 - .L_2183)
.L_2183:
        /*000c*/ 	.word	0x00000000
        /*0010*/ 	.short	0x0003
        /*0012*/ 	.short	0x01b8
        /*0014*/ 	.byte	0x00, 0xf0, 0x61, 0x00


	//----- nvinfo : EIATTR_KPARAM_INFO
	.align		4
.L_2184:
        /*0018*/ 	.byte	0x04, 0x17
        /*001a*/ 	.short	(.L_2186 - .L_2185)
.L_2185:
        /*001c*/ 	.word	0x00000000
        /*0020*/ 	.short	0x0002
        /*0022*/ 	.short	0x01b0
        /*0024*/ 	.byte	0x00, 0xf0, 0x11, 0x00


	//----- nvinfo : EIATTR_KPARAM_INFO
	.align		4
.L_2186:
        /*0028*/ 	.byte	0x04, 0x17
        /*002a*/ 	.short	(.L_2188 - .L_2187)
.L_2187:
        /*002c*/ 	.word	0x00000000
        /*0030*/ 	.short	0x0001
        /*0032*/ 	.short	0x00d8
        /*0034*/ 	.byte	0x00, 0xf0, 0x61, 0x03


	//----- nvinfo : EIATTR_KPARAM_INFO
	.align		4
.L_2188:
        /*0038*/ 	.byte	0x04, 0x17
        /*003a*/ 	.short	(.L_2190 - .L_2189)
.L_2189:
        /*003c*/ 	.word	0x00000000
        /*0040*/ 	.short	0x0000
        /*0042*/ 	.short	0x0000
        /*0044*/ 	.byte	0x00, 0xf0, 0x61, 0x03


	//----- nvinfo : EIATTR_SPARSE_MMA_MASK
	.align		4
.L_2190:
        /*0048*/ 	.byte	0x03, 0x50
        /*004a*/ 	.short	0x0000


	//----- nvinfo : EIATTR_MAXREG_COUNT
	.align		4
        /*004c*/ 	.byte	0x03, 0x1b
        /*004e*/ 	.short	0x0040


	//----- nvinfo : EIATTR_EXTERNS
	.align		4
        /*0050*/ 	.byte	0x04, 0x0f
        /*0052*/ 	.short	(.L_2192 - .L_2191)


	//   ....[0]....
	.align		4
.L_2191:
        /*0054*/ 	.word	index@(__assertfail)


	//----- nvinfo : EIATTR_MERCURY_ISA_VERSION
	.align		4
.L_2192:
        /*0058*/ 	.byte	0x03, 0x5f
        /*005a*/ 	.short	0x0101


	//----- nvinfo : EIATTR_SYSCALL_OFFSETS
	.align		4
        /*005c*/ 	.byte	0x04, 0x46
        /*005e*/ 	.short	(.L_2194 - .L_2193)


	//   ....[0]....
.L_2193:
        /*0060*/ 	.word	0x00000e50


	//   ....[1]....
        /*0064*/ 	.word	0x00001000


	//   ....[2]....
        /*0068*/ 	.word	0x000011a0


	//   ....[3]....
        /*006c*/ 	.word	0x000013b0


	//----- nvinfo : EIATTR_EXIT_INSTR_OFFSETS
	.align		4
.L_2194:
        /*0070*/ 	.byte	0x04, 0x1c
        /*0072*/ 	.short	(.L_2196 - .L_2195)


	//   ....[0]....
.L_2195:
        /*0074*/ 	.word	0x00000080


	//   ....[1]....
        /*0078*/ 	.word	0x000014e0


	//----- nvinfo : EIATTR_INDIRECT_BRANCH_TARGETS
	.align		4
.L_2196:
        /*007c*/ 	.byte	0x04, 0x34
        /*007e*/ 	.short	(.L_2198 - .L_2197)


	//   ....[0]....
.L_2197:
        /*0080*/ 	.word	.L_x_7046@srel
        /*0084*/ 	.short	0x0
        /*0086*/ 	.short	0x0
        /*0088*/ 	.word	0x3
        /*008c*/ 	.word	.L_x_7047@srel
        /*0090*/ 	.word	.L_x_7048@srel
        /*0094*/ 	.word	.L_x_7049@srel


	//----- nvinfo : EIATTR_MAX_THREADS
	.align		4
.L_2198:
        /*0098*/ 	.byte	0x04, 0x05
        /*009a*/ 	.short	(.L_2200 - .L_2199)
.L_2199:
        /*009c*/ 	.word	0x00000200
        /*00a0*/ 	.word	0x00000001
        /*00a4*/ 	.word	0x00000001


	//----- nvinfo : EIATTR_CRS_STACK_SIZE
	.align		4
.L_2200:
        /*00a8*/ 	.byte	0x04, 0x1e
        /*00aa*/ 	.short	(.L_2202 - .L_2201)
.L_2201:
        /*00ac*/ 	.word	0x00000000


	//----- nvinfo : EIATTR_CBANK_PARAM_SIZE
	.align		4
.L_2202:
        /*00b0*/ 	.byte	0x03, 0x19
        /*00b2*/ 	.short	0x01d0


	//----- nvinfo : EIATTR_PARAM_CBANK
	.align		4
        /*00b4*/ 	.byte	0x04, 0x0a
        /*00b6*/ 	.short	(.L_2204 - .L_2203)
	.align		4
.L_2203:
        /*00b8*/ 	.word	index@(.nv.constant0._ZN2at4cuda57_GLOBAL__N__cd6b329d_24_DistributionBernoulli_cu_7537a20d21kernelPointwiseApply2IZNS_6native9templates4cuda28bernoulli_tensor_cuda_kernelIbfEEvRKNS_10TensorBaseES9_NS_15PhiloxCudaStateEEUliRbSB_SB_SB_RKfSD_SD_SD_E_bSC_jLi1ELi1ELi4ELi512ELi2EEEvNS0_6detail10TensorInfoIT0_T2_EENSG_IT1_SI_EESI_T_)
        /*00bc*/ 	.short	0x0210
        /*00be*/ 	.short	0x01d0


	//----- nvinfo : EIATTR_SW_WAR
	.align		4
.L_2204:
        /*00c0*/ 	.byte	0x04, 0x36
        /*00c2*/ 	.short	(.L_2206 - .L_2205)
.L_2205:
        /*00c4*/ 	.word	0x00000008
.L_2206:


//--------------------- .nv.info._ZN2at4cuda57_GLOBAL__N__cd6b329d_24_DistributionBernoulli_cu_7537a20d21kernelPointwiseApply2IZNS_6native9templates4cuda28bernoulli_tensor_cuda_kernelIN3c108BFloat16EfEEvRKNS_10TensorBaseESB_NS_15PhiloxCudaStateEEUliRS8_SD_SD_SD_RKfSF_SF_SF_E_S8_SE_mLin1ELin1ELi4ELi512ELi2EEEvNS0_6detail10TensorInfoIT0_T2_EENSI_IT1_SK_EESK_T_ --------------------------
	.section	.nv.info._ZN2at4cuda57_GLOBAL__N__cd6b329d_24_DistributionBernoulli_cu_7537a20d21kernelPointwiseApply2IZNS_6native9templates4cuda28bernoulli_tensor_cuda_kernelIN3c108BFloat16EfEEvRKNS_10TensorBaseESB_NS_15PhiloxCudaStateEEUliRS8_SD_SD_SD_RKfSF_SF_SF_E_S8_SE_mLin1ELin1ELi4ELi512ELi2EEEvNS0_6detail10TensorInfoIT0_T2_EENSI_IT1_SK_EESK_T_,"",@"SHT_CUDA_INFO"
	.sectionflags	@""
	.align	4


	//----- nvinfo : EIATTR_CUDA_API_VERSION
	.align		4
        /*0000*/ 	.byte	0x04, 0x37
        /*0002*/ 	.short	(.L_2208 - .L_2207)
.L_2207:
        /*0004*/ 	.word	0x00000082


	//----- nvinfo : EIATTR_KPARAM_INFO
	.align		4
.L_2208:
        /*0008*/ 	.byte	0x04, 0x17
        /*000a*/ 	.short	(.L_2210 - .L_2209)
.L_2209:
        /*000c*/ 	.word	0x00000000
        /*0010*/ 	.short	0x0003
        /*0012*/ 	.short	0x0348
        /*0014*/ 	.byte	0x00, 0xf0, 0x61, 0x00


	//----- nvinfo : EIATTR_KPARAM_INFO
	.align		4
.L_2210:
        /*0018*/ 	.byte	0x04, 0x17
        /*001a*/ 	.short	(.L_2212 - .L_2211)
.L_2211:
        /*001c*/ 	.word	0x00000000
        /*0020*/ 	.short	0x0002
        /*0022*/ 	.short	0x0340
        /*0024*/ 	.byte	0x00, 0xf0, 0x21, 0x00


	//----- nvinfo : EIATTR_KPARAM_INFO
	.align		4
.L_2212:
        /*0028*/ 	.byte	0x04, 0x17
        /*002a*/ 	.short	(.L_2214 - .L_2213)
.L_2213:
        /*002c*/ 	.word	0x00000000
        /*0030*/ 	.short	0x0001
        /*0032*/ 	.short	0x01a0
        /*0034*/ 	.byte	0x00, 0xf0, 0x81, 0x06


	//----- nvinfo : EIATTR_KPARAM_INFO
	.align		4
.L_2214:
        /*0038*/ 	.byte	0x04, 0x17
        /*003a*/ 	.short	(.L_2216 - .L_2215)
.L_2215:
        /*003c*/ 	.word	0x00000000
        /*0040*/ 	.short	0x0000
        /*0042*/ 	.short	0x0000
        /*0044*/ 	.byte	0x00, 0xf0, 0x81, 0x06


	//----- nvinfo : EIATTR_SPARSE_MMA_MASK
	.align		4
.L_2216:
        /*0048*/ 	.byte	0x03, 0x50
        /*004a*/ 	.short	0x0000


	//----- nvinfo : EIATTR_MAXREG_COUNT
	.align		4
        /*004c*/ 	.byte	0x03, 0x1b
        /*004e*/ 	.short	0x0040


	//----- nvinfo : EIATTR_EXTERNS
	.align		4
        /*0050*/ 	.byte	0x04, 0x0f
        /*0052*/ 	.short	(.L_2218 - .L_2217)


	//   ....[0]....
	.align		4
.L_2217:
        /*0054*/ 	.word	index@(__assertfail)


	//----- nvinfo : EIATTR_MERCURY_ISA_VERSION
	.align		4
.L_2218:
        /*0058*/ 	.byte	0x03, 0x5f
        /*005a*/ 	.short	0x0101


	//----- nvinfo : EIATTR_SYSCALL_OFFSETS
	.align		4
        /*005c*/ 	.byte	0x04, 0x46
        /*005e*/ 	.short	(.L_2220 - .L_2219)


	//   ....[0]....
.L_2219:
        /*0060*/ 	.word	0x0000d840


	//   ....[1]....
        /*0064*/ 	.word	0x0000da20


	//   ....[2]....
        /*0068*/ 	.word	0x0000dbf0


	//   ....[3]....
        /*006c*/ 	.word	0x0000ddd0


	//----- nvinfo : EIATTR_EXIT_INSTR_OFFSETS
	.align		4
.L_2220:
        /*0070*/ 	.byte	0x04, 0x1c
        /*0072*/ 	.short	(.L_2222 - .L_2221)


	//   ....[0]....
.L_2221:
        /*0074*/ 	.word	0x00000090


	//   ....[1]....
        /*0078*/ 	.word	0x0000df20


	//----- nvinfo : EIATTR_INDIRECT_BRANCH_TARGETS
	.align		4
.L_2222:
        /*007c*/ 	.byte	0x04, 0x34
        /*007e*/ 	.short	(.L_2224 - .L_2223)


	//   ....[0]....
.L_2223:
        /*0080*/ 	.word	.L_x_7050@srel
        /*0084*/ 	.short	0x0
        /*0086*/ 	.short	0x0
        /*0088*/ 	.word	0x3
        /*008c*/ 	.word	.L_x_7051@srel
        /*0090*/ 	.word	.L_x_7052@srel
        /*0094*/ 	.word	.L_x_7053@srel


	//----- nvinfo : EIATTR_MAX_THREADS
	.align		4
.L_2224:
        /*0098*/ 	.byte	0x04, 0x05
        /*009a*/ 	.short	(.L_2226 - .L_2225)
.L_2225:
        /*009c*/ 	.word	0x00000200
        /*00a0*/ 	.word	0x00000001
        /*00a4*/ 	.word	0x00000001


	//----- nvinfo : EIATTR_CRS_STACK_SIZE
	.align		4
.L_2226:
        /*00a8*/ 	.byte	0x04, 0x1e
        /*00aa*/ 	.short	(.L_2228 - .L_2227)
.L_2227:
        /*00ac*/ 	.word	0x00000000


	//----- nvinfo : EIATTR_CBANK_PARAM_SIZE
	.align		4
.L_2228:
        /*00b0*/ 	.byte	0x03, 0x19
        /*00b2*/ 	.short	0x0360


	//----- nvinfo : EIATTR_PARAM_CBANK
	.align		4
        /*00b4*/ 	.byte	0x04, 0x0a
        /*00b6*/ 	.short	(.L_2230 - .L_2229)
	.align		4
.L_2229:
        /*00b8*/ 	.word	index@(.nv.constant0._ZN2at4cuda57_GLOBAL__N__cd6b329d_24_DistributionBernoulli_cu_7537a20d21kernelPointwiseApply2IZNS_6native9templates4cuda28bernoulli_tensor_cuda_kernelIN3c108BFloat16EfEEvRKNS_10TensorBaseESB_NS_15PhiloxCudaStateEEUliRS8_SD_SD_SD_RKfSF_SF_SF_E_S8_SE_mLin1ELin1ELi4ELi512ELi2EEEvNS0_6detail10TensorInfoIT0_T2_EENSI_IT1_SK_EESK_T_)
        /*00bc*/ 	.short	0x0210
        /*00be*/ 	.short	0x0360


	//----- nvinfo : EIATTR_SW_WAR
	.align		4
.L_2230:
        /*00c0*/ 	.byte	0x04, 0x36
        /*00c2*/ 	.short	(.L_2232 - .L_2231)
.L_2231:
        /*00c4*/ 	.word	0x00000008
.L_2232:


//--------------------- .nv.info._ZN2at4cuda57_GLOBAL__N__cd6b329d_24_DistributionBernoulli_cu_7537a20d21kernelPointwiseApply2IZNS_6native9templates4cuda28bernoulli_tensor_cuda_kernelIN3c108BFloat16EfEEvRKNS_10TensorBaseESB_NS_15PhiloxCudaStateEEUliRS8_SD_SD_SD_RKfSF_SF_SF_E_S8_SE_mLi1ELi1ELi4ELi512ELi2EEEvNS0_6detail10TensorInfoIT0_T2_EENSI_IT1_SK_EESK_T_ --------------------------
	.section	.nv.info._ZN2at4cuda57_GLOBAL__N__cd6b329d_24_DistributionBernoulli_cu_7537a20d21kernelPointwiseApply2IZNS_6native9templates4cuda28bernoulli_tensor_cuda_kernelIN3c108BFloat16EfEEvRKNS_10TensorBaseESB_NS_15PhiloxCudaStateEEUliRS8_SD_SD_SD_RKfSF_SF_SF_E_S8_SE_mLi1ELi1ELi4ELi512ELi2EEEvNS0_6detail10TensorInfoIT0_T2_EENSI_IT1_SK_EESK_T_,"",@"SHT_CUDA_INFO"
	.sectionflags	@""
	.align	4


	//----- nvinfo : EIATTR_CUDA_API_VERSION
	.align		4
        /*0000*/ 	.byte	0x04, 0x37
        /*0002*/ 	.short	(.L_2234 - .L_2233)
.L_2233:
        /*0004*/ 	.word	0x00000082


	//----- nvinfo : EIATTR_KPARAM_INFO
	.align		4
.L_2234:
        /*0008*/ 	.byte	0x04, 0x17
        /*000a*/ 	.short	(.L_2236 - .L_2235)
.L_2235:
        /*000c*/ 	.word	0x00000000
        /*0010*/ 	.short	0x0003
        /*0012*/ 	.short	0x0348
        /*0014*/ 	.byte	0x00, 0xf0, 0x61, 0x00


	//----- nvinfo : EIATTR_KPARAM_INFO
	.align		4
.L_2236:
        /*0018*/ 	.byte	0x04, 0x17
        /*001a*/ 	.short	(.L_2238 - .L_2237)
.L_2237:
        /*001c*/ 	.word	0x00000000
        /*0020*/ 	.short	0x0002
        /*0022*/ 	.short	0x0340
        /*0024*/ 	.byte	0x00, 0xf0, 0x21, 0x00


	//----- nvinfo : EIATTR_KPARAM_INFO
	.align		4
.L_2238:
        /*0028*/ 	.byte	0x04, 0x17
        /*002a*/ 	.short	(.L_2240 - .L_2239)
.L_2239:
        /*002c*/ 	.word	0x00000000
        /*0030*/ 	.short	0x0001
        /*0032*/ 	.short	0x01a0
        /*0034*/ 	.byte	0x00, 0xf0, 0x81, 0x06


	//----- nvinfo : EIATTR_KPARAM_INFO
	.align		4
.L_2240:
        /*0038*/ 	.byte	0x04, 0x17
        /*003a*/ 	.short	(.L_2242 - .L_2241)
.L_2241:
        /*003c*/ 	.word	0x00000000
        /*0040*/ 	.short	0x0000
        /*0042*/ 	.short	0x0000
        /*0044*/ 	.byte	0x00, 0xf0, 0x81, 0x06


	//----- nvinfo : EIATTR_SPARSE_MMA_MASK
	.align		4
.L_2242:
        /*0048*/ 	.byte	0x03, 0x50
        /*004a*/ 	.short	0x0000


	//----- nvinfo : EIATTR_MAXREG_COUNT
	.align		4
        /*004c*/ 	.byte	0x03, 0x1b
        /*004e*/ 	.short	0x0040


	//----- nvinfo : EIATTR_EXTERNS
	.align		4
        /*0050*/ 	.byte	0x04, 0x0f
        /*0052*/ 	.short	(.L_2244 - .L_2243)


	//   ....[0]....
	.align		4
.L_2243:
        /*0054*/ 	.word	index@(__assertfail)


	//----- nvinfo : EIATTR_MERCURY_ISA_VERSION
	.align		4
.L_2244:
        /*0058*/ 	.byte	0x03, 0x5f
        /*005a*/ 	.short	0x0101


	//----- nvinfo : EIATTR_SYSCALL_OFFSETS
	.align		4
        /*005c*/ 	.byte	0x04, 0x46
        /*005e*/ 	.short	(.L_2246 - .L_2245)


	//   ....[0]....
.L_2245:
        /*0060*/ 	.word	0x00001000


	//   ....[1]....
        /*0064*/ 	.word	0x000011d0


	//   ....[2]....
        /*0068*/ 	.word	0x00001390


	//   ....[3]....
        /*006c*/ 	.word	0x00001610


	//----- nvinfo : EIATTR_EXIT_INSTR_OFFSETS
	.align		4
.L_2246:
        /*0070*/ 	.byte	0x04, 0x1c
        /*0072*/ 	.short	(.L_2248 - .L_2247)


	//   ....[0]....
.L_2247:
        /*0074*/ 	.word	0x00000090


	//   ....[1]....
        /*0078*/ 	.word	0x000017c0


	//----- nvinfo : EIATTR_INDIRECT_BRANCH_TARGETS
	.align		4
.L_2248:
        /*007c*/ 	.byte	0x04, 0x34
        /*007e*/ 	.short	(.L_2250 - .L_2249)


	//   ....[0]....
.L_2249:
        /*0080*/ 	.word	.L_x_7054@srel
        /*0084*/ 	.short	0x0
        /*0086*/ 	.short	0x0
        /*0088*/ 	.word	0x3
        /*008c*/ 	.word	.L_x_7055@srel
        /*0090*/ 	.word	.L_x_7056@srel
        /*0094*/ 	.word	.L_x_7057@srel


	//----- nvinfo : EIATTR_MAX_THREADS
	.align		4
.L_2250:
        /*0098*/ 	.byte	0x04, 0x05
        /*009a*/ 	.short	(.L_2252 - .L_2251)
.L_2251:
        /*009c*/ 	.word	0x00000200
        /*00a0*/ 	.word	0x00000001
        /*00a4*/ 	.word	0x00000001


	//----- nvinfo : EIATTR_CRS_STACK_SIZE
	.align		4
.L_2252:
        /*00a8*/ 	.byte	0x04, 0x1e
        /*00aa*/ 	.short	(.L_2254 - .L_2253)
.L_2253:
        /*00ac*/ 	.word	0x00000000


	//----- nvinfo : EIATTR_CBANK_PARAM_SIZE
	.align		4
.L_2254:
        /*00b0*/ 	.byte	0x03, 0x19
        /*00b2*/ 	.short	0x0360


	//----- nvinfo : EIATTR_PARAM_CBANK
	.align		4
        /*00b4*/ 	.byte	0x04, 0x0a
        /*00b6*/ 	.short	(.L_2256 - .L_2255)
	.align		4
.L_2255:
        /*00b8*/ 	.word	index@(.nv.constant0._ZN2at4cuda57_GLOBAL__N__cd6b329d_24_DistributionBernoulli_cu_7537a20d21kernelPointwiseApply2IZNS_6native9templates4cuda28bernoulli_tensor_cuda_kernelIN3c108BFloat16EfEEvRKNS_10TensorBaseESB_NS_15PhiloxCudaStateEEUliRS8_SD_SD_SD_RKfSF_SF_SF_E_S8_SE_mLi1ELi1ELi4ELi512ELi2EEEvNS0_6detail10TensorInfoIT0_T2_EENSI_IT1_SK_EESK_T_)
        /*00bc*/ 	.short	0x0210
        /*00be*/ 	.short	0x0360


	//----- nvinfo : EIATTR_SW_WAR
	.align		4
.L_2256:
        /*00c0*/ 	.byte	0x04, 0x36
        /*00c2*/ 	.short	(.L_2258 - .L_2257)
.L_2257:
        /*00c4*/ 	.word	0x00000008
.L_2258:


//--------------------- .nv.info._ZN2at4cuda57_GLOBAL__N__cd6b329d_24_DistributionBernoulli_cu_7537a20d21kernelPointwiseApply2IZNS_6native9templates4cuda28bernoulli_tensor_cuda_kernelIN3c108BFloat16EfEEvRKNS_10TensorBaseESB_NS_15PhiloxCudaStateEEUliRS8_SD_SD_SD_RKfSF_SF_SF_E_S8_SE_jLin1ELin1ELi4ELi512ELi2EEEvNS0_6detail10TensorInfoIT0_T2_EENSI_IT1_SK_EESK_T_ --------------------------
	.section	.nv.info._ZN2at4cuda57_GLOBAL__N__cd6b329d_24_DistributionBernoulli_cu_7537a20d21kernelPointwiseApply2IZNS_6native9templates4cuda28bernoulli_tensor_cuda_kernelIN3c108BFloat16EfEEvRKNS_10TensorBaseESB_NS_15PhiloxCudaStateEEUliRS8_SD_SD_SD_RKfSF_SF_SF_E_S8_SE_jLin1ELin1ELi4ELi512ELi2EEEvNS0_6detail10TensorInfoIT0_T2_EENSI_IT1_SK_EESK_T_,"",@"SHT_CUDA_INFO"
	.sectionflags	@""
	.align	4


	//----- nvinfo : EIATTR_CUDA_API_VERSION
	.align		4
        /*0000*/ 	.byte	0x04, 0x37
        /*0002*/ 	.short	(.L_2260 - .L_2259)
.L_2259:
        /*0004*/ 	.word	0x00000082


	//----- nvinfo : EIATTR_KPARAM_INFO
	.align		4
.L_2260:
        /*0008*/ 	.byte	0x04, 0x17
        /*000a*/ 	.short	(.L_2262 - .L_2261)
.L_2261:
        /*000c*/ 	.word	0x00000000
        /*0010*/ 	.short	0x0003
        /*0012*/ 	.short	0x01b8
        /*0014*/ 	.byte	0x00, 0xf0, 0x61, 0x00


	//----- nvinfo : EIATTR_KPARAM_INFO
	.align		4
.L_2262:
        /*0018*/ 	.byte	0x04, 0x17
        /*001a*/ 	.short	(.L_2264 - .L_2263)
.L_2263:
        /*001c*/ 	.word	0x00000000
        /*0020*/ 	.short	0x0002
        /*0022*/ 	.short	0x01b0
        /*0024*/ 	.byte	0x00, 0xf0, 0x11, 0x00


	//----- nvinfo : EIATTR_KPARAM_INFO
	.align		4
.L_2264:
        /*0028*/ 	.byte	0x04, 0x17
        /*002a*/ 	.short	(.L_2266 - .L_2265)
.L_2265:
        /*002c*/ 	.word	0x00000000
        /*0030*/ 	.short	0x0001
        /*0032*/ 	.short	0x00d8
        /*0034*/ 	.byte	0x00, 0xf0, 0x61, 0x03


	//----- nvinfo : EIATTR_KPARAM_INFO
	.align		4
.L_2266:
        /*0038*/ 	.byte	0x04, 0x17
        /*003a*/ 	.short	(.L_2268 - .L_2267)
.L_2267:
        /*003c*/ 	.word	0x00000000
        /*0040*/ 	.short	0x0000
        /*0042*/ 	.short	0x0000
        /*0044*/ 	.byte	0x00, 0xf0, 0x61, 0x03


	//----- nvinfo : EIATTR_SPARSE_MMA_MASK
	.align		4
.L_2268:
        /*0048*/ 	.byte	0x03, 0x50
        /*004a*/ 	.short	0x0000


	//----- nvinfo : EIATTR_MAXREG_COUNT
	.align		4
        /*004c*/ 	.byte	0x03, 0x1b
        /*004e*/ 	.short	0x0040


	//----- nvinfo : EIATTR_EXTERNS
	.align		4
        /*0050*/ 	.byte	0x04, 0x0f
        /*0052*/ 	.short	(.L_2270 - .L_2269)


	//   ....[0]....
	.align		4
.L_2269:
        /*0054*/ 	.word	index@(__assertfail)


	//----- nvinfo : EIATTR_MERCURY_ISA_VERSION
	.align		4
.L_2270:
        /*0058*/ 	.byte	0x03, 0x5f
        /*005a*/ 	.short	0x0101


	//----- nvinfo : EIATTR_SYSCALL_OFFSETS
	.align		4
        /*005c*/ 	.byte	0x04, 0x46
        /*005e*/ 	.short	(.L_2272 - .L_2271)


	//   ....[0]....
.L_2271:
        /*0060*/ 	.word	0x00007360


	//   ....[1]....
        /*0064*/ 	.word	0x00007540


	//   ....[2]....
        /*0068*/ 	.word	0x00007710


	//   ....[3]....
        /*006c*/ 	.word	0x000078f0


	//----- nvinfo : EIATTR_EXIT_INSTR_OFFSETS
	.align		4
.L_2272:
        /*0070*/ 	.byte	0x04, 0x1c
        /*0072*/ 	.short	(.L_2274 - .L_2273)


	//   ....[0]....
.L_2273:
        /*0074*/ 	.word	0x00000080


	//   ....[1]....
        /*0078*/ 	.word	0x00007a20


	//----- nvinfo : EIATTR_INDIRECT_BRANCH_TARGETS
	.align		4
.L_2274:
        /*007c*/ 	.byte	0x04, 0x34
        /*007e*/ 	.short	(.L_2276 - .L_2275)


	//   ....[0]....
.L_2275:
        /*0080*/ 	.word	.L_x_7058@srel
        /*0084*/ 	.short	0x0
        /*0086*/ 	.short	0x0
        /*0088*/ 	.word	0x3
        /*008c*/ 	.word	.L_x_7059@srel
        /*0090*/ 	.word	.L_x_7060@srel
        /*0094*/ 	.word	.L_x_7061@srel


	//----- nvinfo : EIATTR_MAX_THREADS
	.align		4
.L_2276:
        /*0098*/ 	.byte	0x04, 0x05
        /*009a*/ 	.short	(.L_2278 - .L_2277)
.L_2277:
        /*009c*/ 	.word	0x00000200
        /*00a0*/ 	.word	0x00000001
        /*00a4*/ 	.word	0x00000001


	//----- nvinfo : EIATTR_CRS_STACK_SIZE
	.align		4
.L_2278:
        /*00a8*/ 	.byte	0x04, 0x1e
        /*00aa*/ 	.short	(.L_2280 - .L_2279)
.L_2279:
        /*00ac*/ 	.word	0x00000000


	//----- nvinfo : EIATTR_CBANK_PARAM_SIZE
	.align		4
.L_2280:
        /*00b0*/ 	.byte	0x03, 0x19
        /*00b2*/ 	.short	0x01d0


	//----- nvinfo : EIATTR_PARAM_CBANK
	.align		4
        /*00b4*/ 	.byte	0x04, 0x0a
        /*00b6*/ 	.short	(.L_2282 - .L_2281)
	.align		4
.L_2281:
        /*00b8*/ 	.word	index@(.nv.constant0._ZN2at4cuda57_GLOBAL__N__cd6b329d_24_DistributionBernoulli_cu_7537a20d21kernelPointwiseApply2IZNS_6native9templates4cuda28bernoulli_tensor_cuda_kernelIN3c108BFloat16EfEEvRKNS_10TensorBaseESB_NS_15PhiloxCudaStateEEUliRS8_SD_SD_SD_RKfSF_SF_SF_E_S8_SE_jLin1ELin1ELi4ELi512ELi2EEEvNS0_6detail10TensorInfoIT0_T2_EENSI_IT1_SK_EESK_T_)
        /*00bc*/ 	.short	0x0210
        /*00be*/ 	.short	0x01d0


	//----- nvinfo : EIATTR_SW_WAR
	.align		4
.L_2282:
        /*00c0*/ 	.byte	0x04, 0x36
        /*00c2*/ 	.short	(.L_2284 - .L_2283)
.L_2283:
        /*00c4*/ 	.word	0x00000008
.L_2284:


//--------------------- .nv.info._ZN2at4cuda57_GLOBAL__N__cd6b329d_24_DistributionBernoulli_cu_7537a20d21kernelPointwiseApply2IZNS_6native9templates4cuda28bernoulli_tensor_cuda_kernelIN3c108BFloat16EfEEvRKNS_10TensorBaseESB_NS_15PhiloxCudaStateEEUliRS8_SD_SD_SD_RKfSF_SF_SF_E_S8_SE_jLin1ELi2ELi4ELi512ELi2EEEvNS0_6detail10TensorInfoIT0_T2_EENSI_IT1_SK_EESK_T_ --------------------------
	.section	.nv.info._ZN2at4cuda57_GLOBAL__N__cd6b329d_24_DistributionBernoulli_cu_7537a20d21kernelPointwiseApply2IZNS_6native9templates4cuda28bernoulli_tensor_cuda_kernelIN3c108BFloat16EfEEvRKNS_10TensorBaseESB_NS_15PhiloxCudaStateEEUliRS8_SD_SD_SD_RKfSF_SF_SF_E_S8_SE_jLin1ELi2ELi4ELi512ELi2EEEvNS0_6detail10TensorInfoIT0_T2_EENSI_IT1_SK_EESK_T_,"",@"SHT_CUDA_INFO"
	.sectionflags	@""
	.align	4


	//----- nvinfo : EIATTR_CUDA_API_VERSION
	.align		4
        /*0000*/ 	.byte	0x04, 0x37
        /*0002*/ 	.short	(.L_2286 - .L_2285)
.L_2285:
        /*0004*/ 	.word	0x00000082


	//----- nvinfo : EIATTR_KPARAM_INFO
	.align		4
.L_2286:
        /*0008*/ 	.byte	0x04, 0x17
        /*000a*/ 	.short	(.L_2288 - .L_2287)
.L_2287:
        /*000c*/ 	.word	0x00000000
        /*0010*/ 	.short	0x0003
        /*0012*/ 	.short	0x01b8
        /*0014*/ 	.byte	0x00, 0xf0, 0x61, 0x00


	//----- nvinfo : EIATTR_KPARAM_INFO
	.align		4
.L_2288:
        /*0018*/ 	.byte	0x04, 0x17
        /*001a*/ 	.short	(.L_2290 - .L_2289)
.L_2289:
        /*001c*/ 	.word	0x00000000
        /*0020*/ 	.short	0x0002
        /*0022*/ 	.short	0x01b0
        /*0024*/ 	.byte	0x00, 0xf0, 0x11, 0x00


	//----- nvinfo : EIATTR_KPARAM_INFO
	.align		4
.L_2290:
        /*0028*/ 	.byte	0x04, 0x17
        /*002a*/ 	.short	(.L_2292 - .L_2291)
.L_2291:
        /*002c*/ 	.word	0x00000000
        /*0030*/ 	.short	0x0001
        /*0032*/ 	.short	0x00d8
        /*0034*/ 	.byte	0x00, 0xf0, 0x61, 0x03


	//----- nvinfo : EIATTR_KPARAM_INFO
	.align		4
.L_2292:
        /*0038*/ 	.byte	0x04, 0x17
        /*003a*/ 	.short	(.L_2294 - .L_2293)
.L_2293:
        /*003c*/ 	.word	0x00000000
        /*0040*/ 	.short	0x0000
        /*0042*/ 	.short	0x0000
        /*0044*/ 	.byte	0x00, 0xf0, 0x61, 0x03


	//----- nvinfo : EIATTR_SPARSE_MMA_MASK
	.align		4
.L_2294:
        /*0048*/ 	.byte	0x03, 0x50
        /*004a*/ 	.short	0x0000


	//----- nvinfo : EIATTR_MAXREG_COUNT
	.align		4
        /*004c*/ 	.byte	0x03, 0x1b
        /*004e*/ 	.short	0x0040


	//----- nvinfo : EIATTR_EXTERNS
	.align		4
        /*0050*/ 	.byte	0x04, 0x0f
        /*0052*/ 	.short	(.L_2296 - .L_2295)


	//   ....[0]....
	.align		4
.L_2295:
        /*0054*/ 	.word	index@(__assertfail)


	//----- nvinfo : EIATTR_MERCURY_ISA_VERSION
	.align		4
.L_2296:
        /*0058*/ 	.byte	0x03, 0x5f
        /*005a*/ 	.short	0x0101


	//----- nvinfo : EIATTR_SYSCALL_OFFSETS
	.align		4
        /*005c*/ 	.byte	0x04, 0x46
        /*005e*/ 	.short	(.L_2298 - .L_2297)


	//   ....[0]....
.L_2297:
        /*0060*/ 	.word	0x00004730


	//   ....[1]....
        /*0064*/ 	.word	0x00004910


	//   ....[2]....
        /*0068*/ 	.word	0x00004ae0


	//   ....[3]....
        /*006c*/ 	.word	0x00004cc0


	//----- nvinfo : EIATTR_EXIT_INSTR_OFFSETS
	.align		4
.L_2298:
        /*0070*/ 	.byte	0x04, 0x1c
        /*0072*/ 	.short	(.L_2300 - .L_2299)


	//   ....[0]....
.L_2299:
        /*0074*/ 	.word	0x00000080


	//   ....[1]....
        /*0078*/ 	.word	0x00004df0


	//----- nvinfo : EIATTR_INDIRECT_BRANCH_TARGETS
	.align		4
.L_2300:
        /*007c*/ 	.byte	0x04, 0x34
        /*007e*/ 	.short	(.L_2302 - .L_2301)


	//   ....[0]....
.L_2301:
        /*0080*/ 	.word	.L_x_7062@srel
        /*0084*/ 	.short	0x0
        /*0086*/ 	.short	0x0
        /*0088*/ 	.word	0x3
        /*008c*/ 	.word	.L_x_7063@srel
        /*0090*/ 	.word	.L_x_7064@srel
        /*0094*/ 	.word	.L_x_7065@srel


	//----- nvinfo : EIATTR_MAX_THREADS
	.align		4
.L_2302:
        /*0098*/ 	.byte	0x04, 0x05
        /*009a*/ 	.short	(.L_2304 - .L_2303)
.L_2303:
        /*009c*/ 	.word	0x00000200
        /*00a0*/ 	.word	0x00000001
        /*00a4*/ 	.word	0x00000001


	//----- nvinfo : EIATTR_CRS_STACK_SIZE
	.align		4
.L_2304:
        /*00a8*/ 	.byte	0x04, 0x1e
        /*00aa*/ 	.short	(.L_2306 - .L_2305)
.L_2305:
        /*00ac*/ 	.word	0x00000000


	//----- nvinfo : EIATTR_CBANK_PARAM_SIZE
	.align		4
.L_2306:
        /*00b0*/ 	.byte	0x03, 0x19
        /*00b2*/ 	.short	0x01d0


	//----- nvinfo : EIATTR_PARAM_CBANK
	.align		4
        /*00b4*/ 	.byte	0x04, 0x0a
        /*00b6*/ 	.short	(.L_2308 - .L_2307)
	.align		4
.L_2307:
        /*00b8*/ 	.word	index@(.nv.constant0._ZN2at4cuda57_GLOBAL__N__cd6b329d_24_DistributionBernoulli_cu_7537a20d21kernelPointwiseApply2IZNS_6native9templates4cuda28bernoulli_tensor_cuda_kernelIN3c108BFloat16EfEEvRKNS_10TensorBaseESB_NS_15PhiloxCudaStateEEUliRS8_SD_SD_SD_RKfSF_SF_SF_E_S8_SE_jLin1ELi2ELi4ELi512ELi2EEEvNS0_6detail10TensorInfoIT0_T2_EENSI_IT1_SK_EESK_T_)
        /*00bc*/ 	.short	0x0210
        /*00be*/ 	.short	0x01d0


	//----- nvinfo : EIATTR_SW_WAR
	.align		4
.L_2308:
        /*00c0*/ 	.byte	0x04, 0x36
        /*00c2*/ 	.short	(.L_2310 - .L_2309)
.L_2309:
        /*00c4*/ 	.word	0x00000008
.L_2310:


//--------------------- .nv.info._ZN2at4cuda57_GLOBAL__N__cd6b329d_24_DistributionBernoulli_cu_7537a20d21kernelPointwiseApply2IZNS_6native9templates4cuda28bernoulli_tensor_cuda_kernelIN3c108BFloat16EfEEvRKNS_10TensorBaseESB_NS_15PhiloxCudaStateEEUliRS8_SD_SD_SD_RKfSF_SF_SF_E_S8_SE_jLin1ELi1ELi4ELi512ELi2EEEvNS0_6detail10TensorInfoIT0_T2_EENSI_IT1_SK_EESK_T_ --------------------------
	.section	.nv.info._ZN2at4cuda57_GLOBAL__N__cd6b329d_24_DistributionBernoulli_cu_7537a20d21kernelPointwiseApply2IZNS_6native9templates4cuda28bernoulli_tensor_cuda_kernelIN3c108BFloat16EfEEvRKNS_10TensorBaseESB_NS_15PhiloxCudaStateEEUliRS8_SD_SD_SD_RKfSF_SF_SF_E_S8_SE_jLin1ELi1ELi4ELi512ELi2EEEvNS0_6detail10TensorInfoIT0_T2_EENSI_IT1_SK_EESK_T_,"",@"SHT_CUDA_INFO"
	.sectionflags	@""
	.align	4


	//----- nvinfo : EIATTR_CUDA_API_VERSION
	.align		4
        /*0000*/ 	.byte	0x04, 0x37
        /*0002*/ 	.short	(.L_2312 - .L_2311)
.L_2311:
        /*0004*/ 	.word	0x00000082


	//----- nvinfo : EIATTR_KPARAM_INFO
	.align		4
.L_2312:
        /*0008*/ 	.byte	0x04, 0x17
        /*000a*/ 	.short	(.L_2314 - .L_2313)
.L_2313:
        /*000c*/ 	.word	0x00000000
        /*0010*/ 	.short	0x0003
        /*0012*/ 	.short	0x01b8
        /*0014*/ 	.byte	0x00, 0xf0, 0x61, 0x00


	//----- nvinfo : EIATTR_KPARAM_INFO
	.align		4
.L_2314:
        /*0018*/ 	.byte	0x04, 0x17
        /*001a*/ 	.short	(.L_2316 - .L_2315)
.L_2315:
        /*001c*/ 	.word	0x00000000
        /*0020*/ 	.short	0x0002
        /*0022*/ 	.short	0x01b0
        /*0024*/ 	.byte	0x00, 0xf0, 0x11, 0x00


	//----- nvinfo : EIATTR_KPARAM_INFO
	.align		4
.L_2316:
        /*0028*/ 	.byte	0x04, 0x17
        /*002a*/ 	.short	(.L_2318 - .L_2317)
.L_2317:
        /*002c*/ 	.word	0x00000000
        /*0030*/ 	.short	0x0001
        /*0032*/ 	.short	0x00d8
        /*0034*/ 	.byte	0x00, 0xf0, 0x61, 0x03


	//----- nvinfo : EIATTR_KPARAM_INFO
	.align		4
.L_2318:
        /*0038*/ 	.byte	0x04, 0x17
        /*003a*/ 	.short	(.L_2320 - .L_2319)
.L_2319:
        /*003c*/ 	.word	0x00000000
        /*0040*/ 	.short	0x0000
        /*0042*/ 	.short	0x0000
        /*0044*/ 	.byte	0x00, 0xf0, 0x61, 0x03


	//----- nvinfo : EIATTR_SPARSE_MMA_MASK
	.align		4
.L_2320:
        /*0048*/ 	.byte	0x03, 0x50
        /*004a*/ 	.short	0x0000


	//----- nvinfo : EIATTR_MAXREG_COUNT
	.align		4
        /*004c*/ 	.byte	0x03, 0x1b
        /*004e*/ 	.short	0x0040


	//----- nvinfo : EIATTR_EXTERNS
	.align		4
        /*0050*/ 	.byte	0x04, 0x0f
        /*0052*/ 	.short	(.L_2322 - .L_2321)


	//   ....[0]....
	.align		4
.L_2321:
        /*0054*/ 	.word	index@(__assertfail)


	//----- nvinfo : EIATTR_MERCURY_ISA_VERSION
	.align		4
.L_2322:
        /*0058*/ 	.byte	0x03, 0x5f
        /*005a*/ 	.short	0x0101


	//----- nvinfo : EIATTR_SYSCALL_OFFSETS
	.align		4
        /*005c*/ 	.byte	0x04, 0x46
        /*005e*/ 	.short	(.L_2324 - .L_2323)


	//   ....[0]....
.L_2323:
        /*0060*/ 	.word	0x000041d0


	//   ....[1]....
        /*0064*/ 	.word	0x000043b0


	//   ....[2]....
        /*0068*/ 	.word	0x00004580


	//   ....[3]....
        /*006c*/ 	.word	0x00004760


	//----- nvinfo : EIATTR_EXIT_INSTR_OFFSETS
	.align		4
.L_2324:
        /*0070*/ 	.byte	0x04, 0x1c
        /*0072*/ 	.short	(.L_2326 - .L_2325)


	//   ....[0]....
.L_2325:
        /*0074*/ 	.word	0x00000080


	//   ....[1]....
        /*0078*/ 	.word	0x00004890


	//----- nvinfo : EIATTR_INDIRECT_BRANCH_TARGETS
	.align		4
.L_2326:
        /*007c*/ 	.byte	0x04, 0x34
        /*007e*/ 	.short	(.L_2328 - .L_2327)


	//   ....[0]....
.L_2327:
        /*0080*/ 	.word	.L_x_7066@srel
        /*0084*/ 	.short	0x0
        /*0086*/ 	.short	0x0
        /*0088*/ 	.word	0x3
        /*008c*/ 	.word	.L_x_7067@srel
        /*0090*/ 	.word	.L_x_7068@srel
        /*0094*/ 	.word	.L_x_7069@srel


	//----- nvinfo : EIATTR_MAX_THREADS
	.align		4
.L_2328:
        /*0098*/ 	.byte	0x04, 0x05
        /*009a*/ 	.short	(.L_2330 - .L_2329)
.L_2329:
        /*009c*/ 	.word	0x00000200
        /*00a0*/ 	.word	0x00000001
        /*00a4*/ 	.word	0x00000001


	//----- nvinfo : EIATTR_CRS_STACK_SIZE
	.align		4
.L_2330:
        /*00a8*/ 	.byte	0x04, 0x1e
        /*00aa*/ 	.short	(.L_2332 - .L_2331)
.L_2331:
        /*00ac*/ 	.word	0x00000000


	//----- nvinfo : EIATTR_CBANK_PARAM_SIZE
	.align		4
.L_2332:
        /*00b0*/ 	.byte	0x03, 0x19
        /*00b2*/ 	.short	0x01d0


	//----- nvinfo : EIATTR_PARAM_CBANK
	.align		4
        /*00b4*/ 	.byte	0x04, 0x0a
        /*00b6*/ 	.short	(.L_2334 - .L_2333)
	.align		4
.L_2333:
        /*00b8*/ 	.word	index@(.nv.constant0._ZN2at4cuda57_GLOBAL__N__cd6b329d_24_DistributionBernoulli_cu_7537a20d21kernelPointwiseApply2IZNS_6native9templates4cuda28bernoulli_tensor_cuda_kernelIN3c108BFloat16EfEEvRKNS_10TensorBaseESB_NS_15PhiloxCudaStateEEUliRS8_SD_SD_SD_RKfSF_SF_SF_E_S8_SE_jLin1ELi1ELi4ELi512ELi2EEEvNS0_6detail10TensorInfoIT0_T2_EENSI_IT1_SK_EESK_T_)
        /*00bc*/ 	.short	0x0210
        /*00be*/ 	.short	0x01d0


	//----- nvinfo : EIATTR_SW_WAR
	.align		4
.L_2334:
        /*00c0*/ 	.byte	0x04, 0x36
        /*00c2*/ 	.short	(.L_2336 - .L_2335)
.L_2335:
        /*00c4*/ 	.word	0x00000008
.L_2336:


//--------------------- .nv.info._ZN2at4cuda57_GLOBAL__N__cd6b329d_24_DistributionBernoulli_cu_7537a20d21kernelPointwiseApply2IZNS_6native9templates4cuda28bernoulli_tensor_cuda_kernelIN3c108BFloat16EfEEvRKNS_10TensorBaseESB_NS_15PhiloxCudaStateEEUliRS8_SD_SD_SD_RKfSF_SF_SF_E_S8_SE_jLi2ELin1ELi4ELi512ELi2EEEvNS0_6detail10TensorInfoIT0_T2_EENSI_IT1_SK_EESK_T_ --------------------------
	.section	.nv.info._ZN2at4cuda57_GLOBAL__N__cd6b329d_24_DistributionBernoulli_cu_7537a20d21kernelPointwiseApply2IZNS_6native9templates4cuda28bernoulli_tensor_cuda_kernelIN3c108BFloat16EfEEvRKNS_10TensorBaseESB_NS_15PhiloxCudaStateEEUliRS8_SD_SD_SD_RKfSF_SF_SF_E_S8_SE_jLi2ELin1ELi4ELi512ELi2EEEvNS0_6detail10TensorInfoIT0_T2_EENSI_IT1_SK_EESK_T_,"",@"SHT_CUDA_INFO"
	.sectionflags	@""
	.align	4


	//----- nvinfo : EIATTR_CUDA_API_VERSION
	.align		4
        /*0000*/ 	.byte	0x04, 0x37
        /*0002*/ 	.short	(.L_2338 - .L_2337)
.L_2337:
        /*0004*/ 	.word	0x00000082


	//----- nvinfo : EIATTR_KPARAM_INFO
	.align		4
.L_2338:
        /*0008*/ 	.byte	0x04, 0x17
        /*000a*/ 	.short	(.L_2340 - .L_2339)
.L_2339:
        /*000c*/ 	.word	0x00000000
        /*0010*/ 	.short	0x0003
        /*0012*/ 	.short	0x01b8
        /*0014*/ 	.byte	0x00, 0xf0, 0x61, 0x00


	//----- nvinfo : EIATTR_KPARAM_INFO
	.align		4
.L_2340:
        /*0018*/ 	.byte	0x04, 0x17
        /*001a*/ 	.short	(.L_2342 - .L_2341)
.L_2341:
        /*001c*/ 	.word	0x00000000
        /*0020*/ 	.short	0x0002
        /*0022*/ 	.short	0x01b0
        /*0024*/ 	.byte	0x00, 0xf0, 0x11, 0x00


	//----- nvinfo : EIATTR_KPARAM_INFO
	.align		4
.L_2342:
        /*0028*/ 	.byte	0x04, 0x17
        /*002a*/ 	.short	(.L_2344 - .L_2343)
.L_2343:
        /*002c*/ 	.word	0x00000000
        /*0030*/ 	.short	0x0001
        /*0032*/ 	.short	0x00d8
        /*0034*/ 	.byte	0x00, 0xf0, 0x61, 0x03


	//----- nvinfo : EIATTR_KPARAM_INFO
	.align		4
.L_2344:
        /*0038*/ 	.byte	0x04, 0x17
        /*003a*/ 	.short	(.L_2346 - .L_2345)
.L_2345:
        /*003c*/ 	.word	0x00000000
        /*0040*/ 	.short	0x0000
        /*0042*/ 	.short	0x0000
        /*0044*/ 	.byte	0x00, 0xf0, 0x61, 0x03


	//----- nvinfo : EIATTR_SPARSE_MMA_MASK
	.align		4
.L_2346:
        /*0048*/ 	.byte	0x03, 0x50
        /*004a*/ 	.short	0x0000


	//----- nvinfo : EIATTR_MAXREG_COUNT
	.align		4
        /*004c*/ 	.byte	0x03, 0x1b
        /*004e*/ 	.short	0x0040


	//----- nvinfo : EIATTR_EXTERNS
	.align		4
        /*0050*/ 	.byte	0x04, 0x0f
        /*0052*/ 	.short	(.L_2348 - .L_2347)


	//   ....[0]....
	.align		4
.L_2347:
        /*0054*/ 	.word	index@(__assertfail)


	//----- nvinfo : EIATTR_MERCURY_ISA_VERSION
	.align		4
.L_2348:
        /*0058*/ 	.byte	0x03, 0x5f
        /*005a*/ 	.short	0x0101


	//----- nvinfo : EIATTR_SYSCALL_OFFSETS
	.align		4
        /*005c*/ 	.byte	0x04, 0x46
        /*005e*/ 	.short	(.L_2350 - .L_2349)


	//   ....[0]....
.L_2349:
        /*0060*/ 	.word	0x00004710


	//   ....[1]....
        /*0064*/ 	.word	0x000048f0


	//   ....[2]....
        /*0068*/ 	.word	0x00004ac0


	//   ....[3]....
        /*006c*/ 	.word	0x00004ca0


	//----- nvinfo : EIATTR_EXIT_INSTR_OFFSETS
	.align		4
.L_2350:
        /*0070*/ 	.byte	0x04, 0x1c
        /*0072*/ 	.short	(.L_2352 - .L_2351)


	//   ....[0]....
.L_2351:
        /*0074*/ 	.word	0x00000080


	//   ....[1]....
        /*0078*/ 	.word	0x00004dd0


	//----- nvinfo : EIATTR_INDIRECT_BRANCH_TARGETS
	.align		4
.L_2352:
        /*007c*/ 	.byte	0x04, 0x34
        /*007e*/ 	.short	(.L_2354 - .L_2353)


	//   ....[0]....
.L_2353:
        /*0080*/ 	.word	.L_x_7070@srel
        /*0084*/ 	.short	0x0
        /*0086*/ 	.short	0x0
        /*0088*/ 	.word	0x3
        /*008c*/ 	.word	.L_x_7071@srel
        /*0090*/ 	.word	.L_x_7072@srel
        /*0094*/ 	.word	.L_x_7073@srel


	//----- nvinfo : EIATTR_MAX_THREADS
	.align		4
.L_2354:
        /*0098*/ 	.byte	0x04, 0x05
        /*009a*/ 	.short	(.L_2356 - .L_2355)
.L_2355:
        /*009c*/ 	.word	0x00000200
        /*00a0*/ 	.word	0x00000001
        /*00a4*/ 	.word	0x00000001


	//----- nvinfo : EIATTR_CRS_STACK_SIZE
	.align		4
.L_2356:
        /*00a8*/ 	.byte	0x04, 0x1e
        /*00aa*/ 	.short	(.L_2358 - .L_2357)
.L_2357:
        /*00ac*/ 	.word	0x00000000


	//----- nvinfo : EIATTR_CBANK_PARAM_SIZE
	.align		4
.L_2358:
        /*00b0*/ 	.byte	0x03, 0x19
        /*00b2*/ 	.short	0x01d0


	//----- nvinfo : EIATTR_PARAM_CBANK
	.align		4
        /*00b4*/ 	.byte	0x04, 0x0a
        /*00b6*/ 	.short	(.L_2360 - .L_2359)
	.align		4
.L_2359:
        /*00b8*/ 	.word	index@(.nv.constant0._ZN2at4cuda57_GLOBAL__N__cd6b329d_24_DistributionBernoulli_cu_7537a20d21kernelPointwiseApply2IZNS_6native9templates4cuda28bernoulli_tensor_cuda_kernelIN3c108BFloat16EfEEvRKNS_10TensorBaseESB_NS_15PhiloxCudaStateEEUliRS8_SD_SD_SD_RKfSF_SF_SF_E_S8_SE_jLi2ELin1ELi4ELi512ELi2EEEvNS0_6detail10TensorInfoIT0_T2_EENSI_IT1_SK_EESK_T_)
        /*00bc*/ 	.short	0x0210
        /*00be*/ 	.short	0x01d0


	//----- nvinfo : EIATTR_SW_WAR
	.align		4
.L_2360:
        /*00c0*/ 	.byte	0x04, 0x36
        /*00c2*/ 	.short	(.L_2362 - .L_2361)
.L_2361:
        /*00c4*/ 	.word	0x00000008
.L_2362:


//--------------------- .nv.info._ZN2at4cuda57_GLOBAL__N__cd6b329d_24_DistributionBernoulli_cu_7537a20d21kernelPointwiseApply2IZNS_6native9templates4cuda28bernoulli_tensor_cuda_kernelIN3c108BFloat16EfEEvRKNS_10TensorBaseESB_NS_15PhiloxCudaStateEEUliRS8_SD_SD_SD_RKfSF_SF_SF_E_S8_SE_jLi2ELi2ELi4ELi512ELi2EEEvNS0_6detail10TensorInfoIT0_T2_EENSI_IT1_SK_EESK_T_ --------------------------
	.section	.nv.info._ZN2at4cuda57_GLOBAL__N__cd6b329d_24_DistributionBernoulli_cu_7537a20d21kernelPointwiseApply2IZNS_6native9templates4cuda28bernoulli_tensor_cuda_kernelIN3c108BFloat16EfEEvRKNS_10TensorBaseESB_NS_15PhiloxCudaStateEEUliRS8_SD_SD_SD_RKfSF_SF_SF_E_S8_SE_jLi2ELi2ELi4ELi512ELi2EEEvNS0_6detail10TensorInfoIT0_T2_EENSI_IT1_SK_EESK_T_,"",@"SHT_CUDA_INFO"
	.sectionflags	@""
	.align	4


	//----- nvinfo : EIATTR_CUDA_API_VERSION
	.align		4
        /*0000*/ 	.byte	0x04, 0x37
        /*0002*/ 	.short	(.L_2364 - .L_2363)
.L_2363:
        /*0004*/ 	.word	0x00000082


	//----- nvinfo : EIATTR_KPARAM_INFO
	.align		4
.L_2364:
        /*0008*/ 	.byte	0x04, 0x17
        /*000a*/ 	.short	(.L_2366 - .L_2365)
.L_2365:
        /*000c*/ 	.word	0x00000000
        /*0010*/ 	.short	0x0003
        /*0012*/ 	.short	0x01b8
        /*0014*/ 	.byte	0x00, 0xf0, 0x61, 0x00


	//----- nvinfo : EIATTR_KPARAM_INFO
	.align		4
.L_2366:
        /*0018*/ 	.byte	0x04, 0x17
        /*001a*/ 	.short	(.L_2368 - .L_2367)
.L_2367:
        /*001c*/ 	.word	0x00000000
        /*0020*/ 	.short	0x0002
        /*0022*/ 	.short	0x01b0
        /*0024*/ 	.byte	0x00, 0xf0, 0x11, 0x00


	//----- nvinfo : EIATTR_KPARAM_INFO
	.align		4
.L_2368:
        /*0028*/ 	.byte	0x04, 0x17
        /*002a*/ 	.short	(.L_2370 - .L_2369)
.L_2369:
        /*002c*/ 	.word	0x00000000
        /*0030*/ 	.short	0x0001
        /*0032*/ 	.short	0x00d8
        /*0034*/ 	.byte	0x00, 0xf0, 0x61, 0x03


	//----- nvinfo : EIATTR_KPARAM_INFO
	.align		4
.L_2370:
        /*0038*/ 	.byte	0x04, 0x17
        /*003a*/ 	.short	(.L_2372 - .L_2371)
.L_2371:
        /*003c*/ 	.word	0x00000000
        /*0040*/ 	.short	0x0000
        /*0042*/ 	.short	0x0000
        /*0044*/ 	.byte	0x00, 0xf0, 0x61, 0x03


	//----- nvinfo : EIATTR_SPARSE_MMA_MASK
	.align		4
.L_2372:
        /*0048*/ 	.byte	0x03, 0x50
        /*004a*/ 	.short	0x0000


	//----- nvinfo : EIATTR_MAXREG_COUNT
	.align		4
        /*004c*/ 	.byte	0x03, 0x1b
        /*004e*/ 	.short	0x0040


	//----- nvinfo : EIATTR_EXTERNS
	.align		4
        /*0050*/ 	.byte	0x04, 0x0f
        /*0052*/ 	.short	(.L_2374 - .L_2373)


	//   ....[0]....
	.align		4
.L_2373:
        /*0054*/ 	.word	index@(__assertfail)


	//----- nvinfo : EIATTR_MERCURY_ISA_VERSION
	.align		4
.L_2374:
        /*0058*/ 	.byte	0x03, 0x5f
        /*005a*/ 	.short	0x0101


	//----- nvinfo : EIATTR_SYSCALL_OFFSETS
	.align		4
        /*005c*/ 	.byte	0x04, 0x46
        /*005e*/ 	.short	(.L_2376 - .L_2375)


	//   ....[0]....
.L_2375:
        /*0060*/ 	.word	0x000019e0


	//   ....[1]....
        /*0064*/ 	.word	0x00001bb0


	//   ....[2]....
        /*0068*/ 	.word	0x00001d70


	//   ....[3]....
        /*006c*/ 	.word	0x00001f40


	//----- nvinfo : EIATTR_EXIT_INSTR_OFFSETS
	.align		4
.L_2376:
        /*0070*/ 	.byte	0x04, 0x1c
        /*0072*/ 	.short	(.L_2378 - .L_2377)


	//   ....[0]....
.L_2377:
        /*0074*/ 	.word	0x00000080


	//   ....[1]....
        /*0078*/ 	.word	0x00002060


	//----- nvinfo : EIATTR_INDIRECT_BRANCH_TARGETS
	.align		4
.L_2378:
        /*007c*/ 	.byte	0x04, 0x34
        /*007e*/ 	.short	(.L_2380 - .L_2379)


	//   ....[0]....
.L_2379:
        /*0080*/ 	.word	.L_x_7074@srel
        /*0084*/ 	.short	0x0
        /*0086*/ 	.short	0x0
        /*0088*/ 	.word	0x3
        /*008c*/ 	.word	.L_x_7075@srel
        /*0090*/ 	.word	.L_x_7076@srel
        /*0094*/ 	.word	.L_x_7077@srel


	//----- nvinfo : EIATTR_MAX_THREADS
	.align		4
.L_2380:
        /*0098*/ 	.byte	0x04, 0x05
        /*009a*/ 	.short	(.L_2382 - .L_2381)
.L_2381:
        /*009c*/ 	.word	0x00000200
        /*00a0*/ 	.word	0x00000001
        /*00a4*/ 	.word	0x00000001


	//----- nvinfo : EIATTR_CRS_STACK_SIZE
	.align		4
.L_2382:
        /*00a8*/ 	.byte	0x04, 0x1e
        /*00aa*/ 	.short	(.L_2384 - .L_2383)
.L_2383:
        /*00ac*/ 	.word	0x00000000


	//----- nvinfo : EIATTR_CBANK_PARAM_SIZE
	.align		4
.L_2384:
        /*00b0*/ 	.byte	0x03, 0x19
        /*00b2*/ 	.short	0x01d0


	//----- nvinfo : EIATTR_PARAM_CBANK
	.align		4
        /*00b4*/ 	.byte	0x04, 0x0a
        /*00b6*/ 	.short	(.L_2386 - .L_2385)
	.align		4
.L_2385:
        /*00b8*/ 	.word	index@(.nv.constant0._ZN2at4cuda57_GLOBAL__N__cd6b329d_24_DistributionBernoulli_cu_7537a20d21kernelPointwiseApply2IZNS_6native9templates4cuda28bernoulli_tensor_cuda_kernelIN3c108BFloat16EfEEvRKNS_10TensorBaseESB_NS_15PhiloxCudaStateEEUliRS8_SD_SD_SD_RKfSF_SF_SF_E_S8_SE_jLi2ELi2ELi4ELi512ELi2EEEvNS0_6detail10TensorInfoIT0_T2_EENSI_IT1_SK_EESK_T_)
        /*00bc*/ 	.short	0x0210
        /*00be*/ 	.short	0x01d0


	//----- nvinfo : EIATTR_SW_WAR
	.align		4
.L_2386:
        /*00c0*/ 	.byte	0x04, 0x36
        /*00c2*/ 	.short	(.L_2388 - .L_2387)
.L_2387:
        /*00c4*/ 	.word	0x00000008
.L_2388:


//--------------------- .nv.info._ZN2at4cuda57_GLOBAL__N__cd6b329d_24_DistributionBernoulli_cu_7537a20d21kernelPointwiseApply2IZNS_6native9templates4cuda28bernoulli_tensor_cuda_kernelIN3c108BFloat16EfEEvRKNS_10TensorBaseESB_NS_15PhiloxCudaStateEEUliRS8_SD_SD_SD_RKfSF_SF_SF_E_S8_SE_jLi2ELi1ELi4ELi512ELi2EEEvNS0_6detail10TensorInfoIT0_T2_EENSI_IT1_SK_EESK_T_ --------------------------
	.section	.nv.info._ZN2at4cuda57_GLOBAL__N__cd6b329d_24_DistributionBernoulli_cu_7537a20d21kernelPointwiseApply2IZNS_6native9templates4cuda28bernoulli_tensor_cuda_kernelIN3c108BFloat16EfEEvRKNS_10TensorBaseESB_NS_15PhiloxCudaStateEEUliRS8_SD_SD_SD_RKfSF_SF_SF_E_S8_SE_jLi2ELi1ELi4ELi512ELi2EEEvNS0_6detail10TensorInfoIT0_T2_EENSI_IT1_SK_EESK_T_,"",@"SHT_CUDA_INFO"
	.sectionflags	@""
	.align	4


	//----- nvinfo : EIATTR_CUDA_API_VERSION
	.align		4
        /*0000*/ 	.byte	0x04, 0x37
        /*0002*/ 	.short	(.L_2390 - .L_2389)
.L_2389:
        /*0004*/ 	.word	0x00000082


	//----- nvinfo : EIATTR_KPARAM_INFO
	.align		4
.L_2390:
        /*0008*/ 	.byte	0x04, 0x17
        /*000a*/ 	.short	(.L_2392 - .L_2391)
.L_2391:
        /*000c*/ 	.word	0x00000000
        /*0010*/ 	.short	0x0003
        /*0012*/ 	.short	0x01b8
        /*0014*/ 	.byte	0x00, 0xf0, 0x61, 0x00


	//----- nvinfo : EIATTR_KPARAM_INFO
	.align		4
.L_2392:
        /*0018*/ 	.byte	0x04, 0x17
        /*001a*/ 	.short	(.L_2394 - .L_2393)
.L_2393:
        /*001c*/ 	.word	0x00000000
        /*0020*/ 	.short	0x0002
        /*0022*/ 	.short	0x01b0
        /*0024*/ 	.byte	0x00, 0xf0, 0x11, 0x00


	//----- nvinfo : EIATTR_KPARAM_INFO
	.align		4
.L_2394:
        /*0028*/ 	.byte	0x04, 0x17
        /*002a*/ 	.short	(.L_2396 - .L_2395)
.L_2395:
        /*002c*/ 	.word	0x00000000
        /*0030*/ 	.short	0x0001
        /*0032*/ 	.short	0x00d8
        /*0034*/ 	.byte	0x00, 0xf0, 0x61, 0x03


	//----- nvinfo : EIATTR_KPARAM_INFO
	.align		4
.L_2396:
        /*0038*/ 	.byte	0x04, 0x17
        /*003a*/ 	.short	(.L_2398 - .L_2397)
.L_2397:
        /*003c*/ 	.word	0x00000000
        /*0040*/ 	.short	0x0000
        /*0042*/ 	.short	0x0000
        /*0044*/ 	.byte	0x00, 0xf0, 0x61, 0x03


	//----- nvinfo : EIATTR_SPARSE_MMA_MASK
	.align		4
.L_2398:
        /*0048*/ 	.byte	0x03, 0x50
        /*004a*/ 	.short	0x0000


	//----- nvinfo : EIATTR_MAXREG_COUNT
	.align		4
        /*004c*/ 	.byte	0x03, 0x1b
        /*004e*/ 	.short	0x0040


	//----- nvinfo : EIATTR_EXTERNS
	.align		4
        /*0050*/ 	.byte	0x04, 0x0f
        /*0052*/ 	.short	(.L_2400 - .L_2399)


	//   ....[0]....
	.align		4
.L_2399:
        /*0054*/ 	.word	index@(__assertfail)


	//----- nvinfo : EIATTR_MERCURY_ISA_VERSION
	.align		4
.L_2400:
        /*0058*/ 	.byte	0x03, 0x5f
        /*005a*/ 	.short	0x0101


	//----- nvinfo : EIATTR_SYSCALL_OFFSETS
	.align		4
        /*005c*/ 	.byte	0x04, 0x46
        /*005e*/ 	.short	(.L_2402 - .L_2401)


	//   ....[0]....
.L_2401:
        /*0060*/ 	.word	0x000013f0


	//   ....[1]....
        /*0064*/ 	.word	0x00001600


	//   ....[2]....
        /*0068*/ 	.word	0x00001800


	//   ....[3]....
        /*006c*/ 	.word	0x00001a10


	//----- nvinfo : EIATTR_EXIT_INSTR_OFFSETS
	.align		4
.L_2402:
        /*0070*/ 	.byte	0x04, 0x1c
        /*0072*/ 	.short	(.L_2404 - .L_2403)


	//   ....[0]....
.L_2403:
        /*0074*/ 	.word	0x00000080


	//   ....[1]....
        /*0078*/ 	.word	0x00001b10


	//----- nvinfo : EIATTR_INDIRECT_BRANCH_TARGETS
	.align		4
.L_2404:
        /*007c*/ 	.byte	0x04, 0x34
        /*007e*/ 	.short	(.L_2406 - .L_2405)


	//   ....[0]....
.L_2405:
        /*0080*/ 	.word	.L_x_7078@srel
        /*0084*/ 	.short	0x0
        /*0086*/ 	.short	0x0
        /*0088*/ 	.word	0x3
        /*008c*/ 	.word	.L_x_7079@srel
        /*0090*/ 	.word	.L_x_7080@srel
        /*0094*/ 	.word	.L_x_7081@srel


	//----- nvinfo : EIATTR_MAX_THREADS
	.align		4
.L_2406:
        /*0098*/ 	.byte	0x04, 0x05
        /*009a*/ 	.short	(.L_2408 - .L_2407)
.L_2407:
        /*009c*/ 	.word	0x00000200
        /*00a0*/ 	.word	0x00000001
        /*00a4*/ 	.word	0x00000001


	//----- nvinfo : EIATTR_CRS_STACK_SIZE
	.align		4
.L_2408:
        /*00a8*/ 	.byte	0x04, 0x1e
        /*00aa*/ 	.short	(.L_2410 - .L_2409)
.L_2409:
        /*00ac*/ 	.word	0x00000000


	//----- nvinfo : EIATTR_CBANK_PARAM_SIZE
	.align		4
.L_2410:
        /*00b0*/ 	.byte	0x03, 0x19
        /*00b2*/ 	.short	0x01d0


	//----- nvinfo : EIATTR_PARAM_CBANK
	.align		4
        /*00b4*/ 	.byte	0x04, 0x0a
        /*00b6*/ 	.short	(.L_2412 - .L_2411)
	.align		4
.L_2411:
        /*00b8*/ 	.word	index@(.nv.constant0._ZN2at4cuda57_GLOBAL__N__cd6b329d_24_DistributionBernoulli_cu_7537a20d21kernelPointwiseApply2IZNS_6native9templates4cuda28bernoulli_tensor_cuda_kernelIN3c108BFloat16EfEEvRKNS_10TensorBaseESB_NS_15PhiloxCudaStateEEUliRS8_SD_SD_SD_RKfSF_SF_SF_E_S8_SE_jLi2ELi1ELi4ELi512ELi2EEEvNS0_6detail10TensorInfoIT0_T2_EENSI_IT1_SK_EESK_T_)
        /*00bc*/ 	.short	0x0210
        /*00be*/ 	.short	0x01d0


	//----- nvinfo : EIATTR_SW_WAR
	.align		4
.L_2412:
        /*00c0*/ 	.byte	0x04, 0x36
        /*00c2*/ 	.short	(.L_2414 - .L_2413)
.L_2413:
        /*00c4*/ 	.word	0x00000008
.L_2414:


//--------------------- .nv.info._ZN2at4cuda57_GLOBAL__N__cd6b329d_24_DistributionBernoulli_cu_7537a20d21kernelPointwiseApply2IZNS_6native9templates4cuda28bernoulli_tensor_cuda_kernelIN3c108BFloat16EfEEvRKNS_10TensorBaseESB_NS_15PhiloxCudaStateEEUliRS8_SD_SD_SD_RKfSF_SF_SF_E_S8_SE_jLi1ELin1ELi4ELi512ELi2EEEvNS0_6detail10TensorInfoIT0_T2_EENSI_IT1_SK_EESK_T_ --------------------------
	.section	.nv.info._ZN2at4cuda57_GLOBAL__N__cd6b329d_24_DistributionBernoulli_cu_7537a20d21kernelPointwiseApply2IZNS_6native9templates4cuda28bernoulli_tensor_cuda_kernelIN3c108BFloat16EfEEvRKNS_10TensorBaseESB_NS_15PhiloxCudaStateEEUliRS8_SD_SD_SD_RKfSF_SF_SF_E_S8_SE_jLi1ELin1ELi4ELi512ELi2EEEvNS0_6detail10TensorInfoIT0_T2_EENSI_IT1_SK_EESK_T_,"",@"SHT_CUDA_INFO"
	.sectionflags	@""
	.align	4


	//----- nvinfo : EIATTR_CUDA_API_VERSION
	.align		4
        /*0000*/ 	.byte	0x04, 0x37
        /*0002*/ 	.short	(.L_2416 - .L_2415)
.L_2415:
        /*0004*/ 	.word	0x00000082


	//----- nvinfo : EIATTR_KPARAM_INFO
	.align		4
.L_2416:
        /*0008*/ 	.byte	0x04, 0x17
        /*000a*/ 	.short	(.L_2418 - .L_2417)
.L_2417:
        /*000c*/ 	.word	0x00000000
        /*0010*/ 	.short	0x0003
        /*0012*/ 	.short	0x01b8
        /*0014*/ 	.byte	0x00, 0xf0, 0x61, 0x00


	//----- nvinfo : EIATTR_KPARAM_INFO
	.align		4
.L_2418:
        /*0018*/ 	.byte	0x04, 0x17
        /*001a*/ 	.short	(.L_2420 - .L_2419)
.L_2419:
        /*001c*/ 	.word	0x00000000
        /*0020*/ 	.short	0x0002
        /*0022*/ 	.short	0x01b0
        /*0024*/ 	.byte	0x00, 0xf0, 0x11, 0x00


	//----- nvinfo : EIATTR_KPARAM_INFO
	.align		4
.L_2420:
        /*0028*/ 	.byte	0x04, 0x17
        /*002a*/ 	.short	(.L_2422 - .L_2421)
.L_2421:
        /*002c*/ 	.word	0x00000000
        /*0030*/ 	.short	0x0001
        /*0032*/ 	.short	0x00d8
        /*0034*/ 	.byte	0x00, 0xf0, 0x61, 0x03


	//----- nvinfo : EIATTR_KPARAM_INFO
	.align		4
.L_2422:
        /*0038*/ 	.byte	0x04, 0x17
        /*003a*/ 	.short	(.L_2424 - .L_2423)
.L_2423:
        /*003c*/ 	.word	0x00000000
        /*0040*/ 	.short	0x0000
        /*0042*/ 	.short	0x0000
        /*0044*/ 	.byte	0x00, 0xf0, 0x61, 0x03


	//----- nvinfo : EIATTR_SPARSE_MMA_MASK
	.align		4
.L_2424:
        /*0048*/ 	.byte	0x03, 0x50
        /*004a*/ 	.short	0x0000


	//----- nvinfo : EIATTR_MAXREG_COUNT
	.align		4
        /*004c*/ 	.byte	0x03, 0x1b
        /*004e*/ 	.short	0x0040


	//----- nvinfo : EIATTR_EXTERNS
	.align		4
        /*0050*/ 	.byte	0x04, 0x0f
        /*0052*/ 	.short	(.L_2426 - .L_2425)


	//   ....[0]....
	.align		4
.L_2425:
        /*0054*/ 	.word	index@(__assertfail)


	//----- nvinfo : EIATTR_MERCURY_ISA_VERSION
	.align		4
.L_2426:
        /*0058*/ 	.byte	0x03, 0x5f
        /*005a*/ 	.short	0x0101


	//----- nvinfo : EIATTR_SYSCALL_OFFSETS
	.align		4
        /*005c*/ 	.byte	0x04, 0x46
        /*005e*/ 	.short	(.L_2428 - .L_2427)


	//   ....[0]....
.L_2427:
        /*0060*/ 	.word	0x000041b0


	//   ....[1]....
        /*0064*/ 	.word	0x00004390


	//   ....[2]....
        /*0068*/ 	.word	0x00004560


	//   ....[3]....
        /*006c*/ 	.word	0x00004740


	//----- nvinfo : EIATTR_EXIT_INSTR_OFFSETS
	.align		4
.L_2428:
        /*0070*/ 	.byte	0x04, 0x1c
        /*0072*/ 	.short	(.L_2430 - .L_2429)


	//   ....[0]....
.L_2429:
        /*0074*/ 	.word	0x00000080


	//   ....[1]....
        /*0078*/ 	.word	0x00004850


	//----- nvinfo : EIATTR_MAX_THREADS
	.align		4
.L_2430:
        /*007c*/ 	.byte	0x04, 0x05
        /*007e*/ 	.short	(.L_2432 - .L_2431)
.L_2431:
        /*0080*/ 	.word	0x00000200
        /*0084*/ 	.word	0x00000001
        /*0088*/ 	.word	0x00000001


	//----- nvinfo : EIATTR_CRS_STACK_SIZE
	.align		4
.L_2432:
        /*008c*/ 	.byte	0x04, 0x1e
        /*008e*/ 	.short	(.L_2434 - .L_2433)
.L_2433:
        /*0090*/ 	.word	0x00000000


	//----- nvinfo : EIATTR_CBANK_PARAM_SIZE
	.align		4
.L_2434:
        /*0094*/ 	.byte	0x03, 0x19
        /*0096*/ 	.short	0x01d0


	//----- nvinfo : EIATTR_PARAM_CBANK
	.align		4
        /*0098*/ 	.byte	0x04, 0x0a
        /*009a*/ 	.short	(.L_2436 - .L_2435)
	.align		4
.L_2435:
        /*009c*/ 	.word	index@(.nv.constant0._ZN2at4cuda57_GLOBAL__N__cd6b329d_24_DistributionBernoulli_cu_7537a20d21kernelPointwiseApply2IZNS_6native9templates4cuda28bernoulli_tensor_cuda_kernelIN3c108BFloat16EfEEvRKNS_10TensorBaseESB_NS_15PhiloxCudaStateEEUliRS8_SD_SD_SD_RKfSF_SF_SF_E_S8_SE_jLi1ELin1ELi4ELi512ELi2EEEvNS0_6detail10TensorInfoIT0_T2_EENSI_IT1_SK_EESK_T_)
        /*00a0*/ 	.short	0x0210
        /*00a2*/ 	.short	0x01d0


	//----- nvinfo : EIATTR_SW_WAR
	.align		4
.L_2436:
        /*00a4*/ 	.byte	0x04, 0x36
        /*00a6*/ 	.short	(.L_2438 - .L_2437)
.L_2437:
        /*00a8*/ 	.word	0x00000008
.L_2438:


//--------------------- .nv.info._ZN2at4cuda57_GLOBAL__N__cd6b329d_24_DistributionBernoulli_cu_7537a20d21kernelPointwiseApply2IZNS_6native9templates4cuda28bernoulli_tensor_cuda_kernelIN3c108BFloat16EfEEvRKNS_10TensorBaseESB_NS_15PhiloxCudaStateEEUliRS8_SD_SD_SD_RKfSF_SF_SF_E_S8_SE_jLi1ELi2ELi4ELi512ELi2EEEvNS0_6detail10TensorInfoIT0_T2_EENSI_IT1_SK_EESK_T_ --------------------------
	.section	.nv.info._ZN2at4cuda57_GLOBAL__N__cd6b329d_24_DistributionBernoulli_cu_7537a20d21kernelPointwiseApply2IZNS_6native9templates4cuda28bernoulli_tensor_cuda_kernelIN3c108BFloat16EfEEvRKNS_10TensorBaseESB_NS_15PhiloxCudaStateEEUliRS8_SD_SD_SD_RKfSF_SF_SF_E_S8_SE_jLi1ELi2ELi4ELi512ELi2EEEvNS0_6detail10TensorInfoIT0_T2_EENSI_IT1_SK_EESK_T_,"",@"SHT_CUDA_INFO"
	.sectionflags	@""
	.align	4


	//----- nvinfo : EIATTR_CUDA_API_VERSION
	.align		4
        /*0000*/ 	.byte	0x04, 0x37
        /*0002*/ 	.short	(.L_2440 - .L_2439)
.L_2439:
        /*0004*/ 	.word	0x00000082


	//----- nvinfo : EIATTR_KPARAM_INFO
	.align		4
.L_2440:
        /*0008*/ 	.byte	0x04, 0x17
        /*000a*/ 	.short	(.L_2442 - .L_2441)
.L_2441:
        /*000c*/ 	.word	0x00000000
        /*0010*/ 	.short	0x0003
        /*0012*/ 	.short	0x01b8
        /*0014*/ 	.byte	0x00, 0xf0, 0x61, 0x00


	//----- nvinfo : EIATTR_KPARAM_INFO
	.align		4
.L_2442:
        /*0018*/ 	.byte	0x04, 0x17
        /*001a*/ 	.short	(.L_2444 - .L_2443)
.L_2443:
        /*001c*/ 	.word	0x00000000
        /*0020*/ 	.short	0x0002
        /*0022*/ 	.short	0x01b0
        /*0024*/ 	.byte	0x00, 0xf0, 0x11, 0x00


	//----- nvinfo : EIATTR_KPARAM_INFO
	.align		4
.L_2444:
        /*0028*/ 	.byte	0x04, 0x17
        /*002a*/ 	.short	(.L_2446 - .L_2445)
.L_2445:
        /*002c*/ 	.word	0x00000000
        /*0030*/ 	.short	0x0001
        /*0032*/ 	.short	0x00d8
        /*0034*/ 	.byte	0x00, 0xf0, 0x61, 0x03


	//----- nvinfo : EIATTR_KPARAM_INFO
	.align		4
.L_2446:
        /*0038*/ 	.byte	0x04, 0x17
        /*003a*/ 	.short	(.L_2448 - .L_2447)
.L_2447:
        /*003c*/ 	.word	0x00000000
        /*0040*/ 	.short	0x0000
        /*0042*/ 	.short	0x0000
        /*0044*/ 	.byte	0x00, 0xf0, 0x61, 0x03


	//----- nvinfo : EIATTR_SPARSE_MMA_MASK
	.align		4
.L_2448:
        /*0048*/ 	.byte	0x03, 0x50
        /*004a*/ 	.short	0x0000


	//----- nvinfo : EIATTR_MAXREG_COUNT
	.align		4
        /*004c*/ 	.byte	0x03, 0x1b
        /*004e*/ 	.short	0x0040


	//----- nvinfo : EIATTR_EXTERNS
	.align		4
        /*0050*/ 	.byte	0x04, 0x0f
        /*0052*/ 	.short	(.L_2450 - .L_2449)


	//   ....[0]....
	.align		4
.L_2449:
        /*0054*/ 	.word	index@(__assertfail)


	//----- nvinfo : EIATTR_MERCURY_ISA_VERSION
	.align		4
.L_2450:
        /*0058*/ 	.byte	0x03, 0x5f
        /*005a*/ 	.short	0x0101


	//----- nvinfo : EIATTR_SYSCALL_OFFSETS
	.align		4
        /*005c*/ 	.byte	0x04, 0x46
        /*005e*/ 	.short	(.L_2452 - .L_2451)


	//   ....[0]....
.L_2451:
        /*0060*/ 	.word	0x00001400


	//   ....[1]....
        /*0064*/ 	.word	0x000015e0


	//   ....[2]....
        /*0068*/ 	.word	0x000017d0


	//   ....[3]....
        /*006c*/ 	.word	0x000019d0


	//----- nvinfo : EIATTR_EXIT_INSTR_OFFSETS
	.align		4
.L_2452:
        /*0070*/ 	.byte	0x04, 0x1c
        /*0072*/ 	.short	(.L_2454 - .L_2453)


	//   ....[0]....
.L_2453:
        /*0074*/ 	.word	0x00000080


	//   ....[1]....
        /*0078*/ 	.word	0x00001af0


	//----- nvinfo : EIATTR_INDIRECT_BRANCH_TARGETS
	.align		4
.L_2454:
        /*007c*/ 	.byte	0x04, 0x34
        /*007e*/ 	.short	(.L_2456 - .L_2455)


	//   ....[0]....
.L_2455:
        /*0080*/ 	.word	.L_x_7082@srel
        /*0084*/ 	.short	0x0
        /*0086*/ 	.short	0x0
        /*0088*/ 	.word	0x3
        /*008c*/ 	.word	.L_x_7083@srel
        /*0090*/ 	.word	.L_x_7084@srel
        /*0094*/ 	.word	.L_x_7085@srel


	//----- nvinfo : EIATTR_MAX_THREADS
	.align		4
.L_2456:
        /*0098*/ 	.byte	0x04, 0x05
        /*009a*/ 	.short	(.L_2458 - .L_2457)
.L_2457:
        /*009c*/ 	.word	0x00000200
        /*00a0*/ 	.word	0x00000001
        /*00a4*/ 	.word	0x00000001


	//----- nvinfo : EIATTR_CRS_STACK_SIZE
	.align		4
.L_2458:
        /*00a8*/ 	.byte	0x04, 0x1e
        /*00aa*/ 	.short	(.L_2460 - .L_2459)
.L_2459:
        /*00ac*/ 	.word	0x00000000


	//----- nvinfo : EIATTR_CBANK_PARAM_SIZE
	.align		4
.L_2460:
        /*00b0*/ 	.byte	0x03, 0x19
        /*00b2*/ 	.short	0x01d0


	//----- nvinfo : EIATTR_PARAM_CBANK
	.align		4
        /*00b4*/ 	.byte	0x04, 0x0a
        /*00b6*/ 	.short	(.L_2462 - .L_2461)
	.align		4
.L_2461:
        /*00b8*/ 	.word	index@(.nv.constant0._ZN2at4cuda57_GLOBAL__N__cd6b329d_24_DistributionBernoulli_cu_7537a20d21kernelPointwiseApply2IZNS_6native9templates4cuda28bernoulli_tensor_cuda_kernelIN3c108BFloat16EfEEvRKNS_10TensorBaseESB_NS_15PhiloxCudaStateEEUliRS8_SD_SD_SD_RKfSF_SF_SF_E_S8_SE_jLi1ELi2ELi4ELi512ELi2EEEvNS0_6detail10TensorInfoIT0_T2_EENSI_IT1_SK_EESK_T_)
        /*00bc*/ 	.short	0x0210
        /*00be*/ 	.short	0x01d0


	//----- nvinfo : EIATTR_SW_WAR
	.align		4
.L_2462:
        /*00c0*/ 	.byte	0x04, 0x36
        /*00c2*/ 	.short	(.L_2464 - .L_2463)
.L_2463:
        /*00c4*/ 	.word	0x00000008
.L_2464:


//--------------------- .nv.info._ZN2at4cuda57_GLOBAL__N__cd6b329d_24_DistributionBernoulli_cu_7537a20d21kernelPointwiseApply2IZNS_6native9templates4cuda28bernoulli_tensor_cuda_kernelIN3c108BFloat16EfEEvRKNS_10TensorBaseESB_NS_15PhiloxCudaStateEEUliRS8_SD_SD_SD_RKfSF_SF_SF_E_S8_SE_jLi1ELi1ELi4ELi512ELi2EEEvNS0_6detail10TensorInfoIT0_T2_EENSI_IT1_SK_EESK_T_ --------------------------
	.section	.nv.info._ZN2at4cuda57_GLOBAL__N__cd6b329d_24_DistributionBernoulli_cu_7537a20d21kernelPointwiseApply2IZNS_6native9templates4cuda28bernoulli_tensor_cuda_kernelIN3c108BFloat16EfEEvRKNS_10TensorBaseESB_NS_15PhiloxCudaStateEEUliRS8_SD_SD_SD_RKfSF_SF_SF_E_S8_SE_jLi1ELi1ELi4ELi512ELi2EEEvNS0_6detail10TensorInfoIT0_T2_EENSI_IT1_SK_EESK_T_,"",@"SHT_CUDA_INFO"
	.sectionflags	@""
	.align	4


	//----- nvinfo : EIATTR_CUDA_API_VERSION
	.align		4
        /*0000*/ 	.byte	0x04, 0x37
        /*0002*/ 	.short	(.L_2466 - .L_2465)
.L_2465:
        /*0004*/ 	.word	0x00000082


	//----- nvinfo : EIATTR_KPARAM_INFO
	.align		4
.L_2466:
        /*0008*/ 	.byte	0x04, 0x17
        /*000a*/ 	.short	(.L_2468 - .L_2467)
.L_2467:
        /*000c*/ 	.word	0x00000000
        /*0010*/ 	.short	0x0003
        /*0012*/ 	.short	0x01b8
        /*0014*/ 	.byte	0x00, 0xf0, 0x61, 0x00


	//----- nvinfo : EIATTR_KPARAM_INFO
	.align		4
.L_2468:
        /*0018*/ 	.byte	0x04, 0x17
        /*001a*/ 	.short	(.L_2470 - .L_2469)
.L_2469:
        /*001c*/ 	.word	0x00000000
        /*0020*/ 	.short	0x0002
        /*0022*/ 	.short	0x01b0
        /*0024*/ 	.byte	0x00, 0xf0, 0x11, 0x00


	//----- nvinfo : EIATTR_KPARAM_INFO
	.align		4
.L_2470:
        /*0028*/ 	.byte	0x04, 0x17
        /*002a*/ 	.short	(.L_2472 - .L_2471)
.L_2471:
        /*002c*/ 	.word	0x00000000
        /*0030*/ 	.short	0x0001
        /*0032*/ 	.short	0x00d8
        /*0034*/ 	.byte	0x00, 0xf0, 0x61, 0x03


	//----- nvinfo : EIATTR_KPARAM_INFO
	.align		4
.L_2472:
        /*0038*/ 	.byte	0x04, 0x17
        /*003a*/ 	.short	(.L_2474 - .L_2473)
.L_2473:
        /*003c*/ 	.word	0x00000000
        /*0040*/ 	.short	0x0000
        /*0042*/ 	.short	0x0000
        /*0044*/ 	.byte	0x00, 0xf0, 0x61, 0x03


	//----- nvinfo : EIATTR_SPARSE_MMA_MASK
	.align		4
.L_2474:
        /*0048*/ 	.byte	0x03, 0x50
        /*004a*/ 	.short	0x0000


	//----- nvinfo : EIATTR_MAXREG_COUNT
	.align		4
        /*004c*/ 	.byte	0x03, 0x1b
        /*004e*/ 	.short	0x0040


	//----- nvinfo : EIATTR_EXTERNS
	.align		4
        /*0050*/ 	.byte	0x04, 0x0f
        /*0052*/ 	.short	(.L_2476 - .L_2475)


	//   ....[0]....
	.align		4
.L_2475:
        /*0054*/ 	.word	index@(__assertfail)


	//----- nvinfo : EIATTR_MERCURY_ISA_VERSION
	.align		4
.L_2476:
        /*0058*/ 	.byte	0x03, 0x5f
        /*005a*/ 	.short	0x0101


	//----- nvinfo : EIATTR_SYSCALL_OFFSETS
	.align		4
        /*005c*/ 	.byte	0x04, 0x46
        /*005e*/ 	.short	(.L_2478 - .L_2477)


	//   ....[0]....
.L_2477:
        /*0060*/ 	.word	0x00000e00


	//   ....[1]....
        /*0064*/ 	.word	0x00000fd0


	//   ....[2]....
        /*0068*/ 	.word	0x00001190


	//   ....[3]....
        /*006c*/ 	.word	0x000013b0


	//----- nvinfo : EIATTR_EXIT_INSTR_OFFSETS
	.align		4
.L_2478:
        /*0070*/ 	.byte	0x04, 0x1c
        /*0072*/ 	.short	(.L_2480 - .L_2479)


	//   ....[0]....
.L_2479:
        /*0074*/ 	.word	0x00000080


	//   ....[1]....
        /*0078*/ 	.word	0x000014d0


	//----- nvinfo : EIATTR_INDIRECT_BRANCH_TARGETS
	.align		4
.L_2480:
        /*007c*/ 	.byte	0x04, 0x34
        /*007e*/ 	.short	(.L_2482 - .L_2481)


	//   ....[0]....
.L_2481:
        /*0080*/ 	.word	.L_x_7086@srel
        /*0084*/ 	.short	0x0
        /*0086*/ 	.short	0x0
        /*0088*/ 	.word	0x3
        /*008c*/ 	.word	.L_x_7087@srel
        /*0090*/ 	.word	.L_x_7088@srel
        /*0094*/ 	.word	.L_x_7089@srel


	//----- nvinfo : EIATTR_MAX_THREADS
	.align		4
.L_2482:
        /*0098*/ 	.byte	0x04, 0x05
        /*009a*/ 	.short	(.L_2484 - .L_2483)
.L_2483:
        /*009c*/ 	.word	0x00000200
        /*00a0*/ 	.word	0x00000001
        /*00a4*/ 	.word	0x00000001


	//----- nvinfo : EIATTR_CRS_STACK_SIZE
	.align		4
.L_2484:
        /*00a8*/ 	.byte	0x04, 0x1e
        /*00aa*/ 	.short	(.L_2486 - .L_2485)
.L_2485:
        /*00ac*/ 	.word	0x00000000


	//----- nvinfo : EIATTR_CBANK_PARAM_SIZE
	.align		4
.L_2486:
        /*00b0*/ 	.byte	0x03, 0x19
        /*00b2*/ 	.short	0x01d0


	//----- nvinfo : EIATTR_PARAM_CBANK
	.align		4
        /*00b4*/ 	.byte	0x04, 0x0a
        /*00b6*/ 	.short	(.L_2488 - .L_2487)
	.align		4
.L_2487:
        /*00b8*/ 	.word	index@(.nv.constant0._ZN2at4cuda57_GLOBAL__N__cd6b329d_24_DistributionBernoulli_cu_7537a20d21kernelPointwiseApply2IZNS_6native9templates4cuda28bernoulli_tensor_cuda_kernelIN3c108BFloat16EfEEvRKNS_10TensorBaseESB_NS_15PhiloxCudaStateEEUliRS8_SD_SD_SD_RKfSF_SF_SF_E_S8_SE_jLi1ELi1ELi4ELi512ELi2EEEvNS0_6detail10TensorInfoIT0_T2_EENSI_IT1_SK_EESK_T_)
        /*00bc*/ 	.short	0x0210
        /*00be*/ 	.short	0x01d0


	//----- nvinfo : EIATTR_SW_WAR
	.align		4
.L_2488:
        /*00c0*/ 	.byte	0x04, 0x36
        /*00c2*/ 	.short	(.L_2490 - .L_2489)
.L_2489:
        /*00c4*/ 	.word	0x00000008
.L_2490:


//--------------------- .nv.info._ZN2at4cuda57_GLOBAL__N__cd6b329d_24_DistributionBernoulli_cu_7537a20d21kernelPointwiseApply2IZNS_6native9templates4cuda28bernoulli_tensor_cuda_kernelIN3c104HalfEfEEvRKNS_10TensorBaseESB_NS_15PhiloxCudaStateEEUliRS8_SD_SD_SD_RKfSF_SF_SF_E_S8_SE_mLin1ELin1ELi4ELi512ELi2EEEvNS0_6detail10TensorInfoIT0_T2_EENSI_IT1_SK_EESK_T_ --------------------------
	.section	.nv.info._ZN2at4cuda57_GLOBAL__N__cd6b329d_24_DistributionBernoulli_cu_7537a20d21kernelPointwiseApply2IZNS_6native9templates4cuda28bernoulli_tensor_cuda_kernelIN3c104HalfEfEEvRKNS_10TensorBaseESB_NS_15PhiloxCudaStateEEUliRS8_SD_SD_SD_RKfSF_SF_SF_E_S8_SE_mLin1ELin1ELi4ELi512ELi2EEEvNS0_6detail10TensorInfoIT0_T2_EENSI_IT1_SK_EESK_T_,"",@"SHT_CUDA_INFO"
	.sectionflags	@""
	.align	4


	//----- nvinfo : EIATTR_CUDA_API_VERSION
	.align		4
        /*0000*/ 	.byte	0x04, 0x37
        /*0002*/ 	.short	(.L_2492 - .L_2491)
.L_2491:
        /*0004*/ 	.word	0x00000082


	//----- nvinfo : EIATTR_KPARAM_INFO
	.align		4
.L_2492:
        /*0008*/ 	.byte	0x04, 0x17
        /*000a*/ 	.short	(.L_2494 - .L_2493)
.L_2493:
        /*000c*/ 	.word	0x00000000
        /*0010*/ 	.short	0x0003
        /*0012*/ 	.short	0x0348
        /*0014*/ 	.byte	0x00, 0xf0, 0x61, 0x00


	//----- nvinfo : EIATTR_KPARAM_INFO
	.align		4
.L_2494:
        /*0018*/ 	.byte	0x04, 0x17
        /*001a*/ 	.short	(.L_2496 - .L_2495)
.L_2495:
        /*001c*/ 	.word	0x00000000
        /*0020*/ 	.short	0x0002
        /*0022*/ 	.short	0x0340
        /*0024*/ 	.byte	0x00, 0xf0, 0x21, 0x00


	//----- nvinfo : EIATTR_KPARAM_INFO
	.align		4
.L_2496:
        /*0028*/ 	.byte	0x04, 0x17
        /*002a*/ 	.short	(.L_2498 - .L_2497)
.L_2497:
        /*002c*/ 	.word	0x00000000
        /*0030*/ 	.short	0x0001
        /*0032*/ 	.short	0x01a0
        /*0034*/ 	.byte	0x00, 0xf0, 0x81, 0x06


	//----- nvinfo : EIATTR_KPARAM_INFO
	.align		4
.L_2498:
        /*0038*/ 	.byte	0x04, 0x17
        /*003a*/ 	.short	(.L_2500 - .L_2499)
.L_2499:
        /*003c*/ 	.word	0x00000000
        /*0040*/ 	.short	0x0000
        /*0042*/ 	.short	0x0000
        /*0044*/ 	.byte	0x00, 0xf0, 0x81, 0x06


	//----- nvinfo : EIATTR_SPARSE_MMA_MASK
	.align		4
.L_2500:
        /*0048*/ 	.byte	0x03, 0x50
        /*004a*/ 	.short	0x0000


	//----- nvinfo : EIATTR_MAXREG_COUNT
	.align		4
        /*004c*/ 	.byte	0x03, 0x1b
        /*004e*/ 	.short	0x0040


	//----- nvinfo : EIATTR_EXTERNS
	.align		4
        /*0050*/ 	.byte	0x04, 0x0f
        /*0052*/ 	.short	(.L_2502 - .L_2501)


	//   ....[0]....
	.align		4
.L_2501:
        /*0054*/ 	.word	index@(__assertfail)


	//----- nvinfo : EIATTR_MERCURY_ISA_VERSION
	.align		4
.L_2502:
        /*0058*/ 	.byte	0x03, 0x5f
        /*005a*/ 	.short	0x0101


	//----- nvinfo : EIATTR_SYSCALL_OFFSETS
	.align		4
        /*005c*/ 	.byte	0x04, 0x46
        /*005e*/ 	.short	(.L_2504 - .L_2503)


	//   ....[0]....
.L_2503:
        /*0060*/ 	.word	0x0000d840


	//   ....[1]....
        /*0064*/ 	.word	0x0000da20


	//   ....[2]....
        /*0068*/ 	.word	0x0000dbf0


	//   ....[3]....
        /*006c*/ 	.word	0x0000ddd0


	//----- nvinfo : EIATTR_EXIT_INSTR_OFFSETS
	.align		4
.L_2504:
        /*0070*/ 	.byte	0x04, 0x1c
        /*0072*/ 	.short	(.L_2506 - .L_2505)


	//   ....[0]....
.L_2505:
        /*0074*/ 	.word	0x00000090


	//   ....[1]....
        /*0078*/ 	.word	0x0000df20


	//----- nvinfo : EIATTR_INDIRECT_BRANCH_TARGETS
	.align		4
.L_2506:
        /*007c*/ 	.byte	0x04, 0x34
        /*007e*/ 	.short	(.L_2508 - .L_2507)


	//   ....[0]....
.L_2507:
        /*0080*/ 	.word	.L_x_7090@srel
        /*0084*/ 	.short	0x0
        /*0086*/ 	.short	0x0
        /*0088*/ 	.word	0x3
        /*008c*/ 	.word	.L_x_7091@srel
        /*0090*/ 	.word	.L_x_7092@srel
        /*0094*/ 	.word	.L_x_7093@srel


	//----- nvinfo : EIATTR_MAX_THREADS
	.align		4
.L_2508:
        /*0098*/ 	.byte	0x04, 0x05
        /*009a*/ 	.short	(.L_2510 - .L_2509)
.L_2509:
        /*009c*/ 	.word	0x00000200
        /*00a0*/ 	.word	0x00000001
        /*00a4*/ 	.word	0x00000001


	//----- nvinfo : EIATTR_CRS_STACK_SIZE
	.align		4
.L_2510:
        /*00a8*/ 	.byte	0x04, 0x1e
        /*00aa*/ 	.short	(.L_2512 - .L_2511)
.L_2511:
        /*00ac*/ 	.word	0x00000000


	//----- nvinfo : EIATTR_CBANK_PARAM_SIZE
	.align		4
.L_2512:
        /*00b0*/ 	.byte	0x03, 0x19
        /*00b2*/ 	.short	0x0360


	//----- nvinfo : EIATTR_PARAM_CBANK
	.align		4
        /*00b4*/ 	.byte	0x04, 0x0a
        /*00b6*/ 	.short	(.L_2514 - .L_2513)
	.align		4
.L_2513:
        /*00b8*/ 	.word	index@(.nv.constant0._ZN2at4cuda57_GLOBAL__N__cd6b329d_24_DistributionBernoulli_cu_7537a20d21kernelPointwiseApply2IZNS_6native9templates4cuda28bernoulli_tensor_cuda_kernelIN3c104HalfEfEEvRKNS_10TensorBaseESB_NS_15PhiloxCudaStateEEUliRS8_SD_SD_SD_RKfSF_SF_SF_E_S8_SE_mLin1ELin1ELi4ELi512ELi2EEEvNS0_6detail10TensorInfoIT0_T2_EENSI_IT1_SK_EESK_T_)
        /*00bc*/ 	.short	0x0210
        /*00be*/ 	.short	0x0360


	//----- nvinfo : EIATTR_SW_WAR
	.align		4
.L_2514:
        /*00c0*/ 	.byte	0x04, 0x36
        /*00c2*/ 	.short	(.L_2516 - .L_2515)
.L_2515:
        /*00c4*/ 	.word	0x00000008
.L_2516:


//--------------------- .nv.info._ZN2at4cuda57_GLOBAL__N__cd6b329d_24_DistributionBernoulli_cu_7537a20d21kernelPointwiseApply2IZNS_6native9templates4cuda28bernoulli_tensor_cuda_kernelIN3c104HalfEfEEvRKNS_10TensorBaseESB_NS_15PhiloxCudaStateEEUliRS8_SD_SD_SD_RKfSF_SF_SF_E_S8_SE_mLi1ELi1ELi4ELi512ELi2EEEvNS0_6detail10TensorInfoIT0_T2_EENSI_IT1_SK_EESK_T_ --------------------------
	.section	.nv.info._ZN2at4cuda57_GLOBAL__N__cd6b329d_24_DistributionBernoulli_cu_7537a20d21kernelPointwiseApply2IZNS_6native9templates4cuda28bernoulli_tensor_cuda_kernelIN3c104HalfEfEEvRKNS_10TensorBaseESB_NS_15PhiloxCudaStateEEUliRS8_SD_SD_SD_RKfSF_SF_SF_E_S8_SE_mLi1ELi1ELi4ELi512ELi2EEEvNS0_6detail10TensorInfoIT0_T2_EENSI_IT1_SK_EESK_T_,"",@"SHT_CUDA_INFO"
	.sectionflags	@""
	.align	4


	//----- nvinfo : EIATTR_CUDA_API_VERSION
	.align		4
        /*0000*/ 	.byte	0x04, 0x37
        /*0002*/ 	.short	(.L_2518 - .L_2517)
.L_2517:
        /*0004*/ 	.word	0x00000082


	//----- nvinfo : EIATTR_KPARAM_INFO
	.align		4
.L_2518:
        /*0008*/ 	.byte	0x04, 0x17
        /*000a*/ 	.short	(.L_2520 - .L_2519)
.L_2519:
        /*000c*/ 	.word	0x00000000
        /*0010*/ 	.short	0x0003
        /*0012*/ 	.short	0x0348
        /*0014*/ 	.byte	0x00, 0xf0, 0x61, 0x00


	//----- nvinfo : EIATTR_KPARAM_INFO
	.align		4
.L_2520:
        /*0018*/ 	.byte	0x04, 0x17
        /*001a*/ 	.short	(.L_2522 - .L_2521)
.L_2521:
        /*001c*/ 	.word	0x00000000
        /*0020*/ 	.short	0x0002
        /*0022*/ 	.short	0x0340
        /*0024*/ 	.byte	0x00, 0xf0, 0x21, 0x00


	//----- nvinfo : EIATTR_KPARAM_INFO
	.align		4
.L_2522:
        /*0028*/ 	.byte	0x04, 0x17
        /*002a*/ 	.short	(.L_2524 - .L_2523)
.L_2523:
        /*002c*/ 	.word	0x00000000
        /*0030*/ 	.short	0x0001
        /*0032*/ 	.short	0x01a0
        /*0034*/ 	.byte	0x00, 0xf0, 0x81, 0x06


	//----- nvinfo : EIATTR_KPARAM_INFO
	.align		4
.L_2524:
        /*0038*/ 	.byte	0x04, 0x17
        /*003a*/ 	.short	(.L_2526 - .L_2525)
.L_2525:
        /*003c*/ 	.word	0x00000000
        /*0040*/ 	.short	0x0000
        /*0042*/ 	.short	0x0000
        /*0044*/ 	.byte	0x00, 0xf0, 0x81, 0x06


	//----- nvinfo : EIATTR_SPARSE_MMA_MASK
	.align		4
.L_2526:
        /*0048*/ 	.byte	0x03, 0x50
        /*004a*/ 	.short	0x0000


	//----- nvinfo : EIATTR_MAXREG_COUNT
	.align		4
        /*004c*/ 	.byte	0x03, 0x1b
        /*004e*/ 	.short	0x0040


	//----- nvinfo : EIATTR_EXTERNS
	.align		4
        /*0050*/ 	.byte	0x04, 0x0f
        /*0052*/ 	.short	(.L_2528 - .L_2527)


	//   ....[0]....
	.align		4
.L_2527:
        /*0054*/ 	.word	index@(__assertfail)


	//----- nvinfo : EIATTR_MERCURY_ISA_VERSION
	.align		4
.L_2528:
        /*0058*/ 	.byte	0x03, 0x5f
        /*005a*/ 	.short	0x0101


	//----- nvinfo : EIATTR_SYSCALL_OFFSETS
	.align		4
        /*005c*/ 	.byte	0x04, 0x46
        /*005e*/ 	.short	(.L_2530 - .L_2529)


	//   ....[0]....
.L_2529:
        /*0060*/ 	.word	0x00001000


	//   ....[1]....
        /*0064*/ 	.word	0x000011d0


	//   ....[2]....
        /*0068*/ 	.word	0x00001390


	//   ....[3]....
        /*006c*/ 	.word	0x00001610


	//----- nvinfo : EIATTR_EXIT_INSTR_OFFSETS
	.align		4
.L_2530:
        /*0070*/ 	.byte	0x04, 0x1c
        /*0072*/ 	.short	(.L_2532 - .L_2531)


	//   ....[0]....
.L_2531:
        /*0074*/ 	.word	0x00000090


	//   ....[1]....
        /*0078*/ 	.word	0x000017c0


	//----- nvinfo : EIATTR_INDIRECT_BRANCH_TARGETS
	.align		4
.L_2532:
        /*007c*/ 	.byte	0x04, 0x34
        /*007e*/ 	.short	(.L_2534 - .L_2533)


	//   ....[0]....
.L_2533:
        /*0080*/ 	.word	.L_x_7094@srel
        /*0084*/ 	.short	0x0
        /*0086*/ 	.short	0x0
        /*0088*/ 	.word	0x3
        /*008c*/ 	.word	.L_x_7095@srel
        /*0090*/ 	.word	.L_x_7096@srel
        /*0094*/ 	.word	.L_x_7097@srel


	//----- nvinfo : EIATTR_MAX_THREADS
	.align		4
.L_2534:
        /*0098*/ 	.byte	0x04, 0x05
        /*009a*/ 	.short	(.L_2536 - .L_2535)
.L_2535:
        /*009c*/ 	.word	0x00000200
        /*00a0*/ 	.word	0x00000001
        /*00a4*/ 	.word	0x00000001


	//----- nvinfo : EIATTR_CRS_STACK_SIZE
	.align		4
.L_2536:
        /*00a8*/ 	.byte	0x04, 0x1e
        /*00aa*/ 	.short	(.L_2538 - .L_2537)
.L_2537:
        /*00ac*/ 	.word	0x00000000


	//----- nvinfo : EIATTR_CBANK_PARAM_SIZE
	.align		4
.L_2538:
        /*00b0*/ 	.byte	0x03, 0x19
        /*00b2*/ 	.short	0x0360


	//----- nvinfo : EIATTR_PARAM_CBANK
	.align		4
        /*00b4*/ 	.byte	0x04, 0x0a
        /*00b6*/ 	.short	(.L_2540 - .L_2539)
	.align		4
.L_2539:
        /*00b8*/ 	.word	index@(.nv.constant0._ZN2at4cuda57_GLOBAL__N__cd6b329d_24_DistributionBernoulli_cu_7537a20d21kernelPointwiseApply2IZNS_6native9templates4cuda28bernoulli_tensor_cuda_kernelIN3c104HalfEfEEvRKNS_10TensorBaseESB_NS_15PhiloxCudaStateEEUliRS8_SD_SD_SD_RKfSF_SF_SF_E_S8_SE_mLi1ELi1ELi4ELi512ELi2EEEvNS0_6detail10TensorInfoIT0_T2_EENSI_IT1_SK_EESK_T_)
        /*00bc*/ 	.short	0x0210
        /*00be*/ 	.short	0x0360


	//----- nvinfo : EIATTR_SW_WAR
	.align		4
.L_2540:
        /*00c0*/ 	.byte	0x04, 0x36
        /*00c2*/ 	.short	(.L_2542 - .L_2541)
.L_2541:
        /*00c4*/ 	.word	0x00000008
.L_2542:


//--------------------- .nv.info._ZN2at4cuda57_GLOBAL__N__cd6b329d_24_DistributionBernoulli_cu_7537a20d21kernelPointwiseApply2IZNS_6native9templates4cuda28bernoulli_tensor_cuda_kernelIN3c104HalfEfEEvRKNS_10TensorBaseESB_NS_15PhiloxCudaStateEEUliRS8_SD_SD_SD_RKfSF_SF_SF_E_S8_SE_jLin1ELin1ELi4ELi512ELi2EEEvNS0_6detail10TensorInfoIT0_T2_EENSI_IT1_SK_EESK_T_ --------------------------
	.section	.nv.info._ZN2at4cuda57_GLOBAL__N__cd6b329d_24_DistributionBernoulli_cu_7537a20d21kernelPointwiseApply2IZNS_6native9templates4cuda28bernoulli_tensor_cuda_kernelIN3c104HalfEfEEvRKNS_10TensorBaseESB_NS_15PhiloxCudaStateEEUliRS8_SD_SD_SD_RKfSF_SF_SF_E_S8_SE_jLin1ELin1ELi4ELi512ELi2EEEvNS0_6detail10TensorInfoIT0_T2_EENSI_IT1_SK_EESK_T_,"",@"SHT_CUDA_INFO"
	.sectionflags	@""
	.align	4


	//----- nvinfo : EIATTR_CUDA_API_VERSION
	.align		4
        /*0000*/ 	.byte	0x04, 0x37
        /*0002*/ 	.short	(.L_2544 - .L_2543)
.L_2543:
        /*0004*/ 	.word	0x00000082


	//----- nvinfo : EIATTR_KPARAM_INFO
	.align		4
.L_2544:
        /*0008*/ 	.byte	0x04, 0x17
        /*000a*/ 	.short	(.L_2546 - .L_2545)
.L_2545:
        /*000c*/ 	.word	0x00000000
        /*0010*/ 	.short	0x0003
        /*0012*/ 	.short	0x01b8
        /*0014*/ 	.byte	0x00, 0xf0, 0x61, 0x00


	//----- nvinfo : EIATTR_KPARAM_INFO
	.align		4
.L_2546:
        /*0018*/ 	.byte	0x04, 0x17
        /*001a*/ 	.short	(.L_2548 - .L_2547)
.L_2547:
        /*001c*/ 	.word	0x00000000
        /*0020*/ 	.short	0x0002
        /*0022*/ 	.short	0x01b0
        /*0024*/ 	.byte	0x00, 0xf0, 0x11, 0x00


	//----- nvinfo : EIATTR_KPARAM_INFO
	.align		4
.L_2548:
        /*0028*/ 	.byte	0x04, 0x17
        /*002a*/ 	.short	(.L_2550 - .L_2549)
.L_2549:
        /*002c*/ 	.word	0x00000000
        /*0030*/ 	.short	0x0001
        /*0032*/ 	.short	0x00d8
        /*0034*/ 	.byte	0x00, 0xf0, 0x61, 0x03


	//----- nvinfo : EIATTR_KPARAM_INFO
	.align		4
.L_2550:
        /*0038*/ 	.byte	0x04, 0x17
        /*003a*/ 	.short	(.L_2552 - .L_2551)
.L_2551:
        /*003c*/ 	.word	0x00000000
        /*0040*/ 	.short	0x0000
        /*0042*/ 	.short	0x0000
        /*0044*/ 	.byte	0x00, 0xf0, 0x61, 0x03


	//----- nvinfo : EIATTR_SPARSE_MMA_MASK
	.align		4
.L_2552:
        /*0048*/ 	.byte	0x03, 0x50
        /*004a*/ 	.short	0x0000


	//----- nvinfo : EIATTR_MAXREG_COUNT
	.align		4
        /*004c*/ 	.byte	0x03, 0x1b
        /*004e*/ 	.short	0x0040


	//----- nvinfo : EIATTR_EXTERNS
	.align		4
        /*0050*/ 	.byte	0x04, 0x0f
        /*0052*/ 	.short	(.L_2554 - .L_2553)


	//   ....[0]....
	.align		4
.L_2553:
        /*0054*/ 	.word	index@(__assertfail)


	//----- nvinfo : EIATTR_MERCURY_ISA_VERSION
	.align		4
.L_2554:
        /*0058*/ 	.byte	0x03, 0x5f
        /*005a*/ 	.short	0x0101


	//----- nvinfo : EIATTR_SYSCALL_OFFSETS
	.align		4
        /*005c*/ 	.byte	0x04, 0x46
        /*005e*/ 	.short	(.L_2556 - .L_2555)


	//   ....[0]....
.L_2555:
        /*0060*/ 	.word	0x00007360


	//   ....[1]....
        /*0064*/ 	.word	0x00007540


	//   ....[2]....
        /*0068*/ 	.word	0x00007710


	//   ....[3]....
        /*006c*/ 	.word	0x000078f0


	//----- nvinfo : EIATTR_EXIT_INSTR_OFFSETS
	.align		4
.L_2556:
        /*0070*/ 	.byte	0x04, 0x1c
        /*0072*/ 	.short	(.L_2558 - .L_2557)


	//   ....[0]....
.L_2557:
        /*0074*/ 	.word	0x00000080


	//   ....[1]....
        /*0078*/ 	.word	0x00007a20


	//----- nvinfo : EIATTR_INDIRECT_BRANCH_TARGETS
	.align		4
.L_2558:
        /*007c*/ 	.byte	0x04, 0x34
        /*007e*/ 	.short	(.L_2560 - .L_2559)


	//   ....[0]....
.L_2559:
        /*0080*/ 	.word	.L_x_7098@srel
        /*0084*/ 	.short	0x0
        /*0086*/ 	.short	0x0
        /*0088*/ 	.word	0x3
        /*008c*/ 	.word	.L_x_7099@srel
        /*0090*/ 	.word	.L_x_7100@srel
        /*0094*/ 	.word	.L_x_7101@srel


	//----- nvinfo : EIATTR_MAX_THREADS
	.align		4
.L_2560:
        /*0098*/ 	.byte	0x04, 0x05
        /*009a*/ 	.short	(.L_2562 - .L_2561)
.L_2561:
        /*009c*/ 	.word	0x00000200
        /*00a0*/ 	.word	0x00000001
        /*00a4*/ 	.word	0x00000001


	//----- nvinfo : EIATTR_CRS_STACK_SIZE
	.align		4
.L_2562:
        /*00a8*/ 	.byte	0x04, 0x1e
        /*00aa*/ 	.short	(.L_2564 - .L_2563)
.L_2563:
        /*00ac*/ 	.word	0x00000000


	//----- nvinfo : EIATTR_CBANK_PARAM_SIZE
	.align		4
.L_2564:
        /*00b0*/ 	.byte	0x03, 0x19
        /*00b2*/ 	.short	0x01d0


	//----- nvinfo : EIATTR_PARAM_CBANK
	.align		4
        /*00b4*/ 	.byte	0x04, 0x0a
        /*00b6*/ 	.short	(.L_2566 - .L_2565)
	.align		4
.L_2565:
        /*00b8*/ 	.word	index@(.nv.constant0._ZN2at4cuda57_GLOBAL__N__cd6b329d_24_DistributionBernoulli_cu_7537a20d21kernelPointwiseApply2IZNS_6native9templates4cuda28bernoulli_tensor_cuda_kernelIN3c104HalfEfEEvRKNS_10TensorBaseESB_NS_15PhiloxCudaStateEEUliRS8_SD_SD_SD_RKfSF_SF_SF_E_S8_SE_jLin1ELin1ELi4ELi512ELi2EEEvNS0_6detail10TensorInfoIT0_T2_EENSI_IT1_SK_EESK_T_)
        /*00bc*/ 	.short	0x0210
        /*00be*/ 	.short	0x01d0


	//----- nvinfo : EIATTR_SW_WAR
	.align		4
.L_2566:
        /*00c0*/ 	.byte	0x04, 0x36
        /*00c2*/ 	.short	(.L_2568 - .L_2567)
.L_2567:
        /*00c4*/ 	.word	0x00000008
.L_2568:


//--------------------- .nv.info._ZN2at4cuda57_GLOBAL__N__cd6b329d_24_DistributionBernoulli_cu_7537a20d21kernelPointwiseApply2IZNS_6native9templates4cuda28bernoulli_tensor_cuda_kernelIN3c104HalfEfEEvRKNS_10TensorBaseESB_NS_15PhiloxCudaStateEEUliRS8_SD_SD_SD_RKfSF_SF_SF_E_S8_SE_jLin1ELi2ELi4ELi512ELi2EEEvNS0_6detail10TensorInfoIT0_T2_EENSI_IT1_SK_EESK_T_ --------------------------
	.section	.nv.info._ZN2at4cuda57_GLOBAL__N__cd6b329d_24_DistributionBernoulli_cu_7537a20d21kernelPointwiseApply2IZNS_6native9templates4cuda28bernoulli_tensor_cuda_kernelIN3c104HalfEfEEvRKNS_10TensorBaseESB_NS_15PhiloxCudaStateEEUliRS8_SD_SD_SD_RKfSF_SF_SF_E_S8_SE_jLin1ELi2ELi4ELi512ELi2EEEvNS0_6detail10TensorInfoIT0_T2_EENSI_IT1_SK_EESK_T_,"",@"SHT_CUDA_INFO"
	.sectionflags	@""
	.align	4


	//----- nvinfo : EIATTR_CUDA_API_VERSION
	.align		4
        /*0000*/ 	.byte	0x04, 0x37
        /*0002*/ 	.short	(.L_2570 - .L_2569)
.L_2569:
        /*0004*/ 	.word	0x00000082


	//----- nvinfo : EIATTR_KPARAM_INFO
	.align		4
.L_2570:
        /*0008*/ 	.byte	0x04, 0x17
        /*000a*/ 	.short	(.L_2572 - .L_2571)
.L_2571:
        /*000c*/ 	.word	0x00000000
        /*0010*/ 	.short	0x0003
        /*0012*/ 	.short	0x01b8
        /*0014*/ 	.byte	0x00, 0xf0, 0x61, 0x00


	//----- nvinfo : EIATTR_KPARAM_INFO
	.align		4
.L_2572:
        /*0018*/ 	.byte	0x04, 0x17
        /*001a*/ 	.short	(.L_2574 - .L_2573)
.L_2573:
        /*001c*/ 	.word	0x00000000
        /*0020*/ 	.short	0x0002
        /*0022*/ 	.short	0x01b0
        /*0024*/ 	.byte	0x00, 0xf0, 0x11, 0x00


	//----- nvinfo : EIATTR_KPARAM_INFO
	.align		4
.L_2574:
        /*0028*/ 	.byte	0x04, 0x17
        /*002a*/ 	.short	(.L_2576 - .L_2575)
.L_2575:
        /*002c*/ 	.word	0x00000000
        /*0030*/ 	.short	0x0001
        /*0032*/ 	.short	0x00d8
        /*0034*/ 	.byte	0x00, 0xf0, 0x61, 0x03


	//----- nvinfo : EIATTR_KPARAM_INFO
	.align		4
.L_2576:
        /*0038*/ 	.byte	0x04, 0x17
        /*003a*/ 	.short	(.L_2578 - .L_2577)
.L_2577:
        /*003c*/ 	.word	0x00000000
        /*0040*/ 	.short	0x0000
        /*0042*/ 	.short	0x0000
        /*0044*/ 	.byte	0x00, 0xf0, 0x61, 0x03


	//----- nvinfo : EIATTR_SPARSE_MMA_MASK
	.align		4
.L_2578:
        /*0048*/ 	.byte	0x03, 0x50
        /*004a*/ 	.short	0x0000


	//----- nvinfo : EIATTR_MAXREG_COUNT
	.align		4
        /*004c*/ 	.byte	0x03, 0x1b
        /*004e*/ 	.short	0x0040


	//----- nvinfo : EIATTR_EXTERNS
	.align		4
        /*0050*/ 	.byte	0x04, 0x0f
        /*0052*/ 	.short	(.L_2580 - .L_2579)


	//   ....[0]....
	.align		4
.L_2579:
        /*0054*/ 	.word	index@(__assertfail)


	//----- nvinfo : EIATTR_MERCURY_ISA_VERSION
	.align		4
.L_2580:
        /*0058*/ 	.byte	0x03, 0x5f
        /*005a*/ 	.short	0x0101


	//----- nvinfo : EIATTR_SYSCALL_OFFSETS
	.align		4
        /*005c*/ 	.byte	0x04, 0x46
        /*005e*/ 	.short	(.L_2582 - .L_2581)


	//   ....[0]....
.L_2581:
        /*0060*/ 	.word	0x00004730


	//   ....[1]....
        /*0064*/ 	.word	0x00004910


	//   ....[2]....
        /*0068*/ 	.word	0x00004ae0


	//   ....[3]....
        /*006c*/ 	.word	0x00004cc0


	//----- nvinfo : EIATTR_EXIT_INSTR_OFFSETS
	.align		4
.L_2582:
        /*0070*/ 	.byte	0x04, 0x1c
        /*0072*/ 	.short	(.L_2584 - .L_2583)


	//   ....[0]....
.L_2583:
        /*0074*/ 	.word	0x00000080


	//   ....[1]....
        /*0078*/ 	.word	0x00004df0


	//----- nvinfo : EIATTR_INDIRECT_BRANCH_TARGETS
	.align		4
.L_2584:
        /*007c*/ 	.byte	0x04, 0x34
        /*007e*/ 	.short	(.L_2586 - .L_2585)


	//   ....[0]....
.L_2585:
        /*0080*/ 	.word	.L_x_7102@srel
        /*0084*/ 	.short	0x0
        /*0086*/ 	.short	0x0
        /*0088*/ 	.word	0x3
        /*008c*/ 	.word	.L_x_7103@srel
        /*0090*/ 	.word	.L_x_7104@srel
        /*0094*/ 	.word	.L_x_7105@srel


	//----- nvinfo : EIATTR_MAX_THREADS
	.align		4
.L_2586:
        /*0098*/ 	.byte	0x04, 0x05
        /*009a*/ 	.short	(.L_2588 - .L_2587)
.L_2587:
        /*009c*/ 	.word	0x00000200
        /*00a0*/ 	.word	0x00000001
        /*00a4*/ 	.word	0x00000001


	//----- nvinfo : EIATTR_CRS_STACK_SIZE
	.align		4
.L_2588:
        /*00a8*/ 	.byte	0x04, 0x1e
        /*00aa*/ 	.short	(.L_2590 - .L_2589)
.L_2589:
        /*00ac*/ 	.word	0x00000000


	//----- nvinfo : EIATTR_CBANK_PARAM_SIZE
	.align		4
.L_2590:
        /*00b0*/ 	.byte	0x03, 0x19
        /*00b2*/ 	.short	0x01d0


	//----- nvinfo : EIATTR_PARAM_CBANK
	.align		4
        /*00b4*/ 	.byte	0x04, 0x0a
        /*00b6*/ 	.short	(.L_2592 - .L_2591)
	.align		4
.L_2591:
        /*00b8*/ 	.word	index@(.nv.constant0._ZN2at4cuda57_GLOBAL__N__cd6b329d_24_DistributionBernoulli_cu_7537a20d21kernelPointwiseApply2IZNS_6native9templates4cuda28bernoulli_tensor_cuda_kernelIN3c104HalfEfEEvRKNS_10TensorBaseESB_NS_15PhiloxCudaStateEEUliRS8_SD_SD_SD_RKfSF_SF_SF_E_S8_SE_jLin1ELi2ELi4ELi512ELi2EEEvNS0_6detail10TensorInfoIT0_T2_EENSI_IT1_SK_EESK_T_)
        /*00bc*/ 	.short	0x0210
        /*00be*/ 	.short	0x01d0


	//----- nvinfo : EIATTR_SW_WAR
	.align		4
.L_2592:
        /*00c0*/ 	.byte	0x04, 0x36
        /*00c2*/ 	.short	(.L_2594 - .L_2593)
.L_2593:
        /*00c4*/ 	.word	0x00000008
.L_2594:


//--------------------- .nv.info._ZN2at4cuda57_GLOBAL__N__cd6b329d_24_DistributionBernoulli_cu_7537a20d21kernelPointwiseApply2IZNS_6native9templates4cuda28bernoulli_tensor_cuda_kernelIN3c104HalfEfEEvRKNS_10TensorBaseESB_NS_15PhiloxCudaStateEEUliRS8_SD_SD_SD_RKfSF_SF_SF_E_S8_SE_jLin1ELi1ELi4ELi512ELi2EEEvNS0_6detail10TensorInfoIT0_T2_EENSI_IT1_SK_EESK_T_ --------------------------
	.section	.nv.info._ZN2at4cuda57_GLOBAL__N__cd6b329d_24_DistributionBernoulli_cu_7537a20d21kernelPointwiseApply2IZNS_6native9templates4cuda28bernoulli_tensor_cuda_kernelIN3c104HalfEfEEvRKNS_10TensorBaseESB_NS_15PhiloxCudaStateEEUliRS8_SD_SD_SD_RKfSF_SF_SF_E_S8_SE_jLin1ELi1ELi4ELi512ELi2EEEvNS0_6detail10TensorInfoIT0_T2_EENSI_IT1_SK_EESK_T_,"",@"SHT_CUDA_INFO"
	.sectionflags	@""
	.align	4


	//----- nvinfo : EIATTR_CUDA_API_VERSION
	.align		4
        /*0000*/ 	.byte	0x04, 0x37
        /*0002*/ 	.short	(.L_2596 - .L_2595)
.L_2595:
        /*0004*/ 	.word	0x00000082


	//----- nvinfo : EIATTR_KPARAM_INFO
	.align		4
.L_2596:
        /*0008*/ 	.byte	0x04, 0x17
        /*000a*/ 	.short	(.L_2598 - .L_2597)
.L_2597:
        /*000c*/ 	.word	0x00000000
        /*0010*/ 	.short	0x0003
        /*0012*/ 	.short	0x01b8
        /*0014*/ 	.byte	0x00, 0xf0, 0x61, 0x00


	//----- nvinfo : EIATTR_KPARAM_INFO
	.align		4
.L_2598:
        /*0018*/ 	.byte	0x04, 0x17
        /*001a*/ 	.short	(.L_2600 - .L_2599)
.L_2599:
        /*001c*/ 	.word	0x00000000
        /*0020*/ 	.short	0x0002
        /*0022*/ 	.short	0x01b0
        /*0024*/ 	.byte	0x00, 0xf0, 0x11, 0x00


	//----- nvinfo : EIATTR_KPARAM_INFO
	.align		4
.L_2600:
        /*0028*/ 	.byte	0x04, 0x17
        /*002a*/ 	.short	(.L_2602 - .L_2601)
.L_2601:
        /*002c*/ 	.word	0x00000000
        /*0030*/ 	.short	0x0001
        /*0032*/ 	.short	0x00d8
        /*0034*/ 	.byte	0x00, 0xf0, 0x61, 0x03


	//----- nvinfo : EIATTR_KPARAM_INFO
	.align		4
.L_2602:
        /*0038*/ 	.byte	0x04, 0x17
        /*003a*/ 	.short	(.L_2604 - .L_2603)
.L_2603:
        /*003c*/ 	.word	0x00000000
        /*0040*/ 	.short	0x0000
        /*0042*/ 	.short	0x0000
        /*0044*/ 	.byte	0x00, 0xf0, 0x61, 0x03


	//----- nvinfo : EIATTR_SPARSE_MMA_MASK
	.align		4
.L_2604:
        /*0048*/ 	.byte	0x03, 0x50
        /*004a*/ 	.short	0x0000


	//----- nvinfo : EIATTR_MAXREG_COUNT
	.align		4
        /*004c*/ 	.byte	0x03, 0x1b
        /*004e*/ 	.short	0x0040


	//----- nvinfo : EIATTR_EXTERNS
	.align		4
        /*0050*/ 	.byte	0x04, 0x0f
        /*0052*/ 	.short	(.L_2606 - .L_2605)


	//   ....[0]....
	.align		4
.L_2605:
        /*0054*/ 	.word	index@(__assertfail)


	//----- nvinfo : EIATTR_MERCURY_ISA_VERSION
	.align		4
.L_2606:
        /*0058*/ 	.byte	0x03, 0x5f
        /*005a*/ 	.short	0x0101


	//----- nvinfo : EIATTR_SYSCALL_OFFSETS
	.align		4
        /*005c*/ 	.byte	0x04, 0x46
        /*005e*/ 	.short	(.L_2608 - .L_2607)


	//   ....[0]....
.L_2607:
        /*0060*/ 	.word	0x000041d0


	//   ....[1]....
        /*0064*/ 	.word	0x000043b0


	//   ....[2]....
        /*0068*/ 	.word	0x00004580


	//   ....[3]....
        /*006c*/ 	.word	0x00004760


	//----- nvinfo : EIATTR_EXIT_INSTR_OFFSETS
	.align		4
.L_2608:
        /*0070*/ 	.byte	0x04, 0x1c
        /*0072*/ 	.short	(.L_2610 - .L_2609)


	//   ....[0]....
.L_2609:
        /*0074*/ 	.word	0x00000080


	//   ....[1]....
        /*0078*/ 	.word	0x00004890


	//----- nvinfo : EIATTR_INDIRECT_BRANCH_TARGETS
	.align		4
.L_2610:
        /*007c*/ 	.byte	0x04, 0x34
        /*007e*/ 	.short	(.L_2612 - .L_2611)


	//   ....[0]....
.L_2611:
        /*0080*/ 	.word	.L_x_7106@srel
        /*0084*/ 	.short	0x0
        /*0086*/ 	.short	0x0
        /*0088*/ 	.word	0x3
        /*008c*/ 	.word	.L_x_7107@srel
        /*0090*/ 	.word	.L_x_7108@srel
        /*0094*/ 	.word	.L_x_7109@srel


	//----- nvinfo : EIATTR_MAX_THREADS
	.align		4
.L_2612:
        /*0098*/ 	.byte	0x04, 0x05
        /*009a*/ 	.short	(.L_2614 - .L_2613)
.L_2613:
        /*009c*/ 	.word	0x00000200
        /*00a0*/ 	.word	0x00000001
        /*00a4*/ 	.word	0x00000001


	//----- nvinfo : EIATTR_CRS_STACK_SIZE
	.align		4
.L_2614:
        /*00a8*/ 	.byte	0x04, 0x1e
        /*00aa*/ 	.short	(.L_2616 - .L_2615)
.L_2615:
        /*00ac*/ 	.word	0x00000000


	//----- nvinfo : EIATTR_CBANK_PARAM_SIZE
	.align		4
.L_2616:
        /*00b0*/ 	.byte	0x03, 0x19
        /*00b2*/ 	.short	0x01d0


	//----- nvinfo : EIATTR_PARAM_CBANK
	.align		4
        /*00b4*/ 	.byte	0x04, 0x0a
        /*00b6*/ 	.short	(.L_2618 - .L_2617)
	.align		4
.L_2617:
        /*00b8*/ 	.word	index@(.nv.constant0._ZN2at4cuda57_GLOBAL__N__cd6b329d_24_DistributionBernoulli_cu_7537a20d21kernelPointwiseApply2IZNS_6native9templates4cuda28bernoulli_tensor_cuda_kernelIN3c104HalfEfEEvRKNS_10TensorBaseESB_NS_15PhiloxCudaStateEEUliRS8_SD_SD_SD_RKfSF_SF_SF_E_S8_SE_jLin1ELi1ELi4ELi512ELi2EEEvNS0_6detail10TensorInfoIT0_T2_EENSI_IT1_SK_EESK_T_)
        /*00bc*/ 	.short	0x0210
        /*00be*/ 	.short	0x01d0


	//----- nvinfo : EIATTR_SW_WAR
	.align		4
.L_2618:
        /*00c0*/ 	.byte	0x04, 0x36
        /*00c2*/ 	.short	(.L_2620 - .L_2619)
.L_2619:
        /*00c4*/ 	.word	0x00000008
.L_2620:


//--------------------- .nv.info._ZN2at4cuda57_GLOBAL__N__cd6b329d_24_DistributionBernoulli_cu_7537a20d21kernelPointwiseApply2IZNS_6native9templates4cuda28bernoulli_tensor_cuda_kernelIN3c104HalfEfEEvRKNS_10TensorBaseESB_NS_15PhiloxCudaStateEEUliRS8_SD_SD_SD_RKfSF_SF_SF_E_S8_SE_jLi2ELin1ELi4ELi512ELi2EEEvNS0_6detail10TensorInfoIT0_T2_EENSI_IT1_SK_EESK_T_ --------------------------
	.section	.nv.info._ZN2at4cuda57_GLOBAL__N__cd6b329d_24_DistributionBernoulli_cu_7537a20d21kernelPointwiseApply2IZNS_6native9templates4cuda28bernoulli_tensor_cuda_kernelIN3c104HalfEfEEvRKNS_10TensorBaseESB_NS_15PhiloxCudaStateEEUliRS8_SD_SD_SD_RKfSF_SF_SF_E_S8_SE_jLi2ELin1ELi4ELi512ELi2EEEvNS0_6detail10TensorInfoIT0_T2_EENSI_IT1_SK_EESK_T_,"",@"SHT_CUDA_INFO"
	.sectionflags	@""
	.align	4


	//----- nvinfo : EIATTR_CUDA_API_VERSION
	.align		4
        /*0000*/ 	.byte	0x04, 0x37
        /*0002*/ 	.short	(.L_2622 - .L_2621)
.L_2621:
        /*0004*/ 	.word	0x00000082


	//----- nvinfo : EIATTR_KPARAM_INFO
	.align		4
.L_2622:
        /*0008*/ 	.byte	0x04, 0x17
        /*000a*/ 	.short	(.L_2624 - .L_2623)
.L_2623:
        /*000c*/ 	.word	0x00000000
        /*0010*/ 	.short	0x0003
        /*0012*/ 	.short	0x01b8
        /*0014*/ 	.byte	0x00, 0xf0, 0x61, 0x00


	//----- nvinfo : EIATTR_KPARAM_INFO
	.align		4
.L_2624:
        /*0018*/ 	.byte	0x04, 0x17
        /*001a*/ 	.short	(.L_2626 - .L_2625)
.L_2625:
        /*001c*/ 	.word	0x00000000
        /*0020*/ 	.short	0x0002
        /*0022*/ 	.short	0x01b0
        /*0024*/ 	.byte	0x00, 0xf0, 0x11, 0x00


	//----- nvinfo : EIATTR_KPARAM_INFO
	.align		4
.L_2626:
        /*0028*/ 	.byte	0x04, 0x17
        /*002a*/ 	.short	(.L_2628 - .L_2627)
.L_2627:
        /*002c*/ 	.word	0x00000000
        /*0030*/ 	.short	0x0001
        /*0032*/ 	.short	0x00d8
        /*0034*/ 	.byte	0x00, 0xf0, 0x61, 0x03


	//----- nvinfo : EIATTR_KPARAM_INFO
	.align		4
.L_2628:
        /*0038*/ 	.byte	0x04, 0x17
        /*003a*/ 	.short	(.L_2630 - .L_2629)
.L_2629:
        /*003c*/ 	.word	0x00000000
        /*0040*/ 	.short	0x0000
        /*0042*/ 	.short	0x0000
        /*0044*/ 	.byte	0x00, 0xf0, 0x61, 0x03


	//----- nvinfo : EIATTR_SPARSE_MMA_MASK
	.align		4
.L_2630:
        /*0048*/ 	.byte	0x03, 0x50
        /*004a*/ 	.short	0x0000


	//----- nvinfo : EIATTR_MAXREG_COUNT
	.align		4
        /*004c*/ 	.byte	0x03, 0x1b
        /*004e*/ 	.short	0x0040


	//----- nvinfo : EIATTR_EXTERNS
	.align		4
        /*0050*/ 	.byte	0x04, 0x0f
        /*0052*/ 	.short	(.L_2632 - .L_2631)


	//   ....[0]....
	.align		4
.L_2631:
        /*0054*/ 	.word	index@(__assertfail)


	//----- nvinfo : EIATTR_MERCURY_ISA_VERSION
	.align		4
.L_2632:
        /*0058*/ 	.byte	0x03, 0x5f
        /*005a*/ 	.short	0x0101


	//----- nvinfo : EIATTR_SYSCALL_OFFSETS
	.align		4
        /*005c*/ 	.byte	0x04, 0x46
        /*005e*/ 	.short	(.L_2634 - .L_2633)


	//   ....[0]....
.L_2633:
        /*0060*/ 	.word	0x00004710


	//   ....[1]....
        /*0064*/ 	.word	0x000048f0


	//   ....[2]....
        /*0068*/ 	.word	0x00004ac0


	//   ....[3]....
        /*006c*/ 	.word	0x00004ca0


	//----- nvinfo : EIATTR_EXIT_INSTR_OFFSETS
	.align		4
.L_2634:
        /*0070*/ 	.byte	0x04, 0x1c
        /*0072*/ 	.short	(.L_2636 - .L_2635)


	//   ....[0]....
.L_2635:
        /*0074*/ 	.word	0x00000080


	//   ....[1]....
        /*0078*/ 	.word	0x00004dd0


	//----- nvinfo : EIATTR_INDIRECT_BRANCH_TARGETS
	.align		4
.L_2636:
        /*007c*/ 	.byte	0x04, 0x34
        /*007e*/ 	.short	(.L_2638 - .L_2637)


	//   ....[0]....
.L_2637:
        /*0080*/ 	.word	.L_x_7110@srel
        /*0084*/ 	.short	0x0
        /*0086*/ 	.short	0x0
        /*0088*/ 	.word	0x3
        /*008c*/ 	.word	.L_x_7111@srel
        /*0090*/ 	.word	.L_x_7112@srel
        /*0094*/ 	.word	.L_x_7113@srel


	//----- nvinfo : EIATTR_MAX_THREADS
	.align		4
.L_2638:
        /*0098*/ 	.byte	0x04, 0x05
        /*009a*/ 	.short	(.L_2640 - .L_2639)
.L_2639:
        /*009c*/ 	.word	0x00000200
        /*00a0*/ 	.word	0x00000001
        /*00a4*/ 	.word	0x00000001


	//----- nvinfo : EIATTR_CRS_STACK_SIZE
	.align		4
.L_2640:
        /*00a8*/ 	.byte	0x04, 0x1e
        /*00aa*/ 	.short	(.L_2642 - .L_2641)
.L_2641:
        /*00ac*/ 	.word	0x00000000


	//----- nvinfo : EIATTR_CBANK_PARAM_SIZE
	.align		4
.L_2642:
        /*00b0*/ 	.byte	0x03, 0x19
        /*00b2*/ 	.short	0x01d0


	//----- nvinfo : EIATTR_PARAM_CBANK
	.align		4
        /*00b4*/ 	.byte	0x04, 0x0a
        /*00b6*/ 	.short	(.L_2644 - .L_2643)
	.align		4
.L_2643:
        /*00b8*/ 	.word	index@(.nv.constant0._ZN2at4cuda57_GLOBAL__N__cd6b329d_24_DistributionBernoulli_cu_7537a20d21kernelPointwiseApply2IZNS_6native9templates4cuda28bernoulli_tensor_cuda_kernelIN3c104HalfEfEEvRKNS_10TensorBaseESB_NS_15PhiloxCudaStateEEUliRS8_SD_SD_SD_RKfSF_SF_SF_E_S8_SE_jLi2ELin1ELi4ELi512ELi2EEEvNS0_6detail10TensorInfoIT0_T2_EENSI_IT1_SK_EESK_T_)
        /*00bc*/ 	.short	0x0210
        /*00be*/ 	.short	0x01d0


	//----- nvinfo : EIATTR_SW_WAR
	.align		4
.L_2644:
        /*00c0*/ 	.byte	0x04, 0x36
        /*00c2*/ 	.short	(.L_2646 - .L_2645)
.L_2645:
        /*00c4*/ 	.word	0x00000008
.L_2646:


//--------------------- .nv.info._ZN2at4cuda57_GLOBAL__N__cd6b329d_24_DistributionBernoulli_cu_7537a20d21kernelPointwiseApply2IZNS_6native9templates4cuda28bernoulli_tensor_cuda_kernelIN3c104HalfEfEEvRKNS_10TensorBaseESB_NS_15PhiloxCudaStateEEUliRS8_SD_SD_SD_RKfSF_SF_SF_E_S8_SE_jLi2ELi2ELi4ELi512ELi2EEEvNS0_6detail10TensorInfoIT0_T2_EENSI_IT1_SK_EESK_T_ --------------------------
	.section	.nv.info._ZN2at4cuda57_GLOBAL__N__cd6b329d_24_DistributionBernoulli_cu_7537a20d21kernelPointwiseApply2IZNS_6native9templates4cuda28bernoulli_tensor_cuda_kernelIN3c104HalfEfEEvRKNS_10TensorBaseESB_NS_15PhiloxCudaStateEEUliRS8_SD_SD_SD_RKfSF_SF_SF_E_S8_SE_jLi2ELi2ELi4ELi512ELi2EEEvNS0_6detail10TensorInfoIT0_T2_EENSI_IT1_SK_EESK_T_,"",@"SHT_CUDA_INFO"
	.sectionflags	@""
	.align	4


	//----- nvinfo : EIATTR_CUDA_API_VERSION
	.align		4
        /*0000*/ 	.byte	0x04, 0x37
        /*0002*/ 	.short	(.L_2648 - .L_2647)
.L_2647:
        /*0004*/ 	.word	0x00000082


	//----- nvinfo : EIATTR_KPARAM_INFO
	.align		4
.L_2648:
        /*0008*/ 	.byte	0x04, 0x17
        /*000a*/ 	.short	(.L_2650 - .L_2649)
.L_2649:
        /*000c*/ 	.word	0x00000000
        /*0010*/ 	.short	0x0003
        /*0012*/ 	.short	0x01b8
        /*0014*/ 	.byte	0x00, 0xf0, 0x61, 0x00


	//----- nvinfo : EIATTR_KPARAM_INFO
	.align		4
.L_2650:
        /*0018*/ 	.byte	0x04, 0x17
        /*001a*/ 	.short	(.L_2652 - .L_2651)
.L_2651:
        /*001c*/ 	.word	0x00000000
        /*0020*/ 	.short	0x0002
        /*0022*/ 	.short	0x01b0
        /*0024*/ 	.byte	0x00, 0xf0, 0x11, 0x00


	//----- nvinfo : EIATTR_KPARAM_INFO
	.align		4
.L_2652:
        /*0028*/ 	.byte	0x04, 0x17
        /*002a*/ 	.short	(.L_2654 - .L_2653)
.L_2653:
        /*002c*/ 	.word	0x00000000
        /*0030*/ 	.short	0x0001
        /*0032*/ 	.short	0x00d8
        /*0034*/ 	.byte	0x00, 0xf0, 0x61, 0x03


	//----- nvinfo : EIATTR_KPARAM_INFO
	.align		4
.L_2654:
        /*0038*/ 	.byte	0x04, 0x17
        /*003a*/ 	.short	(.L_2656 - .L_2655)
.L_2655:
        /*003c*/ 	.word	0x00000000
        /*0040*/ 	.short	0x0000
        /*0042*/ 	.short	0x0000
        /*0044*/ 	.byte	0x00, 0xf0, 0x61, 0x03


	//----- nvinfo : EIATTR_SPARSE_MMA_MASK
	.align		4
.L_2656:
        /*0048*/ 	.byte	0x03, 0x50
        /*004a*/ 	.short	0x0000


	//----- nvinfo : EIATTR_MAXREG_COUNT
	.align		4
        /*004c*/ 	.byte	0x03, 0x1b
        /*004e*/ 	.short	0x0040


	//----- nvinfo : EIATTR_EXTERNS
	.align		4
        /*0050*/ 	.byte	0x04, 0x0f
        /*0052*/ 	.short	(.L_2658 - .L_2657)


	//   ....[0]....
	.align		4
.L_2657:
        /*0054*/ 	.word	index@(__assertfail)


	//----- nvinfo : EIATTR_MERCURY_ISA_VERSION
	.align		4
.L_2658:
        /*0058*/ 	.byte	0x03, 0x5f
        /*005a*/ 	.short	0x0101


	//----- nvinfo : EIATTR_SYSCALL_OFFSETS
	.align		4
        /*005c*/ 	.byte	0x04, 0x46
        /*005e*/ 	.short	(.L_2660 - .L_2659)


	//   ....[0]....
.L_2659:
        /*0060*/ 	.word	0x000019e0


	//   ....[1]....
        /*0064*/ 	.word	0x00001bb0


	//   ....[2]....
        /*0068*/ 	.word	0x00001d70


	//   ....[3]....
        /*006c*/ 	.word	0x00001f40


	//----- nvinfo : EIATTR_EXIT_INSTR_OFFSETS
	.align		4
.L_2660:
        /*0070*/ 	.byte	0x04, 0x1c
        /*0072*/ 	.short	(.L_2662 - .L_2661)


	//   ....[0]....
.L_2661:
        /*0074*/ 	.word	0x00000080


	//   ....[1]....
        /*0078*/ 	.word	0x00002060


	//----- nvinfo : EIATTR_INDIRECT_BRANCH_TARGETS
	.align		4
.L_2662:
        /*007c*/ 	.byte	0x04, 0x34
        /*007e*/ 	.short	(.L_2664 - .L_2663)


	//   ....[0]....
.L_2663:
        /*0080*/ 	.word	.L_x_7114@srel
        /*0084*/ 	.short	0x0
        /*0086*/ 	.short	0x0
        /*0088*/ 	.word	0x3
        /*008c*/ 	.word	.L_x_7115@srel
        /*0090*/ 	.word	.L_x_7116@srel
        /*0094*/ 	.word	.L_x_7117@srel


	//----- nvinfo : EIATTR_MAX_THREADS
	.align		4
.L_2664:
        /*0098*/ 	.byte	0x04, 0x05
        /*009a*/ 	.short	(.L_2666 - .L_2665)
.L_2665:
        /*009c*/ 	.word	0x00000200
        /*00a0*/ 	.word	0x00000001
        /*00a4*/ 	.word	0x00000001


	//----- nvinfo : EIATTR_CRS_STACK_SIZE
	.align		4
.L_2666:
        /*00a8*/ 	.byte	0x04, 0x1e
        /*00aa*/ 	.short	(.L_2668 - .L_2667)
.L_2667:
        /*00ac*/ 	.word	0x00000000


	//----- nvinfo : EIATTR_CBANK_PARAM_SIZE
	.align		4
.L_2668:
        /*00b0*/ 	.byte	0x03, 0x19
        /*00b2*/ 	.short	0x01d0


	//----- nvinfo : EIATTR_PARAM_CBANK
	.align		4
        /*00b4*/ 	.byte	0x04, 0x0a
        /*00b6*/ 	.short	(.L_2670 - .L_2669)
	.align		4
.L_2669:
        /*00b8*/ 	.word	index@(.nv.constant0._ZN2at4cuda57_GLOBAL__N__cd6b329d_24_DistributionBernoulli_cu_7537a20d21kernelPointwiseApply2IZNS_6native9templates4cuda28bernoulli_tensor_cuda_kernelIN3c104HalfEfEEvRKNS_10TensorBaseESB_NS_15PhiloxCudaStateEEUliRS8_SD_SD_SD_RKfSF_SF_SF_E_S8_SE_jLi2ELi2ELi4ELi512ELi2EEEvNS0_6detail10TensorInfoIT0_T2_EENSI_IT1_SK_EESK_T_)
        /*00bc*/ 	.short	0x0210
        /*00be*/ 	.short	0x01d0


	//----- nvinfo : EIATTR_SW_WAR
	.align		4
.L_2670:
        /*00c0*/ 	.byte	0x04, 0x36
        /*00c2*/ 	.short	(.L_2672 - .L_2671)
.L_2671:
        /*00c4*/ 	.word	0x00000008
.L_2672:


//--------------------- .nv.info._ZN2at4cuda57_GLOBAL__N__cd6b329d_24_DistributionBernoulli_cu_7537a20d21kernelPointwiseApply2IZNS_6native9templates4cuda28bernoulli_tensor_cuda_kernelIN3c104HalfEfEEvRKNS_10TensorBaseESB_NS_15PhiloxCudaStateEEUliRS8_SD_SD_SD_RKfSF_SF_SF_E_S8_SE_jLi2ELi1ELi4ELi512ELi2EEEvNS0_6detail10TensorInfoIT0_T2_EENSI_IT1_SK_EESK_T_ --------------------------
	.section	.nv.info._ZN2at4cuda57_GLOBAL__N__cd6b329d_24_DistributionBernoulli_cu_7537a20d21kernelPointwiseApply2IZNS_6native9templates4cuda28bernoulli_tensor_cuda_kernelIN3c104HalfEfEEvRKNS_10TensorBaseESB_NS_15PhiloxCudaStateEEUliRS8_SD_SD_SD_RKfSF_SF_SF_E_S8_SE_jLi2ELi1ELi4ELi512ELi2EEEvNS0_6detail10TensorInfoIT0_T2_EENSI_IT1_SK_EESK_T_,"",@"SHT_CUDA_INFO"
	.sectionflags	@""
	.align	4


	//----- nvinfo : EIATTR_CUDA_API_VERSION
	.align		4
        /*0000*/ 	.byte	0x04, 0x37
        /*0002*/ 	.short	(.L_2674 - .L_2673)
.L_2673:
        /*0004*/ 	.word	0x00000082


	//----- nvinfo : EIATTR_KPARAM_INFO
	.align		4
.L_2674:
        /*0008*/ 	.byte	0x04, 0x17
        /*000a*/ 	.short	(.L_2676 - .L_2675)
.L_2675:
        /*000c*/ 	.word	0x00000000
        /*0010*/ 	.short	0x0003
        /*0012*/ 	.short	0x01b8
        /*0014*/ 	.byte	0x00, 0xf0, 0x61, 0x00


	//----- nvinfo : EIATTR_KPARAM_INFO
	.align		4
.L_2676:
        /*0018*/ 	.byte	0x04, 0x17
        /*001a*/ 	.short	(.L_2678 - .L_2677)
.L_2677:
        /*001c*/ 	.word	0x00000000
        /*0020*/ 	.short	0x0002
        /*0022*/ 	.short	0x01b0
        /*0024*/ 	.byte	0x00, 0xf0, 0x11, 0x00


	//----- nvinfo : EIATTR_KPARAM_INFO
	.align		4
.L_2678:
        /*0028*/ 	.byte	0x04, 0x17
        /*002a*/ 	.short	(.L_2680 - .L_2679)
.L_2679:
        /*002c*/ 	.word	0x00000000
        /*0030*/ 	.short	0x0001
        /*0032*/ 	.short	0x00d8
        /*0034*/ 	.byte	0x00, 0xf0, 0x61, 0x03


	//----- nvinfo : EIATTR_KPARAM_INFO
	.align		4
.L_2680:
        /*0038*/ 	.byte	0x04, 0x17
        /*003a*/ 	.short	(.L_2682 - .L_2681)
.L_2681:
        /*003c*/ 	.word	0x00000000
        /*0040*/ 	.short	0x0000
        /*0042*/ 	.short	0x0000
        /*0044*/ 	.byte	0x00, 0xf0, 0x61, 0x03


	//----- nvinfo : EIATTR_SPARSE_MMA_MASK
	.align		4
.L_2682:
        /*0048*/ 	.byte	0x03, 0x50
        /*004a*/ 	.short	0x0000


	//----- nvinfo : EIATTR_MAXREG_COUNT
	.align		4
        /*004c*/ 	.byte	0x03, 0x1b
        /*004e*/ 	.short	0x0040


	//----- nvinfo : EIATTR_EXTERNS
	.align		4
        /*0050*/ 	.byte	0x04, 0x0f
        /*0052*/ 	.short	(.L_2684 - .L_2683)


	//   ....[0]....
	.align		4
.L_2683:
        /*0054*/ 	.word	index@(__assertfail)


	//----- nvinfo : EIATTR_MERCURY_ISA_VERSION
	.align		4
.L_2684:
        /*0058*/ 	.byte	0x03, 0x5f
        /*005a*/ 	.short	0x0101


	//----- nvinfo : EIATTR_SYSCALL_OFFSETS
	.align		4
        /*005c*/ 	.byte	0x04, 0x46
        /*005e*/ 	.short	(.L_2686 - .L_2685)


	//   ....[0]....
.L_2685:
        /*0060*/ 	.word	0x000013f0


	//   ....[1]....
        /*0064*/ 	.word	0x00001600


	//   ....[2]....
        /*0068*/ 	.word	0x00001800


	//   ....[3]....
        /*006c*/ 	.word	0x00001a10


	//----- nvinfo : EIATTR_EXIT_INSTR_OFFSETS
	.align		4
.L_2686:
        /*0070*/ 	.byte	0x04, 0x1c
        /*0072*/ 	.short	(.L_2688 - .L_2687)


	//   ....[0]....
.L_2687:
        /*0074*/ 	.word	0x00000080


	//   ....[1]....
        /*0078*/ 	.word	0x00001b10


	//----- nvinfo : EIATTR_INDIRECT_BRANCH_TARGETS
	.align		4
.L_2688:
        /*007c*/ 	.byte	0x04, 0x34
        /*007e*/ 	.short	(.L_2690 - .L_2689)


	//   ....[0]....
.L_2689:
        /*0080*/ 	.word	.L_x_7118@srel
        /*0084*/ 	.short	0x0
        /*0086*/ 	.short	0x0
        /*0088*/ 	.word	0x3
        /*008c*/ 	.word	.L_x_7119@srel
        /*0090*/ 	.word	.L_x_7120@srel
        /*0094*/ 	.word	.L_x_7121@srel


	//----- nvinfo : EIATTR_MAX_THREADS
	.align		4
.L_2690:
        /*0098*/ 	.byte	0x04, 0x05
        /*009a*/ 	.short	(.L_2692 - .L_2691)
.L_2691:
        /*009c*/ 	.word	0x00000200
        /*00a0*/ 	.word	0x00000001
        /*00a4*/ 	.word	0x00000001


	//----- nvinfo : EIATTR_CRS_STACK_SIZE
	.align		4
.L_2692:
        /*00a8*/ 	.byte	0x04, 0x1e
        /*00aa*/ 	.short	(.L_2694 - .L_2693)
.L_2693:
        /*00ac*/ 	.word	0x00000000


	//----- nvinfo : EIATTR_CBANK_PARAM_SIZE
	.align		4
.L_2694:
        /*00b0*/ 	.byte	0x03, 0x19
        /*00b2*/ 	.short	0x01d0


	//----- nvinfo : EIATTR_PARAM_CBANK
	.align		4
        /*00b4*/ 	.byte	0x04, 0x0a
        /*00b6*/ 	.short	(.L_2696 - .L_2695)
	.align		4
.L_2695:
        /*00b8*/ 	.word	index@(.nv.constant0._ZN2at4cuda57_GLOBAL__N__cd6b329d_24_DistributionBernoulli_cu_7537a20d21kernelPointwiseApply2IZNS_6native9templates4cuda28bernoulli_tensor_cuda_kernelIN3c104HalfEfEEvRKNS_10TensorBaseESB_NS_15PhiloxCudaStateEEUliRS8_SD_SD_SD_RKfSF_SF_SF_E_S8_SE_jLi2ELi1ELi4ELi512ELi2EEEvNS0_6detail10TensorInfoIT0_T2_EENSI_IT1_SK_EESK_T_)
        /*00bc*/ 	.short	0x0210
        /*00be*/ 	.short	0x01d0


	//----- nvinfo : EIATTR_SW_WAR
	.align		4
.L_2696:
        /*00c0*/ 	.byte	0x04, 0x36
        /*00c2*/ 	.short	(.L_2698 - .L_2697)
.L_2697:
        /*00c4*/ 	.word	0x00000008
.L_2698:


//--------------------- .nv.info._ZN2at4cuda57_GLOBAL__N__cd6b329d_24_DistributionBernoulli_cu_7537a20d21kernelPointwiseApply2IZNS_6native9templates4cuda28bernoulli_tensor_cuda_kernelIN3c104HalfEfEEvRKNS_10TensorBaseESB_NS_15PhiloxCudaStateEEUliRS8_SD_SD_SD_RKfSF_SF_SF_E_S8_SE_jLi1ELin1ELi4ELi512ELi2EEEvNS0_6detail10TensorInfoIT0_T2_EENSI_IT1_SK_EESK_T_ --------------------------
	.section	.nv.info._ZN2at4cuda57_GLOBAL__N__cd6b329d_24_DistributionBernoulli_cu_7537a20d21kernelPointwiseApply2IZNS_6native9templates4cuda28bernoulli_tensor_cuda_kernelIN3c104HalfEfEEvRKNS_10TensorBaseESB_NS_15PhiloxCudaStateEEUliRS8_SD_SD_SD_RKfSF_SF_SF_E_S8_SE_jLi1ELin1ELi4ELi512ELi2EEEvNS0_6detail10TensorInfoIT0_T2_EENSI_IT1_SK_EESK_T_,"",@"SHT_CUDA_INFO"
	.sectionflags	@""
	.align	4


	//----- nvinfo : EIATTR_CUDA_API_VERSION
	.align		4
        /*0000*/ 	.byte	0x04, 0x37
        /*0002*/ 	.short	(.L_2700 - .L_2699)
.L_2699:
        /*0004*/ 	.word	0x00000082


	//----- nvinfo : EIATTR_KPARAM_INFO
	.align		4
.L_2700:
        /*0008*/ 	.byte	0x04, 0x17
        /*000a*/ 	.short	(.L_2702 - .L_2701)
.L_2701:
        /*000c*/ 	.word	0x00000000
        /*0010*/ 	.short	0x0003
        /*0012*/ 	.short	0x01b8
        /*0014*/ 	.byte	0x00, 0xf0, 0x61, 0x00


	//----- nvinfo : EIATTR_KPARAM_INFO
	.align		4
.L_2702:
        /*0018*/ 	.byte	0x04, 0x17
        /*001a*/ 	.short	(.L_2704 - .L_2703)
.L_2703:
        /*001c*/ 	.word	0x00000000
        /*0020*/ 	.short	0x0002
        /*0022*/ 	.short	0x01b0
        /*0024*/ 	.byte	0x00, 0xf0, 0x11, 0x00


	//----- nvinfo : EIATTR_KPARAM_INFO
	.align		4
.L_2704:
        /*0028*/ 	.byte	0x04, 0x17
        /*002a*/ 	.short	(.L_2706 - .L_2705)
.L_2705:
        /*002c*/ 	.word	0x00000000
        /*0030*/ 	.short	0x0001
        /*0032*/ 	.short	0x00d8
        /*0034*/ 	.byte	0x00, 0xf0, 0x61, 0x03


	//----- nvinfo : EIATTR_KPARAM_INFO
	.align		4
.L_2706:
        /*0038*/ 	.byte	0x04, 0x17
        /*003a*/ 	.short	(.L_2708 - .L_2707)
.L_2707:
        /*003c*/ 	.word	0x00000000
        /*0040*/ 	.short	0x0000
        /*0042*/ 	.short	0x0000
        /*0044*/ 	.byte	0x00, 0xf0, 0x61, 0x03


	//----- nvinfo : EIATTR_SPARSE_MMA_MASK
	.align		4
.L_2708:
        /*0048*/ 	.byte	0x03, 0x50
        /*004a*/ 	.short	0x0000


	//----- nvinfo : EIATTR_MAXREG_COUNT
	.align		4
        /*004c*/ 	.byte	0x03, 0x1b
        /*004e*/ 	.short	0x0040


	//----- nvinfo : EIATTR_EXTERNS
	.align		4
        /*0050*/ 	.byte	0x04, 0x0f
        /*0052*/ 	.short	(.L_2710 - .L_2709)


	//   ....[0]....
	.align		4
.L_2709:
        /*0054*/ 	.word	index@(__assertfail)


	//----- nvinfo : EIATTR_MERCURY_ISA_VERSION
	.align		4
.L_2710:
        /*0058*/ 	.byte	0x03, 0x5f
        /*005a*/ 	.short	0x0101


	//----- nvinfo : EIATTR_SYSCALL_OFFSETS
	.align		4
        /*005c*/ 	.byte	0x04, 0x46
        /*005e*/ 	.short	(.L_2712 - .L_2711)


	//   ....[0]....
.L_2711:
        /*0060*/ 	.word	0x000041b0


	//   ....[1]....
        /*0064*/ 	.word	0x00004390


	//   ....[2]....
        /*0068*/ 	.word	0x00004560


	//   ....[3]....
        /*006c*/ 	.word	0x00004740


	//----- nvinfo : EIATTR_EXIT_INSTR_OFFSETS
	.align		4
.L_2712:
        /*0070*/ 	.byte	0x04, 0x1c
        /*0072*/ 	.short	(.L_2714 - .L_2713)


	//   ....[0]....
.L_2713:
        /*0074*/ 	.word	0x00000080


	//   ....[1]....
        /*0078*/ 	.word	0x00004850


	//----- nvinfo : EIATTR_MAX_THREADS
	.align		4
.L_2714:
        /*007c*/ 	.byte	0x04, 0x05
        /*007e*/ 	.short	(.L_2716 - .L_2715)
.L_2715:
        /*0080*/ 	.word	0x00000200
        /*0084*/ 	.word	0x00000001
        /*0088*/ 	.word	0x00000001


	//----- nvinfo : EIATTR_CRS_STACK_SIZE
	.align		4
.L_2716:
        /*008c*/ 	.byte	0x04, 0x1e
        /*008e*/ 	.short	(.L_2718 - .L_2717)
.L_2717:
        /*0090*/ 	.word	0x00000000


	//----- nvinfo : EIATTR_CBANK_PARAM_SIZE
	.align		4
.L_2718:
        /*0094*/ 	.byte	0x03, 0x19
        /*0096*/ 	.short	0x01d0


	//----- nvinfo : EIATTR_PARAM_CBANK
	.align		4
        /*0098*/ 	.byte	0x04, 0x0a
        /*009a*/ 	.short	(.L_2720 - .L_2719)
	.align		4
.L_2719:
        /*009c*/ 	.word	index@(.nv.constant0._ZN2at4cuda57_GLOBAL__N__cd6b329d_24_DistributionBernoulli_cu_7537a20d21kernelPointwiseApply2IZNS_6native9templates4cuda28bernoulli_tensor_cuda_kernelIN3c104HalfEfEEvRKNS_10TensorBaseESB_NS_15PhiloxCudaStateEEUliRS8_SD_SD_SD_RKfSF_SF_SF_E_S8_SE_jLi1ELin1ELi4ELi512ELi2EEEvNS0_6detail10TensorInfoIT0_T2_EENSI_IT1_SK_EESK_T_)
        /*00a0*/ 	.short	0x0210
        /*00a2*/ 	.short	0x01d0


	//----- nvinfo : EIATTR_SW_WAR
	.align		4
.L_2720:
        /*00a4*/ 	.byte	0x04, 0x36
        /*00a6*/ 	.short	(.L_2722 - .L_2721)
.L_2721:
        /*00a8*/ 	.word	0x00000008
.L_2722:


//--------------------- .nv.info._ZN2at4cuda57_GLOBAL__N__cd6b329d_24_DistributionBernoulli_cu_7537a20d21kernelPointwiseApply2IZNS_6native9templates4cuda28bernoulli_tensor_cuda_kernelIN3c104HalfEfEEvRKNS_10TensorBaseESB_NS_15PhiloxCudaStateEEUliRS8_SD_SD_SD_RKfSF_SF_SF_E_S8_SE_jLi1ELi2ELi4ELi512ELi2EEEvNS0_6detail10TensorInfoIT0_T2_EENSI_IT1_SK_EESK_T_ --------------------------
	.section	.nv.info._ZN2at4cuda57_GLOBAL__N__cd6b329d_24_DistributionBernoulli_cu_7537a20d21kernelPointwiseApply2IZNS_6native9templates4cuda28bernoulli_tensor_cuda_kernelIN3c104HalfEfEEvRKNS_10TensorBaseESB_NS_15PhiloxCudaStateEEUliRS8_SD_SD_SD_RKfSF_SF_SF_E_S8_SE_jLi1ELi2ELi4ELi512ELi2EEEvNS0_6detail10TensorInfoIT0_T2_EENSI_IT1_SK_EESK_T_,"",@"SHT_CUDA_INFO"
	.sectionflags	@""
	.align	4


	//----- nvinfo : EIATTR_CUDA_API_VERSION
	.align		4
        /*0000*/ 	.byte	0x04, 0x37
        /*0002*/ 	.short	(.L_2724 - .L_2723)
.L_2723:
        /*0004*/ 	.word	0x00000082


	//----- nvinfo : EIATTR_KPARAM_INFO
	.align		4
.L_2724:
        /*0008*/ 	.byte	0x04, 0x17
        /*000a*/ 	.short	(.L_2726 - .L_2725)
.L_2725:
        /*000c*/ 	.word	0x00000000
        /*0010*/ 	.short	0x0003
        /*0012*/ 	.short	0x01b8
        /*0014*/ 	.byte	0x00, 0xf0, 0x61, 0x00


	//----- nvinfo : EIATTR_KPARAM_INFO
	.align		4
.L_2726:
        /*0018*/ 	.byte	0x04, 0x17
        /*001a*/ 	.short	(.L_2728 - .L_2727)
.L_2727:
        /*001c*/ 	.word	0x00000000
        /*0020*/ 	.short	0x0002
        /*0022*/ 	.short	0x01b0
        /*0024*/ 	.byte	0x00, 0xf0, 0x11, 0x00


	//----- nvinfo : EIATTR_KPARAM_INFO
	.align		4
.L_2728:
        /*0028*/ 	.byte	0x04, 0x17
        /*002a*/ 	.short	(.L_2730 - .L_2729)
.L_2729:
        /*002c*/ 	.word	0x00000000
        /*0030*/ 	.short	0x0001
        /*0032*/ 	.short	0x00d8
        /*0034*/ 	.byte	0x00, 0xf0, 0x61, 0x03


	//----- nvinfo : EIATTR_KPARAM_INFO
	.align		4
.L_2730:
        /*0038*/ 	.byte	0x04, 0x17
        /*003a*/ 	.short	(.L_2732 - .L_2731)
.L_2731:
        /*003c*/ 	.word	0x00000000
        /*0040*/ 	.short	0x0000
        /*0042*/ 	.short	0x0000
        /*0044*/ 	.byte	0x00, 0xf0, 0x61, 0x03


	//----- nvinfo : EIATTR_SPARSE_MMA_MASK
	.align		4
.L_2732:
        /*0048*/ 	.byte	0x03, 0x50
        /*004a*/ 	.short	0x0000


	//----- nvinfo : EIATTR_MAXREG_COUNT
	.align		4
        /*004c*/ 	.byte	0x03, 0x1b
        /*004e*/ 	.short	0x0040


	//----- nvinfo : EIATTR_EXTERNS
	.align		4
        /*0050*/ 	.byte	0x04, 0x0f
        /*0052*/ 	.short	(.L_2734 - .L_2733)


	//   ....[0]....
	.align		4
.L_2733:
        /*0054*/ 	.word	index@(__assertfail)


	//----- nvinfo : EIATTR_MERCURY_ISA_VERSION
	.align		4
.L_2734:
        /*0058*/ 	.byte	0x03, 0x5f
        /*005a*/ 	.short	0x0101


	//----- nvinfo : EIATTR_SYSCALL_OFFSETS
	.align		4
        /*005c*/ 	.byte	0x04, 0x46
        /*005e*/ 	.short	(.L_2736 - .L_2735)


	//   ....[0]....
.L_2735:
        /*0060*/ 	.word	0x00001400


	//   ....[1]....
        /*0064*/ 	.word	0x000015e0


	//   ....[2]....
        /*0068*/ 	.word	0x000017d0


	//   ....[3]....
        /*006c*/ 	.word	0x000019d0


	//----- nvinfo : EIATTR_EXIT_INSTR_OFFSETS
	.align		4
.L_2736:
        /*0070*/ 	.byte	0x04, 0x1c
        /*0072*/ 	.short	(.L_2738 - .L_2737)


	//   ....[0]....
.L_2737:
        /*0074*/ 	.word	0x00000080


	//   ....[1]....
        /*0078*/ 	.word	0x00001af0


	//----- nvinfo : EIATTR_INDIRECT_BRANCH_TARGETS
	.align		4
.L_2738:
        /*007c*/ 	.byte	0x04, 0x34
        /*007e*/ 	.short	(.L_2740 - .L_2739)


	//   ....[0]....
.L_2739:
        /*0080*/ 	.word	.L_x_7122@srel
        /*0084*/ 	.short	0x0
        /*0086*/ 	.short	0x0
        /*0088*/ 	.word	0x3
        /*008c*/ 	.word	.L_x_7123@srel
        /*0090*/ 	.word	.L_x_7124@srel
        /*0094*/ 	.word	.L_x_7125@srel


	//----- nvinfo : EIATTR_MAX_THREADS
	.align		4
.L_2740:
        /*0098*/ 	.byte	0x04, 0x05
        /*009a*/ 	.short	(.L_2742 - .L_2741)
.L_2741:
        /*009c*/ 	.word	0x00000200
        /*00a0*/ 	.word	0x00000001
        /*00a4*/ 	.word	0x00000001


	//----- nvinfo : EIATTR_CRS_STACK_SIZE
	.align		4
.L_2742:
        /*00a8*/ 	.byte	0x04, 0x1e
        /*00aa*/ 	.short	(.L_2744 - .L_2743)
.L_2743:
        /*00ac*/ 	.word	0x00000000


	//----- nvinfo : EIATTR_CBANK_PARAM_SIZE
	.align		4
.L_2744:
        /*00b0*/ 	.byte	0x03, 0x19
        /*00b2*/ 	.short	0x01d0


	//----- nvinfo : EIATTR_PARAM_CBANK
	.align		4
        /*00b4*/ 	.byte	0x04, 0x0a
        /*00b6*/ 	.short	(.L_2746 - .L_2745)
	.align		4
.L_2745:
        /*00b8*/ 	.word	index@(.nv.constant0._ZN2at4cuda57_GLOBAL__N__cd6b329d_24_DistributionBernoulli_cu_7537a20d21kernelPointwiseApply2IZNS_6native9templates4cuda28bernoulli_tensor_cuda_kernelIN3c104HalfEfEEvRKNS_10TensorBaseESB_NS_15PhiloxCudaStateEEUliRS8_SD_SD_SD_RKfSF_SF_SF_E_S8_SE_jLi1ELi2ELi4ELi512ELi2EEEvNS0_6detail10TensorInfoIT0_T2_EENSI_IT1_SK_EESK_T_)
        /*00bc*/ 	.short	0x0210
        /*00be*/ 	.short	0x01d0


	//----- nvinfo : EIATTR_SW_WAR
	.align		4
.L_2746:
        /*00c0*/ 	.byte	0x04, 0x36
        /*00c2*/ 	.short	(.L_2748 - .L_2747)
.L_2747:
        /*00c4*/ 	.word	0x00000008
.L_2748:


//--------------------- .nv.info._ZN2at4cuda57_GLOBAL__N__cd6b329d_24_DistributionBernoulli_cu_7537a20d21kernelPointwiseApply2IZNS_6native9templates4cuda28bernoulli_tensor_cuda_kernelIN3c104HalfEfEEvRKNS_10TensorBaseESB_NS_15PhiloxCudaStateEEUliRS8_SD_SD_SD_RKfSF_SF_SF_E_S8_SE_jLi1ELi1ELi4ELi512ELi2EEEvNS0_6detail10TensorInfoIT0_T2_EENSI_IT1_SK_EESK_T_ --------------------------
	.section	.nv.info._ZN2at4cuda57_GLOBAL__N__cd6b329d_24_DistributionBernoulli_cu_7537a20d21kernelPointwiseApply2IZNS_6native9templates4cuda28bernoulli_tensor_cuda_kernelIN3c104HalfEfEEvRKNS_10TensorBaseESB_NS_15PhiloxCudaStateEEUliRS8_SD_SD_SD_RKfSF_SF_SF_E_S8_SE_jLi1ELi1ELi4ELi512ELi2EEEvNS0_6detail10TensorInfoIT0_T2_EENSI_IT1_SK_EESK_T_,"",@"SHT_CUDA_INFO"
	.sectionflags	@""
	.align	4


	//----- nvinfo : EIATTR_CUDA_API_VERSION
	.align		4
        /*0000*/ 	.byte	0x04, 0x37
        /*0002*/ 	.short	(.L_2750 - .L_2749)
.L_2749:
        /*0004*/ 	.word	0x00000082


	//----- nvinfo : EIATTR_KPARAM_INFO
	.align		4
.L_2750:
        /*0008*/ 	.byte	0x04, 0x17
        /*000a*/ 	.short	(.L_2752 - .L_2751)
.L_2751:
        /*000c*/ 	.word	0x00000000
        /*0010*/ 	.short	0x0003
        /*0012*/ 	.short	0x01b8
        /*0014*/ 	.byte	0x00, 0xf0, 0x61, 0x00


	//----- nvinfo : EIATTR_KPARAM_INFO
	.align		4
.L_2752:
        /*0018*/ 	.byte	0x04, 0x17
        /*001a*/ 	.short	(.L_2754 - .L_2753)
.L_2753:
        /*001c*/ 	.word	0x00000000
        /*0020*/ 	.short	0x0002
        /*0022*/ 	.short	0x01b0
        /*0024*/ 	.byte	0x00, 0xf0, 0x11, 0x00


	//----- nvinfo : EIATTR_KPARAM_INFO
	.align		4
.L_2754:
        /*0028*/ 	.byte	0x04, 0x17
        /*002a*/ 	.short	(.L_2756 - .L_2755)
.L_2755:
        /*002c*/ 	.word	0x00000000
        /*0030*/ 	.short	0x0001
        /*0032*/ 	.short	0x00d8
        /*0034*/ 	.byte	0x00, 0xf0, 0x61, 0x03


	//----- nvinfo : EIATTR_KPARAM_INFO
	.align		4
.L_2756:
        /*0038*/ 	.byte	0x04, 0x17
        /*003a*/ 	.short	(.L_2758 - .L_2757)
.L_2757:
        /*003c*/ 	.word	0x00000000
        /*0040*/ 	.short	0x0000
        /*0042*/ 	.short	0x0000
        /*0044*/ 	.byte	0x00, 0xf0, 0x61, 0x03


	//----- nvinfo : EIATTR_SPARSE_MMA_MASK
	.align		4
.L_2758:
        /*0048*/ 	.byte	0x03, 0x50
        /*004a*/ 	.short	0x0000


	//----- nvinfo : EIATTR_MAXREG_COUNT
	.align		4
        /*004c*/ 	.byte	0x03, 0x1b
        /*004e*/ 	.short	0x0040


	//----- nvinfo : EIATTR_EXTERNS
	.align		4
        /*0050*/ 	.byte	0x04, 0x0f
        /*0052*/ 	.short	(.L_2760 - .L_2759)


	//   ....[0]....
	.align		4
.L_2759:
        /*0054*/ 	.word	index@(__assertfail)


	//----- nvinfo : EIATTR_MERCURY_ISA_VERSION
	.align		4
.L_2760:
        /*0058*/ 	.byte	0x03, 0x5f
        /*005a*/ 	.short	0x0101


	//----- nvinfo : EIATTR_SYSCALL_OFFSETS
	.align		4
        /*005c*/ 	.byte	0x04, 0x46
        /*005e*/ 	.short	(.L_2762 - .L_2761)


	//   ....[0]....
.L_2761:
        /*0060*/ 	.word	0x00000e00


	//   ....[1]....
        /*0064*/ 	.word	0x00000fd0


	//   ....[2]....
        /*0068*/ 	.word	0x00001190


	//   ....[3]....
        /*006c*/ 	.word	0x000013b0


	//----- nvinfo : EIATTR_EXIT_INSTR_OFFSETS
	.align		4
.L_2762:
        /*0070*/ 	.byte	0x04, 0x1c
        /*0072*/ 	.short	(.L_2764 - .L_2763)


	//   ....[0]....
.L_2763:
        /*0074*/ 	.word	0x00000080


	//   ....[1]....
        /*0078*/ 	.word	0x000014d0


	//----- nvinfo : EIATTR_INDIRECT_BRANCH_TARGETS
	.align		4
.L_2764:
        /*007c*/ 	.byte	0x04, 0x34
        /*007e*/ 	.short	(.L_2766 - .L_2765)


	//   ....[0]....
.L_2765:
        /*0080*/ 	.word	.L_x_7126@srel
        /*0084*/ 	.short	0x0
        /*0086*/ 	.short	0x0
        /*0088*/ 	.word	0x3
        /*008c*/ 	.word	.L_x_7127@srel
        /*0090*/ 	.word	.L_x_7128@srel
        /*0094*/ 	.word	.L_x_7129@srel


	//----- nvinfo : EIATTR_MAX_THREADS
	.align		4
.L_2766:
        /*0098*/ 	.byte	0x04, 0x05
        /*009a*/ 	.short	(.L_2768 - .L_2767)
.L_2767:
        /*009c*/ 	.word	0x00000200
        /*00a0*/ 	.word	0x00000001
        /*00a4*/ 	.word	0x00000001


	//----- nvinfo : EIATTR_CRS_STACK_SIZE
	.align		4
.L_2768:
        /*00a8*/ 	.byte	0x04, 0x1e
        /*00aa*/ 	.short	(.L_2770 - .L_2769)
.L_2769:
        /*00ac*/ 	.word	0x00000000


	//----- nvinfo : EIATTR_CBANK_PARAM_SIZE
	.align		4
.L_2770:
        /*00b0*/ 	.byte	0x03, 0x19
        /*00b2*/ 	.short	0x01d0


	//----- nvinfo : EIATTR_PARAM_CBANK
	.align		4
        /*00b4*/ 	.byte	0x04, 0x0a
        /*00b6*/ 	.short	(.L_2772 - .L_2771)
	.align		4
.L_2771:
        /*00b8*/ 	.word	index@(.nv.constant0._ZN2at4cuda57_GLOBAL__N__cd6b329d_24_DistributionBernoulli_cu_7537a20d21kernelPointwiseApply2IZNS_6native9templates4cuda28bernoulli_tensor_cuda_kernelIN3c104HalfEfEEvRKNS_10TensorBaseESB_NS_15PhiloxCudaStateEEUliRS8_SD_SD_SD_RKfSF_SF_SF_E_S8_SE_jLi1ELi1ELi4ELi512ELi2EEEvNS0_6detail10TensorInfoIT0_T2_EENSI_IT1_SK_EESK_T_)
        /*00bc*/ 	.short	0x0210
        /*00be*/ 	.short	0x01d0


	//----- nvinfo : EIATTR_SW_WAR
	.align		4
.L_2772:
        /*00c0*/ 	.byte	0x04, 0x36
        /*00c2*/ 	.short	(.L_2774 - .L_2773)
.L_2773:
        /*00c4*/ 	.word	0x00000008
.L_2774:


//--------------------- .nv.info._ZN2at4cuda57_GLOBAL__N__cd6b329d_24_DistributionBernoulli_cu_7537a20d21kernelPointwiseApply2IZNS_6native9templates4cuda28bernoulli_tensor_cuda_kernelIffEEvRKNS_10TensorBaseES9_NS_15PhiloxCudaStateEEUliRfSB_SB_SB_RKfSD_SD_SD_E_fSC_mLin1ELin1ELi4ELi512ELi2EEEvNS0_6detail10TensorInfoIT0_T2_EENSG_IT1_SI_EESI_T_ --------------------------
	.section	.nv.info._ZN2at4cuda57_GLOBAL__N__cd6b329d_24_DistributionBernoulli_cu_7537a20d21kernelPointwiseApply2IZNS_6native9templates4cuda28bernoulli_tensor_cuda_kernelIffEEvRKNS_10TensorBaseES9_NS_15PhiloxCudaStateEEUliRfSB_SB_SB_RKfSD_SD_SD_E_fSC_mLin1ELin1ELi4ELi512ELi2EEEvNS0_6detail10TensorInfoIT0_T2_EENSG_IT1_SI_EESI_T_,"",@"SHT_CUDA_INFO"
	.sectionflags	@""
	.align	4


	//----- nvinfo : EIATTR_CUDA_API_VERSION
	.align		4
        /*0000*/ 	.byte	0x04, 0x37
        /*0002*/ 	.short	(.L_2776 - .L_2775)
.L_2775:
        /*0004*/ 	.word	0x00000082


	//----- nvinfo : EIATTR_KPARAM_INFO
	.align		4
.L_2776:
        /*0008*/ 	.byte	0x04, 0x17
        /*000a*/ 	.short	(.L_2778 - .L_2777)
.L_2777:
        /*000c*/ 	.word	0x00000000
        /*0010*/ 	.short	0x0003
        /*0012*/ 	.short	0x0348
        /*0014*/ 	.byte	0x00, 0xf0, 0x61, 0x00


	//----- nvinfo : EIATTR_KPARAM_INFO
	.align		4
.L_2778:
        /*0018*/ 	.byte	0x04, 0x17
        /*001a*/ 	.short	(.L_2780 - .L_2779)
.L_2779:
        /*001c*/ 	.word	0x00000000
        /*0020*/ 	.short	0x0002
        /*0022*/ 	.short	0x0340
        /*0024*/ 	.byte	0x00, 0xf0, 0x21, 0x00


	//----- nvinfo : EIATTR_KPARAM_INFO
	.align		4
.L_2780:
        /*0028*/ 	.byte	0x04, 0x17
        /*002a*/ 	.short	(.L_2782 - .L_2781)
.L_2781:
        /*002c*/ 	.word	0x00000000
        /*0030*/ 	.short	0x0001
        /*0032*/ 	.short	0x01a0
        /*0034*/ 	.byte	0x00, 0xf0, 0x81, 0x06


	//----- nvinfo : EIATTR_KPARAM_INFO
	.align		4
.L_2782:
        /*0038*/ 	.byte	0x04, 0x17
        /*003a*/ 	.short	(.L_2784 - .L_2783)
.L_2783:
        /*003c*/ 	.word	0x00000000
        /*0040*/ 	.short	0x0000
        /*0042*/ 	.short	0x0000
        /*0044*/ 	.byte	0x00, 0xf0, 0x81, 0x06


	//----- nvinfo : EIATTR_SPARSE_MMA_MASK
	.align		4
.L_2784:
        /*0048*/ 	.byte	0x03, 0x50
        /*004a*/ 	.short	0x0000


	//----- nvinfo : EIATTR_MAXREG_COUNT
	.align		4
        /*004c*/ 	.byte	0x03, 0x1b
        /*004e*/ 	.short	0x0040


	//----- nvinfo : EIATTR_EXTERNS
	.align		4
        /*0050*/ 	.byte	0x04, 0x0f
        /*0052*/ 	.short	(.L_2786 - .L_2785)


	//   ....[0]....
	.align		4
.L_2785:
        /*0054*/ 	.word	index@(__assertfail)


	//----- nvinfo : EIATTR_MERCURY_ISA_VERSION
	.align		4
.L_2786:
        /*0058*/ 	.byte	0x03, 0x5f
        /*005a*/ 	.short	0x0101


	//----- nvinfo : EIATTR_SYSCALL_OFFSETS
	.align		4
        /*005c*/ 	.byte	0x04, 0x46
        /*005e*/ 	.short	(.L_2788 - .L_2787)


	//   ....[0]....
.L_2787:
        /*0060*/ 	.word	0x0000d9f0


	//   ....[1]....
        /*0064*/ 	.word	0x0000db90


	//   ....[2]....
        /*0068*/ 	.word	0x0000dd20


	//   ....[3]....
        /*006c*/ 	.word	0x0000dec0


	//----- nvinfo : EIATTR_EXIT_INSTR_OFFSETS
	.align		4
.L_2788:
        /*0070*/ 	.byte	0x04, 0x1c
        /*0072*/ 	.short	(.L_2790 - .L_2789)


	//   ....[0]....
.L_2789:
        /*0074*/ 	.word	0x00000090


	//   ....[1]....
        /*0078*/ 	.word	0x0000dfd0


	//----- nvinfo : EIATTR_INDIRECT_BRANCH_TARGETS
	.align		4
.L_2790:
        /*007c*/ 	.byte	0x04, 0x34
        /*007e*/ 	.short	(.L_2792 - .L_2791)


	//   ....[0]....
.L_2791:
        /*0080*/ 	.word	.L_x_7130@srel
        /*0084*/ 	.short	0x0
        /*0086*/ 	.short	0x0
        /*0088*/ 	.word	0x3
        /*008c*/ 	.word	.L_x_7131@srel
        /*0090*/ 	.word	.L_x_7132@srel
        /*0094*/ 	.word	.L_x_7133@srel


	//----- nvinfo : EIATTR_MAX_THREADS
	.align		4
.L_2792:
        /*0098*/ 	.byte	0x04, 0x05
        /*009a*/ 	.short	(.L_2794 - .L_2793)
.L_2793:
        /*009c*/ 	.word	0x00000200
        /*00a0*/ 	.word	0x00000001
        /*00a4*/ 	.word	0x00000001


	//----- nvinfo : EIATTR_CRS_STACK_SIZE
	.align		4
.L_2794:
        /*00a8*/ 	.byte	0x04, 0x1e
        /*00aa*/ 	.short	(.L_2796 - .L_2795)
.L_2795:
        /*00ac*/ 	.word	0x00000000


	//----- nvinfo : EIATTR_CBANK_PARAM_SIZE
	.align		4
.L_2796:
        /*00b0*/ 	.byte	0x03, 0x19
        /*00b2*/ 	.short	0x0360


	//----- nvinfo : EIATTR_PARAM_CBANK
	.align		4
        /*00b4*/ 	.byte	0x04, 0x0a
        /*00b6*/ 	.short	(.L_2798 - .L_2797)
	.align		4
.L_2797:
        /*00b8*/ 	.word	index@(.nv.constant0._ZN2at4cuda57_GLOBAL__N__cd6b329d_24_DistributionBernoulli_cu_7537a20d21kernelPointwiseApply2IZNS_6native9templates4cuda28bernoulli_tensor_cuda_kernelIffEEvRKNS_10TensorBaseES9_NS_15PhiloxCudaStateEEUliRfSB_SB_SB_RKfSD_SD_SD_E_fSC_mLin1ELin1ELi4ELi512ELi2EEEvNS0_6detail10TensorInfoIT0_T2_EENSG_IT1_SI_EESI_T_)
        /*00bc*/ 	.short	0x0210
        /*00be*/ 	.short	0x0360


	//----- nvinfo : EIATTR_SW_WAR
	.align		4
.L_2798:
        /*00c0*/ 	.byte	0x04, 0x36
        /*00c2*/ 	.short	(.L_2800 - .L_2799)
.L_2799:
        /*00c4*/ 	.word	0x00000008
.L_2800:


//--------------------- .nv.info._ZN2at4cuda57_GLOBAL__N__cd6b329d_24_DistributionBernoulli_cu_7537a20d21kernelPointwiseApply2IZNS_6native9templates4cuda28bernoulli_tensor_cuda_kernelIffEEvRKNS_10TensorBaseES9_NS_15PhiloxCudaStateEEUliRfSB_SB_SB_RKfSD_SD_SD_E_fSC_mLi1ELi1ELi4ELi512ELi2EEEvNS0_6detail10TensorInfoIT0_T2_EENSG_IT1_SI_EESI_T_ --------------------------
	.section	.nv.info._ZN2at4cuda57_GLOBAL__N__cd6b329d_24_DistributionBernoulli_cu_7537a20d21kernelPointwiseApply2IZNS_6native9templates4cuda28bernoulli_tensor_cuda_kernelIffEEvRKNS_10TensorBaseES9_NS_15PhiloxCudaStateEEUliRfSB_SB_SB_RKfSD_SD_SD_E_fSC_mLi1ELi1ELi4ELi512ELi2EEEvNS0_6detail10TensorInfoIT0_T2_EENSG_IT1_SI_EESI_T_,"",@"SHT_CUDA_INFO"
	.sectionflags	@""
	.align	4


	//----- nvinfo : EIATTR_CUDA_API_VERSION
	.align		4
        /*0000*/ 	.byte	0x04, 0x37
        /*0002*/ 	.short	(.L_2802 - .L_2801)
.L_2801:
        /*0004*/ 	.word	0x00000082


	//----- nvinfo : EIATTR_KPARAM_INFO
	.align		4
.L_2802:
        /*0008*/ 	.byte	0x04, 0x17
        /*000a*/ 	.short	(.L_2804 - .L_2803)
.L_2803:
        /*000c*/ 	.word	0x00000000
        /*0010*/ 	.short	0x0003
        /*0012*/ 	.short	0x0348
        /*0014*/ 	.byte	0x00, 0xf0, 0x61, 0x00


	//----- nvinfo : EIATTR_KPARAM_INFO
	.align		4
.L_2804:
        /*0018*/ 	.byte	0x04, 0x17
        /*001a*/ 	.short	(.L_2806 - .L_2805)
.L_2805:
        /*001c*/ 	.word	0x00000000
        /*0020*/ 	.short	0x0002
        /*0022*/ 	.short	0x0340
        /*0024*/ 	.byte	0x00, 0xf0, 0x21, 0x00


	//----- nvinfo : EIATTR_KPARAM_INFO
	.align		4
.L_2806:
        /*0028*/ 	.byte	0x04, 0x17
        /*002a*/ 	.short	(.L_2808 - .L_2807)
.L_2807:
        /*002c*/ 	.word	0x00000000
        /*0030*/ 	.short	0x0001
        /*0032*/ 	.short	0x01a0
        /*0034*/ 	.byte	0x00, 0xf0, 0x81, 0x06


	//----- nvinfo : EIATTR_KPARAM_INFO
	.align		4
.L_2808:
        /*0038*/ 	.byte	0x04, 0x17
        /*003a*/ 	.short	(.L_2810 - .L_2809)
.L_2809:
        /*003c*/ 	.word	0x00000000
        /*0040*/ 	.short	0x0000
        /*0042*/ 	.short	0x0000
        /*0044*/ 	.byte	0x00, 0xf0, 0x81, 0x06


	//----- nvinfo : EIATTR_SPARSE_MMA_MASK
	.align		4
.L_2810:
        /*0048*/ 	.byte	0x03, 0x50
        /*004a*/ 	.short	0x0000


	//----- nvinfo : EIATTR_MAXREG_COUNT
	.align		4
        /*004c*/ 	.byte	0x03, 0x1b
        /*004e*/ 	.short	0x0040


	//----- nvinfo : EIATTR_EXTERNS
	.align		4
        /*0050*/ 	.byte	0x04, 0x0f
        /*0052*/ 	.short	(.L_2812 - .L_2811)


	//   ....[0]....
	.align		4
.L_2811:
        /*0054*/ 	.word	index@(__assertfail)


	//----- nvinfo : EIATTR_MERCURY_ISA_VERSION
	.align		4
.L_2812:
        /*0058*/ 	.byte	0x03, 0x5f
        /*005a*/ 	.short	0x0101


	//----- nvinfo : EIATTR_SYSCALL_OFFSETS
	.align		4
        /*005c*/ 	.byte	0x04, 0x46
        /*005e*/ 	.short	(.L_2814 - .L_2813)


	//   ....[0]....
.L_2813:
        /*0060*/ 	.word	0x00001060


	//   ....[1]....
        /*0064*/ 	.word	0x00001200


	//   ....[2]....
        /*0068*/ 	.word	0x00001390


	//   ....[3]....
        /*006c*/ 	.word	0x000015e0


	//----- nvinfo : EIATTR_EXIT_INSTR_OFFSETS
	.align		4
.L_2814:
        /*0070*/ 	.byte	0x04, 0x1c
        /*0072*/ 	.short	(.L_2816 - .L_2815)


	//   ....[0]....
.L_2815:
        /*0074*/ 	.word	0x00000090


	//   ....[1]....
        /*0078*/ 	.word	0x00001780


	//----- nvinfo : EIATTR_INDIRECT_BRANCH_TARGETS
	.align		4
.L_2816:
        /*007c*/ 	.byte	0x04, 0x34
        /*007e*/ 	.short	(.L_2818 - .L_2817)


	//   ....[0]....
.L_2817:
        /*0080*/ 	.word	.L_x_7134@srel
        /*0084*/ 	.short	0x0
        /*0086*/ 	.short	0x0
        /*0088*/ 	.word	0x3
        /*008c*/ 	.word	.L_x_7135@srel
        /*0090*/ 	.word	.L_x_7136@srel
        /*0094*/ 	.word	.L_x_7137@srel


	//----- nvinfo : EIATTR_MAX_THREADS
	.align		4
.L_2818:
        /*0098*/ 	.byte	0x04, 0x05
        /*009a*/ 	.short	(.L_2820 - .L_2819)
.L_2819:
        /*009c*/ 	.word	0x00000200
        /*00a0*/ 	.word	0x00000001
        /*00a4*/ 	.word	0x00000001


	//----- nvinfo : EIATTR_CRS_STACK_SIZE
	.align		4
.L_2820:
        /*00a8*/ 	.byte	0x04, 0x1e
        /*00aa*/ 	.short	(.L_2822 - .L_2821)
.L_2821:
        /*00ac*/ 	.word	0x00000000


	//----- nvinfo : EIATTR_CBANK_PARAM_SIZE
	.align		4
.L_2822:
        /*00b0*/ 	.byte	0x03, 0x19
        /*00b2*/ 	.short	0x0360


	//----- nvinfo : EIATTR_PARAM_CBANK
	.align		4
        /*00b4*/ 	.byte	0x04, 0x0a
        /*00b6*/ 	.short	(.L_2824 - .L_2823)
	.align		4
.L_2823:
        /*00b8*/ 	.word	index@(.nv.constant0._ZN2at4cuda57_GLOBAL__N__cd6b329d_24_DistributionBernoulli_cu_7537a20d21kernelPointwiseApply2IZNS_6native9templates4cuda28bernoulli_tensor_cuda_kernelIffEEvRKNS_10TensorBaseES9_NS_15PhiloxCudaStateEEUliRfSB_SB_SB_RKfSD_SD_SD_E_fSC_mLi1ELi1ELi4ELi512ELi2EEEvNS0_6detail10TensorInfoIT0_T2_EENSG_IT1_SI_EESI_T_)
        /*00bc*/ 	.short	0x0210
        /*00be*/ 	.short	0x0360


	//----- nvinfo : EIATTR_SW_WAR
	.align		4
.L_2824:
        /*00c0*/ 	.byte	0x04, 0x36
        /*00c2*/ 	.short	(.L_2826 - .L_2825)
.L_2825:
        /*00c4*/ 	.word	0x00000008
.L_2826:


//--------------------- .nv.info._ZN2at4cuda57_GLOBAL__N__cd6b329d_24_DistributionBernoulli_cu_7537a20d21kernelPointwiseApply2IZNS_6native9templates4cuda28bernoulli_tensor_cuda_kernelIffEEvRKNS_10TensorBaseES9_NS_15PhiloxCudaStateEEUliRfSB_SB_SB_RKfSD_SD_SD_E_fSC_jLin1ELin1ELi4ELi512ELi2EEEvNS0_6detail10TensorInfoIT0_T2_EENSG_IT1_SI_EESI_T_ --------------------------
	.section	.nv.info._ZN2at4cuda57_GLOBAL__N__cd6b329d_24_DistributionBernoulli_cu_7537a20d21kernelPointwiseApply2IZNS_6native9templates4cuda28bernoulli_tensor_cuda_kernelIffEEvRKNS_10TensorBaseES9_NS_15PhiloxCudaStateEEUliRfSB_SB_SB_RKfSD_SD_SD_E_fSC_jLin1ELin1ELi4ELi512ELi2EEEvNS0_6detail10TensorInfoIT0_T2_EENSG_IT1_SI_EESI_T_,"",@"SHT_CUDA_INFO"
	.sectionflags	@""
	.align	4


	//----- nvinfo : EIATTR_CUDA_API_VERSION
	.align		4
        /*0000*/ 	.byte	0x04, 0x37
        /*0002*/ 	.short	(.L_2828 - .L_2827)
.L_2827:
        /*0004*/ 	.word	0x00000082


	//----- nvinfo : EIATTR_KPARAM_INFO
	.align		4
.L_2828:
        /*0008*/ 	.byte	0x04, 0x17
        /*000a*/ 	.short	(.L_2830 - .L_2829)
.L_2829:
        /*000c*/ 	.word	0x00000000
        /*0010*/ 	.short	0x0003
        /*0012*/ 	.short	0x01b8
        /*0014*/ 	.byte	0x00, 0xf0, 0x61, 0x00


	//----- nvinfo : EIATTR_KPARAM_INFO
	.align		4
.L_2830:
        /*0018*/ 	.byte	0x04, 0x17
        /*001a*/ 	.short	(.L_2832 - .L_2831)
.L_2831:
        /*001c*/ 	.word	0x00000000
        /*0020*/ 	.short	0x0002
        /*0022*/ 	.short	0x01b0
        /*0024*/ 	.byte	0x00, 0xf0, 0x11, 0x00


	//----- nvinfo : EIATTR_KPARAM_INFO
	.align		4
.L_2832:
        /*0028*/ 	.byte	0x04, 0x17
        /*002a*/ 	.short	(.L_2834 - .L_2833)
.L_2833:
        /*002c*/ 	.word	0x00000000
        /*0030*/ 	.short	0x0001
        /*0032*/ 	.short	0x00d8
        /*0034*/ 	.byte	0x00, 0xf0, 0x61, 0x03


	//----- nvinfo : EIATTR_KPARAM_INFO
	.align		4
.L_2834:
        /*0038*/ 	.byte	0x04, 0x17
        /*003a*/ 	.short	(.L_2836 - .L_2835)
.L_2835:
        /*003c*/ 	.word	0x00000000
        /*0040*/ 	.short	0x0000
        /*0042*/ 	.short	0x0000
        /*0044*/ 	.byte	0x00, 0xf0, 0x61, 0x03


	//----- nvinfo : EIATTR_SPARSE_MMA_MASK
	.align		4
.L_2836:
        /*0048*/ 	.byte	0x03, 0x50
        /*004a*/ 	.short	0x0000


	//----- nvinfo : EIATTR_MAXREG_COUNT
	.align		4
        /*004c*/ 	.byte	0x03, 0x1b
        /*004e*/ 	.short	0x0040


	//----- nvinfo : EIATTR_EXTERNS
	.align		4
        /*0050*/ 	.byte	0x04, 0x0f
        /*0052*/ 	.short	(.L_2838 - .L_2837)


	//   ....[0]....
	.align		4
.L_2837:
        /*0054*/ 	.word	index@(__assertfail)


	//----- nvinfo : EIATTR_MERCURY_ISA_VERSION
	.align		4
.L_2838:
        /*0058*/ 	.byte	0x03, 0x5f
        /*005a*/ 	.short	0x0101


	//----- nvinfo : EIATTR_SYSCALL_OFFSETS
	.align		4
        /*005c*/ 	.byte	0x04, 0x46
        /*005e*/ 	.short	(.L_2840 - .L_2839)


	//   ....[0]....
.L_2839:
        /*0060*/ 	.word	0x000073c0


	//   ....[1]....
        /*0064*/ 	.word	0x00007560


	//   ....[2]....
        /*0068*/ 	.word	0x000076f0


	//   ....[3]....
        /*006c*/ 	.word	0x00007890


	//----- nvinfo : EIATTR_EXIT_INSTR_OFFSETS
	.align		4
.L_2840:
        /*0070*/ 	.byte	0x04, 0x1c
        /*0072*/ 	.short	(.L_2842 - .L_2841)


	//   ....[0]....
.L_2841:
        /*0074*/ 	.word	0x00000080


	//   ....[1]....
        /*0078*/ 	.word	0x00007980


	//----- nvinfo : EIATTR_INDIRECT_BRANCH_TARGETS
	.align		4
.L_2842:
        /*007c*/ 	.byte	0x04, 0x34
        /*007e*/ 	.short	(.L_2844 - .L_2843)


	//   ....[0]....
.L_2843:
        /*0080*/ 	.word	.L_x_7138@srel
        /*0084*/ 	.short	0x0
        /*0086*/ 	.short	0x0
        /*0088*/ 	.word	0x3
        /*008c*/ 	.word	.L_x_7139@srel
        /*0090*/ 	.word	.L_x_7140@srel
        /*0094*/ 	.word	.L_x_7141@srel


	//----- nvinfo : EIATTR_MAX_THREADS
	.align		4
.L_2844:
        /*0098*/ 	.byte	0x04, 0x05
        /*009a*/ 	.short	(.L_2846 - .L_2845)
.L_2845:
        /*009c*/ 	.word	0x00000200
        /*00a0*/ 	.word	0x00000001
        /*00a4*/ 	.word	0x00000001


	//----- nvinfo : EIATTR_CRS_STACK_SIZE
	.align		4
.L_2846:
        /*00a8*/ 	.byte	0x04, 0x1e
        /*00aa*/ 	.short	(.L_2848 - .L_2847)
.L_2847:
        /*00ac*/ 	.word	0x00000000


	//----- nvinfo : EIATTR_CBANK_PARAM_SIZE
	.align		4
.L_2848:
        /*00b0*/ 	.byte	0x03, 0x19
        /*00b2*/ 	.short	0x01d0


	//----- nvinfo : EIATTR_PARAM_CBANK
	.align		4
        /*00b4*/ 	.byte	0x04, 0x0a
        /*00b6*/ 	.short	(.L_2850 - .L_2849)
	.align		4
.L_2849:
        /*00b8*/ 	.word	index@(.nv.constant0._ZN2at4cuda57_GLOBAL__N__cd6b329d_24_DistributionBernoulli_cu_7537a20d21kernelPointwiseApply2IZNS_6native9templates4cuda28bernoulli_tensor_cuda_kernelIffEEvRKNS_10TensorBaseES9_NS_15PhiloxCudaStateEEUliRfSB_SB_SB_RKfSD_SD_SD_E_fSC_jLin1ELin1ELi4ELi512ELi2EEEvNS0_6detail10TensorInfoIT0_T2_EENSG_IT1_SI_EESI_T_)
        /*00bc*/ 	.short	0x0210
        /*00be*/ 	.short	0x01d0


	//----- nvinfo : EIATTR_SW_WAR
	.align		4
.L_2850:
        /*00c0*/ 	.byte	0x04, 0x36
        /*00c2*/ 	.short	(.L_2852 - .L_2851)
.L_2851:
        /*00c4*/ 	.word	0x00000008
.L_2852:


//--------------------- .nv.info._ZN2at4cuda57_GLOBAL__N__cd6b329d_24_DistributionBernoulli_cu_7537a20d21kernelPointwiseApply2IZNS_6native9templates4cuda28bernoulli_tensor_cuda_kernelIffEEvRKNS_10TensorBaseES9_NS_15PhiloxCudaStateEEUliRfSB_SB_SB_RKfSD_SD_SD_E_fSC_jLin1ELi2ELi4ELi512ELi2EEEvNS0_6detail10TensorInfoIT0_T2_EENSG_IT1_SI_EESI_T_ --------------------------
	.section	.nv.info._ZN2at4cuda57_GLOBAL__N__cd6b329d_24_DistributionBernoulli_cu_7537a20d21kernelPointwiseApply2IZNS_6native9templates4cuda28bernoulli_tensor_cuda_kernelIffEEvRKNS_10TensorBaseES9_NS_15PhiloxCudaStateEEUliRfSB_SB_SB_RKfSD_SD_SD_E_fSC_jLin1ELi2ELi4ELi512ELi2EEEvNS0_6detail10TensorInfoIT0_T2_EENSG_IT1_SI_EESI_T_,"",@"SHT_CUDA_INFO"
	.sectionflags	@""
	.align	4


	//----- nvinfo : EIATTR_CUDA_API_VERSION
	.align		4
        /*0000*/ 	.byte	0x04, 0x37
        /*0002*/ 	.short	(.L_2854 - .L_2853)
.L_2853:
        /*0004*/ 	.word	0x00000082


	//----- nvinfo : EIATTR_KPARAM_INFO
	.align		4
.L_2854:
        /*0008*/ 	.byte	0x04, 0x17
        /*000a*/ 	.short	(.L_2856 - .L_2855)
.L_2855:
        /*000c*/ 	.word	0x00000000
        /*0010*/ 	.short	0x0003
        /*0012*/ 	.short	0x01b8
        /*0014*/ 	.byte	0x00, 0xf0, 0x61, 0x00


	//----- nvinfo : EIATTR_KPARAM_INFO
	.align		4
.L_2856:
        /*0018*/ 	.byte	0x04, 0x17
        /*001a*/ 	.short	(.L_2858 - .L_2857)
.L_2857:
        /*001c*/ 	.word	0x00000000
        /*0020*/ 	.short	0x0002
        /*0022*/ 	.short	0x01b0
        /*0024*/ 	.byte	0x00, 0xf0, 0x11, 0x00


	//----- nvinfo : EIATTR_KPARAM_INFO
	.align		4
.L_2858:
        /*0028*/ 	.byte	0x04, 0x17
        /*002a*/ 	.short	(.L_2860 - .L_2859)
.L_2859:
        /*002c*/ 	.word	0x00000000
        /*0030*/ 	.short	0x0001
        /*0032*/ 	.short	0x00d8
        /*0034*/ 	.byte	0x00, 0xf0, 0x61, 0x03


	//----- nvinfo : EIATTR_KPARAM_INFO
	.align		4
.L_2860:
        /*0038*/ 	.byte	0x04, 0x17
        /*003a*/ 	.short	(.L_2862 - .L_2861)
.L_2861:
        /*003c*/ 	.word	0x00000000
        /*0040*/ 	.short	0x0000
        /*0042*/ 	.short	0x0000
        /*0044*/ 	.byte	0x00, 0xf0, 0x61, 0x03


	//----- nvinfo : EIATTR_SPARSE_MMA_MASK
	.align		4
.L_2862:
        /*0048*/ 	.byte	0x03, 0x50
        /*004a*/ 	.short	0x0000


	//----- nvinfo : EIATTR_MAXREG_COUNT
	.align		4
        /*004c*/ 	.byte	0x03, 0x1b
        /*004e*/ 	.short	0x0040


	//----- nvinfo : EIATTR_EXTERNS
	.align		4
        /*0050*/ 	.byte	0x04, 0x0f
        /*0052*/ 	.short	(.L_2864 - .L_2863)


	//   ....[0]....
	.align		4
.L_2863:
        /*0054*/ 	.word	index@(__assertfail)


	//----- nvinfo : EIATTR_MERCURY_ISA_VERSION
	.align		4
.L_2864:
        /*0058*/ 	.byte	0x03, 0x5f
        /*005a*/ 	.short	0x0101


	//----- nvinfo : EIATTR_SYSCALL_OFFSETS
	.align		4
        /*005c*/ 	.byte	0x04, 0x46
        /*005e*/ 	.short	(.L_2866 - .L_2865)


	//   ....[0]....
.L_2865:
        /*0060*/ 	.word	0x00004790


	//   ....[1]....
        /*0064*/ 	.word	0x00004930


	//   ....[2]....
        /*0068*/ 	.word	0x00004ac0


	//   ....[3]....
        /*006c*/ 	.word	0x00004c60


	//----- nvinfo : EIATTR_EXIT_INSTR_OFFSETS
	.align		4
.L_2866:
        /*0070*/ 	.byte	0x04, 0x1c
        /*0072*/ 	.short	(.L_2868 - .L_2867)


	//   ....[0]....
.L_2867:
        /*0074*/ 	.word	0x00000080


	//   ....[1]....
        /*0078*/ 	.word	0x00004d50


	//----- nvinfo : EIATTR_INDIRECT_BRANCH_TARGETS
	.align		4
.L_2868:
        /*007c*/ 	.byte	0x04, 0x34
        /*007e*/ 	.short	(.L_2870 - .L_2869)


	//   ....[0]....
.L_2869:
        /*0080*/ 	.word	.L_x_7142@srel
        /*0084*/ 	.short	0x0
        /*0086*/ 	.short	0x0
        /*0088*/ 	.word	0x3
        /*008c*/ 	.word	.L_x_7143@srel
        /*0090*/ 	.word	.L_x_7144@srel
        /*0094*/ 	.word	.L_x_7145@srel


	//----- nvinfo : EIATTR_MAX_THREADS
	.align		4
.L_2870:
        /*0098*/ 	.byte	0x04, 0x05
        /*009a*/ 	.short	(.L_2872 - .L_2871)
.L_2871:
        /*009c*/ 	.word	0x00000200
        /*00a0*/ 	.word	0x00000001
        /*00a4*/ 	.word	0x00000001


	//----- nvinfo : EIATTR_CRS_STACK_SIZE
	.align		4
.L_2872:
        /*00a8*/ 	.byte	0x04, 0x1e
        /*00aa*/ 	.short	(.L_2874 - .L_2873)
.L_2873:
        /*00ac*/ 	.word	0x00000000


	//----- nvinfo : EIATTR_CBANK_PARAM_SIZE
	.align		4
.L_2874:
        /*00b0*/ 	.byte	0x03, 0x19
        /*00b2*/ 	.short	0x01d0


	//----- nvinfo : EIATTR_PARAM_CBANK
	.align		4
        /*00b4*/ 	.byte	0x04, 0x0a
        /*00b6*/ 	.short	(.L_2876 - .L_2875)
	.align		4
.L_2875:
        /*00b8*/ 	.word	index@(.nv.constant0._ZN2at4cuda57_GLOBAL__N__cd6b329d_24_DistributionBernoulli_cu_7537a20d21kernelPointwiseApply2IZNS_6native9templates4cuda28bernoulli_tensor_cuda_kernelIffEEvRKNS_10TensorBaseES9_NS_15PhiloxCudaStateEEUliRfSB_SB_SB_RKfSD_SD_SD_E_fSC_jLin1ELi2ELi4ELi512ELi2EEEvNS0_6detail10TensorInfoIT0_T2_EENSG_IT1_SI_EESI_T_)
        /*00bc*/ 	.short	0x0210
        /*00be*/ 	.short	0x01d0


	//----- nvinfo : EIATTR_SW_WAR
	.align		4
.L_2876:
        /*00c0*/ 	.byte	0x04, 0x36
        /*00c2*/ 	.short	(.L_2878 - .L_2877)
.L_2877:
        /*00c4*/ 	.word	0x00000008
.L_2878:


//--------------------- .nv.info._ZN2at4cuda57_GLOBAL__N__cd6b329d_24_DistributionBernoulli_cu_7537a20d21kernelPointwiseApply2IZNS_6native9templates4cuda28bernoulli_tensor_cuda_kernelIffEEvRKNS_10TensorBaseES9_NS_15PhiloxCudaStateEEUliRfSB_SB_SB_RKfSD_SD_SD_E_fSC_jLin1ELi1ELi4ELi512ELi2EEEvNS0_6detail10TensorInfoIT0_T2_EENSG_IT1_SI_EESI_T_ --------------------------
	.section	.nv.info._ZN2at4cuda57_GLOBAL__N__cd6b329d_24_DistributionBernoulli_cu_7537a20d21kernelPointwiseApply2IZNS_6native9templates4cuda28bernoulli_tensor_cuda_kernelIffEEvRKNS_10TensorBaseES9_NS_15PhiloxCudaStateEEUliRfSB_SB_SB_RKfSD_SD_SD_E_fSC_jLin1ELi1ELi4ELi512ELi2EEEvNS0_6detail10TensorInfoIT0_T2_EENSG_IT1_SI_EESI_T_,"",@"SHT_CUDA_INFO"
	.sectionflags	@""
	.align	4


	//----- nvinfo : EIATTR_CUDA_API_VERSION
	.align		4
        /*0000*/ 	.byte	0x04, 0x37
        /*0002*/ 	.short	(.L_2880 - .L_2879)
.L_2879:
        /*0004*/ 	.word	0x00000082


	//----- nvinfo : EIATTR_KPARAM_INFO
	.align		4
.L_2880:
        /*0008*/ 	.byte	0x04, 0x17
        /*000a*/ 	.short	(.L_2882 - .L_2881)
.L_2881:
        /*000c*/ 	.word	0x00000000
        /*0010*/ 	.short	0x0003
        /*0012*/ 	.short	0x01b8
        /*0014*/ 	.byte	0x00, 0xf0, 0x61, 0x00


	//----- nvinfo : EIATTR_KPARAM_INFO
	.align		4
.L_2882:
        /*0018*/ 	.byte	0x04, 0x17
        /*001a*/ 	.short	(.L_2884 - .L_2883)
.L_2883:
        /*001c*/ 	.word	0x00000000
        /*0020*/ 	.short	0x0002
        /*0022*/ 	.short	0x01b0
        /*0024*/ 	.byte	0x00, 0xf0, 0x11, 0x00


	//----- nvinfo : EIATTR_KPARAM_INFO
	.align		4
.L_2884:
        /*0028*/ 	.byte	0x04, 0x17
        /*002a*/ 	.short	(.L_2886 - .L_2885)
.L_2885:
        /*002c*/ 	.word	0x00000000
        /*0030*/ 	.short	0x0001
        /*0032*/ 	.short	0x00d8
        /*0034*/ 	.byte	0x00, 0xf0, 0x61, 0x03


	//----- nvinfo : EIATTR_KPARAM_INFO
	.align		4
.L_2886:
        /*0038*/ 	.byte	0x04, 0x17
        /*003a*/ 	.short	(.L_2888 - .L_2887)
.L_2887:
        /*003c*/ 	.word	0x00000000
        /*0040*/ 	.short	0x0000
        /*0042*/ 	.short	0x0000
        /*0044*/ 	.byte	0x00, 0xf0, 0x61, 0x03


	//----- nvinfo : EIATTR_SPARSE_MMA_MASK
	.align		4
.L_2888:
        /*0048*/ 	.byte	0x03, 0x50
        /*004a*/ 	.short	0x0000


	//----- nvinfo : EIATTR_MAXREG_COUNT
	.align		4
        /*004c*/ 	.byte	0x03, 0x1b
        /*004e*/ 	.short	0x0040


	//----- nvinfo : EIATTR_EXTERNS
	.align		4
        /*0050*/ 	.byte	0x04, 0x0f
        /*0052*/ 	.short	(.L_2890 - .L_2889)


	//   ....[0]....
	.align		4
.L_2889:
        /*0054*/ 	.word	index@(__assertfail)


	//----- nvinfo : EIATTR_MERCURY_ISA_VERSION
	.align		4
.L_2890:
        /*0058*/ 	.byte	0x03, 0x5f
        /*005a*/ 	.short	0x0101


	//----- nvinfo : EIATTR_SYSCALL_OFFSETS
	.align		4
        /*005c*/ 	.byte	0x04, 0x46
        /*005e*/ 	.short	(.L_2892 - .L_2891)


	//   ....[0]....
.L_2891:
        /*0060*/ 	.word	0x00004090


	//   ....[1]....
        /*0064*/ 	.word	0x000042a0


	//   ....[2]....
        /*0068*/ 	.word	0x000044a0


	//   ....[3]....
        /*006c*/ 	.word	0x000046c0


	//----- nvinfo : EIATTR_EXIT_INSTR_OFFSETS
	.align		4
.L_2892:
        /*0070*/ 	.byte	0x04, 0x1c
        /*0072*/ 	.short	(.L_2894 - .L_2893)


	//   ....[0]....
.L_2893:
        /*0074*/ 	.word	0x00000080


	//   ....[1]....
        /*0078*/ 	.word	0x000047b0


	//----- nvinfo : EIATTR_INDIRECT_BRANCH_TARGETS
	.align		4
.L_2894:
        /*007c*/ 	.byte	0x04, 0x34
        /*007e*/ 	.short	(.L_2896 - .L_2895)


	//   ....[0]....
.L_2895:
        /*0080*/ 	.word	.L_x_7146@srel
        /*0084*/ 	.short	0x0
        /*0086*/ 	.short	0x0
        /*0088*/ 	.word	0x3
        /*008c*/ 	.word	.L_x_7147@srel
        /*0090*/ 	.word	.L_x_7148@srel
        /*0094*/ 	.word	.L_x_7149@srel


	//----- nvinfo : EIATTR_MAX_THREADS
	.align		4
.L_2896:
        /*0098*/ 	.byte	0x04, 0x05
        /*009a*/ 	.short	(.L_2898 - .L_2897)
.L_2897:
        /*009c*/ 	.word	0x00000200
        /*00a0*/ 	.word	0x00000001
        /*00a4*/ 	.word	0x00000001


	//----- nvinfo : EIATTR_CRS_STACK_SIZE
	.align		4
.L_2898:
        /*00a8*/ 	.byte	0x04, 0x1e
        /*00aa*/ 	.short	(.L_2900 - .L_2899)
.L_2899:
        /*00ac*/ 	.word	0x00000000


	//----- nvinfo : EIATTR_CBANK_PARAM_SIZE
	.align		4
.L_2900:
        /*00b0*/ 	.byte	0x03, 0x19
        /*00b2*/ 	.short	0x01d0


	//----- nvinfo : EIATTR_PARAM_CBANK
	.align		4
        /*00b4*/ 	.byte	0x04, 0x0a
        /*00b6*/ 	.short	(.L_2902 - .L_2901)
	.align		4
.L_2901:
        /*00b8*/ 	.word	index@(.nv.constant0._ZN2at4cuda57_GLOBAL__N__cd6b329d_24_DistributionBernoulli_cu_7537a20d21kernelPointwiseApply2IZNS_6native9templates4cuda28bernoulli_tensor_cuda_kernelIffEEvRKNS_10TensorBaseES9_NS_15PhiloxCudaStateEEUliRfSB_SB_SB_RKfSD_SD_SD_E_fSC_jLin1ELi1ELi4ELi512ELi2EEEvNS0_6detail10TensorInfoIT0_T2_EENSG_IT1_SI_EESI_T_)
        /*00bc*/ 	.short	0x0210
        /*00be*/ 	.short	0x01d0


	//----- nvinfo : EIATTR_SW_WAR
	.align		4
.L_2902:
        /*00c0*/ 	.byte	0x04, 0x36
        /*00c2*/ 	.short	(.L_2904 - .L_2903)
.L_2903:
        /*00c4*/ 	.word	0x00000008
.L_2904:


//--------------------- .nv.info._ZN2at4cuda57_GLOBAL__N__cd6b329d_24_DistributionBernoulli_cu_7537a20d21kernelPointwiseApply2IZNS_6native9templates4cuda28bernoulli_tensor_cuda_kernelIffEEvRKNS_10TensorBaseES9_NS_15PhiloxCudaStateEEUliRfSB_SB_SB_RKfSD_SD_SD_E_fSC_jLi2ELin1ELi4ELi512ELi2EEEvNS0_6detail10TensorInfoIT0_T2_EENSG_IT1_SI_EESI_T_ --------------------------
	.section	.nv.info._ZN2at4cuda57_GLOBAL__N__cd6b329d_24_DistributionBernoulli_cu_7537a20d21kernelPointwiseApply2IZNS_6native9templates4cuda28bernoulli_tensor_cuda_kernelIffEEvRKNS_10TensorBaseES9_NS_15PhiloxCudaStateEEUliRfSB_SB_SB_RKfSD_SD_SD_E_fSC_jLi2ELin1ELi4ELi512ELi2EEEvNS0_6detail10TensorInfoIT0_T2_EENSG_IT1_SI_EESI_T_,"",@"SHT_CUDA_INFO"
	.sectionflags	@""
	.align	4


	//----- nvinfo : EIATTR_CUDA_API_VERSION
	.align		4
        /*0000*/ 	.byte	0x04, 0x37
        /*0002*/ 	.short	(.L_2906 - .L_2905)
.L_2905:
        /*0004*/ 	.word	0x00000082


	//----- nvinfo : EIATTR_KPARAM_INFO
	.align		4
.L_2906:
        /*0008*/ 	.byte	0x04, 0x17
        /*000a*/ 	.short	(.L_2908 - .L_2907)
.L_2907:
        /*000c*/ 	.word	0x00000000
        /*0010*/ 	.short	0x0003
        /*0012*/ 	.short	0x01b8
        /*0014*/ 	.byte	0x00, 0xf0, 0x61, 0x00


	//----- nvinfo : EIATTR_KPARAM_INFO
	.align		4
.L_2908:
        /*0018*/ 	.byte	0x04, 0x17
        /*001a*/ 	.short	(.L_2910 - .L_2909)
.L_2909:
        /*001c*/ 	.word	0x00000000
        /*0020*/ 	.short	0x0002
        /*0022*/ 	.short	0x01b0
        /*0024*/ 	.byte	0x00, 0xf0, 0x11, 0x00


	//----- nvinfo : EIATTR_KPARAM_INFO
	.align		4
.L_2910:
        /*0028*/ 	.byte	0x04, 0x17
        /*002a*/ 	.short	(.L_2912 - .L_2911)
.L_2911:
        /*002c*/ 	.word	0x00000000
        /*0030*/ 	.short	0x0001
        /*0032*/ 	.short	0x00d8
        /*0034*/ 	.byte	0x00, 0xf0, 0x61, 0x03


	//----- nvinfo : EIATTR_KPARAM_INFO
	.align		4
.L_2912:
        /*0038*/ 	.byte	0x04, 0x17
        /*003a*/ 	.short	(.L_2914 - .L_2913)
.L_2913:
        /*003c*/ 	.word	0x00000000
        /*0040*/ 	.short	0x0000
        /*0042*/ 	.short	0x0000
        /*0044*/ 	.byte	0x00, 0xf0, 0x61, 0x03


	//----- nvinfo : EIATTR_SPARSE_MMA_MASK
	.align		4
.L_2914:
        /*0048*/ 	.byte	0x03, 0x50
        /*004a*/ 	.short	0x0000


	//----- nvinfo : EIATTR_MAXREG_COUNT
	.align		4
        /*004c*/ 	.byte	0x03, 0x1b
        /*004e*/ 	.short	0x0040


	//----- nvinfo : EIATTR_EXTERNS
	.align		4
        /*0050*/ 	.byte	0x04, 0x0f
        /*0052*/ 	.short	(.L_2916 - .L_2915)


	//   ....[0]....
	.align		4
.L_2915:
        /*0054*/ 	.word	index@(__assertfail)


	//----- nvinfo : EIATTR_MERCURY_ISA_VERSION
	.align		4
.L_2916:
        /*0058*/ 	.byte	0x03, 0x5f
        /*005a*/ 	.short	0x0101


	//----- nvinfo : EIATTR_SYSCALL_OFFSETS
	.align		4
        /*005c*/ 	.byte	0x04, 0x46
        /*005e*/ 	.short	(.L_2918 - .L_2917)


	//   ....[0]....
.L_2917:
        /*0060*/ 	.word	0x00004770


	//   ....[1]....
        /*0064*/ 	.word	0x00004910


	//   ....[2]....
        /*0068*/ 	.word	0x00004aa0


	//   ....[3]....
        /*006c*/ 	.word	0x00004c40


	//----- nvinfo : EIATTR_EXIT_INSTR_OFFSETS
	.align		4
.L_2918:
        /*0070*/ 	.byte	0x04, 0x1c
        /*0072*/ 	.short	(.L_2920 - .L_2919)


	//   ....[0]....
.L_2919:
        /*0074*/ 	.word	0x00000080


	//   ....[1]....
        /*0078*/ 	.word	0x00004d30


	//----- nvinfo : EIATTR_INDIRECT_BRANCH_TARGETS
	.align		4
.L_2920:
        /*007c*/ 	.byte	0x04, 0x34
        /*007e*/ 	.short	(.L_2922 - .L_2921)


	//   ....[0]....
.L_2921:
        /*0080*/ 	.word	.L_x_7150@srel
        /*0084*/ 	.short	0x0
        /*0086*/ 	.short	0x0
        /*0088*/ 	.word	0x3
        /*008c*/ 	.word	.L_x_7151@srel
        /*0090*/ 	.word	.L_x_7152@srel
        /*0094*/ 	.word	.L_x_7153@srel


	//----- nvinfo : EIATTR_MAX_THREADS
	.align		4
.L_2922:
        /*0098*/ 	.byte	0x04, 0x05
        /*009a*/ 	.short	(.L_2924 - .L_2923)
.L_2923:
        /*009c*/ 	.word	0x00000200
        /*00a0*/ 	.word	0x00000001
        /*00a4*/ 	.word	0x00000001


	//----- nvinfo : EIATTR_CRS_STACK_SIZE
	.align		4
.L_2924:
        /*00a8*/ 	.byte	0x04, 0x1e
        /*00aa*/ 	.short	(.L_2926 - .L_2925)
.L_2925:
        /*00ac*/ 	.word	0x00000000


	//----- nvinfo : EIATTR_CBANK_PARAM_SIZE
	.align		4
.L_2926:
        /*00b0*/ 	.byte	0x03, 0x19
        /*00b2*/ 	.short	0x01d0


	//----- nvinfo : EIATTR_PARAM_CBANK
	.align		4
        /*00b4*/ 	.byte	0x04, 0x0a
        /*00b6*/ 	.short	(.L_2928 - .L_2927)
	.align		4
.L_2927:
        /*00b8*/ 	.word	index@(.nv.constant0._ZN2at4cuda57_GLOBAL__N__cd6b329d_24_DistributionBernoulli_cu_7537a20d21kernelPointwiseApply2IZNS_6native9templates4cuda28bernoulli_tensor_cuda_kernelIffEEvRKNS_10TensorBaseES9_NS_15PhiloxCudaStateEEUliRfSB_SB_SB_RKfSD_SD_SD_E_fSC_jLi2ELin1ELi4ELi512ELi2EEEvNS0_6detail10TensorInfoIT0_T2_EENSG_IT1_SI_EESI_T_)
        /*00bc*/ 	.short	0x0210
        /*00be*/ 	.short	0x01d0


	//----- nvinfo : EIATTR_SW_WAR
	.align		4
.L_2928:
        /*00c0*/ 	.byte	0x04, 0x36
        /*00c2*/ 	.short	(.L_2930 - .L_2929)
.L_2929:
        /*00c4*/ 	.word	0x00000008
.L_2930:


//--------------------- .nv.info._ZN2at4cuda57_GLOBAL__N__cd6b329d_24_DistributionBernoulli_cu_7537a20d21kernelPointwiseApply2IZNS_6native9templates4cuda28bernoulli_tensor_cuda_kernelIffEEvRKNS_10TensorBaseES9_NS_15PhiloxCudaStateEEUliRfSB_SB_SB_RKfSD_SD_SD_E_fSC_jLi2ELi2ELi4ELi512ELi2EEEvNS0_6detail10TensorInfoIT0_T2_EENSG_IT1_SI_EESI_T_ --------------------------
	.section	.nv.info._ZN2at4cuda57_GLOBAL__N__cd6b329d_24_DistributionBernoulli_cu_7537a20d21kernelPointwiseApply2IZNS_6native9templates4cuda28bernoulli_tensor_cuda_kernelIffEEvRKNS_10TensorBaseES9_NS_15PhiloxCudaStateEEUliRfSB_SB_SB_RKfSD_SD_SD_E_fSC_jLi2ELi2ELi4ELi512ELi2EEEvNS0_6detail10TensorInfoIT0_T2_EENSG_IT1_SI_EESI_T_,"",@"SHT_CUDA_INFO"
	.sectionflags	@""
	.align	4


	//----- nvinfo : EIATTR_CUDA_API_VERSION
	.align		4
        /*0000*/ 	.byte	0x04, 0x37
        /*0002*/ 	.short	(.L_2932 - .L_2931)
.L_2931:
        /*0004*/ 	.word	0x00000082


	//----- nvinfo : EIATTR_KPARAM_INFO
	.align		4
.L_2932:
        /*0008*/ 	.byte	0x04, 0x17
        /*000a*/ 	.short	(.L_2934 - .L_2933)
.L_2933:
        /*000c*/ 	.word	0x00000000
        /*0010*/ 	.short	0x0003
        /*0012*/ 	.short	0x01b8
        /*0014*/ 	.byte	0x00, 0xf0, 0x61, 0x00


	//----- nvinfo : EIATTR_KPARAM_INFO
	.align		4
.L_2934:
        /*0018*/ 	.byte	0x04, 0x17
        /*001a*/ 	.short	(.L_2936 - .L_2935)
.L_2935:
        /*001c*/ 	.word	0x00000000
        /*0020*/ 	.short	0x0002
        /*0022*/ 	.short	0x01b0
        /*0024*/ 	.byte	0x00, 0xf0, 0x11, 0x00


	//----- nvinfo : EIATTR_KPARAM_INFO
	.align		4
.L_2936:
        /*0028*/ 	.byte	0x04, 0x17
        /*002a*/ 	.short	(.L_2938 - .L_2937)
.L_2937:
        /*002c*/ 	.word	0x00000000
        /*0030*/ 	.short	0x0001
        /*0032*/ 	.short	0x00d8
        /*0034*/ 	.byte	0x00, 0xf0, 0x61, 0x03


	//----- nvinfo : EIATTR_KPARAM_INFO
	.align		4
.L_2938:
        /*0038*/ 	.byte	0x04, 0x17
        /*003a*/ 	.short	(.L_2940 - .L_2939)
.L_2939:
        /*003c*/ 	.word	0x00000000
        /*0040*/ 	.short	0x0000
        /*0042*/ 	.short	0x0000
        /*0044*/ 	.byte	0x00, 0xf0, 0x61, 0x03


	//----- nvinfo : EIATTR_SPARSE_MMA_MASK
	.align		4
.L_2940:
        /*0048*/ 	.byte	0x03, 0x50
        /*004a*/ 	.short	0x0000


	//----- nvinfo : EIATTR_MAXREG_COUNT
	.align		4
        /*004c*/ 	.byte	0x03, 0x1b
        /*004e*/ 	.short	0x0040


	//----- nvinfo : EIATTR_EXTERNS
	.align		4
        /*0050*/ 	.byte	0x04, 0x0f
        /*0052*/ 	.short	(.L_2942 - .L_2941)


	//   ....[0]....
	.align		4
.L_2941:
        /*0054*/ 	.word	index@(__assertfail)


	//----- nvinfo : EIATTR_MERCURY_ISA_VERSION
	.align		4
.L_2942:
        /*0058*/ 	.byte	0x03, 0x5f
        /*005a*/ 	.short	0x0101


	//----- nvinfo : EIATTR_SYSCALL_OFFSETS
	.align		4
        /*005c*/ 	.byte	0x04, 0x46
        /*005e*/ 	.short	(.L_2944 - .L_2943)


	//   ....[0]....
.L_2943:
        /*0060*/ 	.word	0x00001a10


	//   ....[1]....
        /*0064*/ 	.word	0x00001bb0


	//   ....[2]....
        /*0068*/ 	.word	0x00001d40


	//   ....[3]....
        /*006c*/ 	.word	0x00001ee0


	//----- nvinfo : EIATTR_EXIT_INSTR_OFFSETS
	.align		4
.L_2944:
        /*0070*/ 	.byte	0x04, 0x1c
        /*0072*/ 	.short	(.L_2946 - .L_2945)


	//   ....[0]....
.L_2945:
        /*0074*/ 	.word	0x00000080


	//   ....[1]....
        /*0078*/ 	.word	0x00001fc0


	//----- nvinfo : EIATTR_INDIRECT_BRANCH_TARGETS
	.align		4
.L_2946:
        /*007c*/ 	.byte	0x04, 0x34
        /*007e*/ 	.short	(.L_2948 - .L_2947)


	//   ....[0]....
.L_2947:
        /*0080*/ 	.word	.L_x_7154@srel
        /*0084*/ 	.short	0x0
        /*0086*/ 	.short	0x0
        /*0088*/ 	.word	0x3
        /*008c*/ 	.word	.L_x_7155@srel
        /*0090*/ 	.word	.L_x_7156@srel
        /*0094*/ 	.word	.L_x_7157@srel


	//----- nvinfo : EIATTR_MAX_THREADS
	.align		4
.L_2948:
        /*0098*/ 	.byte	0x04, 0x05
        /*009a*/ 	.short	(.L_2950 - .L_2949)
.L_2949:
        /*009c*/ 	.word	0x00000200
        /*00a0*/ 	.word	0x00000001
        /*00a4*/ 	.word	0x00000001


	//----- nvinfo : EIATTR_CRS_STACK_SIZE
	.align		4
.L_2950:
        /*00a8*/ 	.byte	0x04, 0x1e
        /*00aa*/ 	.short	(.L_2952 - .L_2951)
.L_2951:
        /*00ac*/ 	.word	0x00000000


	//----- nvinfo : EIATTR_CBANK_PARAM_SIZE
	.align		4
.L_2952:
        /*00b0*/ 	.byte	0x03, 0x19
        /*00b2*/ 	.short	0x01d0


	//----- nvinfo : EIATTR_PARAM_CBANK
	.align		4
        /*00b4*/ 	.byte	0x04, 0x0a
        /*00b6*/ 	.short	(.L_2954 - .L_2953)
	.align		4
.L_2953:
        /*00b8*/ 	.word	index@(.nv.constant0._ZN2at4cuda57_GLOBAL__N__cd6b329d_24_DistributionBernoulli_cu_7537a20d21kernelPointwiseApply2IZNS_6native9templates4cuda28bernoulli_tensor_cuda_kernelIffEEvRKNS_10TensorBaseES9_NS_15PhiloxCudaStateEEUliRfSB_SB_SB_RKfSD_SD_SD_E_fSC_jLi2ELi2ELi4ELi512ELi2EEEvNS0_6detail10TensorInfoIT0_T2_EENSG_IT1_SI_EESI_T_)
        /*00bc*/ 	.short	0x0210
        /*00be*/ 	.short	0x01d0


	//----- nvinfo : EIATTR_SW_WAR
	.align		4
.L_2954:
        /*00c0*/ 	.byte	0x04, 0x36
        /*00c2*/ 	.short	(.L_2956 - .L_2955)
.L_2955:
        /*00c4*/ 	.word	0x00000008
.L_2956:


//--------------------- .nv.info._ZN2at4cuda57_GLOBAL__N__cd6b329d_24_DistributionBernoulli_cu_7537a20d21kernelPointwiseApply2IZNS_6native9templates4cuda28bernoulli_tensor_cuda_kernelIffEEvRKNS_10TensorBaseES9_NS_15PhiloxCudaStateEEUliRfSB_SB_SB_RKfSD_SD_SD_E_fSC_jLi2ELi1ELi4ELi512ELi2EEEvNS0_6detail10TensorInfoIT0_T2_EENSG_IT1_SI_EESI_T_ --------------------------
	.section	.nv.info._ZN2at4cuda57_GLOBAL__N__cd6b329d_24_DistributionBernoulli_cu_7537a20d21kernelPointwiseApply2IZNS_6native9templates4cuda28bernoulli_tensor_cuda_kernelIffEEvRKNS_10TensorBaseES9_NS_15PhiloxCudaStateEEUliRfSB_SB_SB_RKfSD_SD_SD_E_fSC_jLi2ELi1ELi4ELi512ELi2EEEvNS0_6detail10TensorInfoIT0_T2_EENSG_IT1_SI_EESI_T_,"",@"SHT_CUDA_INFO"
	.sectionflags	@""
	.align	4


	//----- nvinfo : EIATTR_CUDA_API_VERSION
	.align		4
        /*0000*/ 	.byte	0x04, 0x37
        /*0002*/ 	.short	(.L_2958 - .L_2957)
.L_2957:
        /*0004*/ 	.word	0x00000082


	//----- nvinfo : EIATTR_KPARAM_INFO
	.align		4
.L_2958:
        /*0008*/ 	.byte	0x04, 0x17
        /*000a*/ 	.short	(.L_2960 - .L_2959)
.L_2959:
        /*000c*/ 	.word	0x00000000
        /*0010*/ 	.short	0x0003
        /*0012*/ 	.short	0x01b8
        /*0014*/ 	.byte	0x00, 0xf0, 0x61, 0x00


	//----- nvinfo : EIATTR_KPARAM_INFO
	.align		4
.L_2960:
        /*0018*/ 	.byte	0x04, 0x17
        /*001a*/ 	.short	(.L_2962 - .L_2961)
.L_2961:
        /*001c*/ 	.word	0x00000000
        /*0020*/ 	.short	0x0002
        /*0022*/ 	.short	0x01b0
        /*0024*/ 	.byte	0x00, 0xf0, 0x11, 0x00


	//----- nvinfo : EIATTR_KPARAM_INFO
	.align		4
.L_2962:
        /*0028*/ 	.byte	0x04, 0x17
        /*002a*/ 	.short	(.L_2964 - .L_2963)
.L_2963:
        /*002c*/ 	.word	0x00000000
        /*0030*/ 	.short	0x0001
        /*0032*/ 	.short	0x00d8
        /*0034*/ 	.byte	0x00, 0xf0, 0x61, 0x03


	//----- nvinfo : EIATTR_KPARAM_INFO
	.align		4
.L_2964:
        /*0038*/ 	.byte	0x04, 0x17
        /*003a*/ 	.short	(.L_2966 - .L_2965)
.L_2965:
        /*003c*/ 	.word	0x00000000
        /*0040*/ 	.short	0x0000
        /*0042*/ 	.short	0x0000
        /*0044*/ 	.byte	0x00, 0xf0, 0x61, 0x03


	//----- nvinfo : EIATTR_SPARSE_MMA_MASK
	.align		4
.L_2966:
        /*0048*/ 	.byte	0x03, 0x50
        /*004a*/ 	.short	0x0000


	//----- nvinfo : EIATTR_MAXREG_COUNT
	.align		4
        /*004c*/ 	.byte	0x03, 0x1b
        /*004e*/ 	.short	0x0040


	//----- nvinfo : EIATTR_EXTERNS
	.align		4
        /*0050*/ 	.byte	0x04, 0x0f
        /*0052*/ 	.short	(.L_2968 - .L_2967)


	//   ....[0]....
	.align		4
.L_2967:
        /*0054*/ 	.word	index@(__assertfail)


	//----- nvinfo : EIATTR_MERCURY_ISA_VERSION
	.align		4
.L_2968:
        /*0058*/ 	.byte	0x03, 0x5f
        /*005a*/ 	.short	0x0101


	//----- nvinfo : EIATTR_SYSCALL_OFFSETS
	.align		4
        /*005c*/ 	.byte	0x04, 0x46
        /*005e*/ 	.short	(.L_2970 - .L_2969)


	//   ....[0]....
.L_2969:
        /*0060*/ 	.word	0x00001430


	//   ....[1]....
        /*0064*/ 	.word	0x00001610


	//   ....[2]....
        /*0068*/ 	.word	0x000017e0


	//   ....[3]....
        /*006c*/ 	.word	0x000019c0


	//----- nvinfo : EIATTR_EXIT_INSTR_OFFSETS
	.align		4
.L_2970:
        /*0070*/ 	.byte	0x04, 0x1c
        /*0072*/ 	.short	(.L_2972 - .L_2971)


	//   ....[0]....
.L_2971:
        /*0074*/ 	.word	0x00000080


	//   ....[1]....
        /*0078*/ 	.word	0x00001a90


	//----- nvinfo : EIATTR_INDIRECT_BRANCH_TARGETS
	.align		4
.L_2972:
        /*007c*/ 	.byte	0x04, 0x34
        /*007e*/ 	.short	(.L_2974 - .L_2973)


	//   ....[0]....
.L_2973:
        /*0080*/ 	.word	.L_x_7158@srel
        /*0084*/ 	.short	0x0
        /*0086*/ 	.short	0x0
        /*0088*/ 	.word	0x3
        /*008c*/ 	.word	.L_x_7159@srel
        /*0090*/ 	.word	.L_x_7160@srel
        /*0094*/ 	.word	.L_x_7161@srel


	//----- nvinfo : EIATTR_MAX_THREADS
	.align		4
.L_2974:
        /*0098*/ 	.byte	0x04, 0x05
        /*009a*/ 	.short	(.L_2976 - .L_2975)
.L_2975:
        /*009c*/ 	.word	0x00000200
        /*00a0*/ 	.word	0x00000001
        /*00a4*/ 	.word	0x00000001


	//----- nvinfo : EIATTR_CRS_STACK_SIZE
	.align		4
.L_2976:
        /*00a8*/ 	.byte	0x04, 0x1e
        /*00aa*/ 	.short	(.L_2978 - .L_2977)
.L_2977:
        /*00ac*/ 	.word	0x00000000


	//----- nvinfo : EIATTR_CBANK_PARAM_SIZE
	.align		4
.L_2978:
        /*00b0*/ 	.byte	0x03, 0x19
        /*00b2*/ 	.short	0x01d0


	//----- nvinfo : EIATTR_PARAM_CBANK
	.align		4
        /*00b4*/ 	.byte	0x04, 0x0a
        /*00b6*/ 	.short	(.L_2980 - .L_2979)
	.align		4
.L_2979:
        /*00b8*/ 	.word	index@(.nv.constant0._ZN2at4cuda57_GLOBAL__N__cd6b329d_24_DistributionBernoulli_cu_7537a20d21kernelPointwiseApply2IZNS_6native9templates4cuda28bernoulli_tensor_cuda_kernelIffEEvRKNS_10TensorBaseES9_NS_15PhiloxCudaStateEEUliRfSB_SB_SB_RKfSD_SD_SD_E_fSC_jLi2ELi1ELi4ELi512ELi2EEEvNS0_6detail10TensorInfoIT0_T2_EENSG_IT1_SI_EESI_T_)
        /*00bc*/ 	.short	0x0210
        /*00be*/ 	.short	0x01d0


	//----- nvinfo : EIATTR_SW_WAR
	.align		4
.L_2980:
        /*00c0*/ 	.byte	0x04, 0x36
        /*00c2*/ 	.short	(.L_2982 - .L_2981)
.L_2981:
        /*00c4*/ 	.word	0x00000008
.L_2982:


//--------------------- .nv.info._ZN2at4cuda57_GLOBAL__N__cd6b329d_24_DistributionBernoulli_cu_7537a20d21kernelPointwiseApply2IZNS_6native9templates4cuda28bernoulli_tensor_cuda_kernelIffEEvRKNS_10TensorBaseES9_NS_15PhiloxCudaStateEEUliRfSB_SB_SB_RKfSD_SD_SD_E_fSC_jLi1ELin1ELi4ELi512ELi2EEEvNS0_6detail10TensorInfoIT0_T2_EENSG_IT1_SI_EESI_T_ --------------------------
	.section	.nv.info._ZN2at4cuda57_GLOBAL__N__cd6b329d_24_DistributionBernoulli_cu_7537a20d21kernelPointwiseApply2IZNS_6native9templates4cuda28bernoulli_tensor_cuda_kernelIffEEvRKNS_10TensorBaseES9_NS_15PhiloxCudaStateEEUliRfSB_SB_SB_RKfSD_SD_SD_E_fSC_jLi1ELin1ELi4ELi512ELi2EEEvNS0_6detail10TensorInfoIT0_T2_EENSG_IT1_SI_EESI_T_,"",@"SHT_CUDA_INFO"
	.sectionflags	@""
	.align	4


	//----- nvinfo : EIATTR_CUDA_API_VERSION
	.align		4
        /*0000*/ 	.byte	0x04, 0x37
        /*0002*/ 	.short	(.L_2984 - .L_2983)
.L_2983:
        /*0004*/ 	.word	0x00000082


	//----- nvinfo : EIATTR_KPARAM_INFO
	.align		4
.L_2984:
        /*0008*/ 	.byte	0x04, 0x17
        /*000a*/ 	.short	(.L_2986 - .L_2985)
.L_2985:
        /*000c*/ 	.word	0x00000000
        /*0010*/ 	.short	0x0003
        /*0012*/ 	.short	0x01b8
        /*0014*/ 	.byte	0x00, 0xf0, 0x61, 0x00


	//----- nvinfo : EIATTR_KPARAM_INFO
	.align		4
.L_2986:
        /*0018*/ 	.byte	0x04, 0x17
        /*001a*/ 	.short	(.L_2988 - .L_2987)
.L_2987:
        /*001c*/ 	.word	0x00000000
        /*0020*/ 	.short	0x0002
        /*0022*/ 	.short	0x01b0
        /*0024*/ 	.byte	0x00, 0xf0, 0x11, 0x00


	//----- nvinfo : EIATTR_KPARAM_INFO
	.align		4
.L_2988:
        /*0028*/ 	.byte	0x04, 0x17
        /*002a*/ 	.short	(.L_2990 - .L_2989)
.L_2989:
        /*002c*/ 	.word	0x00000000
        /*0030*/ 	.short	0x0001
        /*0032*/ 	.short	0x00d8
        /*0034*/ 	.byte	0x00, 0xf0, 0x61, 0x03


	//----- nvinfo : EIATTR_KPARAM_INFO
	.align		4
.L_2990:
        /*0038*/ 	.byte	0x04, 0x17
        /*003a*/ 	.short	(.L_2992 - .L_2991)
.L_2991:
        /*003c*/ 	.word	0x00000000
        /*0040*/ 	.short	0x0000
        /*0042*/ 	.short	0x0000
        /*0044*/ 	.byte	0x00, 0xf0, 0x61, 0x03


	//----- nvinfo : EIATTR_SPARSE_MMA_MASK
	.align		4
.L_2992:
        /*0048*/ 	.byte	0x03, 0x50
        /*004a*/ 	.short	0x0000


	//----- nvinfo : EIATTR_MAXREG_COUNT
	.align		4
        /*004c*/ 	.byte	0x03, 0x1b
        /*004e*/ 	.short	0x0040


	//----- nvinfo : EIATTR_EXTERNS
	.align		4
        /*0050*/ 	.byte	0x04, 0x0f
        /*0052*/ 	.short	(.L_2994 - .L_2993)


	//   ....[0]....
	.align		4
.L_2993:
        /*0054*/ 	.word	index@(__assertfail)


	//----- nvinfo : EIATTR_MERCURY_ISA_VERSION
	.align		4
.L_2994:
        /*0058*/ 	.byte	0x03, 0x5f
        /*005a*/ 	.short	0x0101


	//----- nvinfo : EIATTR_SYSCALL_OFFSETS
	.align		4
        /*005c*/ 	.byte	0x04, 0x46
        /*005e*/ 	.short	(.L_2996 - .L_2995)


	//   ....[0]....
.L_2995:
        /*0060*/ 	.word	0x000040d0


	//   ....[1]....
        /*0064*/ 	.word	0x000042c0


	//   ....[2]....
        /*0068*/ 	.word	0x000044c0


	//   ....[3]....
        /*006c*/ 	.word	0x000046d0


	//----- nvinfo : EIATTR_EXIT_INSTR_OFFSETS
	.align		4
.L_2996:
        /*0070*/ 	.byte	0x04, 0x1c
        /*0072*/ 	.short	(.L_2998 - .L_2997)


	//   ....[0]....
.L_2997:
        /*0074*/ 	.word	0x00000080


	//   ....[1]....
        /*0078*/ 	.word	0x00004840


	//----- nvinfo : EIATTR_INDIRECT_BRANCH_TARGETS
	.align		4
.L_2998:
        /*007c*/ 	.byte	0x04, 0x34
        /*007e*/ 	.short	(.L_3000 - .L_2999)


	//   ....[0]....
.L_2999:
        /*0080*/ 	.word	.L_x_7162@srel
        /*0084*/ 	.short	0x0
        /*0086*/ 	.short	0x0
        /*0088*/ 	.word	0x3
        /*008c*/ 	.word	.L_x_7163@srel
        /*0090*/ 	.word	.L_x_7164@srel
        /*0094*/ 	.word	.L_x_7165@srel


	//----- nvinfo : EIATTR_MAX_THREADS
	.align		4
.L_3000:
        /*0098*/ 	.byte	0x04, 0x05
        /*009a*/ 	.short	(.L_3002 - .L_3001)
.L_3001:
        /*009c*/ 	.word	0x00000200
        /*00a0*/ 	.word	0x00000001
        /*00a4*/ 	.word	0x00000001


	//----- nvinfo : EIATTR_CRS_STACK_SIZE
	.align		4
.L_3002:
        /*00a8*/ 	.byte	0x04, 0x1e
        /*00aa*/ 	.short	(.L_3004 - .L_3003)
.L_3003:
        /*00ac*/ 	.word	0x00000000


	//----- nvinfo : EIATTR_CBANK_PARAM_SIZE
	.align		4
.L_3004:
        /*00b0*/ 	.byte	0x03, 0x19
        /*00b2*/ 	.short	0x01d0


	//----- nvinfo : EIATTR_PARAM_CBANK
	.align		4
        /*00b4*/ 	.byte	0x04, 0x0a
        /*00b6*/ 	.short	(.L_3006 - .L_3005)
	.align		4
.L_3005:
        /*00b8*/ 	.word	index@(.nv.constant0._ZN2at4cuda57_GLOBAL__N__cd6b329d_24_DistributionBernoulli_cu_7537a20d21kernelPointwiseApply2IZNS_6native9templates4cuda28bernoulli_tensor_cuda_kernelIffEEvRKNS_10TensorBaseES9_NS_15PhiloxCudaStateEEUliRfSB_SB_SB_RKfSD_SD_SD_E_fSC_jLi1ELin1ELi4ELi512ELi2EEEvNS0_6detail10TensorInfoIT0_T2_EENSG_IT1_SI_EESI_T_)
        /*00bc*/ 	.short	0x0210
        /*00be*/ 	.short	0x01d0


	//----- nvinfo : EIATTR_SW_WAR
	.align		4
.L_3006:
        /*00c0*/ 	.byte	0x04, 0x36
        /*00c2*/ 	.short	(.L_3008 - .L_3007)
.L_3007:
        /*00c4*/ 	.word	0x00000008
.L_3008:


//--------------------- .nv.info._ZN2at4cuda57_GLOBAL__N__cd6b329d_24_DistributionBernoulli_cu_7537a20d21kernelPointwiseApply2IZNS_6native9templates4cuda28bernoulli_tensor_cuda_kernelIffEEvRKNS_10TensorBaseES9_NS_15PhiloxCudaStateEEUliRfSB_SB_SB_RKfSD_SD_SD_E_fSC_jLi1ELi2ELi4ELi512ELi2EEEvNS0_6detail10TensorInfoIT0_T2_EENSG_IT1_SI_EESI_T_ --------------------------
	.section	.nv.info._ZN2at4cuda57_GLOBAL__N__cd6b329d_24_DistributionBernoulli_cu_7537a20d21kernelPointwiseApply2IZNS_6native9templates4cuda28bernoulli_tensor_cuda_kernelIffEEvRKNS_10TensorBaseES9_NS_15PhiloxCudaStateEEUliRfSB_SB_SB_RKfSD_SD_SD_E_fSC_jLi1ELi2ELi4ELi512ELi2EEEvNS0_6detail10TensorInfoIT0_T2_EENSG_IT1_SI_EESI_T_,"",@"SHT_CUDA_INFO"
	.sectionflags	@""
	.align	4


	//----- nvinfo : EIATTR_CUDA_API_VERSION
	.align		4
        /*0000*/ 	.byte	0x04, 0x37
        /*0002*/ 	.short	(.L_3010 - .L_3009)
.L_3009:
        /*0004*/ 	.word	0x00000082


	//----- nvinfo : EIATTR_KPARAM_INFO
	.align		4
.L_3010:
        /*0008*/ 	.byte	0x04, 0x17
        /*000a*/ 	.short	(.L_3012 - .L_3011)
.L_3011:
        /*000c*/ 	.word	0x00000000
        /*0010*/ 	.short	0x0003
        /*0012*/ 	.short	0x01b8
        /*0014*/ 	.byte	0x00, 0xf0, 0x61, 0x00


	//----- nvinfo : EIATTR_KPARAM_INFO
	.align		4
.L_3012:
        /*0018*/ 	.byte	0x04, 0x17
        /*001a*/ 	.short	(.L_3014 - .L_3013)
.L_3013:
        /*001c*/ 	.word	0x00000000
        /*0020*/ 	.short	0x0002
        /*0022*/ 	.short	0x01b0
        /*0024*/ 	.byte	0x00, 0xf0, 0x11, 0x00


	//----- nvinfo : EIATTR_KPARAM_INFO
	.align		4
.L_3014:
        /*0028*/ 	.byte	0x04, 0x17
        /*002a*/ 	.short	(.L_3016 - .L_3015)
.L_3015:
        /*002c*/ 	.word	0x00000000
        /*0030*/ 	.short	0x0001
        /*0032*/ 	.short	0x00d8
        /*0034*/ 	.byte	0x00, 0xf0, 0x61, 0x03


	//----- nvinfo : EIATTR_KPARAM_INFO
	.align		4
.L_3016:
        /*0038*/ 	.byte	0x04, 0x17
        /*003a*/ 	.short	(.L_3018 - .L_3017)
.L_3017:
        /*003c*/ 	.word	0x00000000
        /*0040*/ 	.short	0x0000
        /*0042*/ 	.short	0x0000
        /*0044*/ 	.byte	0x00, 0xf0, 0x61, 0x03


	//----- nvinfo : EIATTR_SPARSE_MMA_MASK
	.align		4
.L_3018:
        /*0048*/ 	.byte	0x03, 0x50
        /*004a*/ 	.short	0x0000


	//----- nvinfo : EIATTR_MAXREG_COUNT
	.align		4
        /*004c*/ 	.byte	0x03, 0x1b
        /*004e*/ 	.short	0x0040


	//----- nvinfo : EIATTR_EXTERNS
	.align		4
        /*0050*/ 	.byte	0x04, 0x0f
        /*0052*/ 	.short	(.L_3020 - .L_3019)


	//   ....[0]....
	.align		4
.L_3019:
        /*0054*/ 	.word	index@(__assertfail)


	//----- nvinfo : EIATTR_MERCURY_ISA_VERSION
	.align		4
.L_3020:
        /*0058*/ 	.byte	0x03, 0x5f
        /*005a*/ 	.short	0x0101


	//----- nvinfo : EIATTR_SYSCALL_OFFSETS
	.align		4
        /*005c*/ 	.byte	0x04, 0x46
        /*005e*/ 	.short	(.L_3022 - .L_3021)


	//   ....[0]....
.L_3021:
        /*0060*/ 	.word	0x00001400


	//   ....[1]....
        /*0064*/ 	.word	0x000015d0


	//   ....[2]....
        /*0068*/ 	.word	0x000017b0


	//   ....[3]....
        /*006c*/ 	.word	0x000019a0


	//----- nvinfo : EIATTR_EXIT_INSTR_OFFSETS
	.align		4
.L_3022:
        /*0070*/ 	.byte	0x04, 0x1c
        /*0072*/ 	.short	(.L_3024 - .L_3023)


	//   ....[0]....
.L_3023:
        /*0074*/ 	.word	0x00000080


	//   ....[1]....
        /*0078*/ 	.word	0x00001ab0


	//----- nvinfo : EIATTR_INDIRECT_BRANCH_TARGETS
	.align		4
.L_3024:
        /*007c*/ 	.byte	0x04, 0x34
        /*007e*/ 	.short	(.L_3026 - .L_3025)


	//   ....[0]....
.L_3025:
        /*0080*/ 	.word	.L_x_7166@srel
        /*0084*/ 	.short	0x0
        /*0086*/ 	.short	0x0
        /*0088*/ 	.word	0x3
        /*008c*/ 	.word	.L_x_7167@srel
        /*0090*/ 	.word	.L_x_7168@srel
        /*0094*/ 	.word	.L_x_7169@srel


	//----- nvinfo : EIATTR_MAX_THREADS
	.align		4
.L_3026:
        /*0098*/ 	.byte	0x04, 0x05
        /*009a*/ 	.short	(.L_3028 - .L_3027)
.L_3027:
        /*009c*/ 	.word	0x00000200
        /*00a0*/ 	.word	0x00000001
        /*00a4*/ 	.word	0x00000001


	//----- nvinfo : EIATTR_CRS_STACK_SIZE
	.align		4
.L_3028:
        /*00a8*/ 	.byte	0x04, 0x1e
        /*00aa*/ 	.short	(.L_3030 - .L_3029)
.L_3029:
        /*00ac*/ 	.word	0x00000000


	//----- nvinfo : EIATTR_CBANK_PARAM_SIZE
	.align		4
.L_3030:
        /*00b0*/ 	.byte	0x03, 0x19
        /*00b2*/ 	.short	0x01d0


	//----- nvinfo : EIATTR_PARAM_CBANK
	.align		4
        /*00b4*/ 	.byte	0x04, 0x0a
        /*00b6*/ 	.short	(.L_3032 - .L_3031)
	.align		4
.L_3031:
        /*00b8*/ 	.word	index@(.nv.constant0._ZN2at4cuda57_GLOBAL__N__cd6b329d_24_DistributionBernoulli_cu_7537a20d21kernelPointwiseApply2IZNS_6native9templates4cuda28bernoulli_tensor_cuda_kernelIffEEvRKNS_10TensorBaseES9_NS_15PhiloxCudaStateEEUliRfSB_SB_SB_RKfSD_SD_SD_E_fSC_jLi1ELi2ELi4ELi512ELi2EEEvNS0_6detail10TensorInfoIT0_T2_EENSG_IT1_SI_EESI_T_)
        /*00bc*/ 	.short	0x0210
        /*00be*/ 	.short	0x01d0


	//----- nvinfo : EIATTR_SW_WAR
	.align		4
.L_3032:
        /*00c0*/ 	.byte	0x04, 0x36
        /*00c2*/ 	.short	(.L_3034 - .L_3033)
.L_3033:
        /*00c4*/ 	.word	0x00000008
.L_3034:


//--------------------- .nv.info._ZN2at4cuda57_GLOBAL__N__cd6b329d_24_DistributionBernoulli_cu_7537a20d21kernelPointwiseApply2IZNS_6native9templates4cuda28bernoulli_tensor_cuda_kernelIffEEvRKNS_10TensorBaseES9_NS_15PhiloxCudaStateEEUliRfSB_SB_SB_RKfSD_SD_SD_E_fSC_jLi1ELi1ELi4ELi512ELi2EEEvNS0_6detail10TensorInfoIT0_T2_EENSG_IT1_SI_EESI_T_ --------------------------
	.section	.nv.info._ZN2at4cuda57_GLOBAL__N__cd6b329d_24_DistributionBernoulli_cu_7537a20d21kernelPointwiseApply2IZNS_6native9templates4cuda28bernoulli_tensor_cuda_kernelIffEEvRKNS_10TensorBaseES9_NS_15PhiloxCudaStateEEUliRfSB_SB_SB_RKfSD_SD_SD_E_fSC_jLi1ELi1ELi4ELi512ELi2EEEvNS0_6detail10TensorInfoIT0_T2_EENSG_IT1_SI_EESI_T_,"",@"SHT_CUDA_INFO"
	.sectionflags	@""
	.align	4


	//----- nvinfo : EIATTR_CUDA_API_VERSION
	.align		4
        /*0000*/ 	.byte	0x04, 0x37
        /*0002*/ 	.short	(.L_3036 - .L_3035)
.L_3035:
        /*0004*/ 	.word	0x00000082


	//----- nvinfo : EIATTR_KPARAM_INFO
	.align		4
.L_3036:
        /*0008*/ 	.byte	0x04, 0x17
        /*000a*/ 	.short	(.L_3038 - .L_3037)
.L_3037:
        /*000c*/ 	.word	0x00000000
        /*0010*/ 	.short	0x0003
        /*0012*/ 	.short	0x01b8
        /*0014*/ 	.byte	0x00, 0xf0, 0x61, 0x00


	//----- nvinfo : EIATTR_KPARAM_INFO
	.align		4
.L_3038:
        /*0018*/ 	.byte	0x04, 0x17
        /*001a*/ 	.short	(.L_3040 - .L_3039)
.L_3039:
        /*001c*/ 	.word	0x00000000
        /*0020*/ 	.short	0x0002
        /*0022*/ 	.short	0x01b0
        /*0024*/ 	.byte	0x00, 0xf0, 0x11, 0x00


	//----- nvinfo : EIATTR_KPARAM_INFO
	.align		4
.L_3040:
        /*0028*/ 	.byte	0x04, 0x17
        /*002a*/ 	.short	(.L_3042 - .L_3041)
.L_3041:
        /*002c*/ 	.word	0x00000000
        /*0030*/ 	.short	0x0001
        /*0032*/ 	.short	0x00d8
        /*0034*/ 	.byte	0x00, 0xf0, 0x61, 0x03


	//----- nvinfo : EIATTR_KPARAM_INFO
	.align		4
.L_3042:
        /*0038*/ 	.byte	0x04, 0x17
        /*003a*/ 	.short	(.L_3044 - .L_3043)
.L_3043:
        /*003c*/ 	.word	0x00000000
        /*0040*/ 	.short	0x0000
        /*0042*/ 	.short	0x0000
        /*0044*/ 	.byte	0x00, 0xf0, 0x61, 0x03


	//----- nvinfo : EIATTR_SPARSE_MMA_MASK
	.align		4
.L_3044:
        /*0048*/ 	.byte	0x03, 0x50
        /*004a*/ 	.short	0x0000


	//----- nvinfo : EIATTR_MAXREG_COUNT
	.align		4
        /*004c*/ 	.byte	0x03, 0x1b
        /*004e*/ 	.short	0x0040


	//----- nvinfo : EIATTR_EXTERNS
	.align		4
        /*0050*/ 	.byte	0x04, 0x0f
        /*0052*/ 	.short	(.L_3046 - .L_3045)


	//   ....[0]....
	.align		4
.L_3045:
        /*0054*/ 	.word	index@(__assertfail)


	//----- nvinfo : EIATTR_MERCURY_ISA_VERSION
	.align		4
.L_3046:
        /*0058*/ 	.byte	0x03, 0x5f
        /*005a*/ 	.short	0x0101


	//----- nvinfo : EIATTR_SYSCALL_OFFSETS
	.align		4
        /*005c*/ 	.byte	0x04, 0x46
        /*005e*/ 	.short	(.L_3048 - .L_3047)


	//   ....[0]....
.L_3047:
        /*0060*/ 	.word	0x00000e20


	//   ....[1]....
        /*0064*/ 	.word	0x00000fc0


	//   ....[2]....
        /*0068*/ 	.word	0x00001150


	//   ....[3]....
        /*006c*/ 	.word	0x00001350


	//----- nvinfo : EIATTR_EXIT_INSTR_OFFSETS
	.align		4
.L_3048:
        /*0070*/ 	.byte	0x04, 0x1c
        /*0072*/ 	.short	(.L_3050 - .L_3049)


	//   ....[0]....
.L_3049:
        /*0074*/ 	.word	0x00000080


	//   ....[1]....
        /*0078*/ 	.word	0x00001460


	//----- nvinfo : EIATTR_INDIRECT_BRANCH_TARGETS
	.align		4
.L_3050:
        /*007c*/ 	.byte	0x04, 0x34
        /*007e*/ 	.short	(.L_3052 - .L_3051)


	//   ....[0]....
.L_3051:
        /*0080*/ 	.word	.L_x_7170@srel
        /*0084*/ 	.short	0x0
        /*0086*/ 	.short	0x0
        /*0088*/ 	.word	0x3
        /*008c*/ 	.word	.L_x_7171@srel
        /*0090*/ 	.word	.L_x_7172@srel
        /*0094*/ 	.word	.L_x_7173@srel


	//----- nvinfo : EIATTR_MAX_THREADS
	.align		4
.L_3052:
        /*0098*/ 	.byte	0x04, 0x05
        /*009a*/ 	.short	(.L_3054 - .L_3053)
.L_3053:
        /*009c*/ 	.word	0x00000200
        /*00a0*/ 	.word	0x00000001
        /*00a4*/ 	.word	0x00000001


	//----- nvinfo : EIATTR_CRS_STACK_SIZE
	.align		4
.L_3054:
        /*00a8*/ 	.byte	0x04, 0x1e
        /*00aa*/ 	.short	(.L_3056 - .L_3055)
.L_3055:
        /*00ac*/ 	.word	0x00000000


	//----- nvinfo : EIATTR_CBANK_PARAM_SIZE
	.align		4
.L_3056:
        /*00b0*/ 	.byte	0x03, 0x19
        /*00b2*/ 	.short	0x01d0


	//----- nvinfo : EIATTR_PARAM_CBANK
	.align		4
        /*00b4*/ 	.byte	0x04, 0x0a
        /*00b6*/ 	.short	(.L_3058 - .L_3057)
	.align		4
.L_3057:
        /*00b8*/ 	.word	index@(.nv.constant0._ZN2at4cuda57_GLOBAL__N__cd6b329d_24_DistributionBernoulli_cu_7537a20d21kernelPointwiseApply2IZNS_6native9templates4cuda28bernoulli_tensor_cuda_kernelIffEEvRKNS_10TensorBaseES9_NS_15PhiloxCudaStateEEUliRfSB_SB_SB_RKfSD_SD_SD_E_fSC_jLi1ELi1ELi4ELi512ELi2EEEvNS0_6detail10TensorInfoIT0_T2_EENSG_IT1_SI_EESI_T_)
        /*00bc*/ 	.short	0x0210
        /*00be*/ 	.short	0x01d0


	//----- nvinfo : EIATTR_SW_WAR
	.align		4
.L_3058:
        /*00c0*/ 	.byte	0x04, 0x36
        /*00c2*/ 	.short	(.L_3060 - .L_3059)
.L_3059:
        /*00c4*/ 	.word	0x00000008
.L_3060:


//--------------------- .nv.info._ZN2at4cuda57_GLOBAL__N__cd6b329d_24_DistributionBernoulli_cu_7537a20d21kernelPointwiseApply2IZNS_6native9templates4cuda28bernoulli_tensor_cuda_kernelIdfEEvRKNS_10TensorBaseES9_NS_15PhiloxCudaStateEEUliRdSB_SB_SB_RKfSD_SD_SD_E_dSC_mLin1ELin1ELi4ELi512ELi2EEEvNS0_6detail10TensorInfoIT0_T2_EENSG_IT1_SI_EESI_T_ --------------------------
	.section	.nv.info._ZN2at4cuda57_GLOBAL__N__cd6b329d_24_DistributionBernoulli_cu_7537a20d21kernelPointwiseApply2IZNS_6native9templates4cuda28bernoulli_tensor_cuda_kernelIdfEEvRKNS_10TensorBaseES9_NS_15PhiloxCudaStateEEUliRdSB_SB_SB_RKfSD_SD_SD_E_dSC_mLin1ELin1ELi4ELi512ELi2EEEvNS0_6detail10TensorInfoIT0_T2_EENSG_IT1_SI_EESI_T_,"",@"SHT_CUDA_INFO"
	.sectionflags	@""
	.align	4


	//----- nvinfo : EIATTR_CUDA_API_VERSION
	.align		4
        /*0000*/ 	.byte	0x04, 0x37
        /*0002*/ 	.short	(.L_3062 - .L_3061)
.L_3061:
        /*0004*/ 	.word	0x00000082


	//----- nvinfo : EIATTR_KPARAM_INFO
	.align		4
.L_3062:
        /*0008*/ 	.byte	0x04, 0x17
        /*000a*/ 	.short	(.L_3064 - .L_3063)
.L_3063:
        /*000c*/ 	.word	0x00000000
        /*0010*/ 	.short	0x0003
        /*0012*/ 	.short	0x0348
        /*0014*/ 	.byte	0x00, 0xf0, 0x61, 0x00


	//----- nvinfo : EIATTR_KPARAM_INFO
	.align		4
.L_3064:
        /*0018*/ 	.byte	0x04, 0x17
        /*001a*/ 	.short	(.L_3066 - .L_3065)
.L_3065:
        /*001c*/ 	.word	0x00000000
        /*0020*/ 	.short	0x0002
        /*0022*/ 	.short	0x0340
        /*0024*/ 	.byte	0x00, 0xf0, 0x21, 0x00


	//----- nvinfo : EIATTR_KPARAM_INFO
	.align		4
.L_3066:
        /*0028*/ 	.byte	0x04, 0x17
        /*002a*/ 	.short	(.L_3068 - .L_3067)
.L_3067:
        /*002c*/ 	.word	0x00000000
        /*0030*/ 	.short	0x0001
        /*0032*/ 	.short	0x01a0
        /*0034*/ 	.byte	0x00, 0xf0, 0x81, 0x06


	//----- nvinfo : EIATTR_KPARAM_INFO
	.align		4
.L_3068:
        /*0038*/ 	.byte	0x04, 0x17
        /*003a*/ 	.short	(.L_3070 - .L_3069)
.L_3069:
        /*003c*/ 	.word	0x00000000
        /*0040*/ 	.short	0x0000
        /*0042*/ 	.short	0x0000
        /*0044*/ 	.byte	0x00, 0xf0, 0x81, 0x06


	//----- nvinfo : EIATTR_SPARSE_MMA_MASK
	.align		4
.L_3070:
        /*0048*/ 	.byte	0x03, 0x50
        /*004a*/ 	.short	0x0000


	//----- nvinfo : EIATTR_MAXREG_COUNT
	.align		4
        /*004c*/ 	.byte	0x03, 0x1b
        /*004e*/ 	.short	0x0040


	//----- nvinfo : EIATTR_EXTERNS
	.align		4
        /*0050*/ 	.byte	0x04, 0x0f
        /*0052*/ 	.short	(.L_3072 - .L_3071)


	//   ....[0]....
	.align		4
.L_3071:
        /*0054*/ 	.word	index@(__assertfail)


	//----- nvinfo : EIATTR_MERCURY_ISA_VERSION
	.align		4
.L_3072:
        /*0058*/ 	.byte	0x03, 0x5f
        /*005a*/ 	.short	0x0101


	//----- nvinfo : EIATTR_SYSCALL_OFFSETS
	.align		4
        /*005c*/ 	.byte	0x04, 0x46
        /*005e*/ 	.short	(.L_3074 - .L_3073)


	//   ....[0]....
.L_3073:
        /*0060*/ 	.word	0x0000d9f0


	//   ....[1]....
        /*0064*/ 	.word	0x0000dbb0


	//   ....[2]....
        /*0068*/ 	.word	0x0000dd60


	//   ....[3]....
        /*006c*/ 	.word	0x0000df20


	//----- nvinfo : EIATTR_EXIT_INSTR_OFFSETS
	.align		4
.L_3074:
        /*0070*/ 	.byte	0x04, 0x1c
        /*0072*/ 	.short	(.L_3076 - .L_3075)


	//   ....[0]....
.L_3075:
        /*0074*/ 	.word	0x00000090


	//   ....[1]....
        /*0078*/ 	.word	0x0000e050


	//----- nvinfo : EIATTR_INDIRECT_BRANCH_TARGETS
	.align		4
.L_3076:
        /*007c*/ 	.byte	0x04, 0x34
        /*007e*/ 	.short	(.L_3078 - .L_3077)


	//   ....[0]....
.L_3077:
        /*0080*/ 	.word	.L_x_7174@srel
        /*0084*/ 	.short	0x0
        /*0086*/ 	.short	0x0
        /*0088*/ 	.word	0x3
        /*008c*/ 	.word	.L_x_7175@srel
        /*0090*/ 	.word	.L_x_7176@srel
        /*0094*/ 	.word	.L_x_7177@srel


	//----- nvinfo : EIATTR_MAX_THREADS
	.align		4
.L_3078:
        /*0098*/ 	.byte	0x04, 0x05
        /*009a*/ 	.short	(.L_3080 - .L_3079)
.L_3079:
        /*009c*/ 	.word	0x00000200
        /*00a0*/ 	.word	0x00000001
        /*00a4*/ 	.word	0x00000001


	//----- nvinfo : EIATTR_CRS_STACK_SIZE
	.align		4
.L_3080:
        /*00a8*/ 	.byte	0x04, 0x1e
        /*00aa*/ 	.short	(.L_3082 - .L_3081)
.L_3081:
        /*00ac*/ 	.word	0x00000000


	//----- nvinfo : EIATTR_CBANK_PARAM_SIZE
	.align		4
.L_3082:
        /*00b0*/ 	.byte	0x03, 0x19
        /*00b2*/ 	.short	0x0360


	//----- nvinfo : EIATTR_PARAM_CBANK
	.align		4
        /*00b4*/ 	.byte	0x04, 0x0a
        /*00b6*/ 	.short	(.L_3084 - .L_3083)
	.align		4
.L_3083:
        /*00b8*/ 	.word	index@(.nv.constant0._ZN2at4cuda57_GLOBAL__N__cd6b329d_24_DistributionBernoulli_cu_7537a20d21kernelPointwiseApply2IZNS_6native9templates4cuda28bernoulli_tensor_cuda_kernelIdfEEvRKNS_10TensorBaseES9_NS_15PhiloxCudaStateEEUliRdSB_SB_SB_RKfSD_SD_SD_E_dSC_mLin1ELin1ELi4ELi512ELi2EEEvNS0_6detail10TensorInfoIT0_T2_EENSG_IT1_SI_EESI_T_)
        /*00bc*/ 	.short	0x0210
        /*00be*/ 	.short	0x0360


	//----- nvinfo : EIATTR_SW_WAR
	.align		4
.L_3084:
        /*00c0*/ 	.byte	0x04, 0x36
        /*00c2*/ 	.short	(.L_3086 - .L_3085)
.L_3085:
        /*00c4*/ 	.word	0x00000008
.L_3086:


//--------------------- .nv.info._ZN2at4cuda57_GLOBAL__N__cd6b329d_24_DistributionBernoulli_cu_7537a20d21kernelPointwiseApply2IZNS_6native9templates4cuda28bernoulli_tensor_cuda_kernelIdfEEvRKNS_10TensorBaseES9_NS_15PhiloxCudaStateEEUliRdSB_SB_SB_RKfSD_SD_SD_E_dSC_mLi1ELi1ELi4ELi512ELi2EEEvNS0_6detail10TensorInfoIT0_T2_EENSG_IT1_SI_EESI_T_ --------------------------
	.section	.nv.info._ZN2at4cuda57_GLOBAL__N__cd6b329d_24_DistributionBernoulli_cu_7537a20d21kernelPointwiseApply2IZNS_6native9templates4cuda28bernoulli_tensor_cuda_kernelIdfEEvRKNS_10TensorBaseES9_NS_15PhiloxCudaStateEEUliRdSB_SB_SB_RKfSD_SD_SD_E_dSC_mLi1ELi1ELi4ELi512ELi2EEEvNS0_6detail10TensorInfoIT0_T2_EENSG_IT1_SI_EESI_T_,"",@"SHT_CUDA_INFO"
	.sectionflags	@""
	.align	4


	//----- nvinfo : EIATTR_CUDA_API_VERSION
	.align		4
        /*0000*/ 	.byte	0x04, 0x37
        /*0002*/ 	.short	(.L_3088 - .L_3087)
.L_3087:
        /*0004*/ 	.word	0x00000082


	//----- nvinfo : EIATTR_KPARAM_INFO
	.align		4
.L_3088:
        /*0008*/ 	.byte	0x04, 0x17
        /*000a*/ 	.short	(.L_3090 - .L_3089)
.L_3089:
        /*000c*/ 	.word	0x00000000
        /*0010*/ 	.short	0x0003
        /*0012*/ 	.short	0x0348
        /*0014*/ 	.byte	0x00, 0xf0, 0x61, 0x00


	//----- nvinfo : EIATTR_KPARAM_INFO
	.align		4
.L_3090:
        /*0018*/ 	.byte	0x04, 0x17
        /*001a*/ 	.short	(.L_3092 - .L_3091)
.L_3091:
        /*001c*/ 	.word	0x00000000
        /*0020*/ 	.short	0x0002
        /*0022*/ 	.short	0x0340
        /*0024*/ 	.byte	0x00, 0xf0, 0x21, 0x00


	//----- nvinfo : EIATTR_KPARAM_INFO
	.align		4
.L_3092:
        /*0028*/ 	.byte	0x04, 0x17
        /*002a*/ 	.short	(.L_3094 - .L_3093)
.L_3093:
        /*002c*/ 	.word	0x00000000
        /*0030*/ 	.short	0x0001
        /*0032*/ 	.short	0x01a0
        /*0034*/ 	.byte	0x00, 0xf0, 0x81, 0x06


	//----- nvinfo : EIATTR_KPARAM_INFO
	.align		4
.L_3094:
        /*0038*/ 	.byte	0x04, 0x17
        /*003a*/ 	.short	(.L_3096 - .L_3095)
.L_3095:
        /*003c*/ 	.word	0x00000000
        /*0040*/ 	.short	0x0000
        /*0042*/ 	.short	0x0000
        /*0044*/ 	.byte	0x00, 0xf0, 0x81, 0x06


	//----- nvinfo : EIATTR_SPARSE_MMA_MASK
	.align		4
.L_3096:
        /*0048*/ 	.byte	0x03, 0x50
        /*004a*/ 	.short	0x0000


	//----- nvinfo : EIATTR_MAXREG_COUNT
	.align		4
        /*004c*/ 	.byte	0x03, 0x1b
        /*004e*/ 	.short	0x0040


	//----- nvinfo : EIATTR_EXTERNS
	.align		4
        /*0050*/ 	.byte	0x04, 0x0f
        /*0052*/ 	.short	(.L_3098 - .L_3097)


	//   ....[0]....
	.align		4
.L_3097:
        /*0054*/ 	.word	index@(__assertfail)


	//----- nvinfo : EIATTR_MERCURY_ISA_VERSION
	.align		4
.L_3098:
        /*0058*/ 	.byte	0x03, 0x5f
        /*005a*/ 	.short	0x0101


	//----- nvinfo : EIATTR_SYSCALL_OFFSETS
	.align		4
        /*005c*/ 	.byte	0x04, 0x46
        /*005e*/ 	.short	(.L_3100 - .L_3099)


	//   ....[0]....
.L_3099:
        /*0060*/ 	.word	0x00001060


	//   ....[1]....
        /*0064*/ 	.word	0x00001220


	//   ....[2]....
        /*0068*/ 	.word	0x000013d0


	//   ....[3]....
        /*006c*/ 	.word	0x00001640


	//----- nvinfo : EIATTR_EXIT_INSTR_OFFSETS
	.align		4
.L_3100:
        /*0070*/ 	.byte	0x04, 0x1c
        /*0072*/ 	.short	(.L_3102 - .L_3101)


	//   ....[0]....
.L_3101:
        /*0074*/ 	.word	0x00000090


	//   ....[1]....
        /*0078*/ 	.word	0x00001800


	//----- nvinfo : EIATTR_INDIRECT_BRANCH_TARGETS
	.align		4
.L_3102:
        /*007c*/ 	.byte	0x04, 0x34
        /*007e*/ 	.short	(.L_3104 - .L_3103)


	//   ....[0]....
.L_3103:
        /*0080*/ 	.word	.L_x_7178@srel
        /*0084*/ 	.short	0x0
        /*0086*/ 	.short	0x0
        /*0088*/ 	.word	0x3
        /*008c*/ 	.word	.L_x_7179@srel
        /*0090*/ 	.word	.L_x_7180@srel
        /*0094*/ 	.word	.L_x_7181@srel


	//----- nvinfo : EIATTR_MAX_THREADS
	.align		4
.L_3104:
        /*0098*/ 	.byte	0x04, 0x05
        /*009a*/ 	.short	(.L_3106 - .L_3105)
.L_3105:
        /*009c*/ 	.word	0x00000200
        /*00a0*/ 	.word	0x00000001
        /*00a4*/ 	.word	0x00000001


	//----- nvinfo : EIATTR_CRS_STACK_SIZE
	.align		4
.L_3106:
        /*00a8*/ 	.byte	0x04, 0x1e
        /*00aa*/ 	.short	(.L_3108 - .L_3107)
.L_3107:
        /*00ac*/ 	.word	0x00000000


	//----- nvinfo : EIATTR_CBANK_PARAM_SIZE
	.align		4
.L_3108:
        /*00b0*/ 	.byte	0x03, 0x19
        /*00b2*/ 	.short	0x0360


	//----- nvinfo : EIATTR_PARAM_CBANK
	.align		4
        /*00b4*/ 	.byte	0x04, 0x0a
        /*00b6*/ 	.short	(.L_3110 - .L_3109)
	.align		4
.L_3109:
        /*00b8*/ 	.word	index@(.nv.constant0._ZN2at4cuda57_GLOBAL__N__cd6b329d_24_DistributionBernoulli_cu_7537a20d21kernelPointwiseApply2IZNS_6native9templates4cuda28bernoulli_tensor_cuda_kernelIdfEEvRKNS_10TensorBaseES9_NS_15PhiloxCudaStateEEUliRdSB_SB_SB_RKfSD_SD_SD_E_dSC_mLi1ELi1ELi4ELi512ELi2EEEvNS0_6detail10TensorInfoIT0_T2_EENSG_IT1_SI_EESI_T_)
        /*00bc*/ 	.short	0x0210
        /*00be*/ 	.short	0x0360


	//----- nvinfo : EIATTR_SW_WAR
	.align		4
.L_3110:
        /*00c0*/ 	.byte	0x04, 0x36
        /*00c2*/ 	.short	(.L_3112 - .L_3111)
.L_3111:
        /*00c4*/ 	.word	0x00000008
.L_3112:


//--------------------- .nv.info._ZN2at4cuda57_GLOBAL__N__cd6b329d_24_DistributionBernoulli_cu_7537a20d21kernelPointwiseApply2IZNS_6native9templates4cuda28bernoulli_tensor_cuda_kernelIdfEEvRKNS_10TensorBaseES9_NS_15PhiloxCudaStateEEUliRdSB_SB_SB_RKfSD_SD_SD_E_dSC_jLin1ELin1ELi4ELi512ELi2EEEvNS0_6detail10TensorInfoIT0_T2_EENSG_IT1_SI_EESI_T_ --------------------------
	.section	.nv.info._ZN2at4cuda57_GLOBAL__N__cd6b329d_24_DistributionBernoulli_cu_7537a20d21kernelPointwiseApply2IZNS_6native9templates4cuda28bernoulli_tensor_cuda_kernelIdfEEvRKNS_10TensorBaseES9_NS_15PhiloxCudaStateEEUliRdSB_SB_SB_RKfSD_SD_SD_E_dSC_jLin1ELin1ELi4ELi512ELi2EEEvNS0_6detail10TensorInfoIT0_T2_EENSG_IT1_SI_EESI_T_,"",@"SHT_CUDA_INFO"
	.sectionflags	@""
	.align	4


	//----- nvinfo : EIATTR_CUDA_API_VERSION
	.align		4
        /*0000*/ 	.byte	0x04, 0x37
        /*0002*/ 	.short	(.L_3114 - .L_3113)
.L_3113:
        /*0004*/ 	.word	0x00000082


	//----- nvinfo : EIATTR_KPARAM_INFO
	.align		4
.L_3114:
        /*0008*/ 	.byte	0x04, 0x17
        /*000a*/ 	.short	(.L_3116 - .L_3115)
.L_3115:
        /*000c*/ 	.word	0x00000000
        /*0010*/ 	.short	0x0003
        /*0012*/ 	.short	0x01b8
        /*0014*/ 	.byte	0x00, 0xf0, 0x61, 0x00


	//----- nvinfo : EIATTR_KPARAM_INFO
	.align		4
.L_3116:
        /*0018*/ 	.byte	0x04, 0x17
        /*001a*/ 	.short	(.L_3118 - .L_3117)
.L_3117:
        /*001c*/ 	.word	0x00000000
        /*0020*/ 	.short	0x0002
        /*0022*/ 	.short	0x01b0
        /*0024*/ 	.byte	0x00, 0xf0, 0x11, 0x00


	//----- nvinfo : EIATTR_KPARAM_INFO
	.align		4
.L_3118:
        /*0028*/ 	.byte	0x04, 0x17
        /*002a*/ 	.short	(.L_3120 - .L_3119)
.L_3119:
        /*002c*/ 	.word	0x00000000
        /*0030*/ 	.short	0x0001
        /*0032*/ 	.short	0x00d8
        /*0034*/ 	.byte	0x00, 0xf0, 0x61, 0x03


	//----- nvinfo : EIATTR_KPARAM_INFO
	.align		4
.L_3120:
        /*0038*/ 	.byte	0x04, 0x17
        /*003a*/ 	.short	(.L_3122 - .L_3121)
.L_3121:
        /*003c*/ 	.word	0x00000000
        /*0040*/ 	.short	0x0000
        /*0042*/ 	.short	0x0000
        /*0044*/ 	.byte	0x00, 0xf0, 0x61, 0x03


	//----- nvinfo : EIATTR_SPARSE_MMA_MASK
	.align		4
.L_3122:
        /*0048*/ 	.byte	0x03, 0x50
        /*004a*/ 	.short	0x0000


	//----- nvinfo : EIATTR_MAXREG_COUNT
	.align		4
        /*004c*/ 	.byte	0x03, 0x1b
        /*004e*/ 	.short	0x0040


	//----- nvinfo : EIATTR_EXTERNS
	.align		4
        /*0050*/ 	.byte	0x04, 0x0f
        /*0052*/ 	.short	(.L_3124 - .L_3123)


	//   ....[0]....
	.align		4
.L_3123:
        /*0054*/ 	.word	index@(__assertfail)


	//----- nvinfo : EIATTR_MERCURY_ISA_VERSION
	.align		4
.L_3124:
        /*0058*/ 	.byte	0x03, 0x5f
        /*005a*/ 	.short	0x0101


	//----- nvinfo : EIATTR_SYSCALL_OFFSETS
	.align		4
        /*005c*/ 	.byte	0x04, 0x46
        /*005e*/ 	.short	(.L_3126 - .L_3125)


	//   ....[0]....
.L_3125:
        /*0060*/ 	.word	0x000073c0


	//   ....[1]....
        /*0064*/ 	.word	0x00007580


	//   ....[2]....
        /*0068*/ 	.word	0x00007730


	//   ....[3]....
        /*006c*/ 	.word	0x000078f0


	//----- nvinfo : EIATTR_EXIT_INSTR_OFFSETS
	.align		4
.L_3126:
        /*0070*/ 	.byte	0x04, 0x1c
        /*0072*/ 	.short	(.L_3128 - .L_3127)


	//   ....[0]....
.L_3127:
        /*0074*/ 	.word	0x00000080


	//   ....[1]....
        /*0078*/ 	.word	0x00007a00


	//----- nvinfo : EIATTR_INDIRECT_BRANCH_TARGETS
	.align		4
.L_3128:
        /*007c*/ 	.byte	0x04, 0x34
        /*007e*/ 	.short	(.L_3130 - .L_3129)


	//   ....[0]....
.L_3129:
        /*0080*/ 	.word	.L_x_7182@srel
        /*0084*/ 	.short	0x0
        /*0086*/ 	.short	0x0
        /*0088*/ 	.word	0x3
        /*008c*/ 	.word	.L_x_7183@srel
        /*0090*/ 	.word	.L_x_7184@srel
        /*0094*/ 	.word	.L_x_7185@srel


	//----- nvinfo : EIATTR_MAX_THREADS
	.align		4
.L_3130:
        /*0098*/ 	.byte	0x04, 0x05
        /*009a*/ 	.short	(.L_3132 - .L_3131)
.L_3131:
        /*009c*/ 	.word	0x00000200
        /*00a0*/ 	.word	0x00000001
        /*00a4*/ 	.word	0x00000001


	//----- nvinfo : EIATTR_CRS_STACK_SIZE
	.align		4
.L_3132:
        /*00a8*/ 	.byte	0x04, 0x1e
        /*00aa*/ 	.short	(.L_3134 - .L_3133)
.L_3133:
        /*00ac*/ 	.word	0x00000000


	//----- nvinfo : EIATTR_CBANK_PARAM_SIZE
	.align		4
.L_3134:
        /*00b0*/ 	.byte	0x03, 0x19
        /*00b2*/ 	.short	0x01d0


	//----- nvinfo : EIATTR_PARAM_CBANK
	.align		4
        /*00b4*/ 	.byte	0x04, 0x0a
        /*00b6*/ 	.short	(.L_3136 - .L_3135)
	.align		4
.L_3135:
        /*00b8*/ 	.word	index@(.nv.constant0._ZN2at4cuda57_GLOBAL__N__cd6b329d_24_DistributionBernoulli_cu_7537a20d21kernelPointwiseApply2IZNS_6native9templates4cuda28bernoulli_tensor_cuda_kernelIdfEEvRKNS_10TensorBaseES9_NS_15PhiloxCudaStateEEUliRdSB_SB_SB_RKfSD_SD_SD_E_dSC_jLin1ELin1ELi4ELi512ELi2EEEvNS0_6detail10TensorInfoIT0_T2_EENSG_IT1_SI_EESI_T_)
        /*00bc*/ 	.short	0x0210
        /*00be*/ 	.short	0x01d0


	//----- nvinfo : EIATTR_SW_WAR
	.align		4
.L_3136:
        /*00c0*/ 	.byte	0x04, 0x36
        /*00c2*/ 	.short	(.L_3138 - .L_3137)
.L_3137:
        /*00c4*/ 	.word	0x00000008
.L_3138:


//--------------------- .nv.info._ZN2at4cuda57_GLOBAL__N__cd6b329d_24_DistributionBernoulli_cu_7537a20d21kernelPointwiseApply2IZNS_6native9templates4cuda28bernoulli_tensor_cuda_kernelIdfEEvRKNS_10TensorBaseES9_NS_15PhiloxCudaStateEEUliRdSB_SB_SB_RKfSD_SD_SD_E_dSC_jLin1ELi2ELi4ELi512ELi2EEEvNS0_6detail10TensorInfoIT0_T2_EENSG_IT1_SI_EESI_T_ --------------------------
	.section	.nv.info._ZN2at4cuda57_GLOBAL__N__cd6b329d_24_DistributionBernoulli_cu_7537a20d21kernelPointwiseApply2IZNS_6native9templates4cuda28bernoulli_tensor_cuda_kernelIdfEEvRKNS_10TensorBaseES9_NS_15PhiloxCudaStateEEUliRdSB_SB_SB_RKfSD_SD_SD_E_dSC_jLin1ELi2ELi4ELi512ELi2EEEvNS0_6detail10TensorInfoIT0_T2_EENSG_IT1_SI_EESI_T_,"",@"SHT_CUDA_INFO"
	.sectionflags	@""
	.align	4


	//----- nvinfo : EIATTR_CUDA_API_VERSION
	.align		4
        /*0000*/ 	.byte	0x04, 0x37
        /*0002*/ 	.short	(.L_3140 - .L_3139)
.L_3139:
        /*0004*/ 	.word	0x00000082


	//----- nvinfo : EIATTR_KPARAM_INFO
	.align		4
.L_3140:
        /*0008*/ 	.byte	0x04, 0x17
        /*000a*/ 	.short	(.L_3142 - .L_3141)
.L_3141:
        /*000c*/ 	.word	0x00000000
        /*0010*/ 	.short	0x0003
        /*0012*/ 	.short	0x01b8
        /*0014*/ 	.byte	0x00, 0xf0, 0x61, 0x00


	//----- nvinfo : EIATTR_KPARAM_INFO
	.align		4
.L_3142:
        /*0018*/ 	.byte	0x04, 0x17
        /*001a*/ 	.short	(.L_3144 - .L_3143)
.L_3143:
        /*001c*/ 	.word	0x00000000
        /*0020*/ 	.short	0x0002
        /*0022*/ 	.short	0x01b0
        /*0024*/ 	.byte	0x00, 0xf0, 0x11, 0x00


	//----- nvinfo : EIATTR_KPARAM_INFO
	.align		4
.L_3144:
        /*0028*/ 	.byte	0x04, 0x17
        /*002a*/ 	.short	(.L_3146 - .L_3145)
.L_3145:
        /*002c*/ 	.word	0x00000000
        /*0030*/ 	.short	0x0001
        /*0032*/ 	.short	0x00d8
        /*0034*/ 	.byte	0x00, 0xf0, 0x61, 0x03


	//----- nvinfo : EIATTR_KPARAM_INFO
	.align		4
.L_3146:
        /*0038*/ 	.byte	0x04, 0x17
        /*003a*/ 	.short	(.L_3148 - .L_3147)
.L_3147:
        /*003c*/ 	.word	0x00000000
        /*0040*/ 	.short	0x0000
        /*0042*/ 	.short	0x0000
        /*0044*/ 	.byte	0x00, 0xf0, 0x61, 0x03


	//----- nvinfo : EIATTR_SPARSE_MMA_MASK
	.align		4
.L_3148:
        /*0048*/ 	.byte	0x03, 0x50
        /*004a*/ 	.short	0x0000


	//----- nvinfo : EIATTR_MAXREG_COUNT
	.align		4
        /*004c*/ 	.byte	0x03, 0x1b
        /*004e*/ 	.short	0x0040


	//----- nvinfo : EIATTR_EXTERNS
	.align		4
        /*0050*/ 	.byte	0x04, 0x0f
        /*0052*/ 	.short	(.L_3150 - .L_3149)


	//   ....[0]....
	.align		4
.L_3149:
        /*0054*/ 	.word	index@(__assertfail)


	//----- nvinfo : EIATTR_MERCURY_ISA_VERSION
	.align		4
.L_3150:
        /*0058*/ 	.byte	0x03, 0x5f
        /*005a*/ 	.short	0x0101


	//----- nvinfo : EIATTR_SYSCALL_OFFSETS
	.align		4
        /*005c*/ 	.byte	0x04, 0x46
        /*005e*/ 	.short	(.L_3152 - .L_3151)


	//   ....[0]....
.L_3151:
        /*0060*/ 	.word	0x00004790


	//   ....[1]....
        /*0064*/ 	.word	0x00004950


	//   ....[2]....
        /*0068*/ 	.word	0x00004b00


	//   ....[3]....
        /*006c*/ 	.word	0x00004cc0


	//----- nvinfo : EIATTR_EXIT_INSTR_OFFSETS
	.align		4
.L_3152:
        /*0070*/ 	.byte	0x04, 0x1c
        /*0072*/ 	.short	(.L_3154 - .L_3153)


	//   ....[0]....
.L_3153:
        /*0074*/ 	.word	0x00000080


	//   ....[1]....
        /*0078*/ 	.word	0x00004dd0


	//----- nvinfo : EIATTR_INDIRECT_BRANCH_TARGETS
	.align		4
.L_3154:
        /*007c*/ 	.byte	0x04, 0x34
        /*007e*/ 	.short	(.L_3156 - .L_3155)


	//   ....[0]....
.L_3155:
        /*0080*/ 	.word	.L_x_7186@srel
        /*0084*/ 	.short	0x0
        /*0086*/ 	.short	0x0
        /*0088*/ 	.word	0x3
        /*008c*/ 	.word	.L_x_7187@srel
        /*0090*/ 	.word	.L_x_7188@srel
        /*0094*/ 	.word	.L_x_7189@srel


	//----- nvinfo : EIATTR_MAX_THREADS
	.align		4
.L_3156:
        /*0098*/ 	.byte	0x04, 0x05
        /*009a*/ 	.short	(.L_3158 - .L_3157)
.L_3157:
        /*009c*/ 	.word	0x00000200
        /*00a0*/ 	.word	0x00000001
        /*00a4*/ 	.word	0x00000001


	//----- nvinfo : EIATTR_CRS_STACK_SIZE
	.align		4
.L_3158:
        /*00a8*/ 	.byte	0x04, 0x1e
        /*00aa*/ 	.short	(.L_3160 - .L_3159)
.L_3159:
        /*00ac*/ 	.word	0x00000000


	//----- nvinfo : EIATTR_CBANK_PARAM_SIZE
	.align		4
.L_3160:
        /*00b0*/ 	.byte	0x03, 0x19
        /*00b2*/ 	.short	0x01d0


	//----- nvinfo : EIATTR_PARAM_CBANK
	.align		4
        /*00b4*/ 	.byte	0x04, 0x0a
        /*00b6*/ 	.short	(.L_3162 - .L_3161)
	.align		4
.L_3161:
        /*00b8*/ 	.word	index@(.nv.constant0._ZN2at4cuda57_GLOBAL__N__cd6b329d_24_DistributionBernoulli_cu_7537a20d21kernelPointwiseApply2IZNS_6native9templates4cuda28bernoulli_tensor_cuda_kernelIdfEEvRKNS_10TensorBaseES9_NS_15PhiloxCudaStateEEUliRdSB_SB_SB_RKfSD_SD_SD_E_dSC_jLin1ELi2ELi4ELi512ELi2EEEvNS0_6detail10TensorInfoIT0_T2_EENSG_IT1_SI_EESI_T_)
        /*00bc*/ 	.short	0x0210
        /*00be*/ 	.short	0x01d0


	//----- nvinfo : EIATTR_SW_WAR
	.align		4
.L_3162:
        /*00c0*/ 	.byte	0x04, 0x36
        /*00c2*/ 	.short	(.L_3164 - .L_3163)
.L_3163:
        /*00c4*/ 	.word	0x00000008
.L_3164:


//--------------------- .nv.info._ZN2at4cuda57_GLOBAL__N__cd6b329d_24_DistributionBernoulli_cu_7537a20d21kernelPointwiseApply2IZNS_6native9templates4cuda28bernoulli_tensor_cuda_kernelIdfEEvRKNS_10TensorBaseES9_NS_15PhiloxCudaStateEEUliRdSB_SB_SB_RKfSD_SD_SD_E_dSC_jLin1ELi1ELi4ELi512ELi2EEEvNS0_6detail10TensorInfoIT0_T2_EENSG_IT1_SI_EESI_T_ --------------------------
	.section	.nv.info._ZN2at4cuda57_GLOBAL__N__cd6b329d_24_DistributionBernoulli_cu_7537a20d21kernelPointwiseApply2IZNS_6native9templates4cuda28bernoulli_tensor_cuda_kernelIdfEEvRKNS_10TensorBaseES9_NS_15PhiloxCudaStateEEUliRdSB_SB_SB_RKfSD_SD_SD_E_dSC_jLin1ELi1ELi4ELi512ELi2EEEvNS0_6detail10TensorInfoIT0_T2_EENSG_IT1_SI_EESI_T_,"",@"SHT_CUDA_INFO"
	.sectionflags	@""
	.align	4


	//----- nvinfo : EIATTR_CUDA_API_VERSION
	.align		4
        /*0000*/ 	.byte	0x04, 0x37
        /*0002*/ 	.short	(.L_3166 - .L_3165)
.L_3165:
        /*0004*/ 	.word	0x00000082


	//----- nvinfo : EIATTR_KPARAM_INFO
	.align		4
.L_3166:
        /*0008*/ 	.byte	0x04, 0x17
        /*000a*/ 	.short	(.L_3168 - .L_3167)
.L_3167:
        /*000c*/ 	.word	0x00000000
        /*0010*/ 	.short	0x0003
        /*0012*/ 	.short	0x01b8
        /*0014*/ 	.byte	0x00, 0xf0, 0x61, 0x00


	//----- nvinfo : EIATTR_KPARAM_INFO
	.align		4
.L_3168:
        /*0018*/ 	.byte	0x04, 0x17
        /*001a*/ 	.short	(.L_3170 - .L_3169)
.L_3169:
        /*001c*/ 	.word	0x00000000
        /*0020*/ 	.short	0x0002
        /*0022*/ 	.short	0x01b0
        /*0024*/ 	.byte	0x00, 0xf0, 0x11, 0x00


	//----- nvinfo : EIATTR_KPARAM_INFO
	.align		4
.L_3170:
        /*0028*/ 	.byte	0x04, 0x17
        /*002a*/ 	.short	(.L_3172 - .L_3171)
.L_3171:
        /*002c*/ 	.word	0x00000000
        /*0030*/ 	.short	0x0001
        /*0032*/ 	.short	0x00d8
        /*0034*/ 	.byte	0x00, 0xf0, 0x61, 0x03


	//----- nvinfo : EIATTR_KPARAM_INFO
	.align		4
.L_3172:
        /*0038*/ 	.byte	0x04, 0x17
        /*003a*/ 	.short	(.L_3174 - .L_3173)
.L_3173:
        /*003c*/ 	.word	0x00000000
        /*0040*/ 	.short	0x0000
        /*0042*/ 	.short	0x0000
        /*0044*/ 	.byte	0x00, 0xf0, 0x61, 0x03


	//----- nvinfo : EIATTR_SPARSE_MMA_MASK
	.align		4
.L_3174:
        /*0048*/ 	.byte	0x03, 0x50
        /*004a*/ 	.short	0x0000


	//----- nvinfo : EIATTR_MAXREG_COUNT
	.align		4
        /*004c*/ 	.byte	0x03, 0x1b
        /*004e*/ 	.short	0x0040


	//----- nvinfo : EIATTR_EXTERNS
	.align		4
        /*0050*/ 	.byte	0x04, 0x0f
        /*0052*/ 	.short	(.L_3176 - .L_3175)


	//   ....[0]....
	.align		4
.L_3175:
        /*0054*/ 	.word	index@(__assertfail)


	//----- nvinfo : EIATTR_MERCURY_ISA_VERSION
	.align		4
.L_3176:
        /*0058*/ 	.byte	0x03, 0x5f
        /*005a*/ 	.short	0x0101


	//----- nvinfo : EIATTR_SYSCALL_OFFSETS
	.align		4
        /*005c*/ 	.byte	0x04, 0x46
        /*005e*/ 	.short	(.L_3178 - .L_3177)


	//   ....[0]....
.L_3177:
        /*0060*/ 	.word	0x00004090


	//   ....[1]....
        /*0064*/ 	.word	0x000042c0


	//   ....[2]....
        /*0068*/ 	.word	0x000044e0


	//   ....[3]....
        /*006c*/ 	.word	0x00004720


	//----- nvinfo : EIATTR_EXIT_INSTR_OFFSETS
	.align		4
.L_3178:
        /*0070*/ 	.byte	0x04, 0x1c
        /*0072*/ 	.short	(.L_3180 - .L_3179)


	//   ....[0]....
.L_3179:
        /*0074*/ 	.word	0x00000080


	//   ....[1]....
        /*0078*/ 	.word	0x00004830


	//----- nvinfo : EIATTR_INDIRECT_BRANCH_TARGETS
	.align		4
.L_3180:
        /*007c*/ 	.byte	0x04, 0x34
        /*007e*/ 	.short	(.L_3182 - .L_3181)


	//   ....[0]....
.L_3181:
        /*0080*/ 	.word	.L_x_7190@srel
        /*0084*/ 	.short	0x0
        /*0086*/ 	.short	0x0
        /*0088*/ 	.word	0x3
        /*008c*/ 	.word	.L_x_7191@srel
        /*0090*/ 	.word	.L_x_7192@srel
        /*0094*/ 	.word	.L_x_7193@srel


	//----- nvinfo : EIATTR_MAX_THREADS
	.align		4
.L_3182:
        /*0098*/ 	.byte	0x04, 0x05
        /*009a*/ 	.short	(.L_3184 - .L_3183)
.L_3183:
        /*009c*/ 	.word	0x00000200
        /*00a0*/ 	.word	0x00000001
        /*00a4*/ 	.word	0x00000001


	//----- nvinfo : EIATTR_CRS_STACK_SIZE
	.align		4
.L_3184:
        /*00a8*/ 	.byte	0x04, 0x1e
        /*00aa*/ 	.short	(.L_3186 - .L_3185)
.L_3185:
        /*00ac*/ 	.word	0x00000000


	//----- nvinfo : EIATTR_CBANK_PARAM_SIZE
	.align		4
.L_3186:
        /*00b0*/ 	.byte	0x03, 0x19
        /*00b2*/ 	.short	0x01d0


	//----- nvinfo : EIATTR_PARAM_CBANK
	.align		4
        /*00b4*/ 	.byte	0x04, 0x0a
        /*00b6*/ 	.short	(.L_3188 - .L_3187)
	.align		4
.L_3187:
        /*00b8*/ 	.word	index@(.nv.constant0._ZN2at4cuda57_GLOBAL__N__cd6b329d_24_DistributionBernoulli_cu_7537a20d21kernelPointwiseApply2IZNS_6native9templates4cuda28bernoulli_tensor_cuda_kernelIdfEEvRKNS_10TensorBaseES9_NS_15PhiloxCudaStateEEUliRdSB_SB_SB_RKfSD_SD_SD_E_dSC_jLin1ELi1ELi4ELi512ELi2EEEvNS0_6detail10TensorInfoIT0_T2_EENSG_IT1_SI_EESI_T_)
        /*00bc*/ 	.short	0x0210
        /*00be*/ 	.short	0x01d0


	//----- nvinfo : EIATTR_SW_WAR
	.align		4
.L_3188:
        /*00c0*/ 	.byte	0x04, 0x36
        /*00c2*/ 	.short	(.L_3190 - .L_3189)
.L_3189:
        /*00c4*/ 	.word	0x00000008
.L_3190:


//--------------------- .nv.info._ZN2at4cuda57_GLOBAL__N__cd6b329d_24_DistributionBernoulli_cu_7537a20d21kernelPointwiseApply2IZNS_6native9templates4cuda28bernoulli_tensor_cuda_kernelIdfEEvRKNS_10TensorBaseES9_NS_15PhiloxCudaStateEEUliRdSB_SB_SB_RKfSD_SD_SD_E_dSC_jLi2ELin1ELi4ELi512ELi2EEEvNS0_6detail10TensorInfoIT0_T2_EENSG_IT1_SI_EESI_T_ --------------------------
	.section	.nv.info._ZN2at4cuda57_GLOBAL__N__cd6b329d_24_DistributionBernoulli_cu_7537a20d21kernelPointwiseApply2IZNS_6native9templates4cuda28bernoulli_tensor_cuda_kernelIdfEEvRKNS_10TensorBaseES9_NS_15PhiloxCudaStateEEUliRdSB_SB_SB_RKfSD_SD_SD_E_dSC_jLi2ELin1ELi4ELi512ELi2EEEvNS0_6detail10TensorInfoIT0_T2_EENSG_IT1_SI_EESI_T_,"",@"SHT_CUDA_INFO"
	.sectionflags	@""
	.align	4


	//----- nvinfo : EIATTR_CUDA_API_VERSION
	.align		4
        /*0000*/ 	.byte	0x04, 0x37
        /*0002*/ 	.short	(.L_3192 - .L_3191)
.L_3191:
        /*0004*/ 	.word	0x00000082


	//----- nvinfo : EIATTR_KPARAM_INFO
	.align		4
.L_3192:
        /*0008*/ 	.byte	0x04, 0x17
        /*000a*/ 	.short	(.L_3194 - .L_3193)
.L_3193:
        /*000c*/ 	.word	0x00000000
        /*0010*/ 	.short	0x0003
        /*0012*/ 	.short	0x01b8
        /*0014*/ 	.byte	0x00, 0xf0, 0x61, 0x00


	//----- nvinfo : EIATTR_KPARAM_INFO
	.align		4
.L_3194:
        /*0018*/ 	.byte	0x04, 0x17
        /*001a*/ 	.short	(.L_3196 - .L_3195)
.L_3195:
        /*001c*/ 	.word	0x00000000
        /*0020*/ 	.short	0x0002
        /*0022*/ 	.short	0x01b0
        /*0024*/ 	.byte	0x00, 0xf0, 0x11, 0x00


	//----- nvinfo : EIATTR_KPARAM_INFO
	.align		4
.L_3196:
        /*0028*/ 	.byte	0x04, 0x17
        /*002a*/ 	.short	(.L_3198 - .L_3197)
.L_3197:
        /*002c*/ 	.word	0x00000000
        /*0030*/ 	.short	0x0001
        /*0032*/ 	.short	0x00d8
        /*0034*/ 	.byte	0x00, 0xf0, 0x61, 0x03


	//----- nvinfo : EIATTR_KPARAM_INFO
	.align		4
.L_3198:
        /*0038*/ 	.byte	0x04, 0x17
        /*003a*/ 	.short	(.L_3200 - .L_3199)
.L_3199:
        /*003c*/ 	.word	0x00000000
        /*0040*/ 	.short	0x0000
        /*0042*/ 	.short	0x0000
        /*0044*/ 	.byte	0x00, 0xf0, 0x61, 0x03


	//----- nvinfo : EIATTR_SPARSE_MMA_MASK
	.align		4
.L_3200:
        /*0048*/ 	.byte	0x03, 0x50
        /*004a*/ 	.short	0x0000


	//----- nvinfo : EIATTR_MAXREG_COUNT
	.align		4
        /*004c*/ 	.byte	0x03, 0x1b
        /*004e*/ 	.short	0x0040


	//----- nvinfo : EIATTR_EXTERNS
	.align		4
        /*0050*/ 	.byte	0x04, 0x0f
        /*0052*/ 	.short	(.L_3202 - .L_3201)


	//   ....[0]....
	.align		4
.L_3201:
        /*0054*/ 	.word	index@(__assertfail)


	//----- nvinfo : EIATTR_MERCURY_ISA_VERSION
	.align		4
.L_3202:
        /*0058*/ 	.byte	0x03, 0x5f
        /*005a*/ 	.short	0x0101


	//----- nvinfo : EIATTR_SYSCALL_OFFSETS
	.align		4
        /*005c*/ 	.byte	0x04, 0x46
        /*005e*/ 	.short	(.L_3204 - .L_3203)


	//   ....[0]....
.L_3203:
        /*0060*/ 	.word	0x00004770


	//   ....[1]....
        /*0064*/ 	.word	0x00004930


	//   ....[2]....
        /*0068*/ 	.word	0x00004ae0


	//   ....[3]....
        /*006c*/ 	.word	0x00004ca0


	//----- nvinfo : EIATTR_EXIT_INSTR_OFFSETS
	.align		4
.L_3204:
        /*0070*/ 	.byte	0x04, 0x1c
        /*0072*/ 	.short	(.L_3206 - .L_3205)


	//   ....[0]....
.L_3205:
        /*0074*/ 	.word	0x00000080


	//   ....[1]....
        /*0078*/ 	.word	0x00004db0


	//----- nvinfo : EIATTR_INDIRECT_BRANCH_TARGETS
	.align		4
.L_3206:
        /*007c*/ 	.byte	0x04, 0x34
        /*007e*/ 	.short	(.L_3208 - .L_3207)


	//   ....[0]....
.L_3207:
        /*0080*/ 	.word	.L_x_7194@srel
        /*0084*/ 	.short	0x0
        /*0086*/ 	.short	0x0
        /*0088*/ 	.word	0x3
        /*008c*/ 	.word	.L_x_7195@srel
        /*0090*/ 	.word	.L_x_7196@srel
        /*0094*/ 	.word	.L_x_7197@srel


	//----- nvinfo : EIATTR_MAX_THREADS
	.align		4
.L_3208:
        /*0098*/ 	.byte	0x04, 0x05
        /*009a*/ 	.short	(.L_3210 - .L_3209)
.L_3209:
        /*009c*/ 	.word	0x00000200
        /*00a0*/ 	.word	0x00000001
        /*00a4*/ 	.word	0x00000001


	//----- nvinfo : EIATTR_CRS_STACK_SIZE
	.align		4
.L_3210:
        /*00a8*/ 	.byte	0x04, 0x1e
        /*00aa*/ 	.short	(.L_3212 - .L_3211)
.L_3211:
        /*00ac*/ 	.word	0x00000000


	//----- nvinfo : EIATTR_CBANK_PARAM_SIZE
	.align		4
.L_3212:
        /*00b0*/ 	.byte	0x03, 0x19
        /*00b2*/ 	.short	0x01d0


	//----- nvinfo : EIATTR_PARAM_CBANK
	.align		4
        /*00b4*/ 	.byte	0x04, 0x0a
        /*00b6*/ 	.short	(.L_3214 - .L_3213)
	.align		4
.L_3213:
        /*00b8*/ 	.word	index@(.nv.constant0._ZN2at4cuda57_GLOBAL__N__cd6b329d_24_DistributionBernoulli_cu_7537a20d21kernelPointwiseApply2IZNS_6native9templates4cuda28bernoulli_tensor_cuda_kernelIdfEEvRKNS_10TensorBaseES9_NS_15PhiloxCudaStateEEUliRdSB_SB_SB_RKfSD_SD_SD_E_dSC_jLi2ELin1ELi4ELi512ELi2EEEvNS0_6detail10TensorInfoIT0_T2_EENSG_IT1_SI_EESI_T_)
        /*00bc*/ 	.short	0x0210
        /*00be*/ 	.short	0x01d0


	//----- nvinfo : EIATTR_SW_WAR
	.align		4
.L_3214:
        /*00c0*/ 	.byte	0x04, 0x36
        /*00c2*/ 	.short	(.L_3216 - .L_3215)
.L_3215:
        /*00c4*/ 	.word	0x00000008
.L_3216:


//--------------------- .nv.info._ZN2at4cuda57_GLOBAL__N__cd6b329d_24_DistributionBernoulli_cu_7537a20d21kernelPointwiseApply2IZNS_6native9templates4cuda28bernoulli_tensor_cuda_kernelIdfEEvRKNS_10TensorBaseES9_NS_15PhiloxCudaStateEEUliRdSB_SB_SB_RKfSD_SD_SD_E_dSC_jLi2ELi2ELi4ELi512ELi2EEEvNS0_6detail10TensorInfoIT0_T2_EENSG_IT1_SI_EESI_T_ --------------------------
	.section	.nv.info._ZN2at4cuda57_GLOBAL__N__cd6b329d_24_DistributionBernoulli_cu_7537a20d21kernelPointwiseApply2IZNS_6native9templates4cuda28bernoulli_tensor_cuda_kernelIdfEEvRKNS_10TensorBaseES9_NS_15PhiloxCudaStateEEUliRdSB_SB_SB_RKfSD_SD_SD_E_dSC_jLi2ELi2ELi4ELi512ELi2EEEvNS0_6detail10TensorInfoIT0_T2_EENSG_IT1_SI_EESI_T_,"",@"SHT_CUDA_INFO"
	.sectionflags	@""
	.align	4


	//----- nvinfo : EIATTR_CUDA_API_VERSION
	.align		4
        /*0000*/ 	.byte	0x04, 0x37
        /*0002*/ 	.short	(.L_3218 - .L_3217)
.L_3217:
        /*0004*/ 	.word	0x00000082


	//----- nvinfo : EIATTR_KPARAM_INFO
	.align		4
.L_3218:
        /*0008*/ 	.byte	0x04, 0x17
        /*000a*/ 	.short	(.L_3220 - .L_3219)
.L_3219:
        /*000c*/ 	.word	0x00000000
        /*0010*/ 	.short	0x0003
        /*0012*/ 	.short	0x01b8
        /*0014*/ 	.byte	0x00, 0xf0, 0x61, 0x00


	//----- nvinfo : EIATTR_KPARAM_INFO
	.align		4
.L_3220:
        /*0018*/ 	.byte	0x04, 0x17
        /*001a*/ 	.short	(.L_3222 - .L_3221)
.L_3221:
        /*001c*/ 	.word	0x00000000
        /*0020*/ 	.short	0x0002
        /*0022*/ 	.short	0x01b0
        /*0024*/ 	.byte	0x00, 0xf0, 0x11, 0x00


	//----- nvinfo : EIATTR_KPARAM_INFO
	.align		4
.L_3222:
        /*0028*/ 	.byte	0x04, 0x17
        /*002a*/ 	.short	(.L_3224 - .L_3223)
.L_3223:
        /*002c*/ 	.word	0x00000000
        /*0030*/ 	.short	0x0001
        /*0032*/ 	.short	0x00d8
        /*0034*/ 	.byte	0x00, 0xf0, 0x61, 0x03


	//----- nvinfo : EIATTR_KPARAM_INFO
	.align		4
.L_3224:
        /*0038*/ 	.byte	0x04, 0x17
        /*003a*/ 	.short	(.L_3226 - .L_3225)
.L_3225:
        /*003c*/ 	.word	0x00000000
        /*0040*/ 	.short	0x0000
        /*0042*/ 	.short	0x0000
        /*0044*/ 	.byte	0x00, 0xf0, 0x61, 0x03


	//----- nvinfo : EIATTR_SPARSE_MMA_MASK
	.align		4
.L_3226:
        /*0048*/ 	.byte	0x03, 0x50
        /*004a*/ 	.short	0x0000


	//----- nvinfo : EIATTR_MAXREG_COUNT
	.align		4
        /*004c*/ 	.byte	0x03, 0x1b
        /*004e*/ 	.short	0x0040


	//----- nvinfo : EIATTR_EXTERNS
	.align		4
        /*0050*/ 	.byte	0x04, 0x0f
        /*0052*/ 	.short	(.L_3228 - .L_3227)


	//   ....[0]....
	.align		4
.L_3227:
        /*0054*/ 	.word	index@(__assertfail)


	//----- nvinfo : EIATTR_MERCURY_ISA_VERSION
	.align		4
.L_3228:
        /*0058*/ 	.byte	0x03, 0x5f
        /*005a*/ 	.short	0x0101


	//----- nvinfo : EIATTR_SYSCALL_OFFSETS
	.align		4
        /*005c*/ 	.byte	0x04, 0x46
        /*005e*/ 	.short	(.L_3230 - .L_3229)


	//   ....[0]....
.L_3229:
        /*0060*/ 	.word	0x00001a10


	//   ....[1]....
        /*0064*/ 	.word	0x00001bd0


	//   ....[2]....
        /*0068*/ 	.word	0x00001d80


	//   ....[3]....
        /*006c*/ 	.word	0x00001f40


	//----- nvinfo : EIATTR_EXIT_INSTR_OFFSETS
	.align		4
.L_3230:
        /*0070*/ 	.byte	0x04, 0x1c
        /*0072*/ 	.short	(.L_3232 - .L_3231)


	//   ....[0]....
.L_3231:
        /*0074*/ 	.word	0x00000080


	//   ....[1]....
        /*0078*/ 	.word	0x00002040


	//----- nvinfo : EIATTR_INDIRECT_BRANCH_TARGETS
	.align		4
.L_3232:
        /*007c*/ 	.byte	0x04, 0x34
        /*007e*/ 	.short	(.L_3234 - .L_3233)


	//   ....[0]....
.L_3233:
        /*0080*/ 	.word	.L_x_7198@srel
        /*0084*/ 	.short	0x0
        /*0086*/ 	.short	0x0
        /*0088*/ 	.word	0x3
        /*008c*/ 	.word	.L_x_7199@srel
        /*0090*/ 	.word	.L_x_7200@srel
        /*0094*/ 	.word	.L_x_7201@srel


	//----- nvinfo : EIATTR_MAX_THREADS
	.align		4
.L_3234:
        /*0098*/ 	.byte	0x04, 0x05
        /*009a*/ 	.short	(.L_3236 - .L_3235)
.L_3235:
        /*009c*/ 	.word	0x00000200
        /*00a0*/ 	.word	0x00000001
        /*00a4*/ 	.word	0x00000001


	//----- nvinfo : EIATTR_CRS_STACK_SIZE
	.align		4
.L_3236:
        /*00a8*/ 	.byte	0x04, 0x1e
        /*00aa*/ 	.short	(.L_3238 - .L_3237)
.L_3237:
        /*00ac*/ 	.word	0x00000000


	//----- nvinfo : EIATTR_CBANK_PARAM_SIZE
	.align		4
.L_3238:
        /*00b0*/ 	.byte	0x03, 0x19
        /*00b2*/ 	.short	0x01d0


	//----- nvinfo : EIATTR_PARAM_CBANK
	.align		4
        /*00b4*/ 	.byte	0x04, 0x0a
        /*00b6*/ 	.short	(.L_3240 - .L_3239)
	.align		4
.L_3239:
        /*00b8*/ 	.word	index@(.nv.constant0._ZN2at4cuda57_GLOBAL__N__cd6b329d_24_DistributionBernoulli_cu_7537a20d21kernelPointwiseApply2IZNS_6native9templates4cuda28bernoulli_tensor_cuda_kernelIdfEEvRKNS_10TensorBaseES9_NS_15PhiloxCudaStateEEUliRdSB_SB_SB_RKfSD_SD_SD_E_dSC_jLi2ELi2ELi4ELi512ELi2EEEvNS0_6detail10TensorInfoIT0_T2_EENSG_IT1_SI_EESI_T_)
        /*00bc*/ 	.short	0x0210
        /*00be*/ 	.short	0x01d0


	//----- nvinfo : EIATTR_SW_WAR
	.align		4
.L_3240:
        /*00c0*/ 	.byte	0x04, 0x36
        /*00c2*/ 	.short	(.L_3242 - .L_3241)
.L_3241:
        /*00c4*/ 	.word	0x00000008
.L_3242:


//--------------------- .nv.info._ZN2at4cuda57_GLOBAL__N__cd6b329d_24_DistributionBernoulli_cu_7537a20d21kernelPointwiseApply2IZNS_6native9templates4cuda28bernoulli_tensor_cuda_kernelIdfEEvRKNS_10TensorBaseES9_NS_15PhiloxCudaStateEEUliRdSB_SB_SB_RKfSD_SD_SD_E_dSC_jLi2ELi1ELi4ELi512ELi2EEEvNS0_6detail10TensorInfoIT0_T2_EENSG_IT1_SI_EESI_T_ --------------------------
	.section	.nv.info._ZN2at4cuda57_GLOBAL__N__cd6b329d_24_DistributionBernoulli_cu_7537a20d21kernelPointwiseApply2IZNS_6native9templates4cuda28bernoulli_tensor_cuda_kernelIdfEEvRKNS_10TensorBaseES9_NS_15PhiloxCudaStateEEUliRdSB_SB_SB_RKfSD_SD_SD_E_dSC_jLi2ELi1ELi4ELi512ELi2EEEvNS0_6detail10TensorInfoIT0_T2_EENSG_IT1_SI_EESI_T_,"",@"SHT_CUDA_INFO"
	.sectionflags	@""
	.align	4


	//----- nvinfo : EIATTR_CUDA_API_VERSION
	.align		4
        /*0000*/ 	.byte	0x04, 0x37
        /*0002*/ 	.short	(.L_3244 - .L_3243)
.L_3243:
        /*0004*/ 	.word	0x00000082


	//----- nvinfo : EIATTR_KPARAM_INFO
	.align		4
.L_3244:
        /*0008*/ 	.byte	0x04, 0x17
        /*000a*/ 	.short	(.L_3246 - .L_3245)
.L_3245:
        /*000c*/ 	.word	0x00000000
        /*0010*/ 	.short	0x0003
        /*0012*/ 	.short	0x01b8
        /*0014*/ 	.byte	0x00, 0xf0, 0x61, 0x00


	//----- nvinfo : EIATTR_KPARAM_INFO
	.align		4
.L_3246:
        /*0018*/ 	.byte	0x04, 0x17
        /*001a*/ 	.short	(.L_3248 - .L_3247)
.L_3247:
        /*001c*/ 	.word	0x00000000
        /*0020*/ 	.short	0x0002
        /*0022*/ 	.short	0x01b0
        /*0024*/ 	.byte	0x00, 0xf0, 0x11, 0x00


	//----- nvinfo : EIATTR_KPARAM_INFO
	.align		4
.L_3248:
        /*0028*/ 	.byte	0x04, 0x17
        /*002a*/ 	.short	(.L_3250 - .L_3249)
.L_3249:
        /*002c*/ 	.word	0x00000000
        /*0030*/ 	.short	0x0001
        /*0032*/ 	.short	0x00d8
        /*0034*/ 	.byte	0x00, 0xf0, 0x61, 0x03


	//----- nvinfo : EIATTR_KPARAM_INFO
	.align		4
.L_3250:
        /*0038*/ 	.byte	0x04, 0x17
        /*003a*/ 	.short	(.L_3252 - .L_3251)
.L_3251:
        /*003c*/ 	.word	0x00000000
        /*0040*/ 	.short	0x0000
        /*0042*/ 	.short	0x0000
        /*0044*/ 	.byte	0x00, 0xf0, 0x61, 0x03


	//----- nvinfo : EIATTR_SPARSE_MMA_MASK
	.align		4
.L_3252:
        /*0048*/ 	.byte	0x03, 0x50
        /*004a*/ 	.short	0x0000


	//----- nvinfo : EIATTR_MAXREG_COUNT
	.align		4
        /*004c*/ 	.byte	0x03, 0x1b
        /*004e*/ 	.short	0x0040


	//----- nvinfo : EIATTR_EXTERNS
	.align		4
        /*0050*/ 	.byte	0x04, 0x0f
        /*0052*/ 	.short	(.L_3254 - .L_3253)


	//   ....[0]....
	.align		4
.L_3253:
        /*0054*/ 	.word	index@(__assertfail)


	//----- nvinfo : EIATTR_MERCURY_ISA_VERSION
	.align		4
.L_3254:
        /*0058*/ 	.byte	0x03, 0x5f
        /*005a*/ 	.short	0x0101


	//----- nvinfo : EIATTR_SYSCALL_OFFSETS
	.align		4
        /*005c*/ 	.byte	0x04, 0x46
        /*005e*/ 	.short	(.L_3256 - .L_3255)


	//   ....[0]....
.L_3255:
        /*0060*/ 	.word	0x00001430


	//   ....[1]....
        /*0064*/ 	.word	0x00001630


	//   ....[2]....
        /*0068*/ 	.word	0x00001820


	//   ....[3]....
        /*006c*/ 	.word	0x00001a20


	//----- nvinfo : EIATTR_EXIT_INSTR_OFFSETS
	.align		4
.L_3256:
        /*0070*/ 	.byte	0x04, 0x1c
        /*0072*/ 	.short	(.L_3258 - .L_3257)


	//   ....[0]....
.L_3257:
        /*0074*/ 	.word	0x00000080


	//   ....[1]....
        /*0078*/ 	.word	0x00001b10


	//----- nvinfo : EIATTR_INDIRECT_BRANCH_TARGETS
	.align		4
.L_3258:
        /*007c*/ 	.byte	0x04, 0x34
        /*007e*/ 	.short	(.L_3260 - .L_3259)


	//   ....[0]....
.L_3259:
        /*0080*/ 	.word	.L_x_7202@srel
        /*0084*/ 	.short	0x0
        /*0086*/ 	.short	0x0
        /*0088*/ 	.word	0x3
        /*008c*/ 	.word	.L_x_7203@srel
        /*0090*/ 	.word	.L_x_7204@srel
        /*0094*/ 	.word	.L_x_7205@srel


	//----- nvinfo : EIATTR_MAX_THREADS
	.align		4
.L_3260:
        /*0098*/ 	.byte	0x04, 0x05
        /*009a*/ 	.short	(.L_3262 - .L_3261)
.L_3261:
        /*009c*/ 	.word	0x00000200
        /*00a0*/ 	.word	0x00000001
        /*00a4*/ 	.word	0x00000001


	//----- nvinfo : EIATTR_CRS_STACK_SIZE
	.align		4
.L_3262:
        /*00a8*/ 	.byte	0x04, 0x1e
        /*00aa*/ 	.short	(.L_3264 - .L_3263)
.L_3263:
        /*00ac*/ 	.word	0x00000000


	//----- nvinfo : EIATTR_CBANK_PARAM_SIZE
	.align		4
.L_3264:
        /*00b0*/ 	.byte	0x03, 0x19
        /*00b2*/ 	.short	0x01d0


	//----- nvinfo : EIATTR_PARAM_CBANK
	.align		4
        /*00b4*/ 	.byte	0x04, 0x0a
        /*00b6*/ 	.short	(.L_3266 - .L_3265)
	.align		4
.L_3265:
        /*00b8*/ 	.word	index@(.nv.constant0._ZN2at4cuda57_GLOBAL__N__cd6b329d_24_DistributionBernoulli_cu_7537a20d21kernelPointwiseApply2IZNS_6native9templates4cuda28bernoulli_tensor_cuda_kernelIdfEEvRKNS_10TensorBaseES9_NS_15PhiloxCudaStateEEUliRdSB_SB_SB_RKfSD_SD_SD_E_dSC_jLi2ELi1ELi4ELi512ELi2EEEvNS0_6detail10TensorInfoIT0_T2_EENSG_IT1_SI_EESI_T_)
        /*00bc*/ 	.short	0x0210
        /*00be*/ 	.short	0x01d0


	//----- nvinfo : EIATTR_SW_WAR
	.align		4
.L_3266:
        /*00c0*/ 	.byte	0x04, 0x36
        /*00c2*/ 	.short	(.L_3268 - .L_3267)
.L_3267:
        /*00c4*/ 	.word	0x00000008
.L_3268:


//--------------------- .nv.info._ZN2at4cuda57_GLOBAL__N__cd6b329d_24_DistributionBernoulli_cu_7537a20d21kernelPointwiseApply2IZNS_6native9templates4cuda28bernoulli_tensor_cuda_kernelIdfEEvRKNS_10TensorBaseES9_NS_15PhiloxCudaStateEEUliRdSB_SB_SB_RKfSD_SD_SD_E_dSC_jLi1ELin1ELi4ELi512ELi2EEEvNS0_6detail10TensorInfoIT0_T2_EENSG_IT1_SI_EESI_T_ --------------------------
	.section	.nv.info._ZN2at4cuda57_GLOBAL__N__cd6b329d_24_DistributionBernoulli_cu_7537a20d21kernelPointwiseApply2IZNS_6native9templates4cuda28bernoulli_tensor_cuda_kernelIdfEEvRKNS_10TensorBaseES9_NS_15PhiloxCudaStateEEUliRdSB_SB_SB_RKfSD_SD_SD_E_dSC_jLi1ELin1ELi4ELi512ELi2EEEvNS0_6detail10TensorInfoIT0_T2_EENSG_IT1_SI_EESI_T_,"",@"SHT_CUDA_INFO"
	.sectionflags	@""
	.align	4


	//----- nvinfo : EIATTR_CUDA_API_VERSION
	.align		4
        /*0000*/ 	.byte	0x04, 0x37
        /*0002*/ 	.short	(.L_3270 - .L_3269)
.L_3269:
        /*0004*/ 	.word	0x00000082


	//----- nvinfo : EIATTR_KPARAM_INFO
	.align		4
.L_3270:
        /*0008*/ 	.byte	0x04, 0x17
        /*000a*/ 	.short	(.L_3272 - .L_3271)
.L_3271:
        /*000c*/ 	.word	0x00000000
        /*0010*/ 	.short	0x0003
        /*0012*/ 	.short	0x01b8
        /*0014*/ 	.byte	0x00, 0xf0, 0x61, 0x00


	//----- nvinfo : EIATTR_KPARAM_INFO
	.align		4
.L_3272:
        /*0018*/ 	.byte	0x04, 0x17
        /*001a*/ 	.short	(.L_3274 - .L_3273)
.L_3273:
        /*001c*/ 	.word	0x00000000
        /*0020*/ 	.short	0x0002
        /*0022*/ 	.short	0x01b0
        /*0024*/ 	.byte	0x00, 0xf0, 0x11, 0x00


	//----- nvinfo : EIATTR_KPARAM_INFO
	.align		4
.L_3274:
        /*0028*/ 	.byte	0x04, 0x17
        /*002a*/ 	.short	(.L_3276 - .L_3275)
.L_3275:
        /*002c*/ 	.word	0x00000000
        /*0030*/ 	.short	0x0001
        /*0032*/ 	.short	0x00d8
        /*0034*/ 	.byte	0x00, 0xf0, 0x61, 0x03


	//----- nvinfo : EIATTR_KPARAM_INFO
	.align		4
.L_3276:
        /*0038*/ 	.byte	0x04, 0x17
        /*003a*/ 	.short	(.L_3278 - .L_3277)
.L_3277:
        /*003c*/ 	.word	0x00000000
        /*0040*/ 	.short	0x0000
        /*0042*/ 	.short	0x0000
        /*0044*/ 	.byte	0x00, 0xf0, 0x61, 0x03


	//----- nvinfo : EIATTR_SPARSE_MMA_MASK
	.align		4
.L_3278:
        /*0048*/ 	.byte	0x03, 0x50
        /*004a*/ 	.short	0x0000


	//----- nvinfo : EIATTR_MAXREG_COUNT
	.align		4
        /*004c*/ 	.byte	0x03, 0x1b
        /*004e*/ 	.short	0x0040


	//----- nvinfo : EIATTR_EXTERNS
	.align		4
        /*0050*/ 	.byte	0x04, 0x0f
        /*0052*/ 	.short	(.L_3280 - .L_3279)


	//   ....[0]....
	.align		4
.L_3279:
        /*0054*/ 	.word	index@(__assertfail)


	//----- nvinfo : EIATTR_MERCURY_ISA_VERSION
	.align		4
.L_3280:
        /*0058*/ 	.byte	0x03, 0x5f
        /*005a*/ 	.short	0x0101


	//----- nvinfo : EIATTR_SYSCALL_OFFSETS
	.align		4
        /*005c*/ 	.byte	0x04, 0x46
        /*005e*/ 	.short	(.L_3282 - .L_3281)


	//   ....[0]....
.L_3281:
        /*0060*/ 	.word	0x000040d0


	//   ....[1]....
        /*0064*/ 	.word	0x000042e0


	//   ....[2]....
        /*0068*/ 	.word	0x00004500


	//   ....[3]....
        /*006c*/ 	.word	0x00004730


	//----- nvinfo : EIATTR_EXIT_INSTR_OFFSETS
	.align		4
.L_3282:
        /*0070*/ 	.byte	0x04, 0x1c
        /*0072*/ 	.short	(.L_3284 - .L_3283)


	//   ....[0]....
.L_3283:
        /*0074*/ 	.word	0x00000080


	//   ....[1]....
        /*0078*/ 	.word	0x000048c0


	//----- nvinfo : EIATTR_INDIRECT_BRANCH_TARGETS
	.align		4
.L_3284:
        /*007c*/ 	.byte	0x04, 0x34
        /*007e*/ 	.short	(.L_3286 - .L_3285)


	//   ....[0]....
.L_3285:
        /*0080*/ 	.word	.L_x_7206@srel
        /*0084*/ 	.short	0x0
        /*0086*/ 	.short	0x0
        /*0088*/ 	.word	0x3
        /*008c*/ 	.word	.L_x_7207@srel
        /*0090*/ 	.word	.L_x_7208@srel
        /*0094*/ 	.word	.L_x_7209@srel


	//----- nvinfo : EIATTR_MAX_THREADS
	.align		4
.L_3286:
        /*0098*/ 	.byte	0x04, 0x05
        /*009a*/ 	.short	(.L_3288 - .L_3287)
.L_3287:
        /*009c*/ 	.word	0x00000200
        /*00a0*/ 	.word	0x00000001
        /*00a4*/ 	.word	0x00000001


	//----- nvinfo : EIATTR_CRS_STACK_SIZE
	.align		4
.L_3288:
        /*00a8*/ 	.byte	0x04, 0x1e
        /*00aa*/ 	.short	(.L_3290 - .L_3289)
.L_3289:
        /*00ac*/ 	.word	0x00000000


	//----- nvinfo : EIATTR_CBANK_PARAM_SIZE
	.align		4
.L_3290:
        /*00b0*/ 	.byte	0x03, 0x19
        /*00b2*/ 	.short	0x01d0


	//----- nvinfo : EIATTR_PARAM_CBANK
	.align		4
        /*00b4*/ 	.byte	0x04, 0x0a
        /*00b6*/ 	.short	(.L_3292 - .L_3291)
	.align		4
.L_3291:
        /*00b8*/ 	.word	index@(.nv.constant0._ZN2at4cuda57_GLOBAL__N__cd6b329d_24_DistributionBernoulli_cu_7537a20d21kernelPointwiseApply2IZNS_6native9templates4cuda28bernoulli_tensor_cuda_kernelIdfEEvRKNS_10TensorBaseES9_NS_15PhiloxCudaStateEEUliRdSB_SB_SB_RKfSD_SD_SD_E_dSC_jLi1ELin1ELi4ELi512ELi2EEEvNS0_6detail10TensorInfoIT0_T2_EENSG_IT1_SI_EESI_T_)
        /*00bc*/ 	.short	0x0210
        /*00be*/ 	.short	0x01d0


	//----- nvinfo : EIATTR_SW_WAR
	.align		4
.L_3292:
        /*00c0*/ 	.byte	0x04, 0x36
        /*00c2*/ 	.short	(.L_3294 - .L_3293)
.L_3293:
        /*00c4*/ 	.word	0x00000008
.L_3294:


//--------------------- .nv.info._ZN2at4cuda57_GLOBAL__N__cd6b329d_24_DistributionBernoulli_cu_7537a20d21kernelPointwiseApply2IZNS_6native9templates4cuda28bernoulli_tensor_cuda_kernelIdfEEvRKNS_10TensorBaseES9_NS_15PhiloxCudaStateEEUliRdSB_SB_SB_RKfSD_SD_SD_E_dSC_jLi1ELi2ELi4ELi512ELi2EEEvNS0_6detail10TensorInfoIT0_T2_EENSG_IT1_SI_EESI_T_ --------------------------
	.section	.nv.info._ZN2at4cuda57_GLOBAL__N__cd6b329d_24_DistributionBernoulli_cu_7537a20d21kernelPointwiseApply2IZNS_6native9templates4cuda28bernoulli_tensor_cuda_kernelIdfEEvRKNS_10TensorBaseES9_NS_15PhiloxCudaStateEEUliRdSB_SB_SB_RKfSD_SD_SD_E_dSC_jLi1ELi2ELi4ELi512ELi2EEEvNS0_6detail10TensorInfoIT0_T2_EENSG_IT1_SI_EESI_T_,"",@"SHT_CUDA_INFO"
	.sectionflags	@""
	.align	4


	//----- nvinfo : EIATTR_CUDA_API_VERSION
	.align		4
        /*0000*/ 	.byte	0x04, 0x37
        /*0002*/ 	.short	(.L_3296 - .L_3295)
.L_3295:
        /*0004*/ 	.word	0x00000082


	//----- nvinfo : EIATTR_KPARAM_INFO
	.align		4
.L_3296:
        /*0008*/ 	.byte	0x04, 0x17
        /*000a*/ 	.short	(.L_3298 - .L_3297)
.L_3297:
        /*000c*/ 	.word	0x00000000
        /*0010*/ 	.short	0x0003
        /*0012*/ 	.short	0x01b8
        /*0014*/ 	.byte	0x00, 0xf0, 0x61, 0x00


	//----- nvinfo : EIATTR_KPARAM_INFO
	.align		4
.L_3298:
        /*0018*/ 	.byte	0x04, 0x17
        /*001a*/ 	.short	(.L_3300 - .L_3299)
.L_3299:
        /*001c*/ 	.word	0x00000000
        /*0020*/ 	.short	0x0002
        /*0022*/ 	.short	0x01b0
        /*0024*/ 	.byte	0x00, 0xf0, 0x11, 0x00


	//----- nvinfo : EIATTR_KPARAM_INFO
	.align		4
.L_3300:
        /*0028*/ 	.byte	0x04, 0x17
        /*002a*/ 	.short	(.L_3302 - .L_3301)
.L_3301:
        /*002c*/ 	.word	0x00000000
        /*0030*/ 	.short	0x0001
        /*0032*/ 	.short	0x00d8
        /*0034*/ 	.byte	0x00, 0xf0, 0x61, 0x03


	//----- nvinfo : EIATTR_KPARAM_INFO
	.align		4
.L_3302:
        /*0038*/ 	.byte	0x04, 0x17
        /*003a*/ 	.short	(.L_3304 - .L_3303)
.L_3303:
        /*003c*/ 	.word	0x00000000
        /*0040*/ 	.short	0x0000
        /*0042*/ 	.short	0x0000
        /*0044*/ 	.byte	0x00, 0xf0, 0x61, 0x03


	//----- nvinfo : EIATTR_SPARSE_MMA_MASK
	.align		4
.L_3304:
        /*0048*/ 	.byte	0x03, 0x50
        /*004a*/ 	.short	0x0000


	//----- nvinfo : EIATTR_MAXREG_COUNT
	.align		4
        /*004c*/ 	.byte	0x03, 0x1b
        /*004e*/ 	.short	0x0040


	//----- nvinfo : EIATTR_EXTERNS
	.align		4
        /*0050*/ 	.byte	0x04, 0x0f
        /*0052*/ 	.short	(.L_3306 - .L_3305)


	//   ....[0]....
	.align		4
.L_3305:
        /*0054*/ 	.word	index@(__assertfail)


	//----- nvinfo : EIATTR_MERCURY_ISA_VERSION
	.align		4
.L_3306:
        /*0058*/ 	.byte	0x03, 0x5f
        /*005a*/ 	.short	0x0101


	//----- nvinfo : EIATTR_SYSCALL_OFFSETS
	.align		4
        /*005c*/ 	.byte	0x04, 0x46
        /*005e*/ 	.short	(.L_3308 - .L_3307)


	//   ....[0]....
.L_3307:
        /*0060*/ 	.word	0x00001400


	//   ....[1]....
        /*0064*/ 	.word	0x000015f0


	//   ....[2]....
        /*0068*/ 	.word	0x000017f0


	//   ....[3]....
        /*006c*/ 	.word	0x00001a00


	//----- nvinfo : EIATTR_EXIT_INSTR_OFFSETS
	.align		4
.L_3308:
        /*0070*/ 	.byte	0x04, 0x1c
        /*0072*/ 	.short	(.L_3310 - .L_3309)


	//   ....[0]....
.L_3309:
        /*0074*/ 	.word	0x00000080


	//   ....[1]....
        /*0078*/ 	.word	0x00001b30


	//----- nvinfo : EIATTR_INDIRECT_BRANCH_TARGETS
	.align		4
.L_3310:
        /*007c*/ 	.byte	0x04, 0x34
        /*007e*/ 	.short	(.L_3312 - .L_3311)


	//   ....[0]....
.L_3311:
        /*0080*/ 	.word	.L_x_7210@srel
        /*0084*/ 	.short	0x0
        /*0086*/ 	.short	0x0
        /*0088*/ 	.word	0x3
        /*008c*/ 	.word	.L_x_7211@srel
        /*0090*/ 	.word	.L_x_7212@srel
        /*0094*/ 	.word	.L_x_7213@srel


	//----- nvinfo : EIATTR_MAX_THREADS
	.align		4
.L_3312:
        /*0098*/ 	.byte	0x04, 0x05
        /*009a*/ 	.short	(.L_3314 - .L_3313)
.L_3313:
        /*009c*/ 	.word	0x00000200
        /*00a0*/ 	.word	0x00000001
        /*00a4*/ 	.word	0x00000001


	//----- nvinfo : EIATTR_CRS_STACK_SIZE
	.align		4
.L_3314:
        /*00a8*/ 	.byte	0x04, 0x1e
        /*00aa*/ 	.short	(.L_3316 - .L_3315)
.L_3315:
        /*00ac*/ 	.word	0x00000000


	//----- nvinfo : EIATTR_CBANK_PARAM_SIZE
	.align		4
.L_3316:
        /*00b0*/ 	.byte	0x03, 0x19
        /*00b2*/ 	.short	0x01d0


	//----- nvinfo : EIATTR_PARAM_CBANK
	.align		4
        /*00b4*/ 	.byte	0x04, 0x0a
        /*00b6*/ 	.short	(.L_3318 - .L_3317)
	.align		4
.L_3317:
        /*00b8*/ 	.word	index@(.nv.constant0._ZN2at4cuda57_GLOBAL__N__cd6b329d_24_DistributionBernoulli_cu_7537a20d21kernelPointwiseApply2IZNS_6native9templates4cuda28bernoulli_tensor_cuda_kernelIdfEEvRKNS_10TensorBaseES9_NS_15PhiloxCudaStateEEUliRdSB_SB_SB_RKfSD_SD_SD_E_dSC_jLi1ELi2ELi4ELi512ELi2EEEvNS0_6detail10TensorInfoIT0_T2_EENSG_IT1_SI_EESI_T_)
        /*00bc*/ 	.short	0x0210
        /*00be*/ 	.short	0x01d0


	//----- nvinfo : EIATTR_SW_WAR
	.align		4
.L_3318:
        /*00c0*/ 	.byte	0x04, 0x36
        /*00c2*/ 	.short	(.L_3320 - .L_3319)
.L_3319:
        /*00c4*/ 	.word	0x00000008
.L_3320:


//--------------------- .nv.info._ZN2at4cuda57_GLOBAL__N__cd6b329d_24_DistributionBernoulli_cu_7537a20d21kernelPointwiseApply2IZNS_6native9templates4cuda28bernoulli_tensor_cuda_kernelIdfEEvRKNS_10TensorBaseES9_NS_15PhiloxCudaStateEEUliRdSB_SB_SB_RKfSD_SD_SD_E_dSC_jLi1ELi1ELi4ELi512ELi2EEEvNS0_6detail10TensorInfoIT0_T2_EENSG_IT1_SI_EESI_T_ --------------------------
	.section	.nv.info._ZN2at4cuda57_GLOBAL__N__cd6b329d_24_DistributionBernoulli_cu_7537a20d21kernelPointwiseApply2IZNS_6native9templates4cuda28bernoulli_tensor_cuda_kernelIdfEEvRKNS_10TensorBaseES9_NS_15PhiloxCudaStateEEUliRdSB_SB_SB_RKfSD_SD_SD_E_dSC_jLi1ELi1ELi4ELi512ELi2EEEvNS0_6detail10TensorInfoIT0_T2_EENSG_IT1_SI_EESI_T_,"",@"SHT_CUDA_INFO"
	.sectionflags	@""
	.align	4


	//----- nvinfo : EIATTR_CUDA_API_VERSION
	.align		4
        /*0000*/ 	.byte	0x04, 0x37
        /*0002*/ 	.short	(.L_3322 - .L_3321)
.L_3321:
        /*0004*/ 	.word	0x00000082


	//----- nvinfo : EIATTR_KPARAM_INFO
	.align		4
.L_3322:
        /*0008*/ 	.byte	0x04, 0x17
        /*000a*/ 	.short	(.L_3324 - .L_3323)
.L_3323:
        /*000c*/ 	.word	0x00000000
        /*0010*/ 	.short	0x0003
        /*0012*/ 	.short	0x01b8
        /*0014*/ 	.byte	0x00, 0xf0, 0x61, 0x00


	//----- nvinfo : EIATTR_KPARAM_INFO
	.align		4
.L_3324:
        /*0018*/ 	.byte	0x04, 0x17
        /*001a*/ 	.short	(.L_3326 - .L_3325)
.L_3325:
        /*001c*/ 	.word	0x00000000
        /*0020*/ 	.short	0x0002
        /*0022*/ 	.short	0x01b0
        /*0024*/ 	.byte	0x00, 0xf0, 0x11, 0x00


	//----- nvinfo : EIATTR_KPARAM_INFO
	.align		4
.L_3326:
        /*0028*/ 	.byte	0x04, 0x17
        /*002a*/ 	.short	(.L_3328 - .L_3327)
.L_3327:
        /*002c*/ 	.word	0x00000000
        /*0030*/ 	.short	0x0001
        /*0032*/ 	.short	0x00d8
        /*0034*/ 	.byte	0x00, 0xf0, 0x61, 0x03


	//----- nvinfo : EIATTR_KPARAM_INFO
	.align		4
.L_3328:
        /*0038*/ 	.byte	0x04, 0x17
        /*003a*/ 	.short	(.L_3330 - .L_3329)
.L_3329:
        /*003c*/ 	.word	0x00000000
        /*0040*/ 	.short	0x0000
        /*0042*/ 	.short	0x0000
        /*0044*/ 	.byte	0x00, 0xf0, 0x61, 0x03


	//----- nvinfo : EIATTR_SPARSE_MMA_MASK
	.align		4
.L_3330:
        /*0048*/ 	.byte	0x03, 0x50
        /*004a*/ 	.short	0x0000


	//----- nvinfo : EIATTR_MAXREG_COUNT
	.align		4
        /*004c*/ 	.byte	0x03, 0x1b
        /*004e*/ 	.short	0x0040


	//----- nvinfo : EIATTR_EXTERNS
	.align		4
        /*0050*/ 	.byte	0x04, 0x0f
        /*0052*/ 	.short	(.L_3332 - .L_3331)


	//   ....[0]....
	.align		4
.L_3331:
        /*0054*/ 	.word	index@(__assertfail)


	//----- nvinfo : EIATTR_MERCURY_ISA_VERSION
	.align		4
.L_3332:
        /*0058*/ 	.byte	0x03, 0x5f
        /*005a*/ 	.short	0x0101


	//----- nvinfo : EIATTR_SYSCALL_OFFSETS
	.align		4
        /*005c*/ 	.byte	0x04, 0x46
        /*005e*/ 	.short	(.L_3334 - .L_3333)


	//   ....[0]....
.L_3333:
        /*0060*/ 	.word	0x00000e20


	//   ....[1]....
        /*0064*/ 	.word	0x00000fe0


	//   ....[2]....
        /*0068*/ 	.word	0x00001190


	//   ....[3]....
        /*006c*/ 	.word	0x000013b0


	//----- nvinfo : EIATTR_EXIT_INSTR_OFFSETS
	.align		4
.L_3334:
        /*0070*/ 	.byte	0x04, 0x1c
        /*0072*/ 	.short	(.L_3336 - .L_3335)


	//   ....[0]....
.L_3335:
        /*0074*/ 	.word	0x00000080


	//   ....[1]....
        /*0078*/ 	.word	0x000014e0


	//----- nvinfo : EIATTR_INDIRECT_BRANCH_TARGETS
	.align		4
.L_3336:
        /*007c*/ 	.byte	0x04, 0x34
        /*007e*/ 	.short	(.L_3338 - .L_3337)


	//   ....[0]....
.L_3337:
        /*0080*/ 	.word	.L_x_7214@srel
        /*0084*/ 	.short	0x0
        /*0086*/ 	.short	0x0
        /*0088*/ 	.word	0x3
        /*008c*/ 	.word	.L_x_7215@srel
        /*0090*/ 	.word	.L_x_7216@srel
        /*0094*/ 	.word	.L_x_7217@srel


	//----- nvinfo : EIATTR_MAX_THREADS
	.align		4
.L_3338:
        /*0098*/ 	.byte	0x04, 0x05
        /*009a*/ 	.short	(.L_3340 - .L_3339)
.L_3339:
        /*009c*/ 	.word	0x00000200
        /*00a0*/ 	.word	0x00000001
        /*00a4*/ 	.word	0x00000001


	//----- nvinfo : EIATTR_CRS_STACK_SIZE
	.align		4
.L_3340:
        /*00a8*/ 	.byte	0x04, 0x1e
        /*00aa*/ 	.short	(.L_3342 - .L_3341)
.L_3341:
        /*00ac*/ 	.word	0x00000000


	//----- nvinfo : EIATTR_CBANK_PARAM_SIZE
	.align		4
.L_3342:
        /*00b0*/ 	.byte	0x03, 0x19
        /*00b2*/ 	.short	0x01d0


	//----- nvinfo : EIATTR_PARAM_CBANK
	.align		4
        /*00b4*/ 	.byte	0x04, 0x0a
        /*00b6*/ 	.short	(.L_3344 - .L_3343)
	.align		4
.L_3343:
        /*00b8*/ 	.word	index@(.nv.constant0._ZN2at4cuda57_GLOBAL__N__cd6b329d_24_DistributionBernoulli_cu_7537a20d21kernelPointwiseApply2IZNS_6native9templates4cuda28bernoulli_tensor_cuda_kernelIdfEEvRKNS_10TensorBaseES9_NS_15PhiloxCudaStateEEUliRdSB_SB_SB_RKfSD_SD_SD_E_dSC_jLi1ELi1ELi4ELi512ELi2EEEvNS0_6detail10TensorInfoIT0_T2_EENSG_IT1_SI_EESI_T_)
        /*00bc*/ 	.short	0x0210
        /*00be*/ 	.short	0x01d0


	//----- nvinfo : EIATTR_SW_WAR
	.align		4
.L_3344:
        /*00c0*/ 	.byte	0x04, 0x36
        /*00c2*/ 	.short	(.L_3346 - .L_3345)
.L_3345:
        /*00c4*/ 	.word	0x00000008
.L_3346:


//--------------------- .nv.info._ZN2at4cuda57_GLOBAL__N__cd6b329d_24_DistributionBernoulli_cu_7537a20d21kernelPointwiseApply2IZNS_6native9templates4cuda28bernoulli_tensor_cuda_kernelIsfEEvRKNS_10TensorBaseES9_NS_15PhiloxCudaStateEEUliRsSB_SB_SB_RKfSD_SD_SD_E_sSC_mLin1ELin1ELi4ELi512ELi2EEEvNS0_6detail10TensorInfoIT0_T2_EENSG_IT1_SI_EESI_T_ --------------------------
	.section	.nv.info._ZN2at4cuda57_GLOBAL__N__cd6b329d_24_DistributionBernoulli_cu_7537a20d21kernelPointwiseApply2IZNS_6native9templates4cuda28bernoulli_tensor_cuda_kernelIsfEEvRKNS_10TensorBaseES9_NS_15PhiloxCudaStateEEUliRsSB_SB_SB_RKfSD_SD_SD_E_sSC_mLin1ELin1ELi4ELi512ELi2EEEvNS0_6detail10TensorInfoIT0_T2_EENSG_IT1_SI_EESI_T_,"",@"SHT_CUDA_INFO"
	.sectionflags	@""
	.align	4


	//----- nvinfo : EIATTR_CUDA_API_VERSION
	.align		4
        /*0000*/ 	.byte	0x04, 0x37
        /*0002*/ 	.short	(.L_3348 - .L_3347)
.L_3347:
        /*0004*/ 	.word	0x00000082


	//----- nvinfo : EIATTR_KPARAM_INFO
	.align		4
.L_3348:
        /*0008*/ 	.byte	0x04, 0x17
        /*000a*/ 	.short	(.L_3350 - .L_3349)
.L_3349:
        /*000c*/ 	.word	0x00000000
        /*0010*/ 	.short	0x0003
        /*0012*/ 	.short	0x0348
        /*0014*/ 	.byte	0x00, 0xf0, 0x61, 0x00


	//----- nvinfo : EIATTR_KPARAM_INFO
	.align		4
.L_3350:
        /*0018*/ 	.byte	0x04, 0x17
        /*001a*/ 	.short	(.L_3352 - .L_3351)
.L_3351:
        /*001c*/ 	.word	0x00000000
        /*0020*/ 	.short	0x0002
        /*0022*/ 	.short	0x0340
        /*0024*/ 	.byte	0x00, 0xf0, 0x21, 0x00


	//----- nvinfo : EIATTR_KPARAM_INFO
	.align		4
.L_3352:
        /*0028*/ 	.byte	0x04, 0x17
        /*002a*/ 	.short	(.L_3354 - .L_3353)
.L_3353:
        /*002c*/ 	.word	0x00000000
        /*0030*/ 	.short	0x0001
        /*0032*/ 	.short	0x01a0
        /*0034*/ 	.byte	0x00, 0xf0, 0x81, 0x06


	//----- nvinfo : EIATTR_KPARAM_INFO
	.align		4
.L_3354:
        /*0038*/ 	.byte	0x04, 0x17
        /*003a*/ 	.short	(.L_3356 - .L_3355)
.L_3355:
        /*003c*/ 	.word	0x00000000
        /*0040*/ 	.short	0x0000
        /*0042*/ 	.short	0x0000
        /*0044*/ 	.byte	0x00, 0xf0, 0x81, 0x06


	//----- nvinfo : EIATTR_SPARSE_MMA_MASK
	.align		4
.L_3356:
        /*0048*/ 	.byte	0x03, 0x50
        /*004a*/ 	.short	0x0000


	//----- nvinfo : EIATTR_MAXREG_COUNT
	.align		4
        /*004c*/ 	.byte	0x03, 0x1b
        /*004e*/ 	.short	0x0040


	//----- nvinfo : EIATTR_EXTERNS
	.align		4
        /*0050*/ 	.byte	0x04, 0x0f
        /*0052*/ 	.short	(.L_3358 - .L_3357)


	//   ....[0]....
	.align		4
.L_3357:
        /*0054*/ 	.word	index@(__assertfail)


	//----- nvinfo : EIATTR_MERCURY_ISA_VERSION
	.align		4
.L_3358:
        /*0058*/ 	.byte	0x03, 0x5f
        /*005a*/ 	.short	0x0101


	//----- nvinfo : EIATTR_SYSCALL_OFFSETS
	.align		4
        /*005c*/ 	.byte	0x04, 0x46
        /*005e*/ 	.short	(.L_3360 - .L_3359)


	//   ....[0]....
.L_3359:
        /*0060*/ 	.word	0x0000d9f0


	//   ....[1]....
        /*0064*/ 	.word	0x0000dba0


	//   ....[2]....
        /*0068*/ 	.word	0x0000dd40


	//   ....[3]....
        /*006c*/ 	.word	0x0000def0


	//----- nvinfo : EIATTR_EXIT_INSTR_OFFSETS
	.align		4
.L_3360:
        /*0070*/ 	.byte	0x04, 0x1c
        /*0072*/ 	.short	(.L_3362 - .L_3361)


	//   ....[0]....
.L_3361:
        /*0074*/ 	.word	0x00000090


	//   ....[1]....
        /*0078*/ 	.word	0x0000e010


	//----- nvinfo : EIATTR_INDIRECT_BRANCH_TARGETS
	.align		4
.L_3362:
        /*007c*/ 	.byte	0x04, 0x34
        /*007e*/ 	.short	(.L_3364 - .L_3363)


	//   ....[0]....
.L_3363:
        /*0080*/ 	.word	.L_x_7218@srel
        /*0084*/ 	.short	0x0
        /*0086*/ 	.short	0x0
        /*0088*/ 	.word	0x3
        /*008c*/ 	.word	.L_x_7219@srel
        /*0090*/ 	.word	.L_x_7220@srel
        /*0094*/ 	.word	.L_x_7221@srel


	//----- nvinfo : EIATTR_MAX_THREADS
	.align		4
.L_3364:
        /*0098*/ 	.byte	0x04, 0x05
        /*009a*/ 	.short	(.L_3366 - .L_3365)
.L_3365:
        /*009c*/ 	.word	0x00000200
        /*00a0*/ 	.word	0x00000001
        /*00a4*/ 	.word	0x00000001


	//----- nvinfo : EIATTR_CRS_STACK_SIZE
	.align		4
.L_3366:
        /*00a8*/ 	.byte	0x04, 0x1e
        /*00aa*/ 	.short	(.L_3368 - .L_3367)
.L_3367:
        /*00ac*/ 	.word	0x00000000


	//----- nvinfo : EIATTR_CBANK_PARAM_SIZE
	.align		4
.L_3368:
        /*00b0*/ 	.byte	0x03, 0x19
        /*00b2*/ 	.short	0x0360


	//----- nvinfo : EIATTR_PARAM_CBANK
	.align		4
        /*00b4*/ 	.byte	0x04, 0x0a
        /*00b6*/ 	.short	(.L_3370 - .L_3369)
	.align		4
.L_3369:
        /*00b8*/ 	.word	index@(.nv.constant0._ZN2at4cuda57_GLOBAL__N__cd6b329d_24_DistributionBernoulli_cu_7537a20d21kernelPointwiseApply2IZNS_6native9templates4cuda28bernoulli_tensor_cuda_kernelIsfEEvRKNS_10TensorBaseES9_NS_15PhiloxCudaStateEEUliRsSB_SB_SB_RKfSD_SD_SD_E_sSC_mLin1ELin1ELi4ELi512ELi2EEEvNS0_6detail10TensorInfoIT0_T2_EENSG_IT1_SI_EESI_T_)
        /*00bc*/ 	.short	0x0210
        /*00be*/ 	.short	0x0360


	//----- nvinfo : EIATTR_SW_WAR
	.align		4
.L_3370:
        /*00c0*/ 	.byte	0x04, 0x36
        /*00c2*/ 	.short	(.L_3372 - .L_3371)
.L_3371:
        /*00c4*/ 	.word	0x00000008
.L_3372:


//--------------------- .nv.info._ZN2at4cuda57_GLOBAL__N__cd6b329d_24_DistributionBernoulli_cu_7537a20d21kernelPointwiseApply2IZNS_6native9templates4cuda28bernoulli_tensor_cuda_kernelIsfEEvRKNS_10TensorBaseES9_NS_15PhiloxCudaStateEEUliRsSB_SB_SB_RKfSD_SD_SD_E_sSC_mLi1ELi1ELi4ELi512ELi2EEEvNS0_6detail10TensorInfoIT0_T2_EENSG_IT1_SI_EESI_T_ --------------------------
	.section	.nv.info._ZN2at4cuda57_GLOBAL__N__cd6b329d_24_DistributionBernoulli_cu_7537a20d21kernelPointwiseApply2IZNS_6native9templates4cuda28bernoulli_tensor_cuda_kernelIsfEEvRKNS_10TensorBaseES9_NS_15PhiloxCudaStateEEUliRsSB_SB_SB_RKfSD_SD_SD_E_sSC_mLi1ELi1ELi4ELi512ELi2EEEvNS0_6detail10TensorInfoIT0_T2_EENSG_IT1_SI_EESI_T_,"",@"SHT_CUDA_INFO"
	.sectionflags	@""
	.align	4


	//----- nvinfo : EIATTR_CUDA_API_VERSION
	.align		4
        /*0000*/ 	.byte	0x04, 0x37
        /*0002*/ 	.short	(.L_3374 - .L_3373)
.L_3373:
        /*0004*/ 	.word	0x00000082


	//----- nvinfo : EIATTR_KPARAM_INFO
	.align		4
.L_3374:
        /*0008*/ 	.byte	0x04, 0x17
        /*000a*/ 	.short	(.L_3376 - .L_3375)
.L_3375:
        /*000c*/ 	.word	0x00000000
        /*0010*/ 	.short	0x0003
        /*0012*/ 	.short	0x0348
        /*0014*/ 	.byte	0x00, 0xf0, 0x61, 0x00


	//----- nvinfo : EIATTR_KPARAM_INFO
	.align		4
.L_3376:
        /*0018*/ 	.byte	0x04, 0x17
        /*001a*/ 	.short	(.L_3378 - .L_3377)
.L_3377:
        /*001c*/ 	.word	0x00000000
        /*0020*/ 	.short	0x0002
        /*0022*/ 	.short	0x0340
        /*0024*/ 	.byte	0x00, 0xf0, 0x21, 0x00


	//----- nvinfo : EIATTR_KPARAM_INFO
	.align		4
.L_3378:
        /*0028*/ 	.byte	0x04, 0x17
        /*002a*/ 	.short	(.L_3380 - .L_3379)
.L_3379:
        /*002c*/ 	.word	0x00000000
        /*0030*/ 	.short	0x0001
        /*0032*/ 	.short	0x01a0
        /*0034*/ 	.byte	0x00, 0xf0, 0x81, 0x06


	//----- nvinfo : EIATTR_KPARAM_INFO
	.align		4
.L_3380:
        /*0038*/ 	.byte	0x04, 0x17
        /*003a*/ 	.short	(.L_3382 - .L_3381)
.L_3381:
        /*003c*/ 	.word	0x00000000
        /*0040*/ 	.short	0x0000
        /*0042*/ 	.short	0x0000
        /*0044*/ 	.byte	0x00, 0xf0, 0x81, 0x06


	//----- nvinfo : EIATTR_SPARSE_MMA_MASK
	.align		4
.L_3382:
        /*0048*/ 	.byte	0x03, 0x50
        /*004a*/ 	.short	0x0000


	//----- nvinfo : EIATTR_MAXREG_COUNT
	.align		4
        /*004c*/ 	.byte	0x03, 0x1b
        /*004e*/ 	.short	0x0040


	//----- nvinfo : EIATTR_EXTERNS
	.align		4
        /*0050*/ 	.byte	0x04, 0x0f
        /*0052*/ 	.short	(.L_3384 - .L_3383)


	//   ....[0]....
	.align		4
.L_3383:
        /*0054*/ 	.word	index@(__assertfail)


	//----- nvinfo : EIATTR_MERCURY_ISA_VERSION
	.align		4
.L_3384:
        /*0058*/ 	.byte	0x03, 0x5f
        /*005a*/ 	.short	0x0101


	//----- nvinfo : EIATTR_SYSCALL_OFFSETS
	.align		4
        /*005c*/ 	.byte	0x04, 0x46
        /*005e*/ 	.short	(.L_3386 - .L_3385)


	//   ....[0]....
.L_3385:
        /*0060*/ 	.word	0x00001060


	//   ....[1]....
        /*0064*/ 	.word	0x00001210


	//   ....[2]....
        /*0068*/ 	.word	0x000013b0


	//   ....[3]....
        /*006c*/ 	.word	0x00001610


	//----- nvinfo : EIATTR_EXIT_INSTR_OFFSETS
	.align		4
.L_3386:
        /*0070*/ 	.byte	0x04, 0x1c
        /*0072*/ 	.short	(.L_3388 - .L_3387)


	//   ....[0]....
.L_3387:
        /*0074*/ 	.word	0x00000090


	//   ....[1]....
        /*0078*/ 	.word	0x000017c0


	//----- nvinfo : EIATTR_INDIRECT_BRANCH_TARGETS
	.align		4
.L_3388:
        /*007c*/ 	.byte	0x04, 0x34
        /*007e*/ 	.short	(.L_3390 - .L_3389)


	//   ....[0]....
.L_3389:
        /*0080*/ 	.word	.L_x_7222@srel
        /*0084*/ 	.short	0x0
        /*0086*/ 	.short	0x0
        /*0088*/ 	.word	0x3
        /*008c*/ 	.word	.L_x_7223@srel
        /*0090*/ 	.word	.L_x_7224@srel
        /*0094*/ 	.word	.L_x_7225@srel


	//----- nvinfo : EIATTR_MAX_THREADS
	.align		4
.L_3390:
        /*0098*/ 	.byte	0x04, 0x05
        /*009a*/ 	.short	(.L_3392 - .L_3391)
.L_3391:
        /*009c*/ 	.word	0x00000200
        /*00a0*/ 	.word	0x00000001
        /*00a4*/ 	.word	0x00000001


	//----- nvinfo : EIATTR_CRS_STACK_SIZE
	.align		4
.L_3392:
        /*00a8*/ 	.byte	0x04, 0x1e
        /*00aa*/ 	.short	(.L_3394 - .L_3393)
.L_3393:
        /*00ac*/ 	.word	0x00000000


	//----- nvinfo : EIATTR_CBANK_PARAM_SIZE
	.align		4
.L_3394:
        /*00b0*/ 	.byte	0x03, 0x19
        /*00b2*/ 	.short	0x0360


	//----- nvinfo : EIATTR_PARAM_CBANK
	.align		4
        /*00b4*/ 	.byte	0x04, 0x0a
        /*00b6*/ 	.short	(.L_3396 - .L_3395)
	.align		4
.L_3395:
        /*00b8*/ 	.word	index@(.nv.constant0._ZN2at4cuda57_GLOBAL__N__cd6b329d_24_DistributionBernoulli_cu_7537a20d21kernelPointwiseApply2IZNS_6native9templates4cuda28bernoulli_tensor_cuda_kernelIsfEEvRKNS_10TensorBaseES9_NS_15PhiloxCudaStateEEUliRsSB_SB_SB_RKfSD_SD_SD_E_sSC_mLi1ELi1ELi4ELi512ELi2EEEvNS0_6detail10TensorInfoIT0_T2_EENSG_IT1_SI_EESI_T_)
        /*00bc*/ 	.short	0x0210
        /*00be*/ 	.short	0x0360


	//----- nvinfo : EIATTR_SW_WAR
	.align		4
.L_3396:
        /*00c0*/ 	.byte	0x04, 0x36
        /*00c2*/ 	.short	(.L_3398 - .L_3397)
.L_3397:
        /*00c4*/ 	.word	0x00000008
.L_3398:


//--------------------- .nv.info._ZN2at4cuda57_GLOBAL__N__cd6b329d_24_DistributionBernoulli_cu_7537a20d21kernelPointwiseApply2IZNS_6native9templates4cuda28bernoulli_tensor_cuda_kernelIsfEEvRKNS_10TensorBaseES9_NS_15PhiloxCudaStateEEUliRsSB_SB_SB_RKfSD_SD_SD_E_sSC_jLin1ELin1ELi4ELi512ELi2EEEvNS0_6detail10TensorInfoIT0_T2_EENSG_IT1_SI_EESI_T_ --------------------------
	.section	.nv.info._ZN2at4cuda57_GLOBAL__N__cd6b329d_24_DistributionBernoulli_cu_7537a20d21kernelPointwiseApply2IZNS_6native9templates4cuda28bernoulli_tensor_cuda_kernelIsfEEvRKNS_10TensorBaseES9_NS_15PhiloxCudaStateEEUliRsSB_SB_SB_RKfSD_SD_SD_E_sSC_jLin1ELin1ELi4ELi512ELi2EEEvNS0_6detail10TensorInfoIT0_T2_EENSG_IT1_SI_EESI_T_,"",@"SHT_CUDA_INFO"
	.sectionflags	@""
	.align	4


	//----- nvinfo : EIATTR_CUDA_API_VERSION
	.align		4
        /*0000*/ 	.byte	0x04, 0x37
        /*0002*/ 	.short	(.L_3400 - .L_3399)
.L_3399:
        /*0004*/ 	.word	0x00000082


	//----- nvinfo : EIATTR_KPARAM_INFO
	.align		4
.L_3400:
        /*0008*/ 	.byte	0x04, 0x17
        /*000a*/ 	.short	(.L_3402 - .L_3401)
.L_3401:
        /*000c*/ 	.word	0x00000000
        /*0010*/ 	.short	0x0003
        /*0012*/ 	.short	0x01b8
        /*0014*/ 	.byte	0x00, 0xf0, 0x61, 0x00


	//----- nvinfo : EIATTR_KPARAM_INFO
	.align		4
.L_3402:
        /*0018*/ 	.byte	0x04, 0x17
        /*001a*/ 	.short	(.L_3404 - .L_3403)
.L_3403:
        /*001c*/ 	.word	0x00000000
        /*0020*/ 	.short	0x0002
        /*0022*/ 	.short	0x01b0
        /*0024*/ 	.byte	0x00, 0xf0, 0x11, 0x00


	//----- nvinfo : EIATTR_KPARAM_INFO
	.align		4
.L_3404:
        /*0028*/ 	.byte	0x04, 0x17
        /*002a*/ 	.short	(.L_3406 - .L_3405)
.L_3405:
        /*002c*/ 	.word	0x00000000
        /*0030*/ 	.short	0x0001
        /*0032*/ 	.short	0x00d8
        /*0034*/ 	.byte	0x00, 0xf0, 0x61, 0x03


	//----- nvinfo : EIATTR_KPARAM_INFO
	.align		4
.L_3406:
        /*0038*/ 	.byte	0x04, 0x17
        /*003a*/ 	.short	(.L_3408 - .L_3407)
.L_3407:
        /*003c*/ 	.word	0x00000000
        /*0040*/ 	.short	0x0000
        /*0042*/ 	.short	0x0000
        /*0044*/ 	.byte	0x00, 0xf0, 0x61, 0x03


	//----- nvinfo : EIATTR_SPARSE_MMA_MASK
	.align		4
.L_3408:
        /*0048*/ 	.byte	0x03, 0x50
        /*004a*/ 	.short	0x0000


	//----- nvinfo : EIATTR_MAXREG_COUNT
	.align		4
        /*004c*/ 	.byte	0x03, 0x1b
        /*004e*/ 	.short	0x0040


	//----- nvinfo : EIATTR_EXTERNS
	.align		4
        /*0050*/ 	.byte	0x04, 0x0f
        /*0052*/ 	.short	(.L_3410 - .L_3409)


	//   ....[0]....
	.align		4
.L_3409:
        /*0054*/ 	.word	index@(__assertfail)


	//----- nvinfo : EIATTR_MERCURY_ISA_VERSION
	.align		4
.L_3410:
        /*0058*/ 	.byte	0x03, 0x5f
        /*005a*/ 	.short	0x0101


	//----- nvinfo : EIATTR_SYSCALL_OFFSETS
	.align		4
        /*005c*/ 	.byte	0x04, 0x46
        /*005e*/ 	.short	(.L_3412 - .L_3411)


	//   ....[0]....
.L_3411:
        /*0060*/ 	.word	0x000073c0


	//   ....[1]....
        /*0064*/ 	.word	0x00007570


	//   ....[2]....
        /*0068*/ 	.word	0x00007710


	//   ....[3]....
        /*006c*/ 	.word	0x000078c0


	//----- nvinfo : EIATTR_EXIT_INSTR_OFFSETS
	.align		4
.L_3412:
        /*0070*/ 	.byte	0x04, 0x1c
        /*0072*/ 	.short	(.L_3414 - .L_3413)


	//   ....[0]....
.L_3413:
        /*0074*/ 	.word	0x00000080


	//   ....[1]....
        /*0078*/ 	.word	0x000079c0


	//----- nvinfo : EIATTR_INDIRECT_BRANCH_TARGETS
	.align		4
.L_3414:
        /*007c*/ 	.byte	0x04, 0x34
        /*007e*/ 	.short	(.L_3416 - .L_3415)


	//   ....[0]....
.L_3415:
        /*0080*/ 	.word	.L_x_7226@srel
        /*0084*/ 	.short	0x0
        /*0086*/ 	.short	0x0
        /*0088*/ 	.word	0x3
        /*008c*/ 	.word	.L_x_7227@srel
        /*0090*/ 	.word	.L_x_7228@srel
        /*0094*/ 	.word	.L_x_7229@srel


	//----- nvinfo : EIATTR_MAX_THREADS
	.align		4
.L_3416:
        /*0098*/ 	.byte	0x04, 0x05
        /*009a*/ 	.short	(.L_3418 - .L_3417)
.L_3417:
        /*009c*/ 	.word	0x00000200
        /*00a0*/ 	.word	0x00000001
        /*00a4*/ 	.word	0x00000001


	//----- nvinfo : EIATTR_CRS_STACK_SIZE
	.align		4
.L_3418:
        /*00a8*/ 	.byte	0x04, 0x1e
        /*00aa*/ 	.short	(.L_3420 - .L_3419)
.L_3419:
        /*00ac*/ 	.word	0x00000000


	//----- nvinfo : EIATTR_CBANK_PARAM_SIZE
	.align		4
.L_3420:
        /*00b0*/ 	.byte	0x03, 0x19
        /*00b2*/ 	.short	0x01d0


	//----- nvinfo : EIATTR_PARAM_CBANK
	.align		4
        /*00b4*/ 	.byte	0x04, 0x0a
        /*00b6*/ 	.short	(.L_3422 - .L_3421)
	.align		4
.L_3421:
        /*00b8*/ 	.word	index@(.nv.constant0._ZN2at4cuda57_GLOBAL__N__cd6b329d_24_DistributionBernoulli_cu_7537a20d21kernelPointwiseApply2IZNS_6native9templates4cuda28bernoulli_tensor_cuda_kernelIsfEEvRKNS_10TensorBaseES9_NS_15PhiloxCudaStateEEUliRsSB_SB_SB_RKfSD_SD_SD_E_sSC_jLin1ELin1ELi4ELi512ELi2EEEvNS0_6detail10TensorInfoIT0_T2_EENSG_IT1_SI_EESI_T_)
        /*00bc*/ 	.short	0x0210
        /*00be*/ 	.short	0x01d0


	//----- nvinfo : EIATTR_SW_WAR
	.align		4
.L_3422:
        /*00c0*/ 	.byte	0x04, 0x36
        /*00c2*/ 	.short	(.L_3424 - .L_3423)
.L_3423:
        /*00c4*/ 	.word	0x00000008
.L_3424:


//--------------------- .nv.info._ZN2at4cuda57_GLOBAL__N__cd6b329d_24_DistributionBernoulli_cu_7537a20d21kernelPointwiseApply2IZNS_6native9templates4cuda28bernoulli_tensor_cuda_kernelIsfEEvRKNS_10TensorBaseES9_NS_15PhiloxCudaStateEEUliRsSB_SB_SB_RKfSD_SD_SD_E_sSC_jLin1ELi2ELi4ELi512ELi2EEEvNS0_6detail10TensorInfoIT0_T2_EENSG_IT1_SI_EESI_T_ --------------------------
	.section	.nv.info._ZN2at4cuda57_GLOBAL__N__cd6b329d_24_DistributionBernoulli_cu_7537a20d21kernelPointwiseApply2IZNS_6native9templates4cuda28bernoulli_tensor_cuda_kernelIsfEEvRKNS_10TensorBaseES9_NS_15PhiloxCudaStateEEUliRsSB_SB_SB_RKfSD_SD_SD_E_sSC_jLin1ELi2ELi4ELi512ELi2EEEvNS0_6detail10TensorInfoIT0_T2_EENSG_IT1_SI_EESI_T_,"",@"SHT_CUDA_INFO"
	.sectionflags	@""
	.align	4


	//----- nvinfo : EIATTR_CUDA_API_VERSION
	.align		4
        /*0000*/ 	.byte	0x04, 0x37
        /*0002*/ 	.short	(.L_3426 - .L_3425)
.L_3425:
        /*0004*/ 	.word	0x00000082


	//----- nvinfo : EIATTR_KPARAM_INFO
	.align		4
.L_3426:
        /*0008*/ 	.byte	0x04, 0x17
        /*000a*/ 	.short	(.L_3428 - .L_3427)
.L_3427:
        /*000c*/ 	.word	0x00000000
        /*0010*/ 	.short	0x0003
        /*0012*/ 	.short	0x01b8
        /*0014*/ 	.byte	0x00, 0xf0, 0x61, 0x00


	//----- nvinfo : EIATTR_KPARAM_INFO
	.align		4
.L_3428:
        /*0018*/ 	.byte	0x04, 0x17
        /*001a*/ 	.short	(.L_3430 - .L_3429)
.L_3429:
        /*001c*/ 	.word	0x00000000
        /*0020*/ 	.short	0x0002
        /*0022*/ 	.short	0x01b0
        /*0024*/ 	.byte	0x00, 0xf0, 0x11, 0x00


	//----- nvinfo : EIATTR_KPARAM_INFO
	.align		4
.L_3430:
        /*0028*/ 	.byte	0x04, 0x17
        /*002a*/ 	.short	(.L_3432 - .L_3431)
.L_3431:
        /*002c*/ 	.word	0x00000000
        /*0030*/ 	.short	0x0001
        /*0032*/ 	.short	0x00d8
        /*0034*/ 	.byte	0x00, 0xf0, 0x61, 0x03


	//----- nvinfo : EIATTR_KPARAM_INFO
	.align		4
.L_3432:
        /*0038*/ 	.byte	0x04, 0x17
        /*003a*/ 	.short	(.L_3434 - .L_3433)
.L_3433:
        /*003c*/ 	.word	0x00000000
        /*0040*/ 	.short	0x0000
        /*0042*/ 	.short	0x0000
        /*0044*/ 	.byte	0x00, 0xf0, 0x61, 0x03


	//----- nvinfo : EIATTR_SPARSE_MMA_MASK
	.align		4
.L_3434:
        /*0048*/ 	.byte	0x03, 0x50
        /*004a*/ 	.short	0x0000


	//----- nvinfo : EIATTR_MAXREG_COUNT
	.align		4
        /*004c*/ 	.byte	0x03, 0x1b
        /*004e*/ 	.short	0x0040


	//----- nvinfo : EIATTR_EXTERNS
	.align		4
        /*0050*/ 	.byte	0x04, 0x0f
        /*0052*/ 	.short	(.L_3436 - .L_3435)


	//   ....[0]....
	.align		4
.L_3435:
        /*0054*/ 	.word	index@(__assertfail)


	//----- nvinfo : EIATTR_MERCURY_ISA_VERSION
	.align		4
.L_3436:
        /*0058*/ 	.byte	0x03, 0x5f
        /*005a*/ 	.short	0x0101


	//----- nvinfo : EIATTR_SYSCALL_OFFSETS
	.align		4
        /*005c*/ 	.byte	0x04, 0x46
        /*005e*/ 	.short	(.L_3438 - .L_3437)


	//   ....[0]....
.L_3437:
        /*0060*/ 	.word	0x00004790


	//   ....[1]....
        /*0064*/ 	.word	0x00004940


	//   ....[2]....
        /*0068*/ 	.word	0x00004ae0


	//   ....[3]....
        /*006c*/ 	.word	0x00004c90


	//----- nvinfo : EIATTR_EXIT_INSTR_OFFSETS
	.align		4
.L_3438:
        /*0070*/ 	.byte	0x04, 0x1c
        /*0072*/ 	.short	(.L_3440 - .L_3439)


	//   ....[0]....
.L_3439:
        /*0074*/ 	.word	0x00000080


	//   ....[1]....
        /*0078*/ 	.word	0x00004d90


	//----- nvinfo : EIATTR_INDIRECT_BRANCH_TARGETS
	.align		4
.L_3440:
        /*007c*/ 	.byte	0x04, 0x34
        /*007e*/ 	.short	(.L_3442 - .L_3441)


	//   ....[0]....
.L_3441:
        /*0080*/ 	.word	.L_x_7230@srel
        /*0084*/ 	.short	0x0
        /*0086*/ 	.short	0x0
        /*0088*/ 	.word	0x3
        /*008c*/ 	.word	.L_x_7231@srel
        /*0090*/ 	.word	.L_x_7232@srel
        /*0094*/ 	.word	.L_x_7233@srel


	//----- nvinfo : EIATTR_MAX_THREADS
	.align		4
.L_3442:
        /*0098*/ 	.byte	0x04, 0x05
        /*009a*/ 	.short	(.L_3444 - .L_3443)
.L_3443:
        /*009c*/ 	.word	0x00000200
        /*00a0*/ 	.word	0x00000001
        /*00a4*/ 	.word	0x00000001


	//----- nvinfo : EIATTR_CRS_STACK_SIZE
	.align		4
.L_3444:
        /*00a8*/ 	.byte	0x04, 0x1e
        /*00aa*/ 	.short	(.L_3446 - .L_3445)
.L_3445:
        /*00ac*/ 	.word	0x00000000


	//----- nvinfo : EIATTR_CBANK_PARAM_SIZE
	.align		4
.L_3446:
        /*00b0*/ 	.byte	0x03, 0x19
        /*00b2*/ 	.short	0x01d0


	//----- nvinfo : EIATTR_PARAM_CBANK
	.align		4
        /*00b4*/ 	.byte	0x04, 0x0a
        /*00b6*/ 	.short	(.L_3448 - .L_3447)
	.align		4
.L_3447:
        /*00b8*/ 	.word	index@(.nv.constant0._ZN2at4cuda57_GLOBAL__N__cd6b329d_24_DistributionBernoulli_cu_7537a20d21kernelPointwiseApply2IZNS_6native9templates4cuda28bernoulli_tensor_cuda_kernelIsfEEvRKNS_10TensorBaseES9_NS_15PhiloxCudaStateEEUliRsSB_SB_SB_RKfSD_SD_SD_E_sSC_jLin1ELi2ELi4ELi512ELi2EEEvNS0_6detail10TensorInfoIT0_T2_EENSG_IT1_SI_EESI_T_)
        /*00bc*/ 	.short	0x0210
        /*00be*/ 	.short	0x01d0


	//----- nvinfo : EIATTR_SW_WAR
	.align		4
.L_3448:
        /*00c0*/ 	.byte	0x04, 0x36
        /*00c2*/ 	.short	(.L_3450 - .L_3449)
.L_3449:
        /*00c4*/ 	.word	0x00000008
.L_3450:


//--------------------- .nv.info._ZN2at4cuda57_GLOBAL__N__cd6b329d_24_DistributionBernoulli_cu_7537a20d21kernelPointwiseApply2IZNS_6native9templates4cuda28bernoulli_tensor_cuda_kernelIsfEEvRKNS_10TensorBaseES9_NS_15PhiloxCudaStateEEUliRsSB_SB_SB_RKfSD_SD_SD_E_sSC_jLin1ELi1ELi4ELi512ELi2EEEvNS0_6detail10TensorInfoIT0_T2_EENSG_IT1_SI_EESI_T_ --------------------------
	.section	.nv.info._ZN2at4cuda57_GLOBAL__N__cd6b329d_24_DistributionBernoulli_cu_7537a20d21kernelPointwiseApply2IZNS_6native9templates4cuda28bernoulli_tensor_cuda_kernelIsfEEvRKNS_10TensorBaseES9_NS_15PhiloxCudaStateEEUliRsSB_SB_SB_RKfSD_SD_SD_E_sSC_jLin1ELi1ELi4ELi512ELi2EEEvNS0_6detail10TensorInfoIT0_T2_EENSG_IT1_SI_EESI_T_,"",@"SHT_CUDA_INFO"
	.sectionflags	@""
	.align	4


	//----- nvinfo : EIATTR_CUDA_API_VERSION
	.align		4
        /*0000*/ 	.byte	0x04, 0x37
        /*0002*/ 	.short	(.L_3452 - .L_3451)
.L_3451:
        /*0004*/ 	.word	0x00000082


	//----- nvinfo : EIATTR_KPARAM_INFO
	.align		4
.L_3452:
        /*0008*/ 	.byte	0x04, 0x17
        /*000a*/ 	.short	(.L_3454 - .L_3453)
.L_3453:
        /*000c*/ 	.word	0x00000000
        /*0010*/ 	.short	0x0003
        /*0012*/ 	.short	0x01b8
        /*0014*/ 	.byte	0x00, 0xf0, 0x61, 0x00


	//----- nvinfo : EIATTR_KPARAM_INFO
	.align		4
.L_3454:
        /*0018*/ 	.byte	0x04, 0x17
        /*001a*/ 	.short	(.L_3456 - .L_3455)
.L_3455:
        /*001c*/ 	.word	0x00000000
        /*0020*/ 	.short	0x0002
        /*0022*/ 	.short	0x01b0
        /*0024*/ 	.byte	0x00, 0xf0, 0x11, 0x00


	//----- nvinfo : EIATTR_KPARAM_INFO
	.align		4
.L_3456:
        /*0028*/ 	.byte	0x04, 0x17
        /*002a*/ 	.short	(.L_3458 - .L_3457)
.L_3457:
        /*002c*/ 	.word	0x00000000
        /*0030*/ 	.short	0x0001
        /*0032*/ 	.short	0x00d8
        /*0034*/ 	.byte	0x00, 0xf0, 0x61, 0x03


	//----- nvinfo : EIATTR_KPARAM_INFO
	.align		4
.L_3458:
        /*0038*/ 	.byte	0x04, 0x17
        /*003a*/ 	.short	(.L_3460 - .L_3459)
.L_3459:
        /*003c*/ 	.word	0x00000000
        /*0040*/ 	.short	0x0000
        /*0042*/ 	.short	0x0000
        /*0044*/ 	.byte	0x00, 0xf0, 0x61, 0x03


	//----- nvinfo : EIATTR_SPARSE_MMA_MASK
	.align		4
.L_3460:
        /*0048*/ 	.byte	0x03, 0x50
        /*004a*/ 	.short	0x0000


	//----- nvinfo : EIATTR_MAXREG_COUNT
	.align		4
        /*004c*/ 	.byte	0x03, 0x1b
        /*004e*/ 	.short	0x0040


	//----- nvinfo : EIATTR_EXTERNS
	.align		4
        /*0050*/ 	.byte	0x04, 0x0f
        /*0052*/ 	.short	(.L_3462 - .L_3461)


	//   ....[0]....
	.align		4
.L_3461:
        /*0054*/ 	.word	index@(__assertfail)


	//----- nvinfo : EIATTR_MERCURY_ISA_VERSION
	.align		4
.L_3462:
        /*0058*/ 	.byte	0x03, 0x5f
        /*005a*/ 	.short	0x0101


	//----- nvinfo : EIATTR_SYSCALL_OFFSETS
	.align		4
        /*005c*/ 	.byte	0x04, 0x46
        /*005e*/ 	.short	(.L_3464 - .L_3463)


	//   ....[0]....
.L_3463:
        /*0060*/ 	.word	0x00004090


	//   ....[1]....
        /*0064*/ 	.word	0x000042b0


	//   ....[2]....
        /*0068*/ 	.word	0x000044c0


	//   ....[3]....
        /*006c*/ 	.word	0x000046f0


	//----- nvinfo : EIATTR_EXIT_INSTR_OFFSETS
	.align		4
.L_3464:
        /*0070*/ 	.byte	0x04, 0x1c
        /*0072*/ 	.short	(.L_3466 - .L_3465)


	//   ....[0]....
.L_3465:
        /*0074*/ 	.word	0x00000080


	//   ....[1]....
        /*0078*/ 	.word	0x000047f0


	//----- nvinfo : EIATTR_INDIRECT_BRANCH_TARGETS
	.align		4
.L_3466:
        /*007c*/ 	.byte	0x04, 0x34
        /*007e*/ 	.short	(.L_3468 - .L_3467)


	//   ....[0]....
.L_3467:
        /*0080*/ 	.word	.L_x_7234@srel
        /*0084*/ 	.short	0x0
        /*0086*/ 	.short	0x0
        /*0088*/ 	.word	0x3
        /*008c*/ 	.word	.L_x_7235@srel
        /*0090*/ 	.word	.L_x_7236@srel
        /*0094*/ 	.word	.L_x_7237@srel


	//----- nvinfo : EIATTR_MAX_THREADS
	.align		4
.L_3468:
        /*0098*/ 	.byte	0x04, 0x05
        /*009a*/ 	.short	(.L_3470 - .L_3469)
.L_3469:
        /*009c*/ 	.word	0x00000200
        /*00a0*/ 	.word	0x00000001
        /*00a4*/ 	.word	0x00000001


	//----- nvinfo : EIATTR_CRS_STACK_SIZE
	.align		4
.L_3470:
        /*00a8*/ 	.byte	0x04, 0x1e
        /*00aa*/ 	.short	(.L_3472 - .L_3471)
.L_3471:
        /*00ac*/ 	.word	0x00000000


	//----- nvinfo : EIATTR_CBANK_PARAM_SIZE
	.align		4
.L_3472:
        /*00b0*/ 	.byte	0x03, 0x19
        /*00b2*/ 	.short	0x01d0


	//----- nvinfo : EIATTR_PARAM_CBANK
	.align		4
        /*00b4*/ 	.byte	0x04, 0x0a
        /*00b6*/ 	.short	(.L_3474 - .L_3473)
	.align		4
.L_3473:
        /*00b8*/ 	.word	index@(.nv.constant0._ZN2at4cuda57_GLOBAL__N__cd6b329d_24_DistributionBernoulli_cu_7537a20d21kernelPointwiseApply2IZNS_6native9templates4cuda28bernoulli_tensor_cuda_kernelIsfEEvRKNS_10TensorBaseES9_NS_15PhiloxCudaStateEEUliRsSB_SB_SB_RKfSD_SD_SD_E_sSC_jLin1ELi1ELi4ELi512ELi2EEEvNS0_6detail10TensorInfoIT0_T2_EENSG_IT1_SI_EESI_T_)
        /*00bc*/ 	.short	0x0210
        /*00be*/ 	.short	0x01d0


	//----- nvinfo : EIATTR_SW_WAR
	.align		4
.L_3474:
        /*00c0*/ 	.byte	0x04, 0x36
        /*00c2*/ 	.short	(.L_3476 - .L_3475)
.L_3475:
        /*00c4*/ 	.word	0x00000008
.L_3476:


//--------------------- .nv.info._ZN2at4cuda57_GLOBAL__N__cd6b329d_24_DistributionBernoulli_cu_7537a20d21kernelPointwiseApply2IZNS_6native9templates4cuda28bernoulli_tensor_cuda_kernelIsfEEvRKNS_10TensorBaseES9_NS_15PhiloxCudaStateEEUliRsSB_SB_SB_RKfSD_SD_SD_E_sSC_jLi2ELin1ELi4ELi512ELi2EEEvNS0_6detail10TensorInfoIT0_T2_EENSG_IT1_SI_EESI_T_ --------------------------
	.section	.nv.info._ZN2at4cuda57_GLOBAL__N__cd6b329d_24_DistributionBernoulli_cu_7537a20d21kernelPointwiseApply2IZNS_6native9templates4cuda28bernoulli_tensor_cuda_kernelIsfEEvRKNS_10TensorBaseES9_NS_15PhiloxCudaStateEEUliRsSB_SB_SB_RKfSD_SD_SD_E_sSC_jLi2ELin1ELi4ELi512ELi2EEEvNS0_6detail10TensorInfoIT0_T2_EENSG_IT1_SI_EESI_T_,"",@"SHT_CUDA_INFO"
	.sectionflags	@""
	.align	4


	//----- nvinfo : EIATTR_CUDA_API_VERSION
	.align		4
        /*0000*/ 	.byte	0x04, 0x37
        /*0002*/ 	.short	(.L_3478 - .L_3477)
.L_3477:
        /*0004*/ 	.word	0x00000082


	//----- nvinfo : EIATTR_KPARAM_INFO
	.align		4
.L_3478:
        /*0008*/ 	.byte	0x04, 0x17
        /*000a*/ 	.short	(.L_3480 - .L_3479)
.L_3479:
        /*000c*/ 	.word	0x00000000
        /*0010*/ 	.short	0x0003
        /*0012*/ 	.short	0x01b8
        /*0014*/ 	.byte	0x00, 0xf0, 0x61, 0x00


	//----- nvinfo : EIATTR_KPARAM_INFO
	.align		4
.L_3480:
        /*0018*/ 	.byte	0x04, 0x17
        /*001a*/ 	.short	(.L_3482 - .L_3481)
.L_3481:
        /*001c*/ 	.word	0x00000000
        /*0020*/ 	.short	0x0002
        /*0022*/ 	.short	0x01b0
        /*0024*/ 	.byte	0x00, 0xf0, 0x11, 0x00


	//----- nvinfo : EIATTR_KPARAM_INFO
	.align		4
.L_3482:
        /*0028*/ 	.byte	0x04, 0x17
        /*002a*/ 	.short	(.L_3484 - .L_3483)
.L_3483:
        /*002c*/ 	.word	0x00000000
        /*0030*/ 	.short	0x0001
        /*0032*/ 	.short	0x00d8
        /*0034*/ 	.byte	0x00, 0xf0, 0x61, 0x03


	//----- nvinfo : EIATTR_KPARAM_INFO
	.align		4
.L_3484:
        /*0038*/ 	.byte	0x04, 0x17
        /*003a*/ 	.short	(.L_3486 - .L_3485)
.L_3485:
        /*003c*/ 	.word	0x00000000
        /*0040*/ 	.short	0x0000
        /*0042*/ 	.short	0x0000
        /*0044*/ 	.byte	0x00, 0xf0, 0x61, 0x03


	//----- nvinfo : EIATTR_SPARSE_MMA_MASK
	.align		4
.L_3486:
        /*0048*/ 	.byte	0x03, 0x50
        /*004a*/ 	.short	0x0000


	//----- nvinfo : EIATTR_MAXREG_COUNT
	.align		4
        /*004c*/ 	.byte	0x03, 0x1b
        /*004e*/ 	.short	0x0040


	//----- nvinfo : EIATTR_EXTERNS
	.align		4
        /*0050*/ 	.byte	0x04, 0x0f
        /*0052*/ 	.short	(.L_3488 - .L_3487)


	//   ....[0]....
	.align		4
.L_3487:
        /*0054*/ 	.word	index@(__assertfail)


	//----- nvinfo : EIATTR_MERCURY_ISA_VERSION
	.align		4
.L_3488:
        /*0058*/ 	.byte	0x03, 0x5f
        /*005a*/ 	.short	0x0101


	//----- nvinfo : EIATTR_SYSCALL_OFFSETS
	.align		4
        /*005c*/ 	.byte	0x04, 0x46
        /*005e*/ 	.short	(.L_3490 - .L_3489)


	//   ....[0]....
.L_3489:
        /*0060*/ 	.word	0x00004770


	//   ....[1]....
        /*0064*/ 	.word	0x00004920


	//   ....[2]....
        /*0068*/ 	.word	0x00004ac0


	//   ....[3]....
        /*006c*/ 	.word	0x00004c70


	//----- nvinfo : EIATTR_EXIT_INSTR_OFFSETS
	.align		4
.L_3490:
        /*0070*/ 	.byte	0x04, 0x1c
        /*0072*/ 	.short	(.L_3492 - .L_3491)


	//   ....[0]....
.L_3491:
        /*0074*/ 	.word	0x00000080


	//   ....[1]....
        /*0078*/ 	.word	0x00004d70


	//----- nvinfo : EIATTR_INDIRECT_BRANCH_TARGETS
	.align		4
.L_3492:
        /*007c*/ 	.byte	0x04, 0x34
        /*007e*/ 	.short	(.L_3494 - .L_3493)


	//   ....[0]....
.L_3493:
        /*0080*/ 	.word	.L_x_7238@srel
        /*0084*/ 	.short	0x0
        /*0086*/ 	.short	0x0
        /*0088*/ 	.word	0x3
        /*008c*/ 	.word	.L_x_7239@srel
        /*0090*/ 	.word	.L_x_7240@srel
        /*0094*/ 	.word	.L_x_7241@srel


	//----- nvinfo : EIATTR_MAX_THREADS
	.align		4
.L_3494:
        /*0098*/ 	.byte	0x04, 0x05
        /*009a*/ 	.short	(.L_3496 - .L_3495)
.L_3495:
        /*009c*/ 	.word	0x00000200
        /*00a0*/ 	.word	0x00000001
        /*00a4*/ 	.word	0x00000001


	//----- nvinfo : EIATTR_CRS_STACK_SIZE
	.align		4
.L_3496:
        /*00a8*/ 	.byte	0x04, 0x1e
        /*00aa*/ 	.short	(.L_3498 - .L_3497)
.L_3497:
        /*00ac*/ 	.word	0x00000000


	//----- nvinfo : EIATTR_CBANK_PARAM_SIZE
	.align		4
.L_3498:
        /*00b0*/ 	.byte	0x03, 0x19
        /*00b2*/ 	.short	0x01d0


	//----- nvinfo : EIATTR_PARAM_CBANK
	.align		4
        /*00b4*/ 	.byte	0x04, 0x0a
        /*00b6*/ 	.short	(.L_3500 - .L_3499)
	.align		4
.L_3499:
        /*00b8*/ 	.word	index@(.nv.constant0._ZN2at4cuda57_GLOBAL__N__cd6b329d_24_DistributionBernoulli_cu_7537a20d21kernelPointwiseApply2IZNS_6native9templates4cuda28bernoulli_tensor_cuda_kernelIsfEEvRKNS_10TensorBaseES9_NS_15PhiloxCudaStateEEUliRsSB_SB_SB_RKfSD_SD_SD_E_sSC_jLi2ELin1ELi4ELi512ELi2EEEvNS0_6detail10TensorInfoIT0_T2_EENSG_IT1_SI_EESI_T_)
        /*00bc*/ 	.short	0x0210
        /*00be*/ 	.short	0x01d0


	//----- nvinfo : EIATTR_SW_WAR
	.align		4
.L_3500:
        /*00c0*/ 	.byte	0x04, 0x36
        /*00c2*/ 	.short	(.L_3502 - .L_3501)
.L_3501:
        /*00c4*/ 	.word	0x00000008
.L_3502:


//--------------------- .nv.info._ZN2at4cuda57_GLOBAL__N__cd6b329d_24_DistributionBernoulli_cu_7537a20d21kernelPointwiseApply2IZNS_6native9templates4cuda28bernoulli_tensor_cuda_kernelIsfEEvRKNS_10TensorBaseES9_NS_15PhiloxCudaStateEEUliRsSB_SB_SB_RKfSD_SD_SD_E_sSC_jLi2ELi2ELi4ELi512ELi2EEEvNS0_6detail10TensorInfoIT0_T2_EENSG_IT1_SI_EESI_T_ --------------------------
	.section	.nv.info._ZN2at4cuda57_GLOBAL__N__cd6b329d_24_DistributionBernoulli_cu_7537a20d21kernelPointwiseApply2IZNS_6native9templates4cuda28bernoulli_tensor_cuda_kernelIsfEEvRKNS_10TensorBaseES9_NS_15PhiloxCudaStateEEUliRsSB_SB_SB_RKfSD_SD_SD_E_sSC_jLi2ELi2ELi4ELi512ELi2EEEvNS0_6detail10TensorInfoIT0_T2_EENSG_IT1_SI_EESI_T_,"",@"SHT_CUDA_INFO"
	.sectionflags	@""
	.align	4


	//----- nvinfo : EIATTR_CUDA_API_VERSION
	.align		4
        /*0000*/ 	.byte	0x04, 0x37
        /*0002*/ 	.short	(.L_3504 - .L_3503)
.L_3503:
        /*0004*/ 	.word	0x00000082


	//----- nvinfo : EIATTR_KPARAM_INFO
	.align		4
.L_3504:
        /*0008*/ 	.byte	0x04, 0x17
        /*000a*/ 	.short	(.L_3506 - .L_3505)
.L_3505:
        /*000c*/ 	.word	0x00000000
        /*0010*/ 	.short	0x0003
        /*0012*/ 	.short	0x01b8
        /*0014*/ 	.byte	0x00, 0xf0, 0x61, 0x00


	//----- nvinfo : EIATTR_KPARAM_INFO
	.align		4
.L_3506:
        /*0018*/ 	.byte	0x04, 0x17
        /*001a*/ 	.short	(.L_3508 - .L_3507)
.L_3507:
        /*001c*/ 	.word	0x00000000
        /*0020*/ 	.short	0x0002
        /*0022*/ 	.short	0x01b0
        /*0024*/ 	.byte	0x00, 0xf0, 0x11, 0x00


	//----- nvinfo : EIATTR_KPARAM_INFO
	.align		4
.L_3508:
        /*0028*/ 	.byte	0x04, 0x17
        /*002a*/ 	.short	(.L_3510 - .L_3509)
.L_3509:
        /*002c*/ 	.word	0x00000000
        /*0030*/ 	.short	0x0001
        /*0032*/ 	.short	0x00d8
        /*0034*/ 	.byte	0x00, 0xf0, 0x61, 0x03


	//----- nvinfo : EIATTR_KPARAM_INFO
	.align		4
.L_3510:
        /*0038*/ 	.byte	0x04, 0x17
        /*003a*/ 	.short	(.L_3512 - .L_3511)
.L_3511:
        /*003c*/ 	.word	0x00000000
        /*0040*/ 	.short	0x0000
        /*0042*/ 	.short	0x0000
        /*0044*/ 	.byte	0x00, 0xf0, 0x61, 0x03


	//----- nvinfo : EIATTR_SPARSE_MMA_MASK
	.align		4
.L_3512:
        /*0048*/ 	.byte	0x03, 0x50
        /*004a*/ 	.short	0x0000


	//----- nvinfo : EIATTR_MAXREG_COUNT
	.align		4
        /*004c*/ 	.byte	0x03, 0x1b
        /*004e*/ 	.short	0x0040


	//----- nvinfo : EIATTR_EXTERNS
	.align		4
        /*0050*/ 	.byte	0x04, 0x0f
        /*0052*/ 	.short	(.L_3514 - .L_3513)


	//   ....[0]....
	.align		4
.L_3513:
        /*0054*/ 	.word	index@(__assertfail)


	//----- nvinfo : EIATTR_MERCURY_ISA_VERSION
	.align		4
.L_3514:
        /*0058*/ 	.byte	0x03, 0x5f
        /*005a*/ 	.short	0x0101


	//----- nvinfo : EIATTR_SYSCALL_OFFSETS
	.align		4
        /*005c*/ 	.byte	0x04, 0x46
        /*005e*/ 	.short	(.L_3516 - .L_3515)


	//   ....[0]....
.L_3515:
        /*0060*/ 	.word	0x00001a10


	//   ....[1]....
        /*0064*/ 	.word	0x00001bc0


	//   ....[2]....
        /*0068*/ 	.word	0x00001d60


	//   ....[3]....
        /*006c*/ 	.word	0x00001f10


	//----- nvinfo : EIATTR_EXIT_INSTR_OFFSETS
	.align		4
.L_3516:
        /*0070*/ 	.byte	0x04, 0x1c
        /*0072*/ 	.short	(.L_3518 - .L_3517)


	//   ....[0]....
.L_3517:
        /*0074*/ 	.word	0x00000080


	//   ....[1]....
        /*0078*/ 	.word	0x00002000


	//----- nvinfo : EIATTR_INDIRECT_BRANCH_TARGETS
	.align		4
.L_3518:
        /*007c*/ 	.byte	0x04, 0x34
        /*007e*/ 	.short	(.L_3520 - .L_3519)


	//   ....[0]....
.L_3519:
        /*0080*/ 	.word	.L_x_7242@srel
        /*0084*/ 	.short	0x0
        /*0086*/ 	.short	0x0
        /*0088*/ 	.word	0x3
        /*008c*/ 	.word	.L_x_7243@srel
        /*0090*/ 	.word	.L_x_7244@srel
        /*0094*/ 	.word	.L_x_7245@srel


	//----- nvinfo : EIATTR_MAX_THREADS
	.align		4
.L_3520:
        /*0098*/ 	.byte	0x04, 0x05
        /*009a*/ 	.short	(.L_3522 - .L_3521)
.L_3521:
        /*009c*/ 	.word	0x00000200
        /*00a0*/ 	.word	0x00000001
        /*00a4*/ 	.word	0x00000001


	//----- nvinfo : EIATTR_CRS_STACK_SIZE
	.align		4
.L_3522:
        /*00a8*/ 	.byte	0x04, 0x1e
        /*00aa*/ 	.short	(.L_3524 - .L_3523)
.L_3523:
        /*00ac*/ 	.word	0x00000000


	//----- nvinfo : EIATTR_CBANK_PARAM_SIZE
	.align		4
.L_3524:
        /*00b0*/ 	.byte	0x03, 0x19
        /*00b2*/ 	.short	0x01d0


	//----- nvinfo : EIATTR_PARAM_CBANK
	.align		4
        /*00b4*/ 	.byte	0x04, 0x0a
        /*00b6*/ 	.short	(.L_3526 - .L_3525)
	.align		4
.L_3525:
        /*00b8*/ 	.word	index@(.nv.constant0._ZN2at4cuda57_GLOBAL__N__cd6b329d_24_DistributionBernoulli_cu_7537a20d21kernelPointwiseApply2IZNS_6native9templates4cuda28bernoulli_tensor_cuda_kernelIsfEEvRKNS_10TensorBaseES9_NS_15PhiloxCudaStateEEUliRsSB_SB_SB_RKfSD_SD_SD_E_sSC_jLi2ELi2ELi4ELi512ELi2EEEvNS0_6detail10TensorInfoIT0_T2_EENSG_IT1_SI_EESI_T_)
        /*00bc*/ 	.short	0x0210
        /*00be*/ 	.short	0x01d0


	//----- nvinfo : EIATTR_SW_WAR
	.align		4
.L_3526:
        /*00c0*/ 	.byte	0x04, 0x36
        /*00c2*/ 	.short	(.L_3528 - .L_3527)
.L_3527:
        /*00c4*/ 	.word	0x00000008
.L_3528:


//--------------------- .nv.info._ZN2at4cuda57_GLOBAL__N__cd6b329d_24_DistributionBernoulli_cu_7537a20d21kernelPointwiseApply2IZNS_6native9templates4cuda28bernoulli_tensor_cuda_kernelIsfEEvRKNS_10TensorBaseES9_NS_15PhiloxCudaStateEEUliRsSB_SB_SB_RKfSD_SD_SD_E_sSC_jLi2ELi1ELi4ELi512ELi2EEEvNS0_6detail10TensorInfoIT0_T2_EENSG_IT1_SI_EESI_T_ --------------------------
	.section	.nv.info._ZN2at4cuda57_GLOBAL__N__cd6b329d_24_DistributionBernoulli_cu_7537a20d21kernelPointwiseApply2IZNS_6native9templates4cuda28bernoulli_tensor_cuda_kernelIsfEEvRKNS_10TensorBaseES9_NS_15PhiloxCudaStateEEUliRsSB_SB_SB_RKfSD_SD_SD_E_sSC_jLi2ELi1ELi4ELi512ELi2EEEvNS0_6detail10TensorInfoIT0_T2_EENSG_IT1_SI_EESI_T_,"",@"SHT_CUDA_INFO"
	.sectionflags	@""
	.align	4


	//----- nvinfo : EIATTR_CUDA_API_VERSION
	.align		4
        /*0000*/ 	.byte	0x04, 0x37
        /*0002*/ 	.short	(.L_3530 - .L_3529)
.L_3529:
        /*0004*/ 	.word	0x00000082


	//----- nvinfo : EIATTR_KPARAM_INFO
	.align		4
.L_3530:
        /*0008*/ 	.byte	0x04, 0x17
        /*000a*/ 	.short	(.L_3532 - .L_3531)
.L_3531:
        /*000c*/ 	.word	0x00000000
        /*0010*/ 	.short	0x0003
        /*0012*/ 	.short	0x01b8
        /*0014*/ 	.byte	0x00, 0xf0, 0x61, 0x00


	//----- nvinfo : EIATTR_KPARAM_INFO
	.align		4
.L_3532:
        /*0018*/ 	.byte	0x04, 0x17
        /*001a*/ 	.short	(.L_3534 - .L_3533)
.L_3533:
        /*001c*/ 	.word	0x00000000
        /*0020*/ 	.short	0x0002
        /*0022*/ 	.short	0x01b0
        /*0024*/ 	.byte	0x00, 0xf0, 0x11, 0x00


	//----- nvinfo : EIATTR_KPARAM_INFO
	.align		4
.L_3534:
        /*0028*/ 	.byte	0x04, 0x17
        /*002a*/ 	.short	(.L_3536 - .L_3535)
.L_3535:
        /*002c*/ 	.word	0x00000000
        /*0030*/ 	.short	0x0001
        /*0032*/ 	.short	0x00d8
        /*0034*/ 	.byte	0x00, 0xf0, 0x61, 0x03


	//----- nvinfo : EIATTR_KPARAM_INFO
	.align		4
.L_3536:
        /*0038*/ 	.byte	0x04, 0x17
        /*003a*/ 	.short	(.L_3538 - .L_3537)
.L_3537:
        /*003c*/ 	.word	0x00000000
        /*0040*/ 	.short	0x0000
        /*0042*/ 	.short	0x0000
        /*0044*/ 	.byte	0x00, 0xf0, 0x61, 0x03


	//----- nvinfo : EIATTR_SPARSE_MMA_MASK
	.align		4
.L_3538:
        /*0048*/ 	.byte	0x03, 0x50
        /*004a*/ 	.short	0x0000


	//----- nvinfo : EIATTR_MAXREG_COUNT
	.align		4
        /*004c*/ 	.byte	0x03, 0x1b
        /*004e*/ 	.short	0x0040


	//----- nvinfo : EIATTR_EXTERNS
	.align		4
        /*0050*/ 	.byte	0x04, 0x0f
        /*0052*/ 	.short	(.L_3540 - .L_3539)


	//   ....[0]....
	.align		4
.L_3539:
        /*0054*/ 	.word	index@(__assertfail)


	//----- nvinfo : EIATTR_MERCURY_ISA_VERSION
	.align		4
.L_3540:
        /*0058*/ 	.byte	0x03, 0x5f
        /*005a*/ 	.short	0x0101


	//----- nvinfo : EIATTR_SYSCALL_OFFSETS
	.align		4
        /*005c*/ 	.byte	0x04, 0x46
        /*005e*/ 	.short	(.L_3542 - .L_3541)


	//   ....[0]....
.L_3541:
        /*0060*/ 	.word	0x00001430


	//   ....[1]....
        /*0064*/ 	.word	0x00001620


	//   ....[2]....
        /*0068*/ 	.word	0x00001800


	//   ....[3]....
        /*006c*/ 	.word	0x000019f0


	//----- nvinfo : EIATTR_EXIT_INSTR_OFFSETS
	.align		4
.L_3542:
        /*0070*/ 	.byte	0x04, 0x1c
        /*0072*/ 	.short	(.L_3544 - .L_3543)


	//   ....[0]....
.L_3543:
        /*0074*/ 	.word	0x00000080


	//   ....[1]....
        /*0078*/ 	.word	0x00001ad0


	//----- nvinfo : EIATTR_INDIRECT_BRANCH_TARGETS
	.align		4
.L_3544:
        /*007c*/ 	.byte	0x04, 0x34
        /*007e*/ 	.short	(.L_3546 - .L_3545)


	//   ....[0]....
.L_3545:
        /*0080*/ 	.word	.L_x_7246@srel
        /*0084*/ 	.short	0x0
        /*0086*/ 	.short	0x0
        /*0088*/ 	.word	0x3
        /*008c*/ 	.word	.L_x_7247@srel
        /*0090*/ 	.word	.L_x_7248@srel
        /*0094*/ 	.word	.L_x_7249@srel


	//----- nvinfo : EIATTR_MAX_THREADS
	.align		4
.L_3546:
        /*0098*/ 	.byte	0x04, 0x05
        /*009a*/ 	.short	(.L_3548 - .L_3547)
.L_3547:
        /*009c*/ 	.word	0x00000200
        /*00a0*/ 	.word	0x00000001
        /*00a4*/ 	.word	0x00000001


	//----- nvinfo : EIATTR_CRS_STACK_SIZE
	.align		4
.L_3548:
        /*00a8*/ 	.byte	0x04, 0x1e
        /*00aa*/ 	.short	(.L_3550 - .L_3549)
.L_3549:
        /*00ac*/ 	.word	0x00000000


	//----- nvinfo : EIATTR_CBANK_PARAM_SIZE
	.align		4
.L_3550:
        /*00b0*/ 	.byte	0x03, 0x19
        /*00b2*/ 	.short	0x01d0


	//----- nvinfo : EIATTR_PARAM_CBANK
	.align		4
        /*00b4*/ 	.byte	0x04, 0x0a
        /*00b6*/ 	.short	(.L_3552 - .L_3551)
	.align		4
.L_3551:
        /*00b8*/ 	.word	index@(.nv.constant0._ZN2at4cuda57_GLOBAL__N__cd6b329d_24_DistributionBernoulli_cu_7537a20d21kernelPointwiseApply2IZNS_6native9templates4cuda28bernoulli_tensor_cuda_kernelIsfEEvRKNS_10TensorBaseES9_NS_15PhiloxCudaStateEEUliRsSB_SB_SB_RKfSD_SD_SD_E_sSC_jLi2ELi1ELi4ELi512ELi2EEEvNS0_6detail10TensorInfoIT0_T2_EENSG_IT1_SI_EESI_T_)
        /*00bc*/ 	.short	0x0210
        /*00be*/ 	.short	0x01d0


	//----- nvinfo : EIATTR_SW_WAR
	.align		4
.L_3552:
        /*00c0*/ 	.byte	0x04, 0x36
        /*00c2*/ 	.short	(.L_3554 - .L_3553)
.L_3553:
        /*00c4*/ 	.word	0x00000008
.L_3554:


//--------------------- .nv.info._ZN2at4cuda57_GLOBAL__N__cd6b329d_24_DistributionBernoulli_cu_7537a20d21kernelPointwiseApply2IZNS_6native9templates4cuda28bernoulli_tensor_cuda_kernelIsfEEvRKNS_10TensorBaseES9_NS_15PhiloxCudaStateEEUliRsSB_SB_SB_RKfSD_SD_SD_E_sSC_jLi1ELin1ELi4ELi512ELi2EEEvNS0_6detail10TensorInfoIT0_T2_EENSG_IT1_SI_EESI_T_ --------------------------
	.section	.nv.info._ZN2at4cuda57_GLOBAL__N__cd6b329d_24_DistributionBernoulli_cu_7537a20d21kernelPointwiseApply2IZNS_6native9templates4cuda28bernoulli_tensor_cuda_kernelIsfEEvRKNS_10TensorBaseES9_NS_15PhiloxCudaStateEEUliRsSB_SB_SB_RKfSD_SD_SD_E_sSC_jLi1ELin1ELi4ELi512ELi2EEEvNS0_6detail10TensorInfoIT0_T2_EENSG_IT1_SI_EESI_T_,"",@"SHT_CUDA_INFO"
	.sectionflags	@""
	.align	4


	//----- nvinfo : EIATTR_CUDA_API_VERSION
	.align		4
        /*0000*/ 	.byte	0x04, 0x37
        /*0002*/ 	.short	(.L_3556 - .L_3555)
.L_3555:
        /*0004*/ 	.word	0x00000082


	//----- nvinfo : EIATTR_KPARAM_INFO
	.align		4
.L_3556:
        /*0008*/ 	.byte	0x04, 0x17
        /*000a*/ 	.short	(.L_3558 - .L_3557)
.L_3557:
        /*000c*/ 	.word	0x00000000
        /*0010*/ 	.short	0x0003
        /*0012*/ 	.short	0x01b8
        /*0014*/ 	.byte	0x00, 0xf0, 0x61, 0x00


	//----- nvinfo : EIATTR_KPARAM_INFO
	.align		4
.L_3558:
        /*0018*/ 	.byte	0x04, 0x17
        /*001a*/ 	.short	(.L_3560 - .L_3559)
.L_3559:
        /*001c*/ 	.word	0x00000000
        /*0020*/ 	.short	0x0002
        /*0022*/ 	.short	0x01b0
        /*0024*/ 	.byte	0x00, 0xf0, 0x11, 0x00


	//----- nvinfo : EIATTR_KPARAM_INFO
	.align		4
.L_3560:
        /*0028*/ 	.byte	0x04, 0x17
        /*002a*/ 	.short	(.L_3562 - .L_3561)
.L_3561:
        /*002c*/ 	.word	0x00000000
        /*0030*/ 	.short	0x0001
        /*0032*/ 	.short	0x00d8
        /*0034*/ 	.byte	0x00, 0xf0, 0x61, 0x03


	//----- nvinfo : EIATTR_KPARAM_INFO
	.align		4
.L_3562:
        /*0038*/ 	.byte	0x04, 0x17
        /*003a*/ 	.short	(.L_3564 - .L_3563)
.L_3563:
        /*003c*/ 	.word	0x00000000
        /*0040*/ 	.short	0x0000
        /*0042*/ 	.short	0x0000
        /*0044*/ 	.byte	0x00, 0xf0, 0x61, 0x03


	//----- nvinfo : EIATTR_SPARSE_MMA_MASK
	.align		4
.L_3564:
        /*0048*/ 	.byte	0x03, 0x50
        /*004a*/ 	.short	0x0000


	//----- nvinfo : EIATTR_MAXREG_COUNT
	.align		4
        /*004c*/ 	.byte	0x03, 0x1b
        /*004e*/ 	.short	0x0040


	//----- nvinfo : EIATTR_EXTERNS
	.align		4
        /*0050*/ 	.byte	0x04, 0x0f
        /*0052*/ 	.short	(.L_3566 - .L_3565)


	//   ....[0]....
	.align		4
.L_3565:
        /*0054*/ 	.word	index@(__assertfail)


	//----- nvinfo : EIATTR_MERCURY_ISA_VERSION
	.align		4
.L_3566:
        /*0058*/ 	.byte	0x03, 0x5f
        /*005a*/ 	.short	0x0101


	//----- nvinfo : EIATTR_SYSCALL_OFFSETS
	.align		4
        /*005c*/ 	.byte	0x04, 0x46
        /*005e*/ 	.short	(.L_3568 - .L_3567)


	//   ....[0]....
.L_3567:
        /*0060*/ 	.word	0x000040d0


	//   ....[1]....
        /*0064*/ 	.word	0x000042d0


	//   ....[2]....
        /*0068*/ 	.word	0x000044e0


	//   ....[3]....
        /*006c*/ 	.word	0x00004700


	//----- nvinfo : EIATTR_EXIT_INSTR_OFFSETS
	.align		4
.L_3568:
        /*0070*/ 	.byte	0x04, 0x1c
        /*0072*/ 	.short	(.L_3570 - .L_3569)


	//   ....[0]....
.L_3569:
        /*0074*/ 	.word	0x00000080


	//   ....[1]....
        /*0078*/ 	.word	0x00004880


	//----- nvinfo : EIATTR_INDIRECT_BRANCH_TARGETS
	.align		4
.L_3570:
        /*007c*/ 	.byte	0x04, 0x34
        /*007e*/ 	.short	(.L_3572 - .L_3571)


	//   ....[0]....
.L_3571:
        /*0080*/ 	.word	.L_x_7250@srel
        /*0084*/ 	.short	0x0
        /*0086*/ 	.short	0x0
        /*0088*/ 	.word	0x3
        /*008c*/ 	.word	.L_x_7251@srel
        /*0090*/ 	.word	.L_x_7252@srel
        /*0094*/ 	.word	.L_x_7253@srel


	//----- nvinfo : EIATTR_MAX_THREADS
	.align		4
.L_3572:
        /*0098*/ 	.byte	0x04, 0x05
        /*009a*/ 	.short	(.L_3574 - .L_3573)
.L_3573:
        /*009c*/ 	.word	0x00000200
        /*00a0*/ 	.word	0x00000001
        /*00a4*/ 	.word	0x00000001


	//----- nvinfo : EIATTR_CRS_STACK_SIZE
	.align		4
.L_3574:
        /*00a8*/ 	.byte	0x04, 0x1e
        /*00aa*/ 	.short	(.L_3576 - .L_3575)
.L_3575:
        /*00ac*/ 	.word	0x00000000


	//----- nvinfo : EIATTR_CBANK_PARAM_SIZE
	.align		4
.L_3576:
        /*00b0*/ 	.byte	0x03, 0x19
        /*00b2*/ 	.short	0x01d0


	//----- nvinfo : EIATTR_PARAM_CBANK
	.align		4
        /*00b4*/ 	.byte	0x04, 0x0a
        /*00b6*/ 	.short	(.L_3578 - .L_3577)
	.align		4
.L_3577:
        /*00b8*/ 	.word	index@(.nv.constant0._ZN2at4cuda57_GLOBAL__N__cd6b329d_24_DistributionBernoulli_cu_7537a20d21kernelPointwiseApply2IZNS_6native9templates4cuda28bernoulli_tensor_cuda_kernelIsfEEvRKNS_10TensorBaseES9_NS_15PhiloxCudaStateEEUliRsSB_SB_SB_RKfSD_SD_SD_E_sSC_jLi1ELin1ELi4ELi512ELi2EEEvNS0_6detail10TensorInfoIT0_T2_EENSG_IT1_SI_EESI_T_)
        /*00bc*/ 	.short	0x0210
        /*00be*/ 	.short	0x01d0


	//----- nvinfo : EIATTR_SW_WAR
	.align		4
.L_3578:
        /*00c0*/ 	.byte	0x04, 0x36
        /*00c2*/ 	.short	(.L_3580 - .L_3579)
.L_3579:
        /*00c4*/ 	.word	0x00000008
.L_3580:


//--------------------- .nv.info._ZN2at4cuda57_GLOBAL__N__cd6b329d_24_DistributionBernoulli_cu_7537a20d21kernelPointwiseApply2IZNS_6native9templates4cuda28bernoulli_tensor_cuda_kernelIsfEEvRKNS_10TensorBaseES9_NS_15PhiloxCudaStateEEUliRsSB_SB_SB_RKfSD_SD_SD_E_sSC_jLi1ELi2ELi4ELi512ELi2EEEvNS0_6detail10TensorInfoIT0_T2_EENSG_IT1_SI_EESI_T_ --------------------------
	.section	.nv.info._ZN2at4cuda57_GLOBAL__N__cd6b329d_24_DistributionBernoulli_cu_7537a20d21kernelPointwiseApply2IZNS_6native9templates4cuda28bernoulli_tensor_cuda_kernelIsfEEvRKNS_10TensorBaseES9_NS_15PhiloxCudaStateEEUliRsSB_SB_SB_RKfSD_SD_SD_E_sSC_jLi1ELi2ELi4ELi512ELi2EEEvNS0_6detail10TensorInfoIT0_T2_EENSG_IT1_SI_EESI_T_,"",@"SHT_CUDA_INFO"
	.sectionflags	@""
	.align	4


	//----- nvinfo : EIATTR_CUDA_API_VERSION
	.align		4
        /*0000*/ 	.byte	0x04, 0x37
        /*0002*/ 	.short	(.L_3582 - .L_3581)
.L_3581:
        /*0004*/ 	.word	0x00000082


	//----- nvinfo : EIATTR_KPARAM_INFO
	.align		4
.L_3582:
        /*0008*/ 	.byte	0x04, 0x17
        /*000a*/ 	.short	(.L_3584 - .L_3583)
.L_3583:
        /*000c*/ 	.word	0x00000000
        /*0010*/ 	.short	0x0003
        /*0012*/ 	.short	0x01b8
        /*0014*/ 	.byte	0x00, 0xf0, 0x61, 0x00


	//----- nvinfo : EIATTR_KPARAM_INFO
	.align		4
.L_3584:
        /*0018*/ 	.byte	0x04, 0x17
        /*001a*/ 	.short	(.L_3586 - .L_3585)
.L_3585:
        /*001c*/ 	.word	0x00000000
        /*0020*/ 	.short	0x0002
        /*0022*/ 	.short	0x01b0
        /*0024*/ 	.byte	0x00, 0xf0, 0x11, 0x00


	//----- nvinfo : EIATTR_KPARAM_INFO
	.align		4
.L_3586:
        /*0028*/ 	.byte	0x04, 0x17
        /*002a*/ 	.short	(.L_3588 - .L_3587)
.L_3587:
        /*002c*/ 	.word	0x00000000
        /*0030*/ 	.short	0x0001
        /*0032*/ 	.short	0x00d8
        /*0034*/ 	.byte	0x00, 0xf0, 0x61, 0x03


	//----- nvinfo : EIATTR_KPARAM_INFO
	.align		4
.L_3588:
        /*0038*/ 	.byte	0x04, 0x17
        /*003a*/ 	.short	(.L_3590 - .L_3589)
.L_3589:
        /*003c*/ 	.word	0x00000000
        /*0040*/ 	.short	0x0000
        /*0042*/ 	.short	0x0000
        /*0044*/ 	.byte	0x00, 0xf0, 0x61, 0x03


	//----- nvinfo : EIATTR_SPARSE_MMA_MASK
	.align		4
.L_3590:
        /*0048*/ 	.byte	0x03, 0x50
        /*004a*/ 	.short	0x0000


	//----- nvinfo : EIATTR_MAXREG_COUNT
	.align		4
        /*004c*/ 	.byte	0x03, 0x1b
        /*004e*/ 	.short	0x0040


	//----- nvinfo : EIATTR_EXTERNS
	.align		4
        /*0050*/ 	.byte	0x04, 0x0f
        /*0052*/ 	.short	(.L_3592 - .L_3591)


	//   ....[0]....
	.align		4
.L_3591:
        /*0054*/ 	.word	index@(__assertfail)


	//----- nvinfo : EIATTR_MERCURY_ISA_VERSION
	.align		4
.L_3592:
        /*0058*/ 	.byte	0x03, 0x5f
        /*005a*/ 	.short	0x0101


	//----- nvinfo : EIATTR_SYSCALL_OFFSETS
	.align		4
        /*005c*/ 	.byte	0x04, 0x46
        /*005e*/ 	.short	(.L_3594 - .L_3593)


	//   ....[0]....
.L_3593:
        /*0060*/ 	.word	0x00001400


	//   ....[1]....
        /*0064*/ 	.word	0x000015e0


	//   ....[2]....
        /*0068*/ 	.word	0x000017d0


	//   ....[3]....
        /*006c*/ 	.word	0x000019d0


	//----- nvinfo : EIATTR_EXIT_INSTR_OFFSETS
	.align		4
.L_3594:
        /*0070*/ 	.byte	0x04, 0x1c
        /*0072*/ 	.short	(.L_3596 - .L_3595)


	//   ....[0]....
.L_3595:
        /*0074*/ 	.word	0x00000080


	//   ....[1]....
        /*0078*/ 	.word	0x00001af0


	//----- nvinfo : EIATTR_INDIRECT_BRANCH_TARGETS
	.align		4
.L_3596:
        /*007c*/ 	.byte	0x04, 0x34
        /*007e*/ 	.short	(.L_3598 - .L_3597)


	//   ....[0]....
.L_3597:
        /*0080*/ 	.word	.L_x_7254@srel
        /*0084*/ 	.short	0x0
        /*0086*/ 	.short	0x0
        /*0088*/ 	.word	0x3
        /*008c*/ 	.word	.L_x_7255@srel
        /*0090*/ 	.word	.L_x_7256@srel
        /*0094*/ 	.word	.L_x_7257@srel


	//----- nvinfo : EIATTR_MAX_THREADS
	.align		4
.L_3598:
        /*0098*/ 	.byte	0x04, 0x05
        /*009a*/ 	.short	(.L_3600 - .L_3599)
.L_3599:
        /*009c*/ 	.word	0x00000200
        /*00a0*/ 	.word	0x00000001
        /*00a4*/ 	.word	0x00000001


	//----- nvinfo : EIATTR_CRS_STACK_SIZE
	.align		4
.L_3600:
        /*00a8*/ 	.byte	0x04, 0x1e
        /*00aa*/ 	.short	(.L_3602 - .L_3601)
.L_3601:
        /*00ac*/ 	.word	0x00000000


	//----- nvinfo : EIATTR_CBANK_PARAM_SIZE
	.align		4
.L_3602:
        /*00b0*/ 	.byte	0x03, 0x19
        /*00b2*/ 	.short	0x01d0


	//----- nvinfo : EIATTR_PARAM_CBANK
	.align		4
        /*00b4*/ 	.byte	0x04, 0x0a
        /*00b6*/ 	.short	(.L_3604 - .L_3603)
	.align		4
.L_3603:
        /*00b8*/ 	.word	index@(.nv.constant0._ZN2at4cuda57_GLOBAL__N__cd6b329d_24_DistributionBernoulli_cu_7537a20d21kernelPointwiseApply2IZNS_6native9templates4cuda28bernoulli_tensor_cuda_kernelIsfEEvRKNS_10TensorBaseES9_NS_15PhiloxCudaStateEEUliRsSB_SB_SB_RKfSD_SD_SD_E_sSC_jLi1ELi2ELi4ELi512ELi2EEEvNS0_6detail10TensorInfoIT0_T2_EENSG_IT1_SI_EESI_T_)
        /*00bc*/ 	.short	0x0210
        /*00be*/ 	.short	0x01d0


	//----- nvinfo : EIATTR_SW_WAR
	.align		4
.L_3604:
        /*00c0*/ 	.byte	0x04, 0x36
        /*00c2*/ 	.short	(.L_3606 - .L_3605)
.L_3605:
        /*00c4*/ 	.word	0x00000008
.L_3606:


//--------------------- .nv.info._ZN2at4cuda57_GLOBAL__N__cd6b329d_24_DistributionBernoulli_cu_7537a20d21kernelPointwiseApply2IZNS_6native9templates4cuda28bernoulli_tensor_cuda_kernelIsfEEvRKNS_10TensorBaseES9_NS_15PhiloxCudaStateEEUliRsSB_SB_SB_RKfSD_SD_SD_E_sSC_jLi1ELi1ELi4ELi512ELi2EEEvNS0_6detail10TensorInfoIT0_T2_EENSG_IT1_SI_EESI_T_ --------------------------
	.section	.nv.info._ZN2at4cuda57_GLOBAL__N__cd6b329d_24_DistributionBernoulli_cu_7537a20d21kernelPointwiseApply2IZNS_6native9templates4cuda28bernoulli_tensor_cuda_kernelIsfEEvRKNS_10TensorBaseES9_NS_15PhiloxCudaStateEEUliRsSB_SB_SB_RKfSD_SD_SD_E_sSC_jLi1ELi1ELi4ELi512ELi2EEEvNS0_6detail10TensorInfoIT0_T2_EENSG_IT1_SI_EESI_T_,"",@"SHT_CUDA_INFO"
	.sectionflags	@""
	.align	4


	//----- nvinfo : EIATTR_CUDA_API_VERSION
	.align		4
        /*0000*/ 	.byte	0x04, 0x37
        /*0002*/ 	.short	(.L_3608 - .L_3607)
.L_3607:
        /*0004*/ 	.word	0x00000082


	//----- nvinfo : EIATTR_KPARAM_INFO
	.align		4
.L_3608:
        /*0008*/ 	.byte	0x04, 0x17
        /*000a*/ 	.short	(.L_3610 - .L_3609)
.L_3609:
        /*000c*/ 	.word	0x00000000
        /*0010*/ 	.short	0x0003
        /*0012*/ 	.short	0x01b8
        /*0014*/ 	.byte	0x00, 0xf0, 0x61, 0x00


	//----- nvinfo : EIATTR_KPARAM_INFO
	.align		4
.L_3610:
        /*0018*/ 	.byte	0x04, 0x17
        /*001a*/ 	.short	(.L_3612 - .L_3611)
.L_3611:
        /*001c*/ 	.word	0x00000000
        /*0020*/ 	.short	0x0002
        /*0022*/ 	.short	0x01b0
        /*0024*/ 	.byte	0x00, 0xf0, 0x11, 0x00


	//----- nvinfo : EIATTR_KPARAM_INFO
	.align		4
.L_3612:
        /*0028*/ 	.byte	0x04, 0x17
        /*002a*/ 	.short	(.L_3614 - .L_3613)
.L_3613:
        /*002c*/ 	.word	0x00000000
        /*0030*/ 	.short	0x0001
        /*0032*/ 	.short	0x00d8
        /*0034*/ 	.byte	0x00, 0xf0, 0x61, 0x03


	//----- nvinfo : EIATTR_KPARAM_INFO
	.align		4
.L_3614:
        /*0038*/ 	.byte	0x04, 0x17
        /*003a*/ 	.short	(.L_3616 - .L_3615)
.L_3615:
        /*003c*/ 	.word	0x00000000
        /*0040*/ 	.short	0x0000
        /*0042*/ 	.short	0x0000
        /*0044*/ 	.byte	0x00, 0xf0, 0x61, 0x03


	//----- nvinfo : EIATTR_SPARSE_MMA_MASK
	.align		4
.L_3616:
        /*0048*/ 	.byte	0x03, 0x50
        /*004a*/ 	.short	0x0000


	//----- nvinfo : EIATTR_MAXREG_COUNT
	.align		4
        /*004c*/ 	.byte	0x03, 0x1b
        /*004e*/ 	.short	0x0040


	//----- nvinfo : EIATTR_EXTERNS
	.align		4
        /*0050*/ 	.byte	0x04, 0x0f
        /*0052*/ 	.short	(.L_3618 - .L_3617)


	//   ....[0]....
	.align		4
.L_3617:
        /*0054*/ 	.word	index@(__assertfail)


	//----- nvinfo : EIATTR_MERCURY_ISA_VERSION
	.align		4
.L_3618:
        /*0058*/ 	.byte	0x03, 0x5f
        /*005a*/ 	.short	0x0101


	//----- nvinfo : EIATTR_SYSCALL_OFFSETS
	.align		4
        /*005c*/ 	.byte	0x04, 0x46
        /*005e*/ 	.short	(.L_3620 - .L_3619)


	//   ....[0]....
.L_3619:
        /*0060*/ 	.word	0x00000e20


	//   ....[1]....
        /*0064*/ 	.word	0x00000fd0


	//   ....[2]....
        /*0068*/ 	.word	0x00001170


	//   ....[3]....
        /*006c*/ 	.word	0x00001380


	//----- nvinfo : EIATTR_EXIT_INSTR_OFFSETS
	.align		4
.L_3620:
        /*0070*/ 	.byte	0x04, 0x1c
        /*0072*/ 	.short	(.L_3622 - .L_3621)


	//   ....[0]....
.L_3621:
        /*0074*/ 	.word	0x00000080


	//   ....[1]....
        /*0078*/ 	.word	0x000014a0


	//----- nvinfo : EIATTR_INDIRECT_BRANCH_TARGETS
	.align		4
.L_3622:
        /*007c*/ 	.byte	0x04, 0x34
        /*007e*/ 	.short	(.L_3624 - .L_3623)


	//   ....[0]....
.L_3623:
        /*0080*/ 	.word	.L_x_7258@srel
        /*0084*/ 	.short	0x0
        /*0086*/ 	.short	0x0
        /*0088*/ 	.word	0x3
        /*008c*/ 	.word	.L_x_7259@srel
        /*0090*/ 	.word	.L_x_7260@srel
        /*0094*/ 	.word	.L_x_7261@srel


	//----- nvinfo : EIATTR_MAX_THREADS
	.align		4
.L_3624:
        /*0098*/ 	.byte	0x04, 0x05
        /*009a*/ 	.short	(.L_3626 - .L_3625)
.L_3625:
        /*009c*/ 	.word	0x00000200
        /*00a0*/ 	.word	0x00000001
        /*00a4*/ 	.word	0x00000001


	//----- nvinfo : EIATTR_CRS_STACK_SIZE
	.align		4
.L_3626:
        /*00a8*/ 	.byte	0x04, 0x1e
        /*00aa*/ 	.short	(.L_3628 - .L_3627)
.L_3627:
        /*00ac*/ 	.word	0x00000000


	//----- nvinfo : EIATTR_CBANK_PARAM_SIZE
	.align		4
.L_3628:
        /*00b0*/ 	.byte	0x03, 0x19
        /*00b2*/ 	.short	0x01d0


	//----- nvinfo : EIATTR_PARAM_CBANK
	.align		4
        /*00b4*/ 	.byte	0x04, 0x0a
        /*00b6*/ 	.short	(.L_3630 - .L_3629)
	.align		4
.L_3629:
        /*00b8*/ 	.word	index@(.nv.constant0._ZN2at4cuda57_GLOBAL__N__cd6b329d_24_DistributionBernoulli_cu_7537a20d21kernelPointwiseApply2IZNS_6native9templates4cuda28bernoulli_tensor_cuda_kernelIsfEEvRKNS_10TensorBaseES9_NS_15PhiloxCudaStateEEUliRsSB_SB_SB_RKfSD_SD_SD_E_sSC_jLi1ELi1ELi4ELi512ELi2EEEvNS0_6detail10TensorInfoIT0_T2_EENSG_IT1_SI_EESI_T_)
        /*00bc*/ 	.short	0x0210
        /*00be*/ 	.short	0x01d0


	//----- nvinfo : EIATTR_SW_WAR
	.align		4
.L_3630:
        /*00c0*/ 	.byte	0x04, 0x36
        /*00c2*/ 	.short	(.L_3632 - .L_3631)
.L_3631:
        /*00c4*/ 	.word	0x00000008
.L_3632:


//--------------------- .nv.info._ZN2at4cuda57_GLOBAL__N__cd6b329d_24_DistributionBernoulli_cu_7537a20d21kernelPointwiseApply2IZNS_6native9templates4cuda28bernoulli_tensor_cuda_kernelIlfEEvRKNS_10TensorBaseES9_NS_15PhiloxCudaStateEEUliRlSB_SB_SB_RKfSD_SD_SD_E_lSC_mLin1ELin1ELi4ELi512ELi2EEEvNS0_6detail10TensorInfoIT0_T2_EENSG_IT1_SI_EESI_T_ --------------------------
	.section	.nv.info._ZN2at4cuda57_GLOBAL__N__cd6b329d_24_DistributionBernoulli_cu_7537a20d21kernelPointwiseApply2IZNS_6native9templates4cuda28bernoulli_tensor_cuda_kernelIlfEEvRKNS_10TensorBaseES9_NS_15PhiloxCudaStateEEUliRlSB_SB_SB_RKfSD_SD_SD_E_lSC_mLin1ELin1ELi4ELi512ELi2EEEvNS0_6detail10TensorInfoIT0_T2_EENSG_IT1_SI_EESI_T_,"",@"SHT_CUDA_INFO"
	.sectionflags	@""
	.align	4


	//----- nvinfo : EIATTR_CUDA_API_VERSION
	.align		4
        /*0000*/ 	.byte	0x04, 0x37
        /*0002*/ 	.short	(.L_3634 - .L_3633)
.L_3633:
        /*0004*/ 	.word	0x00000082


	//----- nvinfo : EIATTR_KPARAM_INFO
	.align		4
.L_3634:
        /*0008*/ 	.byte	0x04, 0x17
        /*000a*/ 	.short	(.L_3636 - .L_3635)
.L_3635:
        /*000c*/ 	.word	0x00000000
        /*0010*/ 	.short	0x0003
        /*0012*/ 	.short	0x0348
        /*0014*/ 	.byte	0x00, 0xf0, 0x61, 0x00


	//----- nvinfo : EIATTR_KPARAM_INFO
	.align		4
.L_3636:
        /*0018*/ 	.byte	0x04, 0x17
        /*001a*/ 	.short	(.L_3638 - .L_3637)
.L_3637:
        /*001c*/ 	.word	0x00000000
        /*0020*/ 	.short	0x0002
        /*0022*/ 	.short	0x0340
        /*0024*/ 	.byte	0x00, 0xf0, 0x21, 0x00


	//----- nvinfo : EIATTR_KPARAM_INFO
	.align		4
.L_3638:
        /*0028*/ 	.byte	0x04, 0x17
        /*002a*/ 	.short	(.L_3640 - .L_3639)
.L_3639:
        /*002c*/ 	.word	0x00000000
        /*0030*/ 	.short	0x0001
        /*0032*/ 	.short	0x01a0
        /*0034*/ 	.byte	0x00, 0xf0, 0x81, 0x06


	//----- nvinfo : EIATTR_KPARAM_INFO
	.align		4
.L_3640:
        /*0038*/ 	.byte	0x04, 0x17
        /*003a*/ 	.short	(.L_3642 - .L_3641)
.L_3641:
        /*003c*/ 	.word	0x00000000
        /*0040*/ 	.short	0x0000
        /*0042*/ 	.short	0x0000
        /*0044*/ 	.byte	0x00, 0xf0, 0x81, 0x06


	//----- nvinfo : EIATTR_SPARSE_MMA_MASK
	.align		4
.L_3642:
        /*0048*/ 	.byte	0x03, 0x50
        /*004a*/ 	.short	0x0000


	//----- nvinfo : EIATTR_MAXREG_COUNT
	.align		4
        /*004c*/ 	.byte	0x03, 0x1b
        /*004e*/ 	.short	0x0040


	//----- nvinfo : EIATTR_EXTERNS
	.align		4
        /*0050*/ 	.byte	0x04, 0x0f
        /*0052*/ 	.short	(.L_3644 - .L_3643)


	//   ....[0]....
	.align		4
.L_3643:
        /*0054*/ 	.word	index@(__assertfail)


	//----- nvinfo : EIATTR_MERCURY_ISA_VERSION
	.align		4
.L_3644:
        /*0058*/ 	.byte	0x03, 0x5f
        /*005a*/ 	.short	0x0101


	//----- nvinfo : EIATTR_SYSCALL_OFFSETS
	.align		4
        /*005c*/ 	.byte	0x04, 0x46
        /*005e*/ 	.short	(.L_3646 - .L_3645)


	//   ....[0]....
.L_3645:
        /*0060*/ 	.word	0x0000d9f0


	//   ....[1]....
        /*0064*/ 	.word	0x0000dbb0


	//   ....[2]....
        /*0068*/ 	.word	0x0000dd60


	//   ....[3]....
        /*006c*/ 	.word	0x0000df20


	//----- nvinfo : EIATTR_EXIT_INSTR_OFFSETS
	.align		4
.L_3646:
        /*0070*/ 	.byte	0x04, 0x1c
        /*0072*/ 	.short	(.L_3648 - .L_3647)


	//   ....[0]....
.L_3647:
        /*0074*/ 	.word	0x00000090


	//   ....[1]....
        /*0078*/ 	.word	0x0000e050


	//----- nvinfo : EIATTR_INDIRECT_BRANCH_TARGETS
	.align		4
.L_3648:
        /*007c*/ 	.byte	0x04, 0x34
        /*007e*/ 	.short	(.L_3650 - .L_3649)


	//   ....[0]....
.L_3649:
        /*0080*/ 	.word	.L_x_7262@srel
        /*0084*/ 	.short	0x0
        /*0086*/ 	.short	0x0
        /*0088*/ 	.word	0x3
        /*008c*/ 	.word	.L_x_7263@srel
        /*0090*/ 	.word	.L_x_7264@srel
        /*0094*/ 	.word	.L_x_7265@srel


	//----- nvinfo : EIATTR_MAX_THREADS
	.align		4
.L_3650:
        /*0098*/ 	.byte	0x04, 0x05
        /*009a*/ 	.short	(.L_3652 - .L_3651)
.L_3651:
        /*009c*/ 	.word	0x00000200
        /*00a0*/ 	.word	0x00000001
        /*00a4*/ 	.word	0x00000001


	//----- nvinfo : EIATTR_CRS_STACK_SIZE
	.align		4
.L_3652:
        /*00a8*/ 	.byte	0x04, 0x1e
        /*00aa*/ 	.short	(.L_3654 - .L_3653)
.L_3653:
        /*00ac*/ 	.word	0x00000000


	//----- nvinfo : EIATTR_CBANK_PARAM_SIZE
	.align		4
.L_3654:
        /*00b0*/ 	.byte	0x03, 0x19
        /*00b2*/ 	.short	0x0360


	//----- nvinfo : EIATTR_PARAM_CBANK
	.align		4
        /*00b4*/ 	.byte	0x04, 0x0a
        /*00b6*/ 	.short	(.L_3656 - .L_3655)
	.align		4
.L_3655:
        /*00b8*/ 	.word	index@(.nv.constant0._ZN2at4cuda57_GLOBAL__N__cd6b329d_24_DistributionBernoulli_cu_7537a20d21kernelPointwiseApply2IZNS_6native9templates4cuda28bernoulli_tensor_cuda_kernelIlfEEvRKNS_10TensorBaseES9_NS_15PhiloxCudaStateEEUliRlSB_SB_SB_RKfSD_SD_SD_E_lSC_mLin1ELin1ELi4ELi512ELi2EEEvNS0_6detail10TensorInfoIT0_T2_EENSG_IT1_SI_EESI_T_)
        /*00bc*/ 	.short	0x0210
        /*00be*/ 	.short	0x0360


	//----- nvinfo : EIATTR_SW_WAR
	.align		4
.L_3656:
        /*00c0*/ 	.byte	0x04, 0x36
        /*00c2*/ 	.short	(.L_3658 - .L_3657)
.L_3657:
        /*00c4*/ 	.word	0x00000008
.L_3658:


//--------------------- .nv.info._ZN2at4cuda57_GLOBAL__N__cd6b329d_24_DistributionBernoulli_cu_7537a20d21kernelPointwiseApply2IZNS_6native9templates4cuda28bernoulli_tensor_cuda_kernelIlfEEvRKNS_10TensorBaseES9_NS_15PhiloxCudaStateEEUliRlSB_SB_SB_RKfSD_SD_SD_E_lSC_mLi1ELi1ELi4ELi512ELi2EEEvNS0_6detail10TensorInfoIT0_T2_EENSG_IT1_SI_EESI_T_ --------------------------
	.section	.nv.info._ZN2at4cuda57_GLOBAL__N__cd6b329d_24_DistributionBernoulli_cu_7537a20d21kernelPointwiseApply2IZNS_6native9templates4cuda28bernoulli_tensor_cuda_kernelIlfEEvRKNS_10TensorBaseES9_NS_15PhiloxCudaStateEEUliRlSB_SB_SB_RKfSD_SD_SD_E_lSC_mLi1ELi1ELi4ELi512ELi2EEEvNS0_6detail10TensorInfoIT0_T2_EENSG_IT1_SI_EESI_T_,"",@"SHT_CUDA_INFO"
	.sectionflags	@""
	.align	4


	//----- nvinfo : EIATTR_CUDA_API_VERSION
	.align		4
        /*0000*/ 	.byte	0x04, 0x37
        /*0002*/ 	.short	(.L_3660 - .L_3659)
.L_3659:
        /*0004*/ 	.word	0x00000082


	//----- nvinfo : EIATTR_KPARAM_INFO
	.align		4
.L_3660:
        /*0008*/ 	.byte	0x04, 0x17
        /*000a*/ 	.short	(.L_3662 - .L_3661)
.L_3661:
        /*000c*/ 	.word	0x00000000
        /*0010*/ 	.short	0x0003
        /*0012*/ 	.short	0x0348
        /*0014*/ 	.byte	0x00, 0xf0, 0x61, 0x00


	//----- nvinfo : EIATTR_KPARAM_INFO
	.align		4
.L_3662:
        /*0018*/ 	.byte	0x04, 0x17
        /*001a*/ 	.short	(.L_3664 - .L_3663)
.L_3663:
        /*001c*/ 	.word	0x00000000
        /*0020*/ 	.short	0x0002
        /*0022*/ 	.short	0x0340
        /*0024*/ 	.byte	0x00, 0xf0, 0x21, 0x00


	//----- nvinfo : EIATTR_KPARAM_INFO
	.align		4
.L_3664:
        /*0028*/ 	.byte	0x04, 0x17
        /*002a*/ 	.short	(.L_3666 - .L_3665)
.L_3665:
        /*002c*/ 	.word	0x00000000
        /*0030*/ 	.short	0x0001
        /*0032*/ 	.short	0x01a0
        /*0034*/ 	.byte	0x00, 0xf0, 0x81, 0x06


	//----- nvinfo : EIATTR_KPARAM_INFO
	.align		4
.L_3666:
        /*0038*/ 	.byte	0x04, 0x17
        /*003a*/ 	.short	(.L_3668 - .L_3667)
.L_3667:
        /*003c*/ 	.word	0x00000000
        /*0040*/ 	.short	0x0000
        /*0042*/ 	.short	0x0000
        /*0044*/ 	.byte	0x00, 0xf0, 0x81, 0x06


	//----- nvinfo : EIATTR_SPARSE_MMA_MASK
	.align		4
.L_3668:
        /*0048*/ 	.byte	0x03, 0x50
        /*004a*/ 	.short	0x0000


	//----- nvinfo : EIATTR_MAXREG_COUNT
	.align		4
        /*004c*/ 	.byte	0x03, 0x1b
        /*004e*/ 	.short	0x0040


	//----- nvinfo : EIATTR_EXTERNS
	.align		4
        /*0050*/ 	.byte	0x04, 0x0f
        /*0052*/ 	.short	(.L_3670 - .L_3669)


	//   ....[0]....
	.align		4
.L_3669:
        /*0054*/ 	.word	index@(__assertfail)


	//----- nvinfo : EIATTR_MERCURY_ISA_VERSION
	.align		4
.L_3670:
        /*0058*/ 	.byte	0x03, 0x5f
        /*005a*/ 	.short	0x0101


	//----- nvinfo : EIATTR_SYSCALL_OFFSETS
	.align		4
        /*005c*/ 	.byte	0x04, 0x46
        /*005e*/ 	.short	(.L_3672 - .L_3671)


	//   ....[0]....
.L_3671:
        /*0060*/ 	.word	0x00001060


	//   ....[1]....
        /*0064*/ 	.word	0x00001220


	//   ....[2]....
        /*0068*/ 	.word	0x000013d0


	//   ....[3]....
        /*006c*/ 	.word	0x00001640


	//----- nvinfo : EIATTR_EXIT_INSTR_OFFSETS
	.align		4
.L_3672:
        /*0070*/ 	.byte	0x04, 0x1c
        /*0072*/ 	.short	(.L_3674 - .L_3673)


	//   ....[0]....
.L_3673:
        /*0074*/ 	.word	0x00000090


	//   ....[1]....
        /*0078*/ 	.word	0x00001800


	//----- nvinfo : EIATTR_INDIRECT_BRANCH_TARGETS
	.align		4
.L_3674:
        /*007c*/ 	.byte	0x04, 0x34
        /*007e*/ 	.short	(.L_3676 - .L_3675)


	//   ....[0]....
.L_3675:
        /*0080*/ 	.word	.L_x_7266@srel
        /*0084*/ 	.short	0x0
        /*0086*/ 	.short	0x0
        /*0088*/ 	.word	0x3
        /*008c*/ 	.word	.L_x_7267@srel
        /*0090*/ 	.word	.L_x_7268@srel
        /*0094*/ 	.word	.L_x_7269@srel


	//----- nvinfo : EIATTR_MAX_THREADS
	.align		4
.L_3676:
        /*0098*/ 	.byte	0x04, 0x05
        /*009a*/ 	.short	(.L_3678 - .L_3677)
.L_3677:
        /*009c*/ 	.word	0x00000200
        /*00a0*/ 	.word	0x00000001
        /*00a4*/ 	.word	0x00000001


	//----- nvinfo : EIATTR_CRS_STACK_SIZE
	.align		4
.L_3678:
        /*00a8*/ 	.byte	0x04, 0x1e
        /*00aa*/ 	.short	(.L_3680 - .L_3679)
.L_3679:
        /*00ac*/ 	.word	0x00000000


	//----- nvinfo : EIATTR_CBANK_PARAM_SIZE
	.align		4
.L_3680:
        /*00b0*/ 	.byte	0x03, 0x19
        /*00b2*/ 	.short	0x0360


	//----- nvinfo : EIATTR_PARAM_CBANK
	.align		4
        /*00b4*/ 	.byte	0x04, 0x0a
        /*00b6*/ 	.short	(.L_3682 - .L_3681)
	.align		4
.L_3681:
        /*00b8*/ 	.word	index@(.nv.constant0._ZN2at4cuda57_GLOBAL__N__cd6b329d_24_DistributionBernoulli_cu_7537a20d21kernelPointwiseApply2IZNS_6native9templates4cuda28bernoulli_tensor_cuda_kernelIlfEEvRKNS_10TensorBaseES9_NS_15PhiloxCudaStateEEUliRlSB_SB_SB_RKfSD_SD_SD_E_lSC_mLi1ELi1ELi4ELi512ELi2EEEvNS0_6detail10TensorInfoIT0_T2_EENSG_IT1_SI_EESI_T_)
        /*00bc*/ 	.short	0x0210
        /*00be*/ 	.short	0x0360


	//----- nvinfo : EIATTR_SW_WAR
	.align		4
.L_3682:
        /*00c0*/ 	.byte	0x04, 0x36
        /*00c2*/ 	.short	(.L_3684 - .L_3683)
.L_3683:
        /*00c4*/ 	.word	0x00000008
.L_3684:


//--------------------- .nv.info._ZN2at4cuda57_GLOBAL__N__cd6b329d_24_DistributionBernoulli_cu_7537a20d21kernelPointwiseApply2IZNS_6native9templates4cuda28bernoulli_tensor_cuda_kernelIlfEEvRKNS_10TensorBaseES9_NS_15PhiloxCudaStateEEUliRlSB_SB_SB_RKfSD_SD_SD_E_lSC_jLin1ELin1ELi4ELi512ELi2EEEvNS0_6detail10TensorInfoIT0_T2_EENSG_IT1_SI_EESI_T_ --------------------------
	.section	.nv.info._ZN2at4cuda57_GLOBAL__N__cd6b329d_24_DistributionBernoulli_cu_7537a20d21kernelPointwiseApply2IZNS_6native9templates4cuda28bernoulli_tensor_cuda_kernelIlfEEvRKNS_10TensorBaseES9_NS_15PhiloxCudaStateEEUliRlSB_SB_SB_RKfSD_SD_SD_E_lSC_jLin1ELin1ELi4ELi512ELi2EEEvNS0_6detail10TensorInfoIT0_T2_EENSG_IT1_SI_EESI_T_,"",@"SHT_CUDA_INFO"
	.sectionflags	@""
	.align	4


	//----- nvinfo : EIATTR_CUDA_API_VERSION
	.align		4
        /*0000*/ 	.byte	0x04, 0x37
        /*0002*/ 	.short	(.L_3686 - .L_3685)
.L_3685:
        /*0004*/ 	.word	0x00000082


	//----- nvinfo : EIATTR_KPARAM_INFO
	.align		4
.L_3686:
        /*0008*/ 	.byte	0x04, 0x17
        /*000a*/ 	.short	(.L_3688 - .L_3687)
.L_3687:
        /*000c*/ 	.word	0x00000000
        /*0010*/ 	.short	0x0003
        /*0012*/ 	.short	0x01b8
        /*0014*/ 	.byte	0x00, 0xf0, 0x61, 0x00


	//----- nvinfo : EIATTR_KPARAM_INFO
	.align		4
.L_3688:
        /*0018*/ 	.byte	0x04, 0x17
        /*001a*/ 	.short	(.L_3690 - .L_3689)
.L_3689:
        /*001c*/ 	.word	0x00000000
        /*0020*/ 	.short	0x0002
        /*0022*/ 	.short	0x01b0
        /*0024*/ 	.byte	0x00, 0xf0, 0x11, 0x00


	//----- nvinfo : EIATTR_KPARAM_INFO
	.align		4
.L_3690:
        /*0028*/ 	.byte	0x04, 0x17
        /*002a*/ 	.short	(.L_3692 - .L_3691)
.L_3691:
        /*002c*/ 	.word	0x00000000
        /*0030*/ 	.short	0x0001
        /*0032*/ 	.short	0x00d8
        /*0034*/ 	.byte	0x00, 0xf0, 0x61, 0x03


	//----- nvinfo : EIATTR_KPARAM_INFO
	.align		4
.L_3692:
        /*0038*/ 	.byte	0x04, 0x17
        /*003a*/ 	.short	(.L_3694 - .L_3693)
.L_3693:
        /*003c*/ 	.word	0x00000000
        /*0040*/ 	.short	0x0000
        /*0042*/ 	.short	0x0000
        /*0044*/ 	.byte	0x00, 0xf0, 0x61, 0x03


	//----- nvinfo : EIATTR_SPARSE_MMA_MASK
	.align		4
.L_3694:
        /*0048*/ 	.byte	0x03, 0x50
        /*004a*/ 	.short	0x0000


	//----- nvinfo : EIATTR_MAXREG_COUNT
	.align		4
        /*004c*/ 	.byte	0x03, 0x1b
        /*004e*/ 	.short	0x0040


	//----- nvinfo : EIATTR_EXTERNS
	.align		4
        /*0050*/ 	.byte	0x04, 0x0f
        /*0052*/ 	.short	(.L_3696 - .L_3695)


	//   ....[0]....
	.align		4
.L_3695:
        /*0054*/ 	.word	index@(__assertfail)


	//----- nvinfo : EIATTR_MERCURY_ISA_VERSION
	.align		4
.L_3696:
        /*0058*/ 	.byte	0x03, 0x5f
        /*005a*/ 	.short	0x0101


	//----- nvinfo : EIATTR_SYSCALL_OFFSETS
	.align		4
        /*005c*/ 	.byte	0x04, 0x46
        /*005e*/ 	.short	(.L_3698 - .L_3697)


	//   ....[0]....
.L_3697:
        /*0060*/ 	.word	0x000073c0


	//   ....[1]....
        /*0064*/ 	.word	0x00007580


	//   ....[2]....
        /*0068*/ 	.word	0x00007730


	//   ....[3]....
        /*006c*/ 	.word	0x000078f0


	//----- nvinfo : EIATTR_EXIT_INSTR_OFFSETS
	.align		4
.L_3698:
        /*0070*/ 	.byte	0x04, 0x1c
        /*0072*/ 	.short	(.L_3700 - .L_3699)


	//   ....[0]....
.L_3699:
        /*0074*/ 	.word	0x00000080


	//   ....[1]....
        /*0078*/ 	.word	0x00007a00


	//----- nvinfo : EIATTR_INDIRECT_BRANCH_TARGETS
	.align		4
.L_3700:
        /*007c*/ 	.byte	0x04, 0x34
        /*007e*/ 	.short	(.L_3702 - .L_3701)


	//   ....[0]....
.L_3701:
        /*0080*/ 	.word	.L_x_7270@srel
        /*0084*/ 	.short	0x0
        /*0086*/ 	.short	0x0
        /*0088*/ 	.word	0x3
        /*008c*/ 	.word	.L_x_7271@srel
        /*0090*/ 	.word	.L_x_7272@srel
        /*0094*/ 	.word	.L_x_7273@srel


	//----- nvinfo : EIATTR_MAX_THREADS
	.align		4
.L_3702:
        /*0098*/ 	.byte	0x04, 0x05
        /*009a*/ 	.short	(.L_3704 - .L_3703)
.L_3703:
        /*009c*/ 	.word	0x00000200
        /*00a0*/ 	.word	0x00000001
        /*00a4*/ 	.word	0x00000001


	//----- nvinfo : EIATTR_CRS_STACK_SIZE
	.align		4
.L_3704:
        /*00a8*/ 	.byte	0x04, 0x1e
        /*00aa*/ 	.short	(.L_3706 - .L_3705)
.L_3705:
        /*00ac*/ 	.word	0x00000000


	//----- nvinfo : EIATTR_CBANK_PARAM_SIZE
	.align		4
.L_3706:
        /*00b0*/ 	.byte	0x03, 0x19
        /*00b2*/ 	.short	0x01d0


	//----- nvinfo : EIATTR_PARAM_CBANK
	.align		4
        /*00b4*/ 	.byte	0x04, 0x0a
        /*00b6*/ 	.short	(.L_3708 - .L_3707)
	.align		4
.L_3707:
        /*00b8*/ 	.word	index@(.nv.constant0._ZN2at4cuda57_GLOBAL__N__cd6b329d_24_DistributionBernoulli_cu_7537a20d21kernelPointwiseApply2IZNS_6native9templates4cuda28bernoulli_tensor_cuda_kernelIlfEEvRKNS_10TensorBaseES9_NS_15PhiloxCudaStateEEUliRlSB_SB_SB_RKfSD_SD_SD_E_lSC_jLin1ELin1ELi4ELi512ELi2EEEvNS0_6detail10TensorInfoIT0_T2_EENSG_IT1_SI_EESI_T_)
        /*00bc*/ 	.short	0x0210
        /*00be*/ 	.short	0x01d0


	//----- nvinfo : EIATTR_SW_WAR
	.align		4
.L_3708:
        /*00c0*/ 	.byte	0x04, 0x36
        /*00c2*/ 	.short	(.L_3710 - .L_3709)
.L_3709:
        /*00c4*/ 	.word	0x00000008
.L_3710:


//--------------------- .nv.info._ZN2at4cuda57_GLOBAL__N__cd6b329d_24_DistributionBernoulli_cu_7537a20d21kernelPointwiseApply2IZNS_6native9templates4cuda28bernoulli_tensor_cuda_kernelIlfEEvRKNS_10TensorBaseES9_NS_15PhiloxCudaStateEEUliRlSB_SB_SB_RKfSD_SD_SD_E_lSC_jLin1ELi2ELi4ELi512ELi2EEEvNS0_6detail10TensorInfoIT0_T2_EENSG_IT1_SI_EESI_T_ --------------------------
	.section	.nv.info._ZN2at4cuda57_GLOBAL__N__cd6b329d_24_DistributionBernoulli_cu_7537a20d21kernelPointwiseApply2IZNS_6native9templates4cuda28bernoulli_tensor_cuda_kernelIlfEEvRKNS_10TensorBaseES9_NS_15PhiloxCudaStateEEUliRlSB_SB_SB_RKfSD_SD_SD_E_lSC_jLin1ELi2ELi4ELi512ELi2EEEvNS0_6detail10TensorInfoIT0_T2_EENSG_IT1_SI_EESI_T_,"",@"SHT_CUDA_INFO"
	.sectionflags	@""
	.align	4


	//----- nvinfo : EIATTR_CUDA_API_VERSION
	.align		4
        /*0000*/ 	.byte	0x04, 0x37
        /*0002*/ 	.short	(.L_3712 - .L_3711)
.L_3711:
        /*0004*/ 	.word	0x00000082


	//----- nvinfo : EIATTR_KPARAM_INFO
	.align		4
.L_3712:
        /*0008*/ 	.byte	0x04, 0x17
        /*000a*/ 	.short	(.L_3714 - .L_3713)
.L_3713:
        /*000c*/ 	.word	0x00000000
        /*0010*/ 	.short	0x0003
        /*0012*/ 	.short	0x01b8
        /*0014*/ 	.byte	0x00, 0xf0, 0x61, 0x00


	//----- nvinfo : EIATTR_KPARAM_INFO
	.align		4
.L_3714:
        /*0018*/ 	.byte	0x04, 0x17
        /*001a*/ 	.short	(.L_3716 - .L_3715)
.L_3715:
        /*001c*/ 	.word	0x00000000
        /*0020*/ 	.short	0x0002
        /*0022*/ 	.short	0x01b0
        /*0024*/ 	.byte	0x00, 0xf0, 0x11, 0x00


	//----- nvinfo : EIATTR_KPARAM_INFO
	.align		4
.L_3716:
        /*0028*/ 	.byte	0x04, 0x17
        /*002a*/ 	.short	(.L_3718 - .L_3717)
.L_3717:
        /*002c*/ 	.word	0x00000000
        /*0030*/ 	.short	0x0001
        /*0032*/ 	.short	0x00d8
        /*0034*/ 	.byte	0x00, 0xf0, 0x61, 0x03


	//----- nvinfo : EIATTR_KPARAM_INFO
	.align		4
.L_3718:
        /*0038*/ 	.byte	0x04, 0x17
        /*003a*/ 	.short	(.L_3720 - .L_3719)
.L_3719:
        /*003c*/ 	.word	0x00000000
        /*0040*/ 	.short	0x0000
        /*0042*/ 	.short	0x0000
        /*0044*/ 	.byte	0x00, 0xf0, 0x61, 0x03


	//----- nvinfo : EIATTR_SPARSE_MMA_MASK
	.align		4
.L_3720:
        /*0048*/ 	.byte	0x03, 0x50
        /*004a*/ 	.short	0x0000


	//----- nvinfo : EIATTR_MAXREG_COUNT
	.align		4
        /*004c*/ 	.byte	0x03, 0x1b
        /*004e*/ 	.short	0x0040


	//----- nvinfo : EIATTR_EXTERNS
	.align		4
        /*0050*/ 	.byte	0x04, 0x0f
        /*0052*/ 	.short	(.L_3722 - .L_3721)


	//   ....[0]....
	.align		4
.L_3721:
        /*0054*/ 	.word	index@(__assertfail)


	//----- nvinfo : EIATTR_MERCURY_ISA_VERSION
	.align		4
.L_3722:
        /*0058*/ 	.byte	0x03, 0x5f
        /*005a*/ 	.short	0x0101


	//----- nvinfo : EIATTR_SYSCALL_OFFSETS
	.align		4
        /*005c*/ 	.byte	0x04, 0x46
        /*005e*/ 	.short	(.L_3724 - .L_3723)


	//   ....[0]....
.L_3723:
        /*0060*/ 	.word	0x00004790


	//   ....[1]....
        /*0064*/ 	.word	0x00004950


	//   ....[2]....
        /*0068*/ 	.word	0x00004b00


	//   ....[3]....
        /*006c*/ 	.word	0x00004cc0


	//----- nvinfo : EIATTR_EXIT_INSTR_OFFSETS
	.align		4
.L_3724:
        /*0070*/ 	.byte	0x04, 0x1c
        /*0072*/ 	.short	(.L_3726 - .L_3725)


	//   ....[0]....
.L_3725:
        /*0074*/ 	.word	0x00000080


	//   ....[1]....
        /*0078*/ 	.word	0x00004dd0


	//----- nvinfo : EIATTR_INDIRECT_BRANCH_TARGETS
	.align		4
.L_3726:
        /*007c*/ 	.byte	0x04, 0x34
        /*007e*/ 	.short	(.L_3728 - .L_3727)


	//   ....[0]....
.L_3727:
        /*0080*/ 	.word	.L_x_7274@srel
        /*0084*/ 	.short	0x0
        /*0086*/ 	.short	0x0
        /*0088*/ 	.word	0x3
        /*008c*/ 	.word	.L_x_7275@srel
        /*0090*/ 	.word	.L_x_7276@srel
        /*0094*/ 	.word	.L_x_7277@srel


	//----- nvinfo : EIATTR_MAX_THREADS
	.align		4
.L_3728:
        /*0098*/ 	.byte	0x04, 0x05
        /*009a*/ 	.short	(.L_3730 - .L_3729)
.L_3729:
        /*009c*/ 	.word	0x00000200
        /*00a0*/ 	.word	0x00000001
        /*00a4*/ 	.word	0x00000001


	//----- nvinfo : EIATTR_CRS_STACK_SIZE
	.align		4
.L_3730:
        /*00a8*/ 	.byte	0x04, 0x1e
        /*00aa*/ 	.short	(.L_3732 - .L_3731)
.L_3731:
        /*00ac*/ 	.word	0x00000000


	//----- nvinfo : EIATTR_CBANK_PARAM_SIZE
	.align		4
.L_3732:
        /*00b0*/ 	.byte	0x03, 0x19
        /*00b2*/ 	.short	0x01d0


	//----- nvinfo : EIATTR_PARAM_CBANK
	.align		4
        /*00b4*/ 	.byte	0x04, 0x0a
        /*00b6*/ 	.short	(.L_3734 - .L_3733)
	.align		4
.L_3733:
        /*00b8*/ 	.word	index@(.nv.constant0._ZN2at4cuda57_GLOBAL__N__cd6b329d_24_DistributionBernoulli_cu_7537a20d21kernelPointwiseApply2IZNS_6native9templates4cuda28bernoulli_tensor_cuda_kernelIlfEEvRKNS_10TensorBaseES9_NS_15PhiloxCudaStateEEUliRlSB_SB_SB_RKfSD_SD_SD_E_lSC_jLin1ELi2ELi4ELi512ELi2EEEvNS0_6detail10TensorInfoIT0_T2_EENSG_IT1_SI_EESI_T_)
        /*00bc*/ 	.short	0x0210
        /*00be*/ 	.short	0x01d0


	//----- nvinfo : EIATTR_SW_WAR
	.align		4
.L_3734:
        /*00c0*/ 	.byte	0x04, 0x36
        /*00c2*/ 	.short	(.L_3736 - .L_3735)
.L_3735:
        /*00c4*/ 	.word	0x00000008
.L_3736:


//--------------------- .nv.info._ZN2at4cuda57_GLOBAL__N__cd6b329d_24_DistributionBernoulli_cu_7537a20d21kernelPointwiseApply2IZNS_6native9templates4cuda28bernoulli_tensor_cuda_kernelIlfEEvRKNS_10TensorBaseES9_NS_15PhiloxCudaStateEEUliRlSB_SB_SB_RKfSD_SD_SD_E_lSC_jLin1ELi1ELi4ELi512ELi2EEEvNS0_6detail10TensorInfoIT0_T2_EENSG_IT1_SI_EESI_T_ --------------------------
	.section	.nv.info._ZN2at4cuda57_GLOBAL__N__cd6b329d_24_DistributionBernoulli_cu_7537a20d21kernelPointwiseApply2IZNS_6native9templates4cuda28bernoulli_tensor_cuda_kernelIlfEEvRKNS_10TensorBaseES9_NS_15PhiloxCudaStateEEUliRlSB_SB_SB_RKfSD_SD_SD_E_lSC_jLin1ELi1ELi4ELi512ELi2EEEvNS0_6detail10TensorInfoIT0_T2_EENSG_IT1_SI_EESI_T_,"",@"SHT_CUDA_INFO"
	.sectionflags	@""
	.align	4


	//----- nvinfo : EIATTR_CUDA_API_VERSION
	.align		4
        /*0000*/ 	.byte	0x04, 0x37
        /*0002*/ 	.short	(.L_3738 - .L_3737)
.L_3737:
        /*0004*/ 	.word	0x00000082


	//----- nvinfo : EIATTR_KPARAM_INFO
	.align		4
.L_3738:
        /*0008*/ 	.byte	0x04, 0x17
        /*000a*/ 	.short	(.L_3740 - .L_3739)
.L_3739:
        /*000c*/ 	.word	0x00000000
        /*0010*/ 	.short	0x0003
        /*0012*/ 	.short	0x01b8
        /*0014*/ 	.byte	0x00, 0xf0, 0x61, 0x00


	//----- nvinfo : EIATTR_KPARAM_INFO
	.align		4
.L_3740:
        /*0018*/ 	.byte	0x04, 0x17
        /*001a*/ 	.short	(.L_3742 - .L_3741)
.L_3741:
        /*001c*/ 	.word	0x00000000
        /*0020*/ 	.short	0x0002
        /*0022*/ 	.short	0x01b0
        /*0024*/ 	.byte	0x00, 0xf0, 0x11, 0x00


	//----- nvinfo : EIATTR_KPARAM_INFO
	.align		4
.L_3742:
        /*0028*/ 	.byte	0x04, 0x17
        /*002a*/ 	.short	(.L_3744 - .L_3743)
.L_3743:
        /*002c*/ 	.word	0x00000000
        /*0030*/ 	.short	0x0001
        /*0032*/ 	.short	0x00d8
        /*0034*/ 	.byte	0x00, 0xf0, 0x61, 0x03


	//----- nvinfo : EIATTR_KPARAM_INFO
	.align		4
.L_3744:
        /*0038*/ 	.byte	0x04, 0x17
        /*003a*/ 	.short	(.L_3746 - .L_3745)
.L_3745:
        /*003c*/ 	.word	0x00000000
        /*0040*/ 	.short	0x0000
        /*0042*/ 	.short	0x0000
        /*0044*/ 	.byte	0x00, 0xf0, 0x61, 0x03


	//----- nvinfo : EIATTR_SPARSE_MMA_MASK
	.align		4
.L_3746:
        /*0048*/ 	.byte	0x03, 0x50
        /*004a*/ 	.short	0x0000


	//----- nvinfo : EIATTR_MAXREG_COUNT
	.align		4
        /*004c*/ 	.byte	0x03, 0x1b
        /*004e*/ 	.short	0x0040


	//----- nvinfo : EIATTR_EXTERNS
	.align		4
        /*0050*/ 	.byte	0x04, 0x0f
        /*0052*/ 	.short	(.L_3748 - .L_3747)


	//   ....[0]....
	.align		4
.L_3747:
        /*0054*/ 	.word	index@(__assertfail)


	//----- nvinfo : EIATTR_MERCURY_ISA_VERSION
	.align		4
.L_3748:
        /*0058*/ 	.byte	0x03, 0x5f
        /*005a*/ 	.short	0x0101


	//----- nvinfo : EIATTR_SYSCALL_OFFSETS
	.align		4
        /*005c*/ 	.byte	0x04, 0x46
        /*005e*/ 	.short	(.L_3750 - .L_3749)


	//   ....[0]....
.L_3749:
        /*0060*/ 	.word	0x00004090


	//   ....[1]....
        /*0064*/ 	.word	0x000042c0


	//   ....[2]....
        /*0068*/ 	.word	0x000044e0


	//   ....[3]....
        /*006c*/ 	.word	0x00004720


	//----- nvinfo : EIATTR_EXIT_INSTR_OFFSETS
	.align		4
.L_3750:
        /*0070*/ 	.byte	0x04, 0x1c
        /*0072*/ 	.short	(.L_3752 - .L_3751)


	//   ....[0]....
.L_3751:
        /*0074*/ 	.word	0x00000080


	//   ....[1]....
        /*0078*/ 	.word	0x00004830


	//----- nvinfo : EIATTR_INDIRECT_BRANCH_TARGETS
	.align		4
.L_3752:
        /*007c*/ 	.byte	0x04, 0x34
        /*007e*/ 	.short	(.L_3754 - .L_3753)


	//   ....[0]....
.L_3753:
        /*0080*/ 	.word	.L_x_7278@srel
        /*0084*/ 	.short	0x0
        /*0086*/ 	.short	0x0
        /*0088*/ 	.word	0x3
        /*008c*/ 	.word	.L_x_7279@srel
        /*0090*/ 	.word	.L_x_7280@srel
        /*0094*/ 	.word	.L_x_7281@srel


	//----- nvinfo : EIATTR_MAX_THREADS
	.align		4
.L_3754:
        /*0098*/ 	.byte	0x04, 0x05
        /*009a*/ 	.short	(.L_3756 - .L_3755)
.L_3755:
        /*009c*/ 	.word	0x00000200
        /*00a0*/ 	.word	0x00000001
        /*00a4*/ 	.word	0x00000001


	//----- nvinfo : EIATTR_CRS_STACK_SIZE
	.align		4
.L_3756:
        /*00a8*/ 	.byte	0x04, 0x1e
        /*00aa*/ 	.short	(.L_3758 - .L_3757)
.L_3757:
        /*00ac*/ 	.word	0x00000000


	//----- nvinfo : EIATTR_CBANK_PARAM_SIZE
	.align		4
.L_3758:
        /*00b0*/ 	.byte	0x03, 0x19
        /*00b2*/ 	.short	0x01d0


	//----- nvinfo : EIATTR_PARAM_CBANK
	.align		4
        /*00b4*/ 	.byte	0x04, 0x0a
        /*00b6*/ 	.short	(.L_3760 - .L_3759)
	.align		4
.L_3759:
        /*00b8*/ 	.word	index@(.nv.constant0._ZN2at4cuda57_GLOBAL__N__cd6b329d_24_DistributionBernoulli_cu_7537a20d21kernelPointwiseApply2IZNS_6native9templates4cuda28bernoulli_tensor_cuda_kernelIlfEEvRKNS_10TensorBaseES9_NS_15PhiloxCudaStateEEUliRlSB_SB_SB_RKfSD_SD_SD_E_lSC_jLin1ELi1ELi4ELi512ELi2EEEvNS0_6detail10TensorInfoIT0_T2_EENSG_IT1_SI_EESI_T_)
        /*00bc*/ 	.short	0x0210
        /*00be*/ 	.short	0x01d0


	//----- nvinfo : EIATTR_SW_WAR
	.align		4
.L_3760:
        /*00c0*/ 	.byte	0x04, 0x36
        /*00c2*/ 	.short	(.L_3762 - .L_3761)
.L_3761:
        /*00c4*/ 	.word	0x00000008
.L_3762:


//--------------------- .nv.info._ZN2at4cuda57_GLOBAL__N__cd6b329d_24_DistributionBernoulli_cu_7537a20d21kernelPointwiseApply2IZNS_6native9templates4cuda28bernoulli_tensor_cuda_kernelIlfEEvRKNS_10TensorBaseES9_NS_15PhiloxCudaStateEEUliRlSB_SB_SB_RKfSD_SD_SD_E_lSC_jLi2ELin1ELi4ELi512ELi2EEEvNS0_6detail10TensorInfoIT0_T2_EENSG_IT1_SI_EESI_T_ --------------------------
	.section	.nv.info._ZN2at4cuda57_GLOBAL__N__cd6b329d_24_DistributionBernoulli_cu_7537a20d21kernelPointwiseApply2IZNS_6native9templates4cuda28bernoulli_tensor_cuda_kernelIlfEEvRKNS_10TensorBaseES9_NS_15PhiloxCudaStateEEUliRlSB_SB_SB_RKfSD_SD_SD_E_lSC_jLi2ELin1ELi4ELi512ELi2EEEvNS0_6detail10TensorInfoIT0_T2_EENSG_IT1_SI_EESI_T_,"",@"SHT_CUDA_INFO"
	.sectionflags	@""
	.align	4


	//----- nvinfo : EIATTR_CUDA_API_VERSION
	.align		4
        /*0000*/ 	.byte	0x04, 0x37
        /*0002*/ 	.short	(.L_3764 - .L_3763)
.L_3763:
        /*0004*/ 	.word	0x00000082


	//----- nvinfo : EIATTR_KPARAM_INFO
	.align		4
.L_3764:
        /*0008*/ 	.byte	0x04, 0x17
        /*000a*/ 	.short	(.L_3766 - .L_3765)
.L_3765:
        /*000c*/ 	.word	0x00000000
        /*0010*/ 	.short	0x0003
        /*0012*/ 	.short	0x01b8
        /*0014*/ 	.byte	0x00, 0xf0, 0x61, 0x00


	//----- nvinfo : EIATTR_KPARAM_INFO
	.align		4
.L_3766:
        /*0018*/ 	.byte	0x04, 0x17
        /*001a*/ 	.short	(.L_3768 - .L_3767)
.L_3767:
        /*001c*/ 	.word	0x00000000
        /*0020*/ 	.short	0x0002
        /*0022*/ 	.short	0x01b0
        /*0024*/ 	.byte	0x00, 0xf0, 0x11, 0x00


	//----- nvinfo : EIATTR_KPARAM_INFO
	.align		4
.L_3768:
        /*0028*/ 	.byte	0x04, 0x17
        /*002a*/ 	.short	(.L_3770 - .L_3769)
.L_3769:
        /*002c*/ 	.word	0x00000000
        /*0030*/ 	.short	0x0001
        /*0032*/ 	.short	0x00d8
        /*0034*/ 	.byte	0x00, 0xf0, 0x61, 0x03


	//----- nvinfo : EIATTR_KPARAM_INFO
	.align		4
.L_3770:
        /*0038*/ 	.byte	0x04, 0x17
        /*003a*/ 	.short	(.L_3772 - .L_3771)
.L_3771:
        /*003c*/ 	.word	0x00000000
        /*0040*/ 	.short	0x0000
        /*0042*/ 	.short	0x0000
        /*0044*/ 	.byte	0x00, 0xf0, 0x61, 0x03


	//----- nvinfo : EIATTR_SPARSE_MMA_MASK
	.align		4
.L_3772:
        /*0048*/ 	.byte	0x03, 0x50
        /*004a*/ 	.short	0x0000


	//----- nvinfo : EIATTR_MAXREG_COUNT
	.align		4
        /*004c*/ 	.byte	0x03, 0x1b
        /*004e*/ 	.short	0x0040


	//----- nvinfo : EIATTR_EXTERNS
	.align		4
        /*0050*/ 	.byte	0x04, 0x0f
        /*0052*/ 	.short	(.L_3774 - .L_3773)


	//   ....[0]....
	.align		4
.L_3773:
        /*0054*/ 	.word	index@(__assertfail)


	//----- nvinfo : EIATTR_MERCURY_ISA_VERSION
	.align		4
.L_3774:
        /*0058*/ 	.byte	0x03, 0x5f
        /*005a*/ 	.short	0x0101


	//----- nvinfo : EIATTR_SYSCALL_OFFSETS
	.align		4
        /*005c*/ 	.byte	0x04, 0x46
        /*005e*/ 	.short	(.L_3776 - .L_3775)


	//   ....[0]....
.L_3775:
        /*0060*/ 	.word	0x00004770


	//   ....[1]....
        /*0064*/ 	.word	0x00004930


	//   ....[2]....
        /*0068*/ 	.word	0x00004ae0


	//   ....[3]....
        /*006c*/ 	.word	0x00004ca0


	//----- nvinfo : EIATTR_EXIT_INSTR_OFFSETS
	.align		4
.L_3776:
        /*0070*/ 	.byte	0x04, 0x1c
        /*0072*/ 	.short	(.L_3778 - .L_3777)


	//   ....[0]....
.L_3777:
        /*0074*/ 	.word	0x00000080


	//   ....[1]....
        /*0078*/ 	.word	0x00004db0


	//----- nvinfo : EIATTR_INDIRECT_BRANCH_TARGETS
	.align		4
.L_3778:
        /*007c*/ 	.byte	0x04, 0x34
        /*007e*/ 	.short	(.L_3780 - .L_3779)


	//   ....[0]....
.L_3779:
        /*0080*/ 	.word	.L_x_7282@srel
        /*0084*/ 	.short	0x0
        /*0086*/ 	.short	0x0
        /*0088*/ 	.word	0x3
        /*008c*/ 	.word	.L_x_7283@srel
        /*0090*/ 	.word	.L_x_7284@srel
        /*0094*/ 	.word	.L_x_7285@srel


	//----- nvinfo : EIATTR_MAX_THREADS
	.align		4
.L_3780:
        /*0098*/ 	.byte	0x04, 0x05
        /*009a*/ 	.short	(.L_3782 - .L_3781)
.L_3781:
        /*009c*/ 	.word	0x00000200
        /*00a0*/ 	.word	0x00000001
        /*00a4*/ 	.word	0x00000001


	//----- nvinfo : EIATTR_CRS_STACK_SIZE
	.align		4
.L_3782:
        /*00a8*/ 	.byte	0x04, 0x1e
        /*00aa*/ 	.short	(.L_3784 - .L_3783)
.L_3783:
        /*00ac*/ 	.word	0x00000000


	//----- nvinfo : EIATTR_CBANK_PARAM_SIZE
	.align		4
.L_3784:
        /*00b0*/ 	.byte	0x03, 0x19
        /*00b2*/ 	.short	0x01d0


	//----- nvinfo : EIATTR_PARAM_CBANK
	.align		4
        /*00b4*/ 	.byte	0x04, 0x0a
        /*00b6*/ 	.short	(.L_3786 - .L_3785)
	.align		4
.L_3785:
        /*00b8*/ 	.word	index@(.nv.constant0._ZN2at4cuda57_GLOBAL__N__cd6b329d_24_DistributionBernoulli_cu_7537a20d21kernelPointwiseApply2IZNS_6native9templates4cuda28bernoulli_tensor_cuda_kernelIlfEEvRKNS_10TensorBaseES9_NS_15PhiloxCudaStateEEUliRlSB_SB_SB_RKfSD_SD_SD_E_lSC_jLi2ELin1ELi4ELi512ELi2EEEvNS0_6detail10TensorInfoIT0_T2_EENSG_IT1_SI_EESI_T_)
        /*00bc*/ 	.short	0x0210
        /*00be*/ 	.short	0x01d0


	//----- nvinfo : EIATTR_SW_WAR
	.align		4
.L_3786:
        /*00c0*/ 	.byte	0x04, 0x36
        /*00c2*/ 	.short	(.L_3788 - .L_3787)
.L_3787:
        /*00c4*/ 	.word	0x00000008
.L_3788:


//--------------------- .nv.info._ZN2at4cuda57_GLOBAL__N__cd6b329d_24_DistributionBernoulli_cu_7537a20d21kernelPointwiseApply2IZNS_6native9templates4cuda28bernoulli_tensor_cuda_kernelIlfEEvRKNS_10TensorBaseES9_NS_15PhiloxCudaStateEEUliRlSB_SB_SB_RKfSD_SD_SD_E_lSC_jLi2ELi2ELi4ELi512ELi2EEEvNS0_6detail10TensorInfoIT0_T2_EENSG_IT1_SI_EESI_T_ --------------------------
	.section	.nv.info._ZN2at4cuda57_GLOBAL__N__cd6b329d_24_DistributionBernoulli_cu_7537a20d21kernelPointwiseApply2IZNS_6native9templates4cuda28bernoulli_tensor_cuda_kernelIlfEEvRKNS_10TensorBaseES9_NS_15PhiloxCudaStateEEUliRlSB_SB_SB_RKfSD_SD_SD_E_lSC_jLi2ELi2ELi4ELi512ELi2EEEvNS0_6detail10TensorInfoIT0_T2_EENSG_IT1_SI_EESI_T_,"",@"SHT_CUDA_INFO"
	.sectionflags	@""
	.align	4


	//----- nvinfo : EIATTR_CUDA_API_VERSION
	.align		4
        /*0000*/ 	.byte	0x04, 0x37
        /*0002*/ 	.short	(.L_3790 - .L_3789)
.L_3789:
        /*0004*/ 	.word	0x00000082


	//----- nvinfo : EIATTR_KPARAM_INFO
	.align		4
.L_3790:
        /*0008*/ 	.byte	0x04, 0x17
        /*000a*/ 	.short	(.L_3792 - .L_3791)
.L_3791:
        /*000c*/ 	.word	0x00000000
        /*0010*/ 	.short	0x0003
        /*0012*/ 	.short	0x01b8
        /*0014*/ 	.byte	0x00, 0xf0, 0x61, 0x00


	//----- nvinfo : EIATTR_KPARAM_INFO
	.align		4
.L_3792:
        /*0018*/ 	.byte	0x04, 0x17
        /*001a*/ 	.short	(.L_3794 - .L_3793)
.L_3793:
        /*001c*/ 	.word	0x00000000
        /*0020*/ 	.short	0x0002
        /*0022*/ 	.short	0x01b0
        /*0024*/ 	.byte	0x00, 0xf0, 0x11, 0x00


	//----- nvinfo : EIATTR_KPARAM_INFO
	.align		4
.L_3794:
        /*0028*/ 	.byte	0x04, 0x17
        /*002a*/ 	.short	(.L_3796 - .L_3795)
.L_3795:
        /*002c*/ 	.word	0x00000000
        /*0030*/ 	.short	0x0001
        /*0032*/ 	.short	0x00d8
        /*0034*/ 	.byte	0x00, 0xf0, 0x61, 0x03


	//----- nvinfo : EIATTR_KPARAM_INFO
	.align		4
.L_3796:
        /*0038*/ 	.byte	0x04, 0x17
        /*003a*/ 	.short	(.L_3798 - .L_3797)
.L_3797:
        /*003c*/ 	.word	0x00000000
        /*0040*/ 	.short	0x0000
        /*0042*/ 	.short	0x0000
        /*0044*/ 	.byte	0x00, 0xf0, 0x61, 0x03


	//----- nvinfo : EIATTR_SPARSE_MMA_MASK
	.align		4
.L_3798:
        /*0048*/ 	.byte	0x03, 0x50
        /*004a*/ 	.short	0x0000


	//----- nvinfo : EIATTR_MAXREG_COUNT
	.align		4
        /*004c*/ 	.byte	0x03, 0x1b
        /*004e*/ 	.short	0x0040


	//----- nvinfo : EIATTR_EXTERNS
	.align		4
        /*0050*/ 	.byte	0x04, 0x0f
        /*0052*/ 	.short	(.L_3800 - .L_3799)


	//   ....[0]....
	.align		4
.L_3799:
        /*0054*/ 	.word	index@(__assertfail)


	//----- nvinfo : EIATTR_MERCURY_ISA_VERSION
	.align		4
.L_3800:
        /*0058*/ 	.byte	0x03, 0x5f
        /*005a*/ 	.short	0x0101


	//----- nvinfo : EIATTR_SYSCALL_OFFSETS
	.align		4
        /*005c*/ 	.byte	0x04, 0x46
        /*005e*/ 	.short	(.L_3802 - .L_3801)


	//   ....[0]....
.L_3801:
        /*0060*/ 	.word	0x00001a10


	//   ....[1]....
        /*0064*/ 	.word	0x00001bd0


	//   ....[2]....
        /*0068*/ 	.word	0x00001d80


	//   ....[3]....
        /*006c*/ 	.word	0x00001f40


	//----- nvinfo : EIATTR_EXIT_INSTR_OFFSETS
	.align		4
.L_3802:
        /*0070*/ 	.byte	0x04, 0x1c
        /*0072*/ 	.short	(.L_3804 - .L_3803)


	//   ....[0]....
.L_3803:
        /*0074*/ 	.word	0x00000080


	//   ....[1]....
        /*0078*/ 	.word	0x00002040


	//----- nvinfo : EIATTR_INDIRECT_BRANCH_TARGETS
	.align		4
.L_3804:
        /*007c*/ 	.byte	0x04, 0x34
        /*007e*/ 	.short	(.L_3806 - .L_3805)


	//   ....[0]....
.L_3805:
        /*0080*/ 	.word	.L_x_7286@srel
        /*0084*/ 	.short	0x0
        /*0086*/ 	.short	0x0
        /*0088*/ 	.word	0x3
        /*008c*/ 	.word	.L_x_7287@srel
        /*0090*/ 	.word	.L_x_7288@srel
        /*0094*/ 	.word	.L_x_7289@srel


	//----- nvinfo : EIATTR_MAX_THREADS
	.align		4
.L_3806:
        /*0098*/ 	.byte	0x04, 0x05
        /*009a*/ 	.short	(.L_3808 - .L_3807)
.L_3807:
        /*009c*/ 	.word	0x00000200
        /*00a0*/ 	.word	0x00000001
        /*00a4*/ 	.word	0x00000001


	//----- nvinfo : EIATTR_CRS_STACK_SIZE
	.align		4
.L_3808:
        /*00a8*/ 	.byte	0x04, 0x1e
        /*00aa*/ 	.short	(.L_3810 - .L_3809)
.L_3809:
        /*00ac*/ 	.word	0x00000000


	//----- nvinfo : EIATTR_CBANK_PARAM_SIZE
	.align		4
.L_3810:
        /*00b0*/ 	.byte	0x03, 0x19
        /*00b2*/ 	.short	0x01d0


	//----- nvinfo : EIATTR_PARAM_CBANK
	.align		4
        /*00b4*/ 	.byte	0x04, 0x0a
        /*00b6*/ 	.short	(.L_3812 - .L_3811)
	.align		4
.L_3811:
        /*00b8*/ 	.word	index@(.nv.constant0._ZN2at4cuda57_GLOBAL__N__cd6b329d_24_DistributionBernoulli_cu_7537a20d21kernelPointwiseApply2IZNS_6native9templates4cuda28bernoulli_tensor_cuda_kernelIlfEEvRKNS_10TensorBaseES9_NS_15PhiloxCudaStateEEUliRlSB_SB_SB_RKfSD_SD_SD_E_lSC_jLi2ELi2ELi4ELi512ELi2EEEvNS0_6detail10TensorInfoIT0_T2_EENSG_IT1_SI_EESI_T_)
        /*00bc*/ 	.short	0x0210
        /*00be*/ 	.short	0x01d0


	//----- nvinfo : EIATTR_SW_WAR
	.align		4
.L_3812:
        /*00c0*/ 	.byte	0x04, 0x36
        /*00c2*/ 	.short	(.L_3814 - .L_3813)
.L_3813:
        /*00c4*/ 	.word	0x00000008
.L_3814:


//--------------------- .nv.info._ZN2at4cuda57_GLOBAL__N__cd6b329d_24_DistributionBernoulli_cu_7537a20d21kernelPointwiseApply2IZNS_6native9templates4cuda28bernoulli_tensor_cuda_kernelIlfEEvRKNS_10TensorBaseES9_NS_15PhiloxCudaStateEEUliRlSB_SB_SB_RKfSD_SD_SD_E_lSC_jLi2ELi1ELi4ELi512ELi2EEEvNS0_6detail10TensorInfoIT0_T2_EENSG_IT1_SI_EESI_T_ --------------------------
	.section	.nv.info._ZN2at4cuda57_GLOBAL__N__cd6b329d_24_DistributionBernoulli_cu_7537a20d21kernelPointwiseApply2IZNS_6native9templates4cuda28bernoulli_tensor_cuda_kernelIlfEEvRKNS_10TensorBaseES9_NS_15PhiloxCudaStateEEUliRlSB_SB_SB_RKfSD_SD_SD_E_lSC_jLi2ELi1ELi4ELi512ELi2EEEvNS0_6detail10TensorInfoIT0_T2_EENSG_IT1_SI_EESI_T_,"",@"SHT_CUDA_INFO"
	.sectionflags	@""
	.align	4


	//----- nvinfo : EIATTR_CUDA_API_VERSION
	.align		4
        /*0000*/ 	.byte	0x04, 0x37
        /*0002*/ 	.short	(.L_3816 - .L_3815)
.L_3815:
        /*0004*/ 	.word	0x00000082


	//----- nvinfo : EIATTR_KPARAM_INFO
	.align		4
.L_3816:
        /*0008*/ 	.byte	0x04, 0x17
        /*000a*/ 	.short	(.L_3818 - .L_3817)
.L_3817:
        /*000c*/ 	.word	0x00000000
        /*0010*/ 	.short	0x0003
        /*0012*/ 	.short	0x01b8
        /*0014*/ 	.byte	0x00, 0xf0, 0x61, 0x00


	//----- nvinfo : EIATTR_KPARAM_INFO
	.align		4
.L_3818:
        /*0018*/ 	.byte	0x04, 0x17
        /*001a*/ 	.short	(.L_3820 - .L_3819)
.L_3819:
        /*001c*/ 	.word	0x00000000
        /*0020*/ 	.short	0x0002
        /*0022*/ 	.short	0x01b0
        /*0024*/ 	.byte	0x00, 0xf0, 0x11, 0x00


	//----- nvinfo : EIATTR_KPARAM_INFO
	.align		4
.L_3820:
        /*0028*/ 	.byte	0x04, 0x17
        /*002a*/ 	.short	(.L_3822 - .L_3821)
.L_3821:
        /*002c*/ 	.word	0x00000000
        /*0030*/ 	.short	0x0001
        /*0032*/ 	.short	0x00d8
        /*0034*/ 	.byte	0x00, 0xf0, 0x61, 0x03


	//----- nvinfo : EIATTR_KPARAM_INFO
	.align		4
.L_3822:
        /*0038*/ 	.byte	0x04, 0x17
        /*003a*/ 	.short	(.L_3824 - .L_3823)
.L_3823:
        /*003c*/ 	.word	0x00000000
        /*0040*/ 	.short	0x0000
        /*0042*/ 	.short	0x0000
        /*0044*/ 	.byte	0x00, 0xf0, 0x61, 0x03


	//----- nvinfo : EIATTR_SPARSE_MMA_MASK
	.align		4
.L_3824:
        /*0048*/ 	.byte	0x03, 0x50
        /*004a*/ 	.short	0x0000


	//----- nvinfo : EIATTR_MAXREG_COUNT
	.align		4
        /*004c*/ 	.byte	0x03, 0x1b
        /*004e*/ 	.short	0x0040


	//----- nvinfo : EIATTR_EXTERNS
	.align		4
        /*0050*/ 	.byte	0x04, 0x0f
        /*0052*/ 	.short	(.L_3826 - .L_3825)


	//   ....[0]....
	.align		4
.L_3825:
        /*0054*/ 	.word	index@(__assertfail)


	//----- nvinfo : EIATTR_MERCURY_ISA_VERSION
	.align		4
.L_3826:
        /*0058*/ 	.byte	0x03, 0x5f
        /*005a*/ 	.short	0x0101


	//----- nvinfo : EIATTR_SYSCALL_OFFSETS
	.align		4
        /*005c*/ 	.byte	0x04, 0x46
        /*005e*/ 	.short	(.L_3828 - .L_3827)


	//   ....[0]....
.L_3827:
        /*0060*/ 	.word	0x00001430


	//   ....[1]....
        /*0064*/ 	.word	0x00001630


	//   ....[2]....
        /*0068*/ 	.word	0x00001820


	//   ....[3]....
        /*006c*/ 	.word	0x00001a20


	//----- nvinfo : EIATTR_EXIT_INSTR_OFFSETS
	.align		4
.L_3828:
        /*0070*/ 	.byte	0x04, 0x1c
        /*0072*/ 	.short	(.L_3830 - .L_3829)


	//   ....[0]....
.L_3829:
        /*0074*/ 	.word	0x00000080


	//   ....[1]....
        /*0078*/ 	.word	0x00001b10


	//----- nvinfo : EIATTR_INDIRECT_BRANCH_TARGETS
	.align		4
.L_3830:
        /*007c*/ 	.byte	0x04, 0x34
        /*007e*/ 	.short	(.L_3832 - .L_3831)


	//   ....[0]....
.L_3831:
        /*0080*/ 	.word	.L_x_7290@srel
        /*0084*/ 	.short	0x0
        /*0086*/ 	.short	0x0
        /*0088*/ 	.word	0x3
        /*008c*/ 	.word	.L_x_7291@srel
        /*0090*/ 	.word	.L_x_7292@srel
        /*0094*/ 	.word	.L_x_7293@srel


	//----- nvinfo : EIATTR_MAX_THREADS
	.align		4
.L_3832:
        /*0098*/ 	.byte	0x04, 0x05
        /*009a*/ 	.short	(.L_3834 - .L_3833)
.L_3833:
        /*009c*/ 	.word	0x00000200
        /*00a0*/ 	.word	0x00000001
        /*00a4*/ 	.word	0x00000001


	//----- nvinfo : EIATTR_CRS_STACK_SIZE
	.align		4
.L_3834:
        /*00a8*/ 	.byte	0x04, 0x1e
        /*00aa*/ 	.short	(.L_3836 - .L_3835)
.L_3835:
        /*00ac*/ 	.word	0x00000000


	//----- nvinfo : EIATTR_CBANK_PARAM_SIZE
	.align		4
.L_3836:
        /*00b0*/ 	.byte	0x03, 0x19
        /*00b2*/ 	.short	0x01d0


	//----- nvinfo : EIATTR_PARAM_CBANK
	.align		4
        /*00b4*/ 	.byte	0x04, 0x0a
        /*00b6*/ 	.short	(.L_3838 - .L_3837)
	.align		4
.L_3837:
        /*00b8*/ 	.word	index@(.nv.constant0._ZN2at4cuda57_GLOBAL__N__cd6b329d_24_DistributionBernoulli_cu_7537a20d21kernelPointwiseApply2IZNS_6native9templates4cuda28bernoulli_tensor_cuda_kernelIlfEEvRKNS_10TensorBaseES9_NS_15PhiloxCudaStateEEUliRlSB_SB_SB_RKfSD_SD_SD_E_lSC_jLi2ELi1ELi4ELi512ELi2EEEvNS0_6detail10TensorInfoIT0_T2_EENSG_IT1_SI_EESI_T_)
        /*00bc*/ 	.short	0x0210
        /*00be*/ 	.short	0x01d0


	//----- nvinfo : EIATTR_SW_WAR
	.align		4
.L_3838:
        /*00c0*/ 	.byte	0x04, 0x36
        /*00c2*/ 	.short	(.L_3840 - .L_3839)
.L_3839:
        /*00c4*/ 	.word	0x00000008
.L_3840:


//--------------------- .nv.info._ZN2at4cuda57_GLOBAL__N__cd6b329d_24_DistributionBernoulli_cu_7537a20d21kernelPointwiseApply2IZNS_6native9templates4cuda28bernoulli_tensor_cuda_kernelIlfEEvRKNS_10TensorBaseES9_NS_15PhiloxCudaStateEEUliRlSB_SB_SB_RKfSD_SD_SD_E_lSC_jLi1ELin1ELi4ELi512ELi2EEEvNS0_6detail10TensorInfoIT0_T2_EENSG_IT1_SI_EESI_T_ --------------------------
	.section	.nv.info._ZN2at4cuda57_GLOBAL__N__cd6b329d_24_DistributionBernoulli_cu_7537a20d21kernelPointwiseApply2IZNS_6native9templates4cuda28bernoulli_tensor_cuda_kernelIlfEEvRKNS_10TensorBaseES9_NS_15PhiloxCudaStateEEUliRlSB_SB_SB_RKfSD_SD_SD_E_lSC_jLi1ELin1ELi4ELi512ELi2EEEvNS0_6detail10TensorInfoIT0_T2_EENSG_IT1_SI_EESI_T_,"",@"SHT_CUDA_INFO"
	.sectionflags	@""
	.align	4


	//----- nvinfo : EIATTR_CUDA_API_VERSION
	.align		4
        /*0000*/ 	.byte	0x04, 0x37
        /*0002*/ 	.short	(.L_3842 - .L_3841)
.L_3841:
        /*0004*/ 	.word	0x00000082


	//----- nvinfo : EIATTR_KPARAM_INFO
	.align		4
.L_3842:
        /*0008*/ 	.byte	0x04, 0x17
        /*000a*/ 	.short	(.L_3844 - .L_3843)
.L_3843:
        /*000c*/ 	.word	0x00000000
        /*0010*/ 	.short	0x0003
        /*0012*/ 	.short	0x01b8
        /*0014*/ 	.byte	0x00, 0xf0, 0x61, 0x00


	//----- nvinfo : EIATTR_KPARAM_INFO
	.align		4
.L_3844:
        /*0018*/ 	.byte	0x04, 0x17
        /*001a*/ 	.short	(.L_3846 - .L_3845)
.L_3845:
        /*001c*/ 	.word	0x00000000
        /*0020*/ 	.short	0x0002
        /*0022*/ 	.short	0x01b0
        /*0024*/ 	.byte	0x00, 0xf0, 0x11, 0x00


	//----- nvinfo : EIATTR_KPARAM_INFO
	.align		4
.L_3846:
        /*0028*/ 	.byte	0x04, 0x17
        /*002a*/ 	.short	(.L_3848 - .L_3847)
.L_3847:
        /*002c*/ 	.word	0x00000000
        /*0030*/ 	.short	0x0001
        /*0032*/ 	.short	0x00d8
        /*0034*/ 	.byte	0x00, 0xf0, 0x61, 0x03


	//----- nvinfo : EIATTR_KPARAM_INFO
	.align		4
.L_3848:
        /*0038*/ 	.byte	0x04, 0x17
        /*003a*/ 	.short	(.L_3850 - .L_3849)
.L_3849:
        /*003c*/ 	.word	0x00000000
        /*0040*/ 	.short	0x0000
        /*0042*/ 	.short	0x0000
        /*0044*/ 	.byte	0x00, 0xf0, 0x61, 0x03


	//----- nvinfo : EIATTR_SPARSE_MMA_MASK
	.align		4
.L_3850:
        /*0048*/ 	.byte	0x03, 0x50
        /*004a*/ 	.short	0x0000


	//----- nvinfo : EIATTR_MAXREG_COUNT
	.align		4
        /*004c*/ 	.byte	0x03, 0x1b
        /*004e*/ 	.short	0x0040


	//----- nvinfo : EIATTR_EXTERNS
	.align		4
        /*0050*/ 	.byte	0x04, 0x0f
        /*0052*/ 	.short	(.L_3852 - .L_3851)


	//   ....[0]....
	.align		4
.L_3851:
        /*0054*/ 	.word	index@(__assertfail)


	//----- nvinfo : EIATTR_MERCURY_ISA_VERSION
	.align		4
.L_3852:
        /*0058*/ 	.byte	0x03, 0x5f
        /*005a*/ 	.short	0x0101


	//----- nvinfo : EIATTR_SYSCALL_OFFSETS
	.align		4
        /*005c*/ 	.byte	0x04, 0x46
        /*005e*/ 	.short	(.L_3854 - .L_3853)


	//   ....[0]....
.L_3853:
        /*0060*/ 	.word	0x000040d0


	//   ....[1]....
        /*0064*/ 	.word	0x000042e0


	//   ....[2]....
        /*0068*/ 	.word	0x00004500


	//   ....[3]....
        /*006c*/ 	.word	0x00004730


	//----- nvinfo : EIATTR_EXIT_INSTR_OFFSETS
	.align		4
.L_3854:
        /*0070*/ 	.byte	0x04, 0x1c
        /*0072*/ 	.short	(.L_3856 - .L_3855)


	//   ....[0]....
.L_3855:
        /*0074*/ 	.word	0x00000080


	//   ....[1]....
        /*0078*/ 	.word	0x000048c0


	//----- nvinfo : EIATTR_INDIRECT_BRANCH_TARGETS
	.align		4
.L_3856:
        /*007c*/ 	.byte	0x04, 0x34
        /*007e*/ 	.short	(.L_3858 - .L_3857)


	//   ....[0]....
.L_3857:
        /*0080*/ 	.word	.L_x_7294@srel
        /*0084*/ 	.short	0x0
        /*0086*/ 	.short	0x0
        /*0088*/ 	.word	0x3
        /*008c*/ 	.word	.L_x_7295@srel
        /*0090*/ 	.word	.L_x_7296@srel
        /*0094*/ 	.word	.L_x_7297@srel


	//----- nvinfo : EIATTR_MAX_THREADS
	.align		4
.L_3858:
        /*0098*/ 	.byte	0x04, 0x05
        /*009a*/ 	.short	(.L_3860 - .L_3859)
.L_3859:
        /*009c*/ 	.word	0x00000200
        /*00a0*/ 	.word	0x00000001
        /*00a4*/ 	.word	0x00000001


	//----- nvinfo : EIATTR_CRS_STACK_SIZE
	.align		4
.L_3860:
        /*00a8*/ 	.byte	0x04, 0x1e
        /*00aa*/ 	.short	(.L_3862 - .L_3861)
.L_3861:
        /*00ac*/ 	.word	0x00000000


	//----- nvinfo : EIATTR_CBANK_PARAM_SIZE
	.align		4
.L_3862:
        /*00b0*/ 	.byte	0x03, 0x19
        /*00b2*/ 	.short	0x01d0


	//----- nvinfo : EIATTR_PARAM_CBANK
	.align		4
        /*00b4*/ 	.byte	0x04, 0x0a
        /*00b6*/ 	.short	(.L_3864 - .L_3863)
	.align		4
.L_3863:
        /*00b8*/ 	.word	index@(.nv.constant0._ZN2at4cuda57_GLOBAL__N__cd6b329d_24_DistributionBernoulli_cu_7537a20d21kernelPointwiseApply2IZNS_6native9templates4cuda28bernoulli_tensor_cuda_kernelIlfEEvRKNS_10TensorBaseES9_NS_15PhiloxCudaStateEEUliRlSB_SB_SB_RKfSD_SD_SD_E_lSC_jLi1ELin1ELi4ELi512ELi2EEEvNS0_6detail10TensorInfoIT0_T2_EENSG_IT1_SI_EESI_T_)
        /*00bc*/ 	.short	0x0210
        /*00be*/ 	.short	0x01d0


	//----- nvinfo : EIATTR_SW_WAR
	.align		4
.L_3864:
        /*00c0*/ 	.byte	0x04, 0x36
        /*00c2*/ 	.short	(.L_3866 - .L_3865)
.L_3865:
        /*00c4*/ 	.word	0x00000008
.L_3866:


//--------------------- .nv.info._ZN2at4cuda57_GLOBAL__N__cd6b329d_24_DistributionBernoulli_cu_7537a20d21kernelPointwiseApply2IZNS_6native9templates4cuda28bernoulli_tensor_cuda_kernelIlfEEvRKNS_10TensorBaseES9_NS_15PhiloxCudaStateEEUliRlSB_SB_SB_RKfSD_SD_SD_E_lSC_jLi1ELi2ELi4ELi512ELi2EEEvNS0_6detail10TensorInfoIT0_T2_EENSG_IT1_SI_EESI_T_ --------------------------
	.section	.nv.info._ZN2at4cuda57_GLOBAL__N__cd6b329d_24_DistributionBernoulli_cu_7537a20d21kernelPointwiseApply2IZNS_6native9templates4cuda28bernoulli_tensor_cuda_kernelIlfEEvRKNS_10TensorBaseES9_NS_15PhiloxCudaStateEEUliRlSB_SB_SB_RKfSD_SD_SD_E_lSC_jLi1ELi2ELi4ELi512ELi2EEEvNS0_6detail10TensorInfoIT0_T2_EENSG_IT1_SI_EESI_T_,"",@"SHT_CUDA_INFO"
	.sectionflags	@""
	.align	4


	//----- nvinfo : EIATTR_CUDA_API_VERSION
	.align		4
        /*0000*/ 	.byte	0x04, 0x37
        /*0002*/ 	.short	(.L_3868 - .L_3867)
.L_3867:
        /*0004*/ 	.word	0x00000082


	//----- nvinfo : EIATTR_KPARAM_INFO
	.align		4
.L_3868:
        /*0008*/ 	.byte	0x04, 0x17
        /*000a*/ 	.short	(.L_3870 - .L_3869)
.L_3869:
        /*000c*/ 	.word	0x00000000
        /*0010*/ 	.short	0x0003
        /*0012*/ 	.short	0x01b8
        /*0014*/ 	.byte	0x00, 0xf0, 0x61, 0x00


	//----- nvinfo : EIATTR_KPARAM_INFO
	.align		4
.L_3870:
        /*0018*/ 	.byte	0x04, 0x17
        /*001a*/ 	.short	(.L_3872 - .L_3871)
.L_3871:
        /*001c*/ 	.word	0x00000000
        /*0020*/ 	.short	0x0002
        /*0022*/ 	.short	0x01b0
        /*0024*/ 	.byte	0x00, 0xf0, 0x11, 0x00


	//----- nvinfo : EIATTR_KPARAM_INFO
	.align		4
.L_3872:
        /*0028*/ 	.byte	0x04, 0x17
        /*002a*/ 	.short	(.L_3874 - .L_3873)
.L_3873:
        /*002c*/ 	.word	0x00000000
        /*0030*/ 	.short	0x0001
        /*0032*/ 	.short	0x00d8
        /*0034*/ 	.byte	0x00, 0xf0, 0x61, 0x03


	//----- nvinfo : EIATTR_KPARAM_INFO
	.align		4
.L_3874:
        /*0038*/ 	.byte	0x04, 0x17
        /*003a*/ 	.short	(.L_3876 - .L_3875)
.L_3875:
        /*003c*/ 	.word	0x00000000
        /*0040*/ 	.short	0x0000
        /*0042*/ 	.short	0x0000
        /*0044*/ 	.byte	0x00, 0xf0, 0x61, 0x03


	//----- nvinfo : EIATTR_SPARSE_MMA_MASK
	.align		4
.L_3876:
        /*0048*/ 	.byte	0x03, 0x50
        /*004a*/ 	.short	0x0000


	//----- nvinfo : EIATTR_MAXREG_COUNT
	.align		4
        /*004c*/ 	.byte	0x03, 0x1b
        /*004e*/ 	.short	0x0040


	//----- nvinfo : EIATTR_EXTERNS
	.align		4
        /*0050*/ 	.byte	0x04, 0x0f
        /*0052*/ 	.short	(.L_3878 - .L_3877)


	//   ....[0]....
	.align		4
.L_3877:
        /*0054*/ 	.word	index@(__assertfail)


	//----- nvinfo : EIATTR_MERCURY_ISA_VERSION
	.align		4
.L_3878:
        /*0058*/ 	.byte	0x03, 0x5f
        /*005a*/ 	.short	0x0101


	//----- nvinfo : EIATTR_SYSCALL_OFFSETS
	.align		4
        /*005c*/ 	.byte	0x04, 0x46
        /*005e*/ 	.short	(.L_3880 - .L_3879)


	//   ....[0]....
.L_3879:
        /*0060*/ 	.word	0x00001400


	//   ....[1]....
        /*0064*/ 	.word	0x000015f0


	//   ....[2]....
        /*0068*/ 	.word	0x000017f0


	//   ....[3]....
        /*006c*/ 	.word	0x00001a00


	//----- nvinfo : EIATTR_EXIT_INSTR_OFFSETS
	.align		4
.L_3880:
        /*0070*/ 	.byte	0x04, 0x1c
        /*0072*/ 	.short	(.L_3882 - .L_3881)


	//   ....[0]....
.L_3881:
        /*0074*/ 	.word	0x00000080


	//   ....[1]....
        /*0078*/ 	.word	0x00001b30


	//----- nvinfo : EIATTR_INDIRECT_BRANCH_TARGETS
	.align		4
.L_3882:
        /*007c*/ 	.byte	0x04, 0x34
        /*007e*/ 	.short	(.L_3884 - .L_3883)


	//   ....[0]....
.L_3883:
        /*0080*/ 	.word	.L_x_7298@srel
        /*0084*/ 	.short	0x0
        /*0086*/ 	.short	0x0
        /*0088*/ 	.word	0x3
        /*008c*/ 	.word	.L_x_7299@srel
        /*0090*/ 	.word	.L_x_7300@srel
        /*0094*/ 	.word	.L_x_7301@srel


	//----- nvinfo : EIATTR_MAX_THREADS
	.align		4
.L_3884:
        /*0098*/ 	.byte	0x04, 0x05
        /*009a*/ 	.short	(.L_3886 - .L_3885)
.L_3885:
        /*009c*/ 	.word	0x00000200
        /*00a0*/ 	.word	0x00000001
        /*00a4*/ 	.word	0x00000001


	//----- nvinfo : EIATTR_CRS_STACK_SIZE
	.align		4
.L_3886:
        /*00a8*/ 	.byte	0x04, 0x1e
        /*00aa*/ 	.short	(.L_3888 - .L_3887)
.L_3887:
        /*00ac*/ 	.word	0x00000000


	//----- nvinfo : EIATTR_CBANK_PARAM_SIZE
	.align		4
.L_3888:
        /*00b0*/ 	.byte	0x03, 0x19
        /*00b2*/ 	.short	0x01d0


	//----- nvinfo : EIATTR_PARAM_CBANK
	.align		4
        /*00b4*/ 	.byte	0x04, 0x0a
        /*00b6*/ 	.short	(.L_3890 - .L_3889)
	.align		4
.L_3889:
        /*00b8*/ 	.word	index@(.nv.constant0._ZN2at4cuda57_GLOBAL__N__cd6b329d_24_DistributionBernoulli_cu_7537a20d21kernelPointwiseApply2IZNS_6native9templates4cuda28bernoulli_tensor_cuda_kernelIlfEEvRKNS_10TensorBaseES9_NS_15PhiloxCudaStateEEUliRlSB_SB_SB_RKfSD_SD_SD_E_lSC_jLi1ELi2ELi4ELi512ELi2EEEvNS0_6detail10TensorInfoIT0_T2_EENSG_IT1_SI_EESI_T_)
        /*00bc*/ 	.short	0x0210
        /*00be*/ 	.short	0x01d0


	//----- nvinfo : EIATTR_SW_WAR
	.align		4
.L_3890:
        /*00c0*/ 	.byte	0x04, 0x36
        /*00c2*/ 	.short	(.L_3892 - .L_3891)
.L_3891:
        /*00c4*/ 	.word	0x00000008
.L_3892:


//--------------------- .nv.info._ZN2at4cuda57_GLOBAL__N__cd6b329d_24_DistributionBernoulli_cu_7537a20d21kernelPointwiseApply2IZNS_6native9templates4cuda28bernoulli_tensor_cuda_kernelIlfEEvRKNS_10TensorBaseES9_NS_15PhiloxCudaStateEEUliRlSB_SB_SB_RKfSD_SD_SD_E_lSC_jLi1ELi1ELi4ELi512ELi2EEEvNS0_6detail10TensorInfoIT0_T2_EENSG_IT1_SI_EESI_T_ --------------------------
	.section	.nv.info._ZN2at4cuda57_GLOBAL__N__cd6b329d_24_DistributionBernoulli_cu_7537a20d21kernelPointwiseApply2IZNS_6native9templates4cuda28bernoulli_tensor_cuda_kernelIlfEEvRKNS_10TensorBaseES9_NS_15PhiloxCudaStateEEUliRlSB_SB_SB_RKfSD_SD_SD_E_lSC_jLi1ELi1ELi4ELi512ELi2EEEvNS0_6detail10TensorInfoIT0_T2_EENSG_IT1_SI_EESI_T_,"",@"SHT_CUDA_INFO"
	.sectionflags	@""
	.align	4


	//----- nvinfo : EIATTR_CUDA_API_VERSION
	.align		4
        /*0000*/ 	.byte	0x04, 0x37
        /*0002*/ 	.short	(.L_3894 - .L_3893)
.L_3893:
        /*0004*/ 	.word	0x00000082


	//----- nvinfo : EIATTR_KPARAM_INFO
	.align		4
.L_3894:
        /*0008*/ 	.byte	0x04, 0x17
        /*000a*/ 	.short	(.L_3896 - .L_3895)
.L_3895:
        /*000c*/ 	.word	0x00000000
        /*0010*/ 	.short	0x0003
        /*0012*/ 	.short	0x01b8
        /*0014*/ 	.byte	0x00, 0xf0, 0x61, 0x00


	//----- nvinfo : EIATTR_KPARAM_INFO
	.align		4
.L_3896:
        /*0018*/ 	.byte	0x04, 0x17
        /*001a*/ 	.short	(.L_3898 - .L_3897)
.L_3897:
        /*001c*/ 	.word	0x00000000
        /*0020*/ 	.short	0x0002
        /*0022*/ 	.short	0x01b0
        /*0024*/ 	.byte	0x00, 0xf0, 0x11, 0x00


	//----- nvinfo : EIATTR_KPARAM_INFO
	.align		4
.L_3898:
        /*0028*/ 	.byte	0x04, 0x17
        /*002a*/ 	.short	(.L_3900 - .L_3899)
.L_3899:
        /*002c*/ 	.word	0x00000000
        /*0030*/ 	.short	0x0001
        /*0032*/ 	.short	0x00d8
        /*0034*/ 	.byte	0x00, 0xf0, 0x61, 0x03


	//----- nvinfo : EIATTR_KPARAM_INFO
	.align		4
.L_3900:
        /*0038*/ 	.byte	0x04, 0x17
        /*003a*/ 	.short	(.L_3902 - .L_3901)
.L_3901:
        /*003c*/ 	.word	0x00000000
        /*0040*/ 	.short	0x0000
        /*0042*/ 	.short	0x0000
        /*0044*/ 	.byte	0x00, 0xf0, 0x61, 0x03


	//----- nvinfo : EIATTR_SPARSE_MMA_MASK
	.align		4
.L_3902:
        /*0048*/ 	.byte	0x03, 0x50
        /*004a*/ 	.short	0x0000


	//----- nvinfo : EIATTR_MAXREG_COUNT
	.align		4
        /*004c*/ 	.byte	0x03, 0x1b
        /*004e*/ 	.short	0x0040


	//----- nvinfo : EIATTR_EXTERNS
	.align		4
        /*0050*/ 	.byte	0x04, 0x0f
        /*0052*/ 	.short	(.L_3904 - .L_3903)


	//   ....[0]....
	.align		4
.L_3903:
        /*0054*/ 	.word	index@(__assertfail)


	//----- nvinfo : EIATTR_MERCURY_ISA_VERSION
	.align		4
.L_3904:
        /*0058*/ 	.byte	0x03, 0x5f
        /*005a*/ 	.short	0x0101


	//----- nvinfo : EIATTR_SYSCALL_OFFSETS
	.align		4
        /*005c*/ 	.byte	0x04, 0x46
        /*005e*/ 	.short	(.L_3906 - .L_3905)


	//   ....[0]....
.L_3905:
        /*0060*/ 	.word	0x00000e20


	//   ....[1]....
        /*0064*/ 	.word	0x00000fe0


	//   ....[2]....
        /*0068*/ 	.word	0x00001190


	//   ....[3]....
        /*006c*/ 	.word	0x000013b0


	//----- nvinfo : EIATTR_EXIT_INSTR_OFFSETS
	.align		4
.L_3906:
        /*0070*/ 	.byte	0x04, 0x1c
        /*0072*/ 	.short	(.L_3908 - .L_3907)


	//   ....[0]....
.L_3907:
        /*0074*/ 	.word	0x00000080


	//   ....[1]....
        /*0078*/ 	.word	0x000014e0


	//----- nvinfo : EIATTR_INDIRECT_BRANCH_TARGETS
	.align		4
.L_3908:
        /*007c*/ 	.byte	0x04, 0x34
        /*007e*/ 	.short	(.L_3910 - .L_3909)


	//   ....[0]....
.L_3909:
        /*0080*/ 	.word	.L_x_7302@srel
        /*0084*/ 	.short	0x0
        /*0086*/ 	.short	0x0
        /*0088*/ 	.word	0x3
        /*008c*/ 	.word	.L_x_7303@srel
        /*0090*/ 	.word	.L_x_7304@srel
        /*0094*/ 	.word	.L_x_7305@srel


	//----- nvinfo : EIATTR_MAX_THREADS
	.align		4
.L_3910:
        /*0098*/ 	.byte	0x04, 0x05
        /*009a*/ 	.short	(.L_3912 - .L_3911)
.L_3911:
        /*009c*/ 	.word	0x00000200
        /*00a0*/ 	.word	0x00000001
        /*00a4*/ 	.word	0x00000001


	//----- nvinfo : EIATTR_CRS_STACK_SIZE
	.align		4
.L_3912:
        /*00a8*/ 	.byte	0x04, 0x1e
        /*00aa*/ 	.short	(.L_3914 - .L_3913)
.L_3913:
        /*00ac*/ 	.word	0x00000000


	//----- nvinfo : EIATTR_CBANK_PARAM_SIZE
	.align		4
.L_3914:
        /*00b0*/ 	.byte	0x03, 0x19
        /*00b2*/ 	.short	0x01d0


	//----- nvinfo : EIATTR_PARAM_CBANK
	.align		4
        /*00b4*/ 	.byte	0x04, 0x0a
        /*00b6*/ 	.short	(.L_3916 - .L_3915)
	.align		4
.L_3915:
        /*00b8*/ 	.word	index@(.nv.constant0._ZN2at4cuda57_GLOBAL__N__cd6b329d_24_DistributionBernoulli_cu_7537a20d21kernelPointwiseApply2IZNS_6native9templates4cuda28bernoulli_tensor_cuda_kernelIlfEEvRKNS_10TensorBaseES9_NS_15PhiloxCudaStateEEUliRlSB_SB_SB_RKfSD_SD_SD_E_lSC_jLi1ELi1ELi4ELi512ELi2EEEvNS0_6detail10TensorInfoIT0_T2_EENSG_IT1_SI_EESI_T_)
        /*00bc*/ 	.short	0x0210
        /*00be*/ 	.short	0x01d0


	//----- nvinfo : EIATTR_SW_WAR
	.align		4
.L_3916:
        /*00c0*/ 	.byte	0x04, 0x36
        /*00c2*/ 	.short	(.L_3918 - .L_3917)
.L_3917:
        /*00c4*/ 	.word	0x00000008
.L_3918:


//--------------------- .nv.info._ZN2at4cuda57_GLOBAL__N__cd6b329d_24_DistributionBernoulli_cu_7537a20d21kernelPointwiseApply2IZNS_6native9templates4cuda28bernoulli_tensor_cuda_kernelIifEEvRKNS_10TensorBaseES9_NS_15PhiloxCudaStateEEUliRiSB_SB_SB_RKfSD_SD_SD_E_iSC_mLin1ELin1ELi4ELi512ELi2EEEvNS0_6detail10TensorInfoIT0_T2_EENSG_IT1_SI_EESI_T_ --------------------------
	.section	.nv.info._ZN2at4cuda57_GLOBAL__N__cd6b329d_24_DistributionBernoulli_cu_7537a20d21kernelPointwiseApply2IZNS_6native9templates4cuda28bernoulli_tensor_cuda_kernelIifEEvRKNS_10TensorBaseES9_NS_15PhiloxCudaStateEEUliRiSB_SB_SB_RKfSD_SD_SD_E_iSC_mLin1ELin1ELi4ELi512ELi2EEEvNS0_6detail10TensorInfoIT0_T2_EENSG_IT1_SI_EESI_T_,"",@"SHT_CUDA_INFO"
	.sectionflags	@""
	.align	4


	//----- nvinfo : EIATTR_CUDA_API_VERSION
	.align		4
        /*0000*/ 	.byte	0x04, 0x37
        /*0002*/ 	.short	(.L_3920 - .L_3919)
.L_3919:
        /*0004*/ 	.word	0x00000082


	//----- nvinfo : EIATTR_KPARAM_INFO
	.align		4
.L_3920:
        /*0008*/ 	.byte	0x04, 0x17
        /*000a*/ 	.short	(.L_3922 - .L_3921)
.L_3921:
        /*000c*/ 	.word	0x00000000
        /*0010*/ 	.short	0x0003
        /*0012*/ 	.short	0x0348
        /*0014*/ 	.byte	0x00, 0xf0, 0x61, 0x00


	//----- nvinfo : EIATTR_KPARAM_INFO
	.align		4
.L_3922:
        /*0018*/ 	.byte	0x04, 0x17
        /*001a*/ 	.short	(.L_3924 - .L_3923)
.L_3923:
        /*001c*/ 	.word	0x00000000
        /*0020*/ 	.short	0x0002
        /*0022*/ 	.short	0x0340
        /*0024*/ 	.byte	0x00, 0xf0, 0x21, 0x00


	//----- nvinfo : EIATTR_KPARAM_INFO
	.align		4
.L_3924:
        /*0028*/ 	.byte	0x04, 0x17
        /*002a*/ 	.short	(.L_3926 - .L_3925)
.L_3925:
        /*002c*/ 	.word	0x00000000
        /*0030*/ 	.short	0x0001
        /*0032*/ 	.short	0x01a0
        /*0034*/ 	.byte	0x00, 0xf0, 0x81, 0x06


	//----- nvinfo : EIATTR_KPARAM_INFO
	.align		4
.L_3926:
        /*0038*/ 	.byte	0x04, 0x17
        /*003a*/ 	.short	(.L_3928 - .L_3927)
.L_3927:
        /*003c*/ 	.word	0x00000000
        /*0040*/ 	.short	0x0000
        /*0042*/ 	.short	0x0000
        /*0044*/ 	.byte	0x00, 0xf0, 0x81, 0x06


	//----- nvinfo : EIATTR_SPARSE_MMA_MASK
	.align		4
.L_3928:
        /*0048*/ 	.byte	0x03, 0x50
        /*004a*/ 	.short	0x0000


	//----- nvinfo : EIATTR_MAXREG_COUNT
	.align		4
        /*004c*/ 	.byte	0x03, 0x1b
        /*004e*/ 	.short	0x0040


	//----- nvinfo : EIATTR_EXTERNS
	.align		4
        /*0050*/ 	.byte	0x04, 0x0f
        /*0052*/ 	.short	(.L_3930 - .L_3929)


	//   ....[0]....
	.align		4
.L_3929:
        /*0054*/ 	.word	index@(__assertfail)


	//----- nvinfo : EIATTR_MERCURY_ISA_VERSION
	.align		4
.L_3930:
        /*0058*/ 	.byte	0x03, 0x5f
        /*005a*/ 	.short	0x0101


	//----- nvinfo : EIATTR_SYSCALL_OFFSETS
	.align		4
        /*005c*/ 	.byte	0x04, 0x46
        /*005e*/ 	.short	(.L_3932 - .L_3931)


	//   ....[0]....
.L_3931:
        /*0060*/ 	.word	0x0000d9f0


	//   ....[1]....
        /*0064*/ 	.word	0x0000dba0


	//   ....[2]....
        /*0068*/ 	.word	0x0000dd40


	//   ....[3]....
        /*006c*/ 	.word	0x0000def0


	//----- nvinfo : EIATTR_EXIT_INSTR_OFFSETS
	.align		4
.L_3932:
        /*0070*/ 	.byte	0x04, 0x1c
        /*0072*/ 	.short	(.L_3934 - .L_3933)


	//   ....[0]....
.L_3933:
        /*0074*/ 	.word	0x00000090


	//   ....[1]....
        /*0078*/ 	.word	0x0000e010


	//----- nvinfo : EIATTR_INDIRECT_BRANCH_TARGETS
	.align		4
.L_3934:
        /*007c*/ 	.byte	0x04, 0x34
        /*007e*/ 	.short	(.L_3936 - .L_3935)


	//   ....[0]....
.L_3935:
        /*0080*/ 	.word	.L_x_7306@srel
        /*0084*/ 	.short	0x0
        /*0086*/ 	.short	0x0
        /*0088*/ 	.word	0x3
        /*008c*/ 	.word	.L_x_7307@srel
        /*0090*/ 	.word	.L_x_7308@srel
        /*0094*/ 	.word	.L_x_7309@srel


	//----- nvinfo : EIATTR_MAX_THREADS
	.align		4
.L_3936:
        /*0098*/ 	.byte	0x04, 0x05
        /*009a*/ 	.short	(.L_3938 - .L_3937)
.L_3937:
        /*009c*/ 	.word	0x00000200
        /*00a0*/ 	.word	0x00000001
        /*00a4*/ 	.word	0x00000001


	//----- nvinfo : EIATTR_CRS_STACK_SIZE
	.align		4
.L_3938:
        /*00a8*/ 	.byte	0x04, 0x1e
        /*00aa*/ 	.short	(.L_3940 - .L_3939)
.L_3939:
        /*00ac*/ 	.word	0x00000000


	//----- nvinfo : EIATTR_CBANK_PARAM_SIZE
	.align		4
.L_3940:
        /*00b0*/ 	.byte	0x03, 0x19
        /*00b2*/ 	.short	0x0360


	//----- nvinfo : EIATTR_PARAM_CBANK
	.align		4
        /*00b4*/ 	.byte	0x04, 0x0a
        /*00b6*/ 	.short	(.L_3942 - .L_3941)
	.align		4
.L_3941:
        /*00b8*/ 	.word	index@(.nv.constant0._ZN2at4cuda57_GLOBAL__N__cd6b329d_24_DistributionBernoulli_cu_7537a20d21kernelPointwiseApply2IZNS_6native9templates4cuda28bernoulli_tensor_cuda_kernelIifEEvRKNS_10TensorBaseES9_NS_15PhiloxCudaStateEEUliRiSB_SB_SB_RKfSD_SD_SD_E_iSC_mLin1ELin1ELi4ELi512ELi2EEEvNS0_6detail10TensorInfoIT0_T2_EENSG_IT1_SI_EESI_T_)
        /*00bc*/ 	.short	0x0210
        /*00be*/ 	.short	0x0360


	//----- nvinfo : EIATTR_SW_WAR
	.align		4
.L_3942:
        /*00c0*/ 	.byte	0x04, 0x36
        /*00c2*/ 	.short	(.L_3944 - .L_3943)
.L_3943:
        /*00c4*/ 	.word	0x00000008
.L_3944:


//--------------------- .nv.info._ZN2at4cuda57_GLOBAL__N__cd6b329d_24_DistributionBernoulli_cu_7537a20d21kernelPointwiseApply2IZNS_6native9templates4cuda28bernoulli_tensor_cuda_kernelIifEEvRKNS_10TensorBaseES9_NS_15PhiloxCudaStateEEUliRiSB_SB_SB_RKfSD_SD_SD_E_iSC_mLi1ELi1ELi4ELi512ELi2EEEvNS0_6detail10TensorInfoIT0_T2_EENSG_IT1_SI_EESI_T_ --------------------------
	.section	.nv.info._ZN2at4cuda57_GLOBAL__N__cd6b329d_24_DistributionBernoulli_cu_7537a20d21kernelPointwiseApply2IZNS_6native9templates4cuda28bernoulli_tensor_cuda_kernelIifEEvRKNS_10TensorBaseES9_NS_15PhiloxCudaStateEEUliRiSB_SB_SB_RKfSD_SD_SD_E_iSC_mLi1ELi1ELi4ELi512ELi2EEEvNS0_6detail10TensorInfoIT0_T2_EENSG_IT1_SI_EESI_T_,"",@"SHT_CUDA_INFO"
	.sectionflags	@""
	.align	4


	//----- nvinfo : EIATTR_CUDA_API_VERSION
	.align		4
        /*0000*/ 	.byte	0x04, 0x37
        /*0002*/ 	.short	(.L_3946 - .L_3945)
.L_3945:
        /*0004*/ 	.word	0x00000082


	//----- nvinfo : EIATTR_KPARAM_INFO
	.align		4
.L_3946:
        /*0008*/ 	.byte	0x04, 0x17
        /*000a*/ 	.short	(.L_3948 - .L_3947)
.L_3947:
        /*000c*/ 	.word	0x00000000
        /*0010*/ 	.short	0x0003
        /*0012*/ 	.short	0x0348
        /*0014*/ 	.byte	0x00, 0xf0, 0x61, 0x00


	//----- nvinfo : EIATTR_KPARAM_INFO
	.align		4
.L_3948:
        /*0018*/ 	.byte	0x04, 0x17
        /*001a*/ 	.short	(.L_3950 - .L_3949)
.L_3949:
        /*001c*/ 	.word	0x00000000
        /*0020*/ 	.short	0x0002
        /*0022*/ 	.short	0x0340
        /*0024*/ 	.byte	0x00, 0xf0, 0x21, 0x00


	//----- nvinfo : EIATTR_KPARAM_INFO
	.align		4
.L_3950:
        /*0028*/ 	.byte	0x04, 0x17
        /*002a*/ 	.short	(.L_3952 - .L_3951)
.L_3951:
        /*002c*/ 	.word	0x00000000
        /*0030*/ 	.short	0x0001
        /*0032*/ 	.short	0x01a0
        /*0034*/ 	.byte	0x00, 0xf0, 0x81, 0x06


	//----- nvinfo : EIATTR_KPARAM_INFO
	.align		4
.L_3952:
        /*0038*/ 	.byte	0x04, 0x17
        /*003a*/ 	.short	(.L_3954 - .L_3953)
.L_3953:
        /*003c*/ 	.word	0x00000000
        /*0040*/ 	.short	0x0000
        /*0042*/ 	.short	0x0000
        /*0044*/ 	.byte	0x00, 0xf0, 0x81, 0x06


	//----- nvinfo : EIATTR_SPARSE_MMA_MASK
	.align		4
.L_3954:
        /*0048*/ 	.byte	0x03, 0x50
        /*004a*/ 	.short	0x0000


	//----- nvinfo : EIATTR_MAXREG_COUNT
	.align		4
        /*004c*/ 	.byte	0x03, 0x1b
        /*004e*/ 	.short	0x0040


	//----- nvinfo : EIATTR_EXTERNS
	.align		4
        /*0050*/ 	.byte	0x04, 0x0f
        /*0052*/ 	.short	(.L_3956 - .L_3955)


	//   ....[0]....
	.align		4
.L_3955:
        /*0054*/ 	.word	index@(__assertfail)


	//----- nvinfo : EIATTR_MERCURY_ISA_VERSION
	.align		4
.L_3956:
        /*0058*/ 	.byte	0x03, 0x5f
        /*005a*/ 	.short	0x0101


	//----- nvinfo : EIATTR_SYSCALL_OFFSETS
	.align		4
        /*005c*/ 	.byte	0x04, 0x46
        /*005e*/ 	.short	(.L_3958 - .L_3957)


	//   ....[0]....
.L_3957:
        /*0060*/ 	.word	0x00001060


	//   ....[1]....
        /*0064*/ 	.word	0x00001210


	//   ....[2]....
        /*0068*/ 	.word	0x000013b0


	//   ....[3]....
        /*006c*/ 	.word	0x00001610


	//----- nvinfo : EIATTR_EXIT_INSTR_OFFSETS
	.align		4
.L_3958:
        /*0070*/ 	.byte	0x04, 0x1c
        /*0072*/ 	.short	(.L_3960 - .L_3959)


	//   ....[0]....
.L_3959:
        /*0074*/ 	.word	0x00000090


	//   ....[1]....
        /*0078*/ 	.word	0x000017c0


	//----- nvinfo : EIATTR_INDIRECT_BRANCH_TARGETS
	.align		4
.L_3960:
        /*007c*/ 	.byte	0x04, 0x34
        /*007e*/ 	.short	(.L_3962 - .L_3961)


	//   ....[0]....
.L_3961:
        /*0080*/ 	.word	.L_x_7310@srel
        /*0084*/ 	.short	0x0
        /*0086*/ 	.short	0x0
        /*0088*/ 	.word	0x3
        /*008c*/ 	.word	.L_x_7311@srel
        /*0090*/ 	.word	.L_x_7312@srel
        /*0094*/ 	.word	.L_x_7313@srel


	//----- nvinfo : EIATTR_MAX_THREADS
	.align		4
.L_3962:
        /*0098*/ 	.byte	0x04, 0x05
        /*009a*/ 	.short	(.L_3964 - .L_3963)
.L_3963:
        /*009c*/ 	.word	0x00000200
        /*00a0*/ 	.word	0x00000001
        /*00a4*/ 	.word	0x00000001


	//----- nvinfo : EIATTR_CRS_STACK_SIZE
	.align		4
.L_3964:
        /*00a8*/ 	.byte	0x04, 0x1e
        /*00aa*/ 	.short	(.L_3966 - .L_3965)
.L_3965:
        /*00ac*/ 	.word	0x00000000


	//----- nvinfo : EIATTR_CBANK_PARAM_SIZE
	.align		4
.L_3966:
        /*00b0*/ 	.byte	0x03, 0x19
        /*00b2*/ 	.short	0x0360


	//----- nvinfo : EIATTR_PARAM_CBANK
	.align		4
        /*00b4*/ 	.byte	0x04, 0x0a
        /*00b6*/ 	.short	(.L_3968 - .L_3967)
	.align		4
.L_3967:
        /*00b8*/ 	.word	index@(.nv.constant0._ZN2at4cuda57_GLOBAL__N__cd6b329d_24_DistributionBernoulli_cu_7537a20d21kernelPointwiseApply2IZNS_6native9templates4cuda28bernoulli_tensor_cuda_kernelIifEEvRKNS_10TensorBaseES9_NS_15PhiloxCudaStateEEUliRiSB_SB_SB_RKfSD_SD_SD_E_iSC_mLi1ELi1ELi4ELi512ELi2EEEvNS0_6detail10TensorInfoIT0_T2_EENSG_IT1_SI_EESI_T_)
        /*00bc*/ 	.short	0x0210
        /*00be*/ 	.short	0x0360


	//----- nvinfo : EIATTR_SW_WAR
	.align		4
.L_3968:
        /*00c0*/ 	.byte	0x04, 0x36
        /*00c2*/ 	.short	(.L_3970 - .L_3969)
.L_3969:
        /*00c4*/ 	.word	0x00000008
.L_3970:


//--------------------- .nv.info._ZN2at4cuda57_GLOBAL__N__cd6b329d_24_DistributionBernoulli_cu_7537a20d21kernelPointwiseApply2IZNS_6native9templates4cuda28bernoulli_tensor_cuda_kernelIifEEvRKNS_10TensorBaseES9_NS_15PhiloxCudaStateEEUliRiSB_SB_SB_RKfSD_SD_SD_E_iSC_jLin1ELin1ELi4ELi512ELi2EEEvNS0_6detail10TensorInfoIT0_T2_EENSG_IT1_SI_EESI_T_ --------------------------
	.section	.nv.info._ZN2at4cuda57_GLOBAL__N__cd6b329d_24_DistributionBernoulli_cu_7537a20d21kernelPointwiseApply2IZNS_6native9templates4cuda28bernoulli_tensor_cuda_kernelIifEEvRKNS_10TensorBaseES9_NS_15PhiloxCudaStateEEUliRiSB_SB_SB_RKfSD_SD_SD_E_iSC_jLin1ELin1ELi4ELi512ELi2EEEvNS0_6detail10TensorInfoIT0_T2_EENSG_IT1_SI_EESI_T_,"",@"SHT_CUDA_INFO"
	.sectionflags	@""
	.align	4


	//----- nvinfo : EIATTR_CUDA_API_VERSION
	.align		4
        /*0000*/ 	.byte	0x04, 0x37
        /*0002*/ 	.short	(.L_3972 - .L_3971)
.L_3971:
        /*0004*/ 	.word	0x00000082


	//----- nvinfo : EIATTR_KPARAM_INFO
	.align		4
.L_3972:
        /*0008*/ 	.byte	0x04, 0x17
        /*000a*/ 	.short	(.L_3974 - .L_3973)
.L_3973:
        /*000c*/ 	.word	0x00000000
        /*0010*/ 	.short	0x0003
        /*0012*/ 	.short	0x01b8
        /*0014*/ 	.byte	0x00, 0xf0, 0x61, 0x00


	//----- nvinfo : EIATTR_KPARAM_INFO
	.align		4
.L_3974:
        /*0018*/ 	.byte	0x04, 0x17
        /*001a*/ 	.short	(.L_3976 - .L_3975)
.L_3975:
        /*001c*/ 	.word	0x00000000
        /*0020*/ 	.short	0x0002
        /*0022*/ 	.short	0x01b0
        /*0024*/ 	.byte	0x00, 0xf0, 0x11, 0x00


	//----- nvinfo : EIATTR_KPARAM_INFO
	.align		4
.L_3976:
        /*0028*/ 	.byte	0x04, 0x17
        /*002a*/ 	.short	(.L_3978 - .L_3977)
.L_3977:
        /*002c*/ 	.word	0x00000000
        /*0030*/ 	.short	0x0001
        /*0032*/ 	.short	0x00d8
        /*0034*/ 	.byte	0x00, 0xf0, 0x61, 0x03


	//----- nvinfo : EIATTR_KPARAM_INFO
	.align		4
.L_3978:
        /*0038*/ 	.byte	0x04, 0x17
        /*003a*/ 	.short	(.L_3980 - .L_3979)
.L_3979:
        /*003c*/ 	.word	0x00000000
        /*0040*/ 	.short	0x0000
        /*0042*/ 	.short	0x0000
        /*0044*/ 	.byte	0x00, 0xf0, 0x61, 0x03


	//----- nvinfo : EIATTR_SPARSE_MMA_MASK
	.align		4
.L_3980:
        /*0048*/ 	.byte	0x03, 0x50
        /*004a*/ 	.short	0x0000


	//----- nvinfo : EIATTR_MAXREG_COUNT
	.align		4
        /*004c*/ 	.byte	0x03, 0x1b
        /*004e*/ 	.short	0x0040


	//----- nvinfo : EIATTR_EXTERNS
	.align		4
        /*0050*/ 	.byte	0x04, 0x0f
        /*0052*/ 	.short	(.L_3982 - .L_3981)


	//   ....[0]....
	.align		4
.L_3981:
        /*0054*/ 	.word	index@(__assertfail)


	//----- nvinfo : EIATTR_MERCURY_ISA_VERSION
	.align		4
.L_3982:
        /*0058*/ 	.byte	0x03, 0x5f
        /*005a*/ 	.short	0x0101


	//----- nvinfo : EIATTR_SYSCALL_OFFSETS
	.align		4
        /*005c*/ 	.byte	0x04, 0x46
        /*005e*/ 	.short	(.L_3984 - .L_3983)


	//   ....[0]....
.L_3983:
        /*0060*/ 	.word	0x000073c0


	//   ....[1]....
        /*0064*/ 	.word	0x00007570


	//   ....[2]....
        /*0068*/ 	.word	0x00007710


	//   ....[3]....
        /*006c*/ 	.word	0x000078c0


	//----- nvinfo : EIATTR_EXIT_INSTR_OFFSETS
	.align		4
.L_3984:
        /*0070*/ 	.byte	0x04, 0x1c
        /*0072*/ 	.short	(.L_3986 - .L_3985)


	//   ....[0]....
.L_3985:
        /*0074*/ 	.word	0x00000080


	//   ....[1]....
        /*0078*/ 	.word	0x000079c0


	//----- nvinfo : EIATTR_INDIRECT_BRANCH_TARGETS
	.align		4
.L_3986:
        /*007c*/ 	.byte	0x04, 0x34
        /*007e*/ 	.short	(.L_3988 - .L_3987)


	//   ....[0]....
.L_3987:
        /*0080*/ 	.word	.L_x_7314@srel
        /*0084*/ 	.short	0x0
        /*0086*/ 	.short	0x0
        /*0088*/ 	.word	0x3
        /*008c*/ 	.word	.L_x_7315@srel
        /*0090*/ 	.word	.L_x_7316@srel
        /*0094*/ 	.word	.L_x_7317@srel


	//----- nvinfo : EIATTR_MAX_THREADS
	.align		4
.L_3988:
        /*0098*/ 	.byte	0x04, 0x05
        /*009a*/ 	.short	(.L_3990 - .L_3989)
.L_3989:
        /*009c*/ 	.word	0x00000200
        /*00a0*/ 	.word	0x00000001
        /*00a4*/ 	.word	0x00000001


	//----- nvinfo : EIATTR_CRS_STACK_SIZE
	.align		4
.L_3990:
        /*00a8*/ 	.byte	0x04, 0x1e
        /*00aa*/ 	.short	(.L_3992 - .L_3991)
.L_3991:
        /*00ac*/ 	.word	0x00000000


	//----- nvinfo : EIATTR_CBANK_PARAM_SIZE
	.align		4
.L_3992:
        /*00b0*/ 	.byte	0x03, 0x19
        /*00b2*/ 	.short	0x01d0


	//----- nvinfo : EIATTR_PARAM_CBANK
	.align		4
        /*00b4*/ 	.byte	0x04, 0x0a
        /*00b6*/ 	.short	(.L_3994 - .L_3993)
	.align		4
.L_3993:
        /*00b8*/ 	.word	index@(.nv.constant0._ZN2at4cuda57_GLOBAL__N__cd6b329d_24_DistributionBernoulli_cu_7537a20d21kernelPointwiseApply2IZNS_6native9templates4cuda28bernoulli_tensor_cuda_kernelIifEEvRKNS_10TensorBaseES9_NS_15PhiloxCudaStateEEUliRiSB_SB_SB_RKfSD_SD_SD_E_iSC_jLin1ELin1ELi4ELi512ELi2EEEvNS0_6detail10TensorInfoIT0_T2_EENSG_IT1_SI_EESI_T_)
        /*00bc*/ 	.short	0x0210
        /*00be*/ 	.short	0x01d0


	//----- nvinfo : EIATTR_SW_WAR
	.align		4
.L_3994:
        /*00c0*/ 	.byte	0x04, 0x36
        /*00c2*/ 	.short	(.L_3996 - .L_3995)
.L_3995:
        /*00c4*/ 	.word	0x00000008
.L_3996:


//--------------------- .nv.info._ZN2at4cuda57_GLOBAL__N__cd6b329d_24_DistributionBernoulli_cu_7537a20d21kernelPointwiseApply2IZNS_6native9templates4cuda28bernoulli_tensor_cuda_kernelIifEEvRKNS_10TensorBaseES9_NS_15PhiloxCudaStateEEUliRiSB_SB_SB_RKfSD_SD_SD_E_iSC_jLin1ELi2ELi4ELi512ELi2EEEvNS0_6detail10TensorInfoIT0_T2_EENSG_IT1_SI_EESI_T_ --------------------------
	.section	.nv.info._ZN2at4cuda57_GLOBAL__N__cd6b329d_24_DistributionBernoulli_cu_7537a20d21kernelPointwiseApply2IZNS_6native9templates4cuda28bernoulli_tensor_cuda_kernelIifEEvRKNS_10TensorBaseES9_NS_15PhiloxCudaStateEEUliRiSB_SB_SB_RKfSD_SD_SD_E_iSC_jLin1ELi2ELi4ELi512ELi2EEEvNS0_6detail10TensorInfoIT0_T2_EENSG_IT1_SI_EESI_T_,"",@"SHT_CUDA_INFO"
	.sectionflags	@""
	.align	4


	//----- nvinfo : EIATTR_CUDA_API_VERSION
	.align		4
        /*0000*/ 	.byte	0x04, 0x37
        /*0002*/ 	.short	(.L_3998 - .L_3997)
.L_3997:
        /*0004*/ 	.word	0x00000082


	//----- nvinfo : EIATTR_KPARAM_INFO
	.align		4
.L_3998:
        /*0008*/ 	.byte	0x04, 0x17
        /*000a*/ 	.short	(.L_4000 - .L_3999)
.L_3999:
        /*000c*/ 	.word	0x00000000
        /*0010*/ 	.short	0x0003
        /*0012*/ 	.short	0x01b8
        /*0014*/ 	.byte	0x00, 0xf0, 0x61, 0x00


	//----- nvinfo : EIATTR_KPARAM_INFO
	.align		4
.L_4000:
        /*0018*/ 	.byte	0x04, 0x17
        /*001a*/ 	.short	(.L_4002 - .L_4001)
.L_4001:
        /*001c*/ 	.word	0x00000000
        /*0020*/ 	.short	0x0002
        /*0022*/ 	.short	0x01b0
        /*0024*/ 	.byte	0x00, 0xf0, 0x11, 0x00


	//----- nvinfo : EIATTR_KPARAM_INFO
	.align		4
.L_4002:
        /*0028*/ 	.byte	0x04, 0x17
        /*002a*/ 	.short	(.L_4004 - .L_4003)
.L_4003:
        /*002c*/ 	.word	0x00000000
        /*0030*/ 	.short	0x0001
        /*0032*/ 	.short	0x00d8
        /*0034*/ 	.byte	0x00, 0xf0, 0x61, 0x03


	//----- nvinfo : EIATTR_KPARAM_INFO
	.align		4
.L_4004:
        /*0038*/ 	.byte	0x04, 0x17
        /*003a*/ 	.short	(.L_4006 - .L_4005)
.L_4005:
        /*003c*/ 	.word	0x00000000
        /*0040*/ 	.short	0x0000
        /*0042*/ 	.short	0x0000
        /*0044*/ 	.byte	0x00, 0xf0, 0x61, 0x03


	//----- nvinfo : EIATTR_SPARSE_MMA_MASK
	.align		4
.L_4006:
        /*0048*/ 	.byte	0x03, 0x50
        /*004a*/ 	.short	0x0000


	//----- nvinfo : EIATTR_MAXREG_COUNT
	.align		4
        /*004c*/ 	.byte	0x03, 0x1b
        /*004e*/ 	.short	0x0040


	//----- nvinfo : EIATTR_EXTERNS
	.align		4
        /*0050*/ 	.byte	0x04, 0x0f
        /*0052*/ 	.short	(.L_4008 - .L_4007)


	//   ....[0]....
	.align		4
.L_4007:
        /*0054*/ 	.word	index@(__assertfail)


	//----- nvinfo : EIATTR_MERCURY_ISA_VERSION
	.align		4
.L_4008:
        /*0058*/ 	.byte	0x03, 0x5f
        /*005a*/ 	.short	0x0101


	//----- nvinfo : EIATTR_SYSCALL_OFFSETS
	.align		4
        /*005c*/ 	.byte	0x04, 0x46
        /*005e*/ 	.short	(.L_4010 - .L_4009)


	//   ....[0]....
.L_4009:
        /*0060*/ 	.word	0x00004790


	//   ....[1]....
        /*0064*/ 	.word	0x00004940


	//   ....[2]....
        /*0068*/ 	.word	0x00004ae0


	//   ....[3]....
        /*006c*/ 	.word	0x00004c90


	//----- nvinfo : EIATTR_EXIT_INSTR_OFFSETS
	.align		4
.L_4010:
        /*0070*/ 	.byte	0x04, 0x1c
        /*0072*/ 	.short	(.L_4012 - .L_4011)


	//   ....[0]....
.L_4011:
        /*0074*/ 	.word	0x00000080


	//   ....[1]....
        /*0078*/ 	.word	0x00004d90


	//----- nvinfo : EIATTR_INDIRECT_BRANCH_TARGETS
	.align		4
.L_4012:
        /*007c*/ 	.byte	0x04, 0x34
        /*007e*/ 	.short	(.L_4014 - .L_4013)


	//   ....[0]....
.L_4013:
        /*0080*/ 	.word	.L_x_7318@srel
        /*0084*/ 	.short	0x0
        /*0086*/ 	.short	0x0
        /*0088*/ 	.word	0x3
        /*008c*/ 	.word	.L_x_7319@srel
        /*0090*/ 	.word	.L_x_7320@srel
        /*0094*/ 	.word	.L_x_7321@srel


	//----- nvinfo : EIATTR_MAX_THREADS
	.align		4
.L_4014:
        /*0098*/ 	.byte	0x04, 0x05
        /*009a*/ 	.short	(.L_4016 - .L_4015)
.L_4015:
        /*009c*/ 	.word	0x00000200
        /*00a0*/ 	.word	0x00000001
        /*00a4*/ 	.word	0x00000001


	//----- nvinfo : EIATTR_CRS_STACK_SIZE
	.align		4
.L_4016:
        /*00a8*/ 	.byte	0x04, 0x1e
        /*00aa*/ 	.short	(.L_4018 - .L_4017)
.L_4017:
        /*00ac*/ 	.word	0x00000000


	//----- nvinfo : EIATTR_CBANK_PARAM_SIZE
	.align		4
.L_4018:
        /*00b0*/ 	.byte	0x03, 0x19
        /*00b2*/ 	.short	0x01d0


	//----- nvinfo : EIATTR_PARAM_CBANK
	.align		4
        /*00b4*/ 	.byte	0x04, 0x0a
        /*00b6*/ 	.short	(.L_4020 - .L_4019)
	.align		4
.L_4019:
        /*00b8*/ 	.word	index@(.nv.constant0._ZN2at4cuda57_GLOBAL__N__cd6b329d_24_DistributionBernoulli_cu_7537a20d21kernelPointwiseApply2IZNS_6native9templates4cuda28bernoulli_tensor_cuda_kernelIifEEvRKNS_10TensorBaseES9_NS_15PhiloxCudaStateEEUliRiSB_SB_SB_RKfSD_SD_SD_E_iSC_jLin1ELi2ELi4ELi512ELi2EEEvNS0_6detail10TensorInfoIT0_T2_EENSG_IT1_SI_EESI_T_)
        /*00bc*/ 	.short	0x0210
        /*00be*/ 	.short	0x01d0


	//----- nvinfo : EIATTR_SW_WAR
	.align		4
.L_4020:
        /*00c0*/ 	.byte	0x04, 0x36
        /*00c2*/ 	.short	(.L_4022 - .L_4021)
.L_4021:
        /*00c4*/ 	.word	0x00000008
.L_4022:


//--------------------- .nv.info._ZN2at4cuda57_GLOBAL__N__cd6b329d_24_DistributionBernoulli_cu_7537a20d21kernelPointwiseApply2IZNS_6native9templates4cuda28bernoulli_tensor_cuda_kernelIifEEvRKNS_10TensorBaseES9_NS_15PhiloxCudaStateEEUliRiSB_SB_SB_RKfSD_SD_SD_E_iSC_jLin1ELi1ELi4ELi512ELi2EEEvNS0_6detail10TensorInfoIT0_T2_EENSG_IT1_SI_EESI_T_ --------------------------
	.section	.nv.info._ZN2at4cuda57_GLOBAL__N__cd6b329d_24_DistributionBernoulli_cu_7537a20d21kernelPointwiseApply2IZNS_6native9templates4cuda28bernoulli_tensor_cuda_kernelIifEEvRKNS_10TensorBaseES9_NS_15PhiloxCudaStateEEUliRiSB_SB_SB_RKfSD_SD_SD_E_iSC_jLin1ELi1ELi4ELi512ELi2EEEvNS0_6detail10TensorInfoIT0_T2_EENSG_IT1_SI_EESI_T_,"",@"SHT_CUDA_INFO"
	.sectionflags	@""
	.align	4


	//----- nvinfo : EIATTR_CUDA_API_VERSION
	.align		4
        /*0000*/ 	.byte	0x04, 0x37
        /*0002*/ 	.short	(.L_4024 - .L_4023)
.L_4023:
        /*0004*/ 	.word	0x00000082


	//----- nvinfo : EIATTR_KPARAM_INFO
	.align		4
.L_4024:
        /*0008*/ 	.byte	0x04, 0x17
        /*000a*/ 	.short	(.L_4026 - .L_4025)
.L_4025:
        /*000c*/ 	.word	0x00000000
        /*0010*/ 	.short	0x0003
        /*0012*/ 	.short	0x01b8
        /*0014*/ 	.byte	0x00, 0xf0, 0x61, 0x00


	//----- nvinfo : EIATTR_KPARAM_INFO
	.align		4
.L_4026:
        /*0018*/ 	.byte	0x04, 0x17
        /*001a*/ 	.short	(.L_4028 - .L_4027)
.L_4027:
        /*001c*/ 	.word	0x00000000
        /*0020*/ 	.short	0x0002
        /*0022*/ 	.short	0x01b0
        /*0024*/ 	.byte	0x00, 0xf0, 0x11, 0x00


	//----- nvinfo : EIATTR_KPARAM_INFO
	.align		4
.L_4028:
        /*0028*/ 	.byte	0x04, 0x17
        /*002a*/ 	.short	(.L_4030 - .L_4029)
.L_4029:
        /*002c*/ 	.word	0x00000000
        /*0030*/ 	.short	0x0001
        /*0032*/ 	.short	0x00d8
        /*0034*/ 	.byte	0x00, 0xf0, 0x61, 0x03


	//----- nvinfo : EIATTR_KPARAM_INFO
	.align		4
.L_4030:
        /*0038*/ 	.byte	0x04, 0x17
        /*003a*/ 	.short	(.L_4032 - .L_4031)
.L_4031:
        /*003c*/ 	.word	0x00000000
        /*0040*/ 	.short	0x0000
        /*0042*/ 	.short	0x0000
        /*0044*/ 	.byte	0x00, 0xf0, 0x61, 0x03


	//----- nvinfo : EIATTR_SPARSE_MMA_MASK
	.align		4
.L_4032:
        /*0048*/ 	.byte	0x03, 0x50
        /*004a*/ 	.short	0x0000


	//----- nvinfo : EIATTR_MAXREG_COUNT
	.align		4
        /*004c*/ 	.byte	0x03, 0x1b
        /*004e*/ 	.short	0x0040


	//----- nvinfo : EIATTR_EXTERNS
	.align		4
        /*0050*/ 	.byte	0x04, 0x0f
        /*0052*/ 	.short	(.L_4034 - .L_4033)


	//   ....[0]....
	.align		4
.L_4033:
        /*0054*/ 	.word	index@(__assertfail)


	//----- nvinfo : EIATTR_MERCURY_ISA_VERSION
	.align		4
.L_4034:
        /*0058*/ 	.byte	0x03, 0x5f
        /*005a*/ 	.short	0x0101


	//----- nvinfo : EIATTR_SYSCALL_OFFSETS
	.align		4
        /*005c*/ 	.byte	0x04, 0x46
        /*005e*/ 	.short	(.L_4036 - .L_4035)


	//   ....[0]....
.L_4035:
        /*0060*/ 	.word	0x00004090


	//   ....[1]....
        /*0064*/ 	.word	0x000042b0


	//   ....[2]....
        /*0068*/ 	.word	0x000044c0


	//   ....[3]....
        /*006c*/ 	.word	0x000046f0


	//----- nvinfo : EIATTR_EXIT_INSTR_OFFSETS
	.align		4
.L_4036:
        /*0070*/ 	.byte	0x04, 0x1c
        /*0072*/ 	.short	(.L_4038 - .L_4037)


	//   ....[0]....
.L_4037:
        /*0074*/ 	.word	0x00000080


	//   ....[1]....
        /*0078*/ 	.word	0x000047f0


	//----- nvinfo : EIATTR_INDIRECT_BRANCH_TARGETS
	.align		4
.L_4038:
        /*007c*/ 	.byte	0x04, 0x34
        /*007e*/ 	.short	(.L_4040 - .L_4039)


	//   ....[0]....
.L_4039:
        /*0080*/ 	.word	.L_x_7322@srel
        /*0084*/ 	.short	0x0
        /*0086*/ 	.short	0x0
        /*0088*/ 	.word	0x3
        /*008c*/ 	.word	.L_x_7323@srel
        /*0090*/ 	.word	.L_x_7324@srel
        /*0094*/ 	.word	.L_x_7325@srel


	//----- nvinfo : EIATTR_MAX_THREADS
	.align		4
.L_4040:
        /*0098*/ 	.byte	0x04, 0x05
        /*009a*/ 	.short	(.L_4042 - .L_4041)
.L_4041:
        /*009c*/ 	.word	0x00000200
        /*00a0*/ 	.word	0x00000001
        /*00a4*/ 	.word	0x00000001


	//----- nvinfo : EIATTR_CRS_STACK_SIZE
	.align		4
.L_4042:
        /*00a8*/ 	.byte	0x04, 0x1e
        /*00aa*/ 	.short	(.L_4044 - .L_4043)
.L_4043:
        /*00ac*/ 	.word	0x00000000


	//----- nvinfo : EIATTR_CBANK_PARAM_SIZE
	.align		4
.L_4044:
        /*00b0*/ 	.byte	0x03, 0x19
        /*00b2*/ 	.short	0x01d0


	//----- nvinfo : EIATTR_PARAM_CBANK
	.align		4
        /*00b4*/ 	.byte	0x04, 0x0a
        /*00b6*/ 	.short	(.L_4046 - .L_4045)
	.align		4
.L_4045:
        /*00b8*/ 	.word	index@(.nv.constant0._ZN2at4cuda57_GLOBAL__N__cd6b329d_24_DistributionBernoulli_cu_7537a20d21kernelPointwiseApply2IZNS_6native9templates4cuda28bernoulli_tensor_cuda_kernelIifEEvRKNS_10TensorBaseES9_NS_15PhiloxCudaStateEEUliRiSB_SB_SB_RKfSD_SD_SD_E_iSC_jLin1ELi1ELi4ELi512ELi2EEEvNS0_6detail10TensorInfoIT0_T2_EENSG_IT1_SI_EESI_T_)
        /*00bc*/ 	.short	0x0210
        /*00be*/ 	.short	0x01d0


	//----- nvinfo : EIATTR_SW_WAR
	.align		4
.L_4046:
        /*00c0*/ 	.byte	0x04, 0x36
        /*00c2*/ 	.short	(.L_4048 - .L_4047)
.L_4047:
        /*00c4*/ 	.word	0x00000008
.L_4048:


//--------------------- .nv.info._ZN2at4cuda57_GLOBAL__N__cd6b329d_24_DistributionBernoulli_cu_7537a20d21kernelPointwiseApply2IZNS_6native9templates4cuda28bernoulli_tensor_cuda_kernelIifEEvRKNS_10TensorBaseES9_NS_15PhiloxCudaStateEEUliRiSB_SB_SB_RKfSD_SD_SD_E_iSC_jLi2ELin1ELi4ELi512ELi2EEEvNS0_6detail10TensorInfoIT0_T2_EENSG_IT1_SI_EESI_T_ --------------------------
	.section	.nv.info._ZN2at4cuda57_GLOBAL__N__cd6b329d_24_DistributionBernoulli_cu_7537a20d21kernelPointwiseApply2IZNS_6native9templates4cuda28bernoulli_tensor_cuda_kernelIifEEvRKNS_10TensorBaseES9_NS_15PhiloxCudaStateEEUliRiSB_SB_SB_RKfSD_SD_SD_E_iSC_jLi2ELin1ELi4ELi512ELi2EEEvNS0_6detail10TensorInfoIT0_T2_EENSG_IT1_SI_EESI_T_,"",@"SHT_CUDA_INFO"
	.sectionflags	@""
	.align	4


	//----- nvinfo : EIATTR_CUDA_API_VERSION
	.align		4
        /*0000*/ 	.byte	0x04, 0x37
        /*0002*/ 	.short	(.L_4050 - .L_4049)
.L_4049:
        /*0004*/ 	.word	0x00000082


	//----- nvinfo : EIATTR_KPARAM_INFO
	.align		4
.L_4050:
        /*0008*/ 	.byte	0x04, 0x17
        /*000a*/ 	.short	(.L_4052 - .L_4051)
.L_4051:
        /*000c*/ 	.word	0x00000000
        /*0010*/ 	.short	0x0003
        /*0012*/ 	.short	0x01b8
        /*0014*/ 	.byte	0x00, 0xf0, 0x61, 0x00


	//----- nvinfo : EIATTR_KPARAM_INFO
	.align		4
.L_4052:
        /*0018*/ 	.byte	0x04, 0x17
        /*001a*/ 	.short	(.L_4054 - .L_4053)
.L_4053:
        /*001c*/ 	.word	0x00000000
        /*0020*/ 	.short	0x0002
        /*0022*/ 	.short	0x01b0
        /*0024*/ 	.byte	0x00, 0xf0, 0x11, 0x00


	//----- nvinfo : EIATTR_KPARAM_INFO
	.align		4
.L_4054:
        /*0028*/ 	.byte	0x04, 0x17
        /*002a*/ 	.short	(.L_4056 - .L_4055)
.L_4055:
        /*002c*/ 	.word	0x00000000
        /*0030*/ 	.short	0x0001
        /*0032*/ 	.short	0x00d8
        /*0034*/ 	.byte	0x00, 0xf0, 0x61, 0x03


	//----- nvinfo : EIATTR_KPARAM_INFO
	.align		4
.L_4056:
        /*0038*/ 	.byte	0x04, 0x17
        /*003a*/ 	.short	(.L_4058 - .L_4057)
.L_4057:
        /*003c*/ 	.word	0x00000000
        /*0040*/ 	.short	0x0000
        /*0042*/ 	.short	0x0000
        /*0044*/ 	.byte	0x00, 0xf0, 0x61, 0x03


	//----- nvinfo : EIATTR_SPARSE_MMA_MASK
	.align		4
.L_4058:
        /*0048*/ 	.byte	0x03, 0x50
        /*004a*/ 	.short	0x0000


	//----- nvinfo : EIATTR_MAXREG_COUNT
	.align		4
        /*004c*/ 	.byte	0x03, 0x1b
        /*004e*/ 	.short	0x0040


	//----- nvinfo : EIATTR_EXTERNS
	.align		4
        /*0050*/ 	.byte	0x04, 0x0f
        /*0052*/ 	.short	(.L_4060 - .L_4059)


	//   ....[0]....
	.align		4
.L_4059:
        /*0054*/ 	.word	index@(__assertfail)


	//----- nvinfo : EIATTR_MERCURY_ISA_VERSION
	.align		4
.L_4060:
        /*0058*/ 	.byte	0x03, 0x5f
        /*005a*/ 	.short	0x0101


	//----- nvinfo : EIATTR_SYSCALL_OFFSETS
	.align		4
        /*005c*/ 	.byte	0x04, 0x46
        /*005e*/ 	.short	(.L_4062 - .L_4061)


	//   ....[0]....
.L_4061:
        /*0060*/ 	.word	0x00004770


	//   ....[1]....
        /*0064*/ 	.word	0x00004920


	//   ....[2]....
        /*0068*/ 	.word	0x00004ac0


	//   ....[3]....
        /*006c*/ 	.word	0x00004c70


	//----- nvinfo : EIATTR_EXIT_INSTR_OFFSETS
	.align		4
.L_4062:
        /*0070*/ 	.byte	0x04, 0x1c
        /*0072*/ 	.short	(.L_4064 - .L_4063)


	//   ....[0]....
.L_4063:
        /*0074*/ 	.word	0x00000080


	//   ....[1]....
        /*0078*/ 	.word	0x00004d70


	//----- nvinfo : EIATTR_INDIRECT_BRANCH_TARGETS
	.align		4
.L_4064:
        /*007c*/ 	.byte	0x04, 0x34
        /*007e*/ 	.short	(.L_4066 - .L_4065)


	//   ....[0]....
.L_4065:
        /*0080*/ 	.word	.L_x_7326@srel
        /*0084*/ 	.short	0x0
        /*0086*/ 	.short	0x0
        /*0088*/ 	.word	0x3
        /*008c*/ 	.word	.L_x_7327@srel
        /*0090*/ 	.word	.L_x_7328@srel
        /*0094*/ 	.word	.L_x_7329@srel


	//----- nvinfo : EIATTR_MAX_THREADS
	.align		4
.L_4066:
        /*0098*/ 	.byte	0x04, 0x05
        /*009a*/ 	.short	(.L_4068 - .L_4067)
.L_4067:
        /*009c*/ 	.word	0x00000200
        /*00a0*/ 	.word	0x00000001
        /*00a4*/ 	.word	0x00000001


	//----- nvinfo : EIATTR_CRS_STACK_SIZE
	.align		4
.L_4068:
        /*00a8*/ 	.byte	0x04, 0x1e
        /*00aa*/ 	.short	(.L_4070 - .L_4069)
.L_4069:
        /*00ac*/ 	.word	0x00000000


	//----- nvinfo : EIATTR_CBANK_PARAM_SIZE
	.align		4
.L_4070:
        /*00b0*/ 	.byte	0x03, 0x19
        /*00b2*/ 	.short	0x01d0


	//----- nvinfo : EIATTR_PARAM_CBANK
	.align		4
        /*00b4*/ 	.byte	0x04, 0x0a
        /*00b6*/ 	.short	(.L_4072 - .L_4071)
	.align		4
.L_4071:
        /*00b8*/ 	.word	index@(.nv.constant0._ZN2at4cuda57_GLOBAL__N__cd6b329d_24_DistributionBernoulli_cu_7537a20d21kernelPointwiseApply2IZNS_6native9templates4cuda28bernoulli_tensor_cuda_kernelIifEEvRKNS_10TensorBaseES9_NS_15PhiloxCudaStateEEUliRiSB_SB_SB_RKfSD_SD_SD_E_iSC_jLi2ELin1ELi4ELi512ELi2EEEvNS0_6detail10TensorInfoIT0_T2_EENSG_IT1_SI_EESI_T_)
        /*00bc*/ 	.short	0x0210
        /*00be*/ 	.short	0x01d0


	//----- nvinfo : EIATTR_SW_WAR
	.align		4
.L_4072:
        /*00c0*/ 	.byte	0x04, 0x36
        /*00c2*/ 	.short	(.L_4074 - .L_4073)
.L_4073:
        /*00c4*/ 	.word	0x00000008
.L_4074:


//--------------------- .nv.info._ZN2at4cuda57_GLOBAL__N__cd6b329d_24_DistributionBernoulli_cu_7537a20d21kernelPointwiseApply2IZNS_6native9templates4cuda28bernoulli_tensor_cuda_kernelIifEEvRKNS_10TensorBaseES9_NS_15PhiloxCudaStateEEUliRiSB_SB_SB_RKfSD_SD_SD_E_iSC_jLi2ELi2ELi4ELi512ELi2EEEvNS0_6detail10TensorInfoIT0_T2_EENSG_IT1_SI_EESI_T_ --------------------------
	.section	.nv.info._ZN2at4cuda57_GLOBAL__N__cd6b329d_24_DistributionBernoulli_cu_7537a20d21kernelPointwiseApply2IZNS_6native9templates4cuda28bernoulli_tensor_cuda_kernelIifEEvRKNS_10TensorBaseES9_NS_15PhiloxCudaStateEEUliRiSB_SB_SB_RKfSD_SD_SD_E_iSC_jLi2ELi2ELi4ELi512ELi2EEEvNS0_6detail10TensorInfoIT0_T2_EENSG_IT1_SI_EESI_T_,"",@"SHT_CUDA_INFO"
	.sectionflags	@""
	.align	4


	//----- nvinfo : EIATTR_CUDA_API_VERSION
	.align		4
        /*0000*/ 	.byte	0x04, 0x37
        /*0002*/ 	.short	(.L_4076 - .L_4075)
.L_4075:
        /*0004*/ 	.word	0x00000082


	//----- nvinfo : EIATTR_KPARAM_INFO
	.align		4
.L_4076:
        /*0008*/ 	.byte	0x04, 0x17
        /*000a*/ 	.short	(.L_4078 - .L_4077)
.L_4077:
        /*000c*/ 	.word	0x00000000
        /*0010*/ 	.short	0x0003
        /*0012*/ 	.short	0x01b8
        /*0014*/ 	.byte	0x00, 0xf0, 0x61, 0x00


	//----- nvinfo : EIATTR_KPARAM_INFO
	.align		4
.L_4078:
        /*0018*/ 	.byte	0x04, 0x17
        /*001a*/ 	.short	(.L_4080 - .L_4079)
.L_4079:
        /*001c*/ 	.word	0x00000000
        /*0020*/ 	.short	0x0002
        /*0022*/ 	.short	0x01b0
        /*0024*/ 	.byte	0x00, 0xf0, 0x11, 0x00


	//----- nvinfo : EIATTR_KPARAM_INFO
	.align		4
.L_4080:
        /*0028*/ 	.byte	0x04, 0x17
        /*002a*/ 	.short	(.L_4082 - .L_4081)
.L_4081:
        /*002c*/ 	.word	0x00000000
        /*0030*/ 	.short	0x0001
        /*0032*/ 	.short	0x00d8
        /*0034*/ 	.byte	0x00, 0xf0, 0x61, 0x03


	//----- nvinfo : EIATTR_KPARAM_INFO
	.align		4
.L_4082:
        /*0038*/ 	.byte	0x04, 0x17
        /*003a*/ 	.short	(.L_4084 - .L_4083)
.L_4083:
        /*003c*/ 	.word	0x00000000
        /*0040*/ 	.short	0x0000
        /*0042*/ 	.short	0x0000
        /*0044*/ 	.byte	0x00, 0xf0, 0x61, 0x03


	//----- nvinfo : EIATTR_SPARSE_MMA_MASK
	.align		4
.L_4084:
        /*0048*/ 	.byte	0x03, 0x50
        /*004a*/ 	.short	0x0000


	//----- nvinfo : EIATTR_MAXREG_COUNT
	.align		4
        /*004c*/ 	.byte	0x03, 0x1b
        /*004e*/ 	.short	0x0040


	//----- nvinfo : EIATTR_EXTERNS
	.align		4
        /*0050*/ 	.byte	0x04, 0x0f
        /*0052*/ 	.short	(.L_4086 - .L_4085)


	//   ....[0]....
	.align		4
.L_4085:
        /*0054*/ 	.word	index@(__assertfail)


	//----- nvinfo : EIATTR_MERCURY_ISA_VERSION
	.align		4
.L_4086:
        /*0058*/ 	.byte	0x03, 0x5f
        /*005a*/ 	.short	0x0101


	//----- nvinfo : EIATTR_SYSCALL_OFFSETS
	.align		4
        /*005c*/ 	.byte	0x04, 0x46
        /*005e*/ 	.short	(.L_4088 - .L_4087)


	//   ....[0]....
.L_4087:
        /*0060*/ 	.word	0x00001a10


	//   ....[1]....
        /*0064*/ 	.word	0x00001bc0


	//   ....[2]....
        /*0068*/ 	.word	0x00001d60


	//   ....[3]....
        /*006c*/ 	.word	0x00001f10


	//----- nvinfo : EIATTR_EXIT_INSTR_OFFSETS
	.align		4
.L_4088:
        /*0070*/ 	.byte	0x04, 0x1c
        /*0072*/ 	.short	(.L_4090 - .L_4089)


	//   ....[0]....
.L_4089:
        /*0074*/ 	.word	0x00000080


	//   ....[1]....
        /*0078*/ 	.word	0x00002000


	//----- nvinfo : EIATTR_INDIRECT_BRANCH_TARGETS
	.align		4
.L_4090:
        /*007c*/ 	.byte	0x04, 0x34
        /*007e*/ 	.short	(.L_4092 - .L_4091)


	//   ....[0]....
.L_4091:
        /*0080*/ 	.word	.L_x_7330@srel
        /*0084*/ 	.short	0x0
        /*0086*/ 	.short	0x0
        /*0088*/ 	.word	0x3
        /*008c*/ 	.word	.L_x_7331@srel
        /*0090*/ 	.word	.L_x_7332@srel
        /*0094*/ 	.word	.L_x_7333@srel


	//----- nvinfo : EIATTR_MAX_THREADS
	.align		4
.L_4092:
        /*0098*/ 	.byte	0x04, 0x05
        /*009a*/ 	.short	(.L_4094 - .L_4093)
.L_4093:
        /*009c*/ 	.word	0x00000200
        /*00a0*/ 	.word	0x00000001
        /*00a4*/ 	.word	0x00000001


	//----- nvinfo : EIATTR_CRS_STACK_SIZE
	.align		4
.L_4094:
        /*00a8*/ 	.byte	0x04, 0x1e
        /*00aa*/ 	.short	(.L_4096 - .L_4095)
.L_4095:
        /*00ac*/ 	.word	0x00000000


	//----- nvinfo : EIATTR_CBANK_PARAM_SIZE
	.align		4
.L_4096:
        /*00b0*/ 	.byte	0x03, 0x19
        /*00b2*/ 	.short	0x01d0


	//----- nvinfo : EIATTR_PARAM_CBANK
	.align		4
        /*00b4*/ 	.byte	0x04, 0x0a
        /*00b6*/ 	.short	(.L_4098 - .L_4097)
	.align		4
.L_4097:
        /*00b8*/ 	.word	index@(.nv.constant0._ZN2at4cuda57_GLOBAL__N__cd6b329d_24_DistributionBernoulli_cu_7537a20d21kernelPointwiseApply2IZNS_6native9templates4cuda28bernoulli_tensor_cuda_kernelIifEEvRKNS_10TensorBaseES9_NS_15PhiloxCudaStateEEUliRiSB_SB_SB_RKfSD_SD_SD_E_iSC_jLi2ELi2ELi4ELi512ELi2EEEvNS0_6detail10TensorInfoIT0_T2_EENSG_IT1_SI_EESI_T_)
        /*00bc*/ 	.short	0x0210
        /*00be*/ 	.short	0x01d0


	//----- nvinfo : EIATTR_SW_WAR
	.align		4
.L_4098:
        /*00c0*/ 	.byte	0x04, 0x36
        /*00c2*/ 	.short	(.L_4100 - .L_4099)
.L_4099:
        /*00c4*/ 	.word	0x00000008
.L_4100:


//--------------------- .nv.info._ZN2at4cuda57_GLOBAL__N__cd6b329d_24_DistributionBernoulli_cu_7537a20d21kernelPointwiseApply2IZNS_6native9templates4cuda28bernoulli_tensor_cuda_kernelIifEEvRKNS_10TensorBaseES9_NS_15PhiloxCudaStateEEUliRiSB_SB_SB_RKfSD_SD_SD_E_iSC_jLi2ELi1ELi4ELi512ELi2EEEvNS0_6detail10TensorInfoIT0_T2_EENSG_IT1_SI_EESI_T_ --------------------------
	.section	.nv.info._ZN2at4cuda57_GLOBAL__N__cd6b329d_24_DistributionBernoulli_cu_7537a20d21kernelPointwiseApply2IZNS_6native9templates4cuda28bernoulli_tensor_cuda_kernelIifEEvRKNS_10TensorBaseES9_NS_15PhiloxCudaStateEEUliRiSB_SB_SB_RKfSD_SD_SD_E_iSC_jLi2ELi1ELi4ELi512ELi2EEEvNS0_6detail10TensorInfoIT0_T2_EENSG_IT1_SI_EESI_T_,"",@"SHT_CUDA_INFO"
	.sectionflags	@""
	.align	4


	//----- nvinfo : EIATTR_CUDA_API_VERSION
	.align		4
        /*0000*/ 	.byte	0x04, 0x37
        /*0002*/ 	.short	(.L_4102 - .L_4101)
.L_4101:
        /*0004*/ 	.word	0x00000082


	//----- nvinfo : EIATTR_KPARAM_INFO
	.align		4
.L_4102:
        /*0008*/ 	.byte	0x04, 0x17
        /*000a*/ 	.short	(.L_4104 - .L_4103)
.L_4103:
        /*000c*/ 	.word	0x00000000
        /*0010*/ 	.short	0x0003
        /*0012*/ 	.short	0x01b8
        /*0014*/ 	.byte	0x00, 0xf0, 0x61, 0x00


	//----- nvinfo : EIATTR_KPARAM_INFO
	.align		4
.L_4104:
        /*0018*/ 	.byte	0x04, 0x17
        /*001a*/ 	.short	(.L_4106 - .L_4105)
.L_4105:
        /*001c*/ 	.word	0x00000000
        /*0020*/ 	.short	0x0002
        /*0022*/ 	.short	0x01b0
        /*0024*/ 	.byte	0x00, 0xf0, 0x11, 0x00


	//----- nvinfo : EIATTR_KPARAM_INFO
	.align		4
.L_4106:
        /*0028*/ 	.byte	0x04, 0x17
        /*002a*/ 	.short	(.L_4108 - .L_4107)
.L_4107:
        /*002c*/ 	.word	0x00000000
        /*0030*/ 	.short	0x0001
        /*0032*/ 	.short	0x00d8
        /*0034*/ 	.byte	0x00, 0xf0, 0x61, 0x03


	//----- nvinfo : EIATTR_KPARAM_INFO
	.align		4
.L_4108:
        /*0038*/ 	.byte	0x04, 0x17
        /*003a*/ 	.short	(.L_4110 - .L_4109)
.L_4109:
        /*003c*/ 	.word	0x00000000
        /*0040*/ 	.short	0x0000
        /*0042*/ 	.short	0x0000
        /*0044*/ 	.byte	0x00, 0xf0, 0x61, 0x03


	//----- nvinfo : EIATTR_SPARSE_MMA_MASK
	.align		4
.L_4110:
        /*0048*/ 	.byte	0x03, 0x50
        /*004a*/ 	.short	0x0000


	//----- nvinfo : EIATTR_MAXREG_COUNT
	.align		4
        /*004c*/ 	.byte	0x03, 0x1b
        /*004e*/ 	.short	0x0040


	//----- nvinfo : EIATTR_EXTERNS
	.align		4
        /*0050*/ 	.byte	0x04, 0x0f
        /*0052*/ 	.short	(.L_4112 - .L_4111)


	//   ....[0]....
	.align		4
.L_4111:
        /*0054*/ 	.word	index@(__assertfail)


	//----- nvinfo : EIATTR_MERCURY_ISA_VERSION
	.align		4
.L_4112:
        /*0058*/ 	.byte	0x03, 0x5f
        /*005a*/ 	.short	0x0101


	//----- nvinfo : EIATTR_SYSCALL_OFFSETS
	.align		4
        /*005c*/ 	.byte	0x04, 0x46
        /*005e*/ 	.short	(.L_4114 - .L_4113)


	//   ....[0]....
.L_4113:
        /*0060*/ 	.word	0x00001430


	//   ....[1]....
        /*0064*/ 	.word	0x00001620


	//   ....[2]....
        /*0068*/ 	.word	0x00001800


	//   ....[3]....
        /*006c*/ 	.word	0x000019f0


	//----- nvinfo : EIATTR_EXIT_INSTR_OFFSETS
	.align		4
.L_4114:
        /*0070*/ 	.byte	0x04, 0x1c
        /*0072*/ 	.short	(.L_4116 - .L_4115)


	//   ....[0]....
.L_4115:
        /*0074*/ 	.word	0x00000080


	//   ....[1]....
        /*0078*/ 	.word	0x00001ad0


	//----- nvinfo : EIATTR_INDIRECT_BRANCH_TARGETS
	.align		4
.L_4116:
        /*007c*/ 	.byte	0x04, 0x34
        /*007e*/ 	.short	(.L_4118 - .L_4117)


	//   ....[0]....
.L_4117:
        /*0080*/ 	.word	.L_x_7334@srel
        /*0084*/ 	.short	0x0
        /*0086*/ 	.short	0x0
        /*0088*/ 	.word	0x3
        /*008c*/ 	.word	.L_x_7335@srel
        /*0090*/ 	.word	.L_x_7336@srel
        /*0094*/ 	.word	.L_x_7337@srel


	//----- nvinfo : EIATTR_MAX_THREADS
	.align		4
.L_4118:
        /*0098*/ 	.byte	0x04, 0x05
        /*009a*/ 	.short	(.L_4120 - .L_4119)
.L_4119:
        /*009c*/ 	.word	0x00000200
        /*00a0*/ 	.word	0x00000001
        /*00a4*/ 	.word	0x00000001


	//----- nvinfo : EIATTR_CRS_STACK_SIZE
	.align		4
.L_4120:
        /*00a8*/ 	.byte	0x04, 0x1e
        /*00aa*/ 	.short	(.L_4122 - .L_4121)
.L_4121:
        /*00ac*/ 	.word	0x00000000


	//----- nvinfo : EIATTR_CBANK_PARAM_SIZE
	.align		4
.L_4122:
        /*00b0*/ 	.byte	0x03, 0x19
        /*00b2*/ 	.short	0x01d0


	//----- nvinfo : EIATTR_PARAM_CBANK
	.align		4
        /*00b4*/ 	.byte	0x04, 0x0a
        /*00b6*/ 	.short	(.L_4124 - .L_4123)
	.align		4
.L_4123:
        /*00b8*/ 	.word	index@(.nv.constant0._ZN2at4cuda57_GLOBAL__N__cd6b329d_24_DistributionBernoulli_cu_7537a20d21kernelPointwiseApply2IZNS_6native9templates4cuda28bernoulli_tensor_cuda_kernelIifEEvRKNS_10TensorBaseES9_NS_15PhiloxCudaStateEEUliRiSB_SB_SB_RKfSD_SD_SD_E_iSC_jLi2ELi1ELi4ELi512ELi2EEEvNS0_6detail10TensorInfoIT0_T2_EENSG_IT1_SI_EESI_T_)
        /*00bc*/ 	.short	0x0210
        /*00be*/ 	.short	0x01d0


	//----- nvinfo : EIATTR_SW_WAR
	.align		4
.L_4124:
        /*00c0*/ 	.byte	0x04, 0x36
        /*00c2*/ 	.short	(.L_4126 - .L_4125)
.L_4125:
        /*00c4*/ 	.word	0x00000008
.L_4126:


//--------------------- .nv.info._ZN2at4cuda57_GLOBAL__N__cd6b329d_24_DistributionBernoulli_cu_7537a20d21kernelPointwiseApply2IZNS_6native9templates4cuda28bernoulli_tensor_cuda_kernelIifEEvRKNS_10TensorBaseES9_NS_15PhiloxCudaStateEEUliRiSB_SB_SB_RKfSD_SD_SD_E_iSC_jLi1ELin1ELi4ELi512ELi2EEEvNS0_6detail10TensorInfoIT0_T2_EENSG_IT1_SI_EESI_T_ --------------------------
	.section	.nv.info._ZN2at4cuda57_GLOBAL__N__cd6b329d_24_DistributionBernoulli_cu_7537a20d21kernelPointwiseApply2IZNS_6native9templates4cuda28bernoulli_tensor_cuda_kernelIifEEvRKNS_10TensorBaseES9_NS_15PhiloxCudaStateEEUliRiSB_SB_SB_RKfSD_SD_SD_E_iSC_jLi1ELin1ELi4ELi512ELi2EEEvNS0_6detail10TensorInfoIT0_T2_EENSG_IT1_SI_EESI_T_,"",@"SHT_CUDA_INFO"
	.sectionflags	@""
	.align	4


	//----- nvinfo : EIATTR_CUDA_API_VERSION
	.align		4
        /*0000*/ 	.byte	0x04, 0x37
        /*0002*/ 	.short	(.L_4128 - .L_4127)
.L_4127:
        /*0004*/ 	.word	0x00000082


	//----- nvinfo : EIATTR_KPARAM_INFO
	.align		4
.L_4128:
        /*0008*/ 	.byte	0x04, 0x17
        /*000a*/ 	.short	(.L_4130 - .L_4129)
.L_4129:
        /*000c*/ 	.word	0x00000000
        /*0010*/ 	.short	0x0003
        /*0012*/ 	.short	0x01b8
        /*0014*/ 	.byte	0x00, 0xf0, 0x61, 0x00


	//----- nvinfo : EIATTR_KPARAM_INFO
	.align		4
.L_4130:
        /*0018*/ 	.byte	0x04, 0x17
        /*001a*/ 	.short	(.L_4132 - .L_4131)
.L_4131:
        /*001c*/ 	.word	0x00000000
        /*0020*/ 	.short	0x0002
        /*0022*/ 	.short	0x01b0
        /*0024*/ 	.byte	0x00, 0xf0, 0x11, 0x00


	//----- nvinfo : EIATTR_KPARAM_INFO
	.align		4
.L_4132:
        /*0028*/ 	.byte	0x04, 0x17
        /*002a*/ 	.short	(.L_4134 - .L_4133)
.L_4133:
        /*002c*/ 	.word	0x00000000
        /*0030*/ 	.short	0x0001
        /*0032*/ 	.short	0x00d8
        /*0034*/ 	.byte	0x00, 0xf0, 0x61, 0x03


	//----- nvinfo : EIATTR_KPARAM_INFO
	.align		4
.L_4134:
        /*0038*/ 	.byte	0x04, 0x17
        /*003a*/ 	.short	(.L_4136 - .L_4135)
.L_4135:
        /*003c*/ 	.word	0x00000000
        /*0040*/ 	.short	0x0000
        /*0042*/ 	.short	0x0000
        /*0044*/ 	.byte	0x00, 0xf0, 0x61, 0x03


	//----- nvinfo : EIATTR_SPARSE_MMA_MASK
	.align		4
.L_4136:
        /*0048*/ 	.byte	0x03, 0x50
        /*004a*/ 	.short	0x0000


	//----- nvinfo : EIATTR_MAXREG_COUNT
	.align		4
        /*004c*/ 	.byte	0x03, 0x1b
        /*004e*/ 	.short	0x0040


	//----- nvinfo : EIATTR_EXTERNS
	.align		4
        /*0050*/ 	.byte	0x04, 0x0f
        /*0052*/ 	.short	(.L_4138 - .L_4137)


	//   ....[0]....
	.align		4
.L_4137:
        /*0054*/ 	.word	index@(__assertfail)


	//----- nvinfo : EIATTR_MERCURY_ISA_VERSION
	.align		4
.L_4138:
        /*0058*/ 	.byte	0x03, 0x5f
        /*005a*/ 	.short	0x0101


	//----- nvinfo : EIATTR_SYSCALL_OFFSETS
	.align		4
        /*005c*/ 	.byte	0x04, 0x46
        /*005e*/ 	.short	(.L_4140 - .L_4139)


	//   ....[0]....
.L_4139:
        /*0060*/ 	.word	0x000040d0


	//   ....[1]....
        /*0064*/ 	.word	0x000042d0


	//   ....[2]....
        /*0068*/ 	.word	0x000044e0


	//   ....[3]....
        /*006c*/ 	.word	0x00004700


	//----- nvinfo : EIATTR_EXIT_INSTR_OFFSETS
	.align		4
.L_4140:
        /*0070*/ 	.byte	0x04, 0x1c
        /*0072*/ 	.short	(.L_4142 - .L_4141)


	//   ....[0]....
.L_4141:
        /*0074*/ 	.word	0x00000080


	//   ....[1]....
        /*0078*/ 	.word	0x00004880


	//----- nvinfo : EIATTR_INDIRECT_BRANCH_TARGETS
	.align		4
.L_4142:
        /*007c*/ 	.byte	0x04, 0x34
        /*007e*/ 	.short	(.L_4144 - .L_4143)


	//   ....[0]....
.L_4143:
        /*0080*/ 	.word	.L_x_7338@srel
        /*0084*/ 	.short	0x0
        /*0086*/ 	.short	0x0
        /*0088*/ 	.word	0x3
        /*008c*/ 	.word	.L_x_7339@srel
        /*0090*/ 	.word	.L_x_7340@srel
        /*0094*/ 	.word	.L_x_7341@srel


	//----- nvinfo : EIATTR_MAX_THREADS
	.align		4
.L_4144:
        /*0098*/ 	.byte	0x04, 0x05
        /*009a*/ 	.short	(.L_4146 - .L_4145)
.L_4145:
        /*009c*/ 	.word	0x00000200
        /*00a0*/ 	.word	0x00000001
        /*00a4*/ 	.word	0x00000001


	//----- nvinfo : EIATTR_CRS_STACK_SIZE
	.align		4
.L_4146:
        /*00a8*/ 	.byte	0x04, 0x1e
        /*00aa*/ 	.short	(.L_4148 - .L_4147)
.L_4147:
        /*00ac*/ 	.word	0x00000000


	//----- nvinfo : EIATTR_CBANK_PARAM_SIZE
	.align		4
.L_4148:
        /*00b0*/ 	.byte	0x03, 0x19
        /*00b2*/ 	.short	0x01d0


	//----- nvinfo : EIATTR_PARAM_CBANK
	.align		4
        /*00b4*/ 	.byte	0x04, 0x0a
        /*00b6*/ 	.short	(.L_4150 - .L_4149)
	.align		4
.L_4149:
        /*00b8*/ 	.word	index@(.nv.constant0._ZN2at4cuda57_GLOBAL__N__cd6b329d_24_DistributionBernoulli_cu_7537a20d21kernelPointwiseApply2IZNS_6native9templates4cuda28bernoulli_tensor_cuda_kernelIifEEvRKNS_10TensorBaseES9_NS_15PhiloxCudaStateEEUliRiSB_SB_SB_RKfSD_SD_SD_E_iSC_jLi1ELin1ELi4ELi512ELi2EEEvNS0_6detail10TensorInfoIT0_T2_EENSG_IT1_SI_EESI_T_)
        /*00bc*/ 	.short	0x0210
        /*00be*/ 	.short	0x01d0


	//----- nvinfo : EIATTR_SW_WAR
	.align		4
.L_4150:
        /*00c0*/ 	.byte	0x04, 0x36
        /*00c2*/ 	.short	(.L_4152 - .L_4151)
.L_4151:
        /*00c4*/ 	.word	0x00000008
.L_4152:


//--------------------- .nv.info._ZN2at4cuda57_GLOBAL__N__cd6b329d_24_DistributionBernoulli_cu_7537a20d21kernelPointwiseApply2IZNS_6native9templates4cuda28bernoulli_tensor_cuda_kernelIifEEvRKNS_10TensorBaseES9_NS_15PhiloxCudaStateEEUliRiSB_SB_SB_RKfSD_SD_SD_E_iSC_jLi1ELi2ELi4ELi512ELi2EEEvNS0_6detail10TensorInfoIT0_T2_EENSG_IT1_SI_EESI_T_ --------------------------
	.section	.nv.info._ZN2at4cuda57_GLOBAL__N__cd6b329d_24_DistributionBernoulli_cu_7537a20d21kernelPointwiseApply2IZNS_6native9templates4cuda28bernoulli_tensor_cuda_kernelIifEEvRKNS_10TensorBaseES9_NS_15PhiloxCudaStateEEUliRiSB_SB_SB_RKfSD_SD_SD_E_iSC_jLi1ELi2ELi4ELi512ELi2EEEvNS0_6detail10TensorInfoIT0_T2_EENSG_IT1_SI_EESI_T_,"",@"SHT_CUDA_INFO"
	.sectionflags	@""
	.align	4


	//----- nvinfo : EIATTR_CUDA_API_VERSION
	.align		4
        /*0000*/ 	.byte	0x04, 0x37
        /*0002*/ 	.short	(.L_4154 - .L_4153)
.L_4153:
        /*0004*/ 	.word	0x00000082


	//----- nvinfo : EIATTR_KPARAM_INFO
	.align		4
.L_4154:
        /*0008*/ 	.byte	0x04, 0x17
        /*000a*/ 	.short	(.L_4156 - .L_4155)
.L_4155:
        /*000c*/ 	.word	0x00000000
        /*0010*/ 	.short	0x0003
        /*0012*/ 	.short	0x01b8
        /*0014*/ 	.byte	0x00, 0xf0, 0x61, 0x00


	//----- nvinfo : EIATTR_KPARAM_INFO
	.align		4
.L_4156:
        /*0018*/ 	.byte	0x04, 0x17
        /*001a*/ 	.short	(.L_4158 - .L_4157)
.L_4157:
        /*001c*/ 	.word	0x00000000
        /*0020*/ 	.short	0x0002
        /*0022*/ 	.short	0x01b0
        /*0024*/ 	.byte	0x00, 0xf0, 0x11, 0x00


	//----- nvinfo : EIATTR_KPARAM_INFO
	.align		4
.L_4158:
        /*0028*/ 	.byte	0x04, 0x17
        /*002a*/ 	.short	(.L_4160 - .L_4159)
.L_4159:
        /*002c*/ 	.word	0x00000000
        /*0030*/ 	.short	0x0001
        /*0032*/ 	.short	0x00d8
        /*0034*/ 	.byte	0x00, 0xf0, 0x61, 0x03


	//----- nvinfo : EIATTR_KPARAM_INFO
	.align		4
.L_4160:
        /*0038*/ 	.byte	0x04, 0x17
        /*003a*/ 	.short	(.L_4162 - .L_4161)
.L_4161:
        /*003c*/ 	.word	0x00000000
        /*0040*/ 	.short	0x0000
        /*0042*/ 	.short	0x0000
        /*0044*/ 	.byte	0x00, 0xf0, 0x61, 0x03


	//----- nvinfo : EIATTR_SPARSE_MMA_MASK
	.align		4
.L_4162:
        /*0048*/ 	.byte	0x03, 0x50
        /*004a*/ 	.short	0x0000


	//----- nvinfo : EIATTR_MAXREG_COUNT
	.align		4
        /*004c*/ 	.byte	0x03, 0x1b
        /*004e*/ 	.short	0x0040


	//----- nvinfo : EIATTR_EXTERNS
	.align		4
        /*0050*/ 	.byte	0x04, 0x0f
        /*0052*/ 	.short	(.L_4164 - .L_4163)


	//   ....[0]....
	.align		4
.L_4163:
        /*0054*/ 	.word	index@(__assertfail)


	//----- nvinfo : EIATTR_MERCURY_ISA_VERSION
	.align		4
.L_4164:
        /*0058*/ 	.byte	0x03, 0x5f
        /*005a*/ 	.short	0x0101


	//----- nvinfo : EIATTR_SYSCALL_OFFSETS
	.align		4
        /*005c*/ 	.byte	0x04, 0x46
        /*005e*/ 	.short	(.L_4166 - .L_4165)


	//   ....[0]....
.L_4165:
        /*0060*/ 	.word	0x00001400


	//   ....[1]....
        /*0064*/ 	.word	0x000015e0


	//   ....[2]....
        /*0068*/ 	.word	0x000017d0


	//   ....[3]....
        /*006c*/ 	.word	0x000019d0


	//----- nvinfo : EIATTR_EXIT_INSTR_OFFSETS
	.align		4
.L_4166:
        /*0070*/ 	.byte	0x04, 0x1c
        /*0072*/ 	.short	(.L_4168 - .L_4167)


	//   ....[0]....
.L_4167:
        /*0074*/ 	.word	0x00000080


	//   ....[1]....
        /*0078*/ 	.word	0x00001af0


	//----- nvinfo : EIATTR_INDIRECT_BRANCH_TARGETS
	.align		4
.L_4168:
        /*007c*/ 	.byte	0x04, 0x34
        /*007e*/ 	.short	(.L_4170 - .L_4169)


	//   ....[0]....
.L_4169:
        /*0080*/ 	.word	.L_x_7342@srel
        /*0084*/ 	.short	0x0
        /*0086*/ 	.short	0x0
        /*0088*/ 	.word	0x3
        /*008c*/ 	.word	.L_x_7343@srel
        /*0090*/ 	.word	.L_x_7344@srel
        /*0094*/ 	.word	.L_x_7345@srel


	//----- nvinfo : EIATTR_MAX_THREADS
	.align		4
.L_4170:
        /*0098*/ 	.byte	0x04, 0x05
        /*009a*/ 	.short	(.L_4172 - .L_4171)
.L_4171:
        /*009c*/ 	.word	0x00000200
        /*00a0*/ 	.word	0x00000001
        /*00a4*/ 	.word	0x00000001


	//----- nvinfo : EIATTR_CRS_STACK_SIZE
	.align		4
.L_4172:
        /*00a8*/ 	.byte	0x04, 0x1e
        /*00aa*/ 	.short	(.L_4174 - .L_4173)
.L_4173:
        /*00ac*/ 	.word	0x00000000


	//----- nvinfo : EIATTR_CBANK_PARAM_SIZE
	.align		4
.L_4174:
        /*00b0*/ 	.byte	0x03, 0x19
        /*00b2*/ 	.short	0x01d0


	//----- nvinfo : EIATTR_PARAM_CBANK
	.align		4
        /*00b4*/ 	.byte	0x04, 0x0a
        /*00b6*/ 	.short	(.L_4176 - .L_4175)
	.align		4
.L_4175:
        /*00b8*/ 	.word	index@(.nv.constant0._ZN2at4cuda57_GLOBAL__N__cd6b329d_24_DistributionBernoulli_cu_7537a20d21kernelPointwiseApply2IZNS_6native9templates4cuda28bernoulli_tensor_cuda_kernelIifEEvRKNS_10TensorBaseES9_NS_15PhiloxCudaStateEEUliRiSB_SB_SB_RKfSD_SD_SD_E_iSC_jLi1ELi2ELi4ELi512ELi2EEEvNS0_6detail10TensorInfoIT0_T2_EENSG_IT1_SI_EESI_T_)
        /*00bc*/ 	.short	0x0210
        /*00be*/ 	.short	0x01d0


	//----- nvinfo : EIATTR_SW_WAR
	.align		4
.L_4176:
        /*00c0*/ 	.byte	0x04, 0x36
        /*00c2*/ 	.short	(.L_4178 - .L_4177)
.L_4177:
        /*00c4*/ 	.word	0x00000008
.L_4178:


//--------------------- .nv.info._ZN2at4cuda57_GLOBAL__N__cd6b329d_24_DistributionBernoulli_cu_7537a20d21kernelPointwiseApply2IZNS_6native9templates4cuda28bernoulli_tensor_cuda_kernelIifEEvRKNS_10TensorBaseES9_NS_15PhiloxCudaStateEEUliRiSB_SB_SB_RKfSD_SD_SD_E_iSC_jLi1ELi1ELi4ELi512ELi2EEEvNS0_6detail10TensorInfoIT0_T2_EENSG_IT1_SI_EESI_T_ --------------------------
	.section	.nv.info._ZN2at4cuda57_GLOBAL__N__cd6b329d_24_DistributionBernoulli_cu_7537a20d21kernelPointwiseApply2IZNS_6native9templates4cuda28bernoulli_tensor_cuda_kernelIifEEvRKNS_10TensorBaseES9_NS_15PhiloxCudaStateEEUliRiSB_SB_SB_RKfSD_SD_SD_E_iSC_jLi1ELi1ELi4ELi512ELi2EEEvNS0_6detail10TensorInfoIT0_T2_EENSG_IT1_SI_EESI_T_,"",@"SHT_CUDA_INFO"
	.sectionflags	@""
	.align	4


	//----- nvinfo : EIATTR_CUDA_API_VERSION
	.align		4
        /*0000*/ 	.byte	0x04, 0x37
        /*0002*/ 	.short	(.L_4180 - .L_4179)
.L_4179:
        /*0004*/ 	.word	0x00000082


	//----- nvinfo : EIATTR_KPARAM_INFO
	.align		4
.L_4180:
        /*0008*/ 	.byte	0x04, 0x17
        /*000a*/ 	.short	(.L_4182 - .L_4181)
.L_4181:
        /*000c*/ 	.word	0x00000000
        /*0010*/ 	.short	0x0003
        /*0012*/ 	.short	0x01b8
        /*0014*/ 	.byte	0x00, 0xf0, 0x61, 0x00


	//----- nvinfo : EIATTR_KPARAM_INFO
	.align		4
.L_4182:
        /*0018*/ 	.byte	0x04, 0x17
        /*001a*/ 	.short	(.L_4184 - .L_4183)
.L_4183:
        /*001c*/ 	.word	0x00000000
        /*0020*/ 	.short	0x0002
        /*0022*/ 	.short	0x01b0
        /*0024*/ 	.byte	0x00, 0xf0, 0x11, 0x00


	//----- nvinfo : EIATTR_KPARAM_INFO
	.align		4
.L_4184:
        /*0028*/ 	.byte	0x04, 0x17
        /*002a*/ 	.short	(.L_4186 - .L_4185)
.L_4185:
        /*002c*/ 	.word	0x00000000
        /*0030*/ 	.short	0x0001
        /*0032*/ 	.short	0x00d8
        /*0034*/ 	.byte	0x00, 0xf0, 0x61, 0x03


	//----- nvinfo : EIATTR_KPARAM_INFO
	.align		4
.L_4186:
        /*0038*/ 	.byte	0x04, 0x17
        /*003a*/ 	.short	(.L_4188 - .L_4187)
.L_4187:
        /*003c*/ 	.word	0x00000000
        /*0040*/ 	.short	0x0000
        /*0042*/ 	.short	0x0000
        /*0044*/ 	.byte	0x00, 0xf0, 0x61, 0x03


	//----- nvinfo : EIATTR_SPARSE_MMA_MASK
	.align		4
.L_4188:
        /*0048*/ 	.byte	0x03, 0x50
        /*004a*/ 	.short	0x0000


	//----- nvinfo : EIATTR_MAXREG_COUNT
	.align		4
        /*004c*/ 	.byte	0x03, 0x1b
        /*004e*/ 	.short	0x0040


	//----- nvinfo : EIATTR_EXTERNS
	.align		4
        /*0050*/ 	.byte	0x04, 0x0f
        /*0052*/ 	.short	(.L_4190 - .L_4189)


	//   ....[0]....
	.align		4
.L_4189:
        /*0054*/ 	.word	index@(__assertfail)


	//----- nvinfo : EIATTR_MERCURY_ISA_VERSION
	.align		4
.L_4190:
        /*0058*/ 	.byte	0x03, 0x5f
        /*005a*/ 	.short	0x0101


	//----- nvinfo : EIATTR_SYSCALL_OFFSETS
	.align		4
        /*005c*/ 	.byte	0x04, 0x46
        /*005e*/ 	.short	(.L_4192 - .L_4191)


	//   ....[0]....
.L_4191:
        /*0060*/ 	.word	0x00000e20


	//   ....[1]....
        /*0064*/ 	.word	0x00000fd0


	//   ....[2]....
        /*0068*/ 	.word	0x00001170


	//   ....[3]....
        /*006c*/ 	.word	0x00001380


	//----- nvinfo : EIATTR_EXIT_INSTR_OFFSETS
	.align		4
.L_4192:
        /*0070*/ 	.byte	0x04, 0x1c
        /*0072*/ 	.short	(.L_4194 - .L_4193)


	//   ....[0]....
.L_4193:
        /*0074*/ 	.word	0x00000080


	//   ....[1]....
        /*0078*/ 	.word	0x000014a0


	//----- nvinfo : EIATTR_INDIRECT_BRANCH_TARGETS
	.align		4
.L_4194:
        /*007c*/ 	.byte	0x04, 0x34
        /*007e*/ 	.short	(.L_4196 - .L_4195)


	//   ....[0]....
.L_4195:
        /*0080*/ 	.word	.L_x_7346@srel
        /*0084*/ 	.short	0x0
        /*0086*/ 	.short	0x0
        /*0088*/ 	.word	0x3
        /*008c*/ 	.word	.L_x_7347@srel
        /*0090*/ 	.word	.L_x_7348@srel
        /*0094*/ 	.word	.L_x_7349@srel


	//----- nvinfo : EIATTR_MAX_THREADS
	.align		4
.L_4196:
        /*0098*/ 	.byte	0x04, 0x05
        /*009a*/ 	.short	(.L_4198 - .L_4197)
.L_4197:
        /*009c*/ 	.word	0x00000200
        /*00a0*/ 	.word	0x00000001
        /*00a4*/ 	.word	0x00000001


	//----- nvinfo : EIATTR_CRS_STACK_SIZE
	.align		4
.L_4198:
        /*00a8*/ 	.byte	0x04, 0x1e
        /*00aa*/ 	.short	(.L_4200 - .L_4199)
.L_4199:
        /*00ac*/ 	.word	0x00000000


	//----- nvinfo : EIATTR_CBANK_PARAM_SIZE
	.align		4
.L_4200:
        /*00b0*/ 	.byte	0x03, 0x19
        /*00b2*/ 	.short	0x01d0


	//----- nvinfo : EIATTR_PARAM_CBANK
	.align		4
        /*00b4*/ 	.byte	0x04, 0x0a
        /*00b6*/ 	.short	(.L_4202 - .L_4201)
	.align		4
.L_4201:
        /*00b8*/ 	.word	index@(.nv.constant0._ZN2at4cuda57_GLOBAL__N__cd6b329d_24_DistributionBernoulli_cu_7537a20d21kernelPointwiseApply2IZNS_6native9templates4cuda28bernoulli_tensor_cuda_kernelIifEEvRKNS_10TensorBaseES9_NS_15PhiloxCudaStateEEUliRiSB_SB_SB_RKfSD_SD_SD_E_iSC_jLi1ELi1ELi4ELi512ELi2EEEvNS0_6detail10TensorInfoIT0_T2_EENSG_IT1_SI_EESI_T_)
        /*00bc*/ 	.short	0x0210
        /*00be*/ 	.short	0x01d0


	//----- nvinfo : EIATTR_SW_WAR
	.align		4
.L_4202:
        /*00c0*/ 	.byte	0x04, 0x36
        /*00c2*/ 	.short	(.L_4204 - .L_4203)
.L_4203:
        /*00c4*/ 	.word	0x00000008
.L_4204:


//--------------------- .nv.info._ZN2at4cuda57_GLOBAL__N__cd6b329d_24_DistributionBernoulli_cu_7537a20d21kernelPointwiseApply2IZNS_6native9templates4cuda28bernoulli_tensor_cuda_kernelIafEEvRKNS_10TensorBaseES9_NS_15PhiloxCudaStateEEUliRaSB_SB_SB_RKfSD_SD_SD_E_aSC_mLin1ELin1ELi4ELi512ELi2EEEvNS0_6detail10TensorInfoIT0_T2_EENSG_IT1_SI_EESI_T_ --------------------------
	.section	.nv.info._ZN2at4cuda57_GLOBAL__N__cd6b329d_24_DistributionBernoulli_cu_7537a20d21kernelPointwiseApply2IZNS_6native9templates4cuda28bernoulli_tensor_cuda_kernelIafEEvRKNS_10TensorBaseES9_NS_15PhiloxCudaStateEEUliRaSB_SB_SB_RKfSD_SD_SD_E_aSC_mLin1ELin1ELi4ELi512ELi2EEEvNS0_6detail10TensorInfoIT0_T2_EENSG_IT1_SI_EESI_T_,"",@"SHT_CUDA_INFO"
	.sectionflags	@""
	.align	4


	//----- nvinfo : EIATTR_CUDA_API_VERSION
	.align		4
        /*0000*/ 	.byte	0x04, 0x37
        /*0002*/ 	.short	(.L_4206 - .L_4205)
.L_4205:
        /*0004*/ 	.word	0x00000082


	//----- nvinfo : EIATTR_KPARAM_INFO
	.align		4
.L_4206:
        /*0008*/ 	.byte	0x04, 0x17
        /*000a*/ 	.short	(.L_4208 - .L_4207)
.L_4207:
        /*000c*/ 	.word	0x00000000
        /*0010*/ 	.short	0x0003
        /*0012*/ 	.short	0x0348
        /*0014*/ 	.byte	0x00, 0xf0, 0x61, 0x00


	//----- nvinfo : EIATTR_KPARAM_INFO
	.align		4
.L_4208:
        /*0018*/ 	.byte	0x04, 0x17
        /*001a*/ 	.short	(.L_4210 - .L_4209)
.L_4209:
        /*001c*/ 	.word	0x00000000
        /*0020*/ 	.short	0x0002
        /*0022*/ 	.short	0x0340
        /*0024*/ 	.byte	0x00, 0xf0, 0x21, 0x00


	//----- nvinfo : EIATTR_KPARAM_INFO
	.align		4
.L_4210:
        /*0028*/ 	.byte	0x04, 0x17
        /*002a*/ 	.short	(.L_4212 - .L_4211)
.L_4211:
        /*002c*/ 	.word	0x00000000
        /*0030*/ 	.short	0x0001
        /*0032*/ 	.short	0x01a0
        /*0034*/ 	.byte	0x00, 0xf0, 0x81, 0x06


	//----- nvinfo : EIATTR_KPARAM_INFO
	.align		4
.L_4212:
        /*0038*/ 	.byte	0x04, 0x17
        /*003a*/ 	.short	(.L_4214 - .L_4213)
.L_4213:
        /*003c*/ 	.word	0x00000000
        /*0040*/ 	.short	0x0000
        /*0042*/ 	.short	0x0000
        /*0044*/ 	.byte	0x00, 0xf0, 0x81, 0x06


	//----- nvinfo : EIATTR_SPARSE_MMA_MASK
	.align		4
.L_4214:
        /*0048*/ 	.byte	0x03, 0x50
        /*004a*/ 	.short	0x0000


	//----- nvinfo : EIATTR_MAXREG_COUNT
	.align		4
        /*004c*/ 	.byte	0x03, 0x1b
        /*004e*/ 	.short	0x0040


	//----- nvinfo : EIATTR_EXTERNS
	.align		4
        /*0050*/ 	.byte	0x04, 0x0f
        /*0052*/ 	.short	(.L_4216 - .L_4215)


	//   ....[0]....
	.align		4
.L_4215:
        /*0054*/ 	.word	index@(__assertfail)


	//----- nvinfo : EIATTR_MERCURY_ISA_VERSION
	.align		4
.L_4216:
        /*0058*/ 	.byte	0x03, 0x5f
        /*005a*/ 	.short	0x0101


	//----- nvinfo : EIATTR_SYSCALL_OFFSETS
	.align		4
        /*005c*/ 	.byte	0x04, 0x46
        /*005e*/ 	.short	(.L_4218 - .L_4217)


	//   ....[0]....
.L_4217:
        /*0060*/ 	.word	0x0000d9f0


	//   ....[1]....
        /*0064*/ 	.word	0x0000dba0


	//   ....[2]....
        /*0068*/ 	.word	0x0000dd40


	//   ....[3]....
        /*006c*/ 	.word	0x0000def0


	//----- nvinfo : EIATTR_EXIT_INSTR_OFFSETS
	.align		4
.L_4218:
        /*0070*/ 	.byte	0x04, 0x1c
        /*0072*/ 	.short	(.L_4220 - .L_4219)


	//   ....[0]....
.L_4219:
        /*0074*/ 	.word	0x00000090


	//   ....[1]....
        /*0078*/ 	.word	0x0000e010


	//----- nvinfo : EIATTR_INDIRECT_BRANCH_TARGETS
	.align		4
.L_4220:
        /*007c*/ 	.byte	0x04, 0x34
        /*007e*/ 	.short	(.L_4222 - .L_4221)


	//   ....[0]....
.L_4221:
        /*0080*/ 	.word	.L_x_7350@srel
        /*0084*/ 	.short	0x0
        /*0086*/ 	.short	0x0
        /*0088*/ 	.word	0x3
        /*008c*/ 	.word	.L_x_7351@srel
        /*0090*/ 	.word	.L_x_7352@srel
        /*0094*/ 	.word	.L_x_7353@srel


	//----- nvinfo : EIATTR_MAX_THREADS
	.align		4
.L_4222:
        /*0098*/ 	.byte	0x04, 0x05
        /*009a*/ 	.short	(.L_4224 - .L_4223)
.L_4223:
        /*009c*/ 	.word	0x00000200
        /*00a0*/ 	.word	0x00000001
        /*00a4*/ 	.word	0x00000001


	//----- nvinfo : EIATTR_CRS_STACK_SIZE
	.align		4
.L_4224:
        /*00a8*/ 	.byte	0x04, 0x1e
        /*00aa*/ 	.short	(.L_4226 - .L_4225)
.L_4225:
        /*00ac*/ 	.word	0x00000000


	//----- nvinfo : EIATTR_CBANK_PARAM_SIZE
	.align		4
.L_4226:
        /*00b0*/ 	.byte	0x03, 0x19
        /*00b2*/ 	.short	0x0360


	//----- nvinfo : EIATTR_PARAM_CBANK
	.align		4
        /*00b4*/ 	.byte	0x04, 0x0a
        /*00b6*/ 	.short	(.L_4228 - .L_4227)
	.align		4
.L_4227:
        /*00b8*/ 	.word	index@(.nv.constant0._ZN2at4cuda57_GLOBAL__N__cd6b329d_24_DistributionBernoulli_cu_7537a20d21kernelPointwiseApply2IZNS_6native9templates4cuda28bernoulli_tensor_cuda_kernelIafEEvRKNS_10TensorBaseES9_NS_15PhiloxCudaStateEEUliRaSB_SB_SB_RKfSD_SD_SD_E_aSC_mLin1ELin1ELi4ELi512ELi2EEEvNS0_6detail10TensorInfoIT0_T2_EENSG_IT1_SI_EESI_T_)
        /*00bc*/ 	.short	0x0210
        /*00be*/ 	.short	0x0360


	//----- nvinfo : EIATTR_SW_WAR
	.align		4
.L_4228:
        /*00c0*/ 	.byte	0x04, 0x36
        /*00c2*/ 	.short	(.L_4230 - .L_4229)
.L_4229:
        /*00c4*/ 	.word	0x00000008
.L_4230:


//--------------------- .nv.info._ZN2at4cuda57_GLOBAL__N__cd6b329d_24_DistributionBernoulli_cu_7537a20d21kernelPointwiseApply2IZNS_6native9templates4cuda28bernoulli_tensor_cuda_kernelIafEEvRKNS_10TensorBaseES9_NS_15PhiloxCudaStateEEUliRaSB_SB_SB_RKfSD_SD_SD_E_aSC_mLi1ELi1ELi4ELi512ELi2EEEvNS0_6detail10TensorInfoIT0_T2_EENSG_IT1_SI_EESI_T_ --------------------------
	.section	.nv.info._ZN2at4cuda57_GLOBAL__N__cd6b329d_24_DistributionBernoulli_cu_7537a20d21kernelPointwiseApply2IZNS_6native9templates4cuda28bernoulli_tensor_cuda_kernelIafEEvRKNS_10TensorBaseES9_NS_15PhiloxCudaStateEEUliRaSB_SB_SB_RKfSD_SD_SD_E_aSC_mLi1ELi1ELi4ELi512ELi2EEEvNS0_6detail10TensorInfoIT0_T2_EENSG_IT1_SI_EESI_T_,"",@"SHT_CUDA_INFO"
	.sectionflags	@""
	.align	4


	//----- nvinfo : EIATTR_CUDA_API_VERSION
	.align		4
        /*0000*/ 	.byte	0x04, 0x37
        /*0002*/ 	.short	(.L_4232 - .L_4231)
.L_4231:
        /*0004*/ 	.word	0x00000082


	//----- nvinfo : EIATTR_KPARAM_INFO
	.align		4
.L_4232:
        /*0008*/ 	.byte	0x04, 0x17
        /*000a*/ 	.short	(.L_4234 - .L_4233)
.L_4233:
        /*000c*/ 	.word	0x00000000
        /*0010*/ 	.short	0x0003
        /*0012*/ 	.short	0x0348
        /*0014*/ 	.byte	0x00, 0xf0, 0x61, 0x00


	//----- nvinfo : EIATTR_KPARAM_INFO
	.align		4
.L_4234:
        /*0018*/ 	.byte	0x04, 0x17
        /*001a*/ 	.short	(.L_4236 - .L_4235)
.L_4235:
        /*001c*/ 	.word	0x00000000
        /*0020*/ 	.short	0x0002
        /*0022*/ 	.short	0x0340
        /*0024*/ 	.byte	0x00, 0xf0, 0x21, 0x00


	//----- nvinfo : EIATTR_KPARAM_INFO
	.align		4
.L_4236:
        /*0028*/ 	.byte	0x04, 0x17
        /*002a*/ 	.short	(.L_4238 - .L_4237)
.L_4237:
        /*002c*/ 	.word	0x00000000
        /*0030*/ 	.short	0x0001
        /*0032*/ 	.short	0x01a0
        /*0034*/ 	.byte	0x00, 0xf0, 0x81, 0x06


	//----- nvinfo : EIATTR_KPARAM_INFO
	.align		4
.L_4238:
        /*0038*/ 	.byte	0x04, 0x17
        /*003a*/ 	.short	(.L_4240 - .L_4239)
.L_4239:
        /*003c*/ 	.word	0x00000000
        /*0040*/ 	.short	0x0000
        /*0042*/ 	.short	0x0000
        /*0044*/ 	.byte	0x00, 0xf0, 0x81, 0x06


	//----- nvinfo : EIATTR_SPARSE_MMA_MASK
	.align		4
.L_4240:
        /*0048*/ 	.byte	0x03, 0x50
        /*004a*/ 	.short	0x0000


	//----- nvinfo : EIATTR_MAXREG_COUNT
	.align		4
        /*004c*/ 	.byte	0x03, 0x1b
        /*004e*/ 	.short	0x0040


	//----- nvinfo : EIATTR_EXTERNS
	.align		4
        /*0050*/ 	.byte	0x04, 0x0f
        /*0052*/ 	.short	(.L_4242 - .L_4241)


	//   ....[0]....
	.align		4
.L_4241:
        /*0054*/ 	.word	index@(__assertfail)


	//----- nvinfo : EIATTR_MERCURY_ISA_VERSION
	.align		4
.L_4242:
        /*0058*/ 	.byte	0x03, 0x5f
        /*005a*/ 	.short	0x0101


	//----- nvinfo : EIATTR_SYSCALL_OFFSETS
	.align		4
        /*005c*/ 	.byte	0x04, 0x46
        /*005e*/ 	.short	(.L_4244 - .L_4243)


	//   ....[0]....
.L_4243:
        /*0060*/ 	.word	0x00001060


	//   ....[1]....
        /*0064*/ 	.word	0x00001210


	//   ....[2]....
        /*0068*/ 	.word	0x000013b0


	//   ....[3]....
        /*006c*/ 	.word	0x00001610


	//----- nvinfo : EIATTR_EXIT_INSTR_OFFSETS
	.align		4
.L_4244:
        /*0070*/ 	.byte	0x04, 0x1c
        /*0072*/ 	.short	(.L_4246 - .L_4245)


	//   ....[0]....
.L_4245:
        /*0074*/ 	.word	0x00000090


	//   ....[1]....
        /*0078*/ 	.word	0x000017c0


	//----- nvinfo : EIATTR_INDIRECT_BRANCH_TARGETS
	.align		4
.L_4246:
        /*007c*/ 	.byte	0x04, 0x34
        /*007e*/ 	.short	(.L_4248 - .L_4247)


	//   ....[0]....
.L_4247:
        /*0080*/ 	.word	.L_x_7354@srel
        /*0084*/ 	.short	0x0
        /*0086*/ 	.short	0x0
        /*0088*/ 	.word	0x3
        /*008c*/ 	.word	.L_x_7355@srel
        /*0090*/ 	.word	.L_x_7356@srel
        /*0094*/ 	.word	.L_x_7357@srel


	//----- nvinfo : EIATTR_MAX_THREADS
	.align		4
.L_4248:
        /*0098*/ 	.byte	0x04, 0x05
        /*009a*/ 	.short	(.L_4250 - .L_4249)
.L_4249:
        /*009c*/ 	.word	0x00000200
        /*00a0*/ 	.word	0x00000001
        /*00a4*/ 	.word	0x00000001


	//----- nvinfo : EIATTR_CRS_STACK_SIZE
	.align		4
.L_4250:
        /*00a8*/ 	.byte	0x04, 0x1e
        /*00aa*/ 	.short	(.L_4252 - .L_4251)
.L_4251:
        /*00ac*/ 	.word	0x00000000


	//----- nvinfo : EIATTR_CBANK_PARAM_SIZE
	.align		4
.L_4252:
        /*00b0*/ 	.byte	0x03, 0x19
        /*00b2*/ 	.short	0x0360


	//----- nvinfo : EIATTR_PARAM_CBANK
	.align		4
        /*00b4*/ 	.byte	0x04, 0x0a
        /*00b6*/ 	.short	(.L_4254 - .L_4253)
	.align		4
.L_4253:
        /*00b8*/ 	.word	index@(.nv.constant0._ZN2at4cuda57_GLOBAL__N__cd6b329d_24_DistributionBernoulli_cu_7537a20d21kernelPointwiseApply2IZNS_6native9templates4cuda28bernoulli_tensor_cuda_kernelIafEEvRKNS_10TensorBaseES9_NS_15PhiloxCudaStateEEUliRaSB_SB_SB_RKfSD_SD_SD_E_aSC_mLi1ELi1ELi4ELi512ELi2EEEvNS0_6detail10TensorInfoIT0_T2_EENSG_IT1_SI_EESI_T_)
        /*00bc*/ 	.short	0x0210
        /*00be*/ 	.short	0x0360


	//----- nvinfo : EIATTR_SW_WAR
	.align		4
.L_4254:
        /*00c0*/ 	.byte	0x04, 0x36
        /*00c2*/ 	.short	(.L_4256 - .L_4255)
.L_4255:
        /*00c4*/ 	.word	0x00000008
.L_4256:


//--------------------- .nv.info._ZN2at4cuda57_GLOBAL__N__cd6b329d_24_DistributionBernoulli_cu_7537a20d21kernelPointwiseApply2IZNS_6native9templates4cuda28bernoulli_tensor_cuda_kernelIafEEvRKNS_10TensorBaseES9_NS_15PhiloxCudaStateEEUliRaSB_SB_SB_RKfSD_SD_SD_E_aSC_jLin1ELin1ELi4ELi512ELi2EEEvNS0_6detail10TensorInfoIT0_T2_EENSG_IT1_SI_EESI_T_ --------------------------
	.section	.nv.info._ZN2at4cuda57_GLOBAL__N__cd6b329d_24_DistributionBernoulli_cu_7537a20d21kernelPointwiseApply2IZNS_6native9templates4cuda28bernoulli_tensor_cuda_kernelIafEEvRKNS_10TensorBaseES9_NS_15PhiloxCudaStateEEUliRaSB_SB_SB_RKfSD_SD_SD_E_aSC_jLin1ELin1ELi4ELi512ELi2EEEvNS0_6detail10TensorInfoIT0_T2_EENSG_IT1_SI_EESI_T_,"",@"SHT_CUDA_INFO"
	.sectionflags	@""
	.align	4


	//----- nvinfo : EIATTR_CUDA_API_VERSION
	.align		4
        /*0000*/ 	.byte	0x04, 0x37
        /*0002*/ 	.short	(.L_4258 - .L_4257)
.L_4257:
        /*0004*/ 	.word	0x00000082


	//----- nvinfo : EIATTR_KPARAM_INFO
	.align		4
.L_4258:
        /*0008*/ 	.byte	0x04, 0x17
        /*000a*/ 	.short	(.L_4260 - .L_4259)
.L_4259:
        /*000c*/ 	.word	0x00000000
        /*0010*/ 	.short	0x0003
        /*0012*/ 	.short	0x01b8
        /*0014*/ 	.byte	0x00, 0xf0, 0x61, 0x00


	//----- nvinfo : EIATTR_KPARAM_INFO
	.align		4
.L_4260:
        /*0018*/ 	.byte	0x04, 0x17
        /*001a*/ 	.short	(.L_4262 - .L_4261)
.L_4261:
        /*001c*/ 	.word	0x00000000
        /*0020*/ 	.short	0x0002
        /*0022*/ 	.short	0x01b0
        /*0024*/ 	.byte	0x00, 0xf0, 0x11, 0x00


	//----- nvinfo : EIATTR_KPARAM_INFO
	.align		4
.L_4262:
        /*0028*/ 	.byte	0x04, 0x17
        /*002a*/ 	.short	(.L_4264 - .L_4263)
.L_4263:
        /*002c*/ 	.word	0x00000000
        /*0030*/ 	.short	0x0001
        /*0032*/ 	.short	0x00d8
        /*0034*/ 	.byte	0x00, 0xf0, 0x61, 0x03


	//----- nvinfo : EIATTR_KPARAM_INFO
	.align		4
.L_4264:
        /*0038*/ 	.byte	0x04, 0x17
        /*003a*/ 	.short	(.L_4266 - .L_4265)
.L_4265:
        /*003c*/ 	.word	0x00000000
        /*0040*/ 	.short	0x0000
        /*0042*/ 	.short	0x0000
        /*0044*/ 	.byte	0x00, 0xf0, 0x61, 0x03


	//----- nvinfo : EIATTR_SPARSE_MMA_MASK
	.align		4
.L_4266:
        /*0048*/ 	.byte	0x03, 0x50
        /*004a*/ 	.short	0x0000


	//----- nvinfo : EIATTR_MAXREG_COUNT
	.align		4
        /*004c*/ 	.byte	0x03, 0x1b
        /*004e*/ 	.short	0x0040


	//----- nvinfo : EIATTR_EXTERNS
	.align		4
        /*0050*/ 	.byte	0x04, 0x0f
        /*0052*/ 	.short	(.L_4268 - .L_4267)


	//   ....[0]....
	.align		4
.L_4267:
        /*0054*/ 	.word	index@(__assertfail)


	//----- nvinfo : EIATTR_MERCURY_ISA_VERSION
	.align		4
.L_4268:
        /*0058*/ 	.byte	0x03, 0x5f
        /*005a*/ 	.short	0x0101


	//----- nvinfo : EIATTR_SYSCALL_OFFSETS
	.align		4
        /*005c*/ 	.byte	0x04, 0x46
        /*005e*/ 	.short	(.L_4270 - .L_4269)


	//   ....[0]....
.L_4269:
        /*0060*/ 	.word	0x00007410


	//   ....[1]....
        /*0064*/ 	.word	0x000075c0


	//   ....[2]....
        /*0068*/ 	.word	0x00007760


	//   ....[3]....
        /*006c*/ 	.word	0x00007910


	//----- nvinfo : EIATTR_EXIT_INSTR_OFFSETS
	.align		4
.L_4270:
        /*0070*/ 	.byte	0x04, 0x1c
        /*0072*/ 	.short	(.L_4272 - .L_4271)


	//   ....[0]....
.L_4271:
        /*0074*/ 	.word	0x00000080


	//   ....[1]....
        /*0078*/ 	.word	0x00007a10


	//----- nvinfo : EIATTR_INDIRECT_BRANCH_TARGETS
	.align		4
.L_4272:
        /*007c*/ 	.byte	0x04, 0x34
        /*007e*/ 	.short	(.L_4274 - .L_4273)


	//   ....[0]....
.L_4273:
        /*0080*/ 	.word	.L_x_7358@srel
        /*0084*/ 	.short	0x0
        /*0086*/ 	.short	0x0
        /*0088*/ 	.word	0x3
        /*008c*/ 	.word	.L_x_7359@srel
        /*0090*/ 	.word	.L_x_7360@srel
        /*0094*/ 	.word	.L_x_7361@srel


	//----- nvinfo : EIATTR_MAX_THREADS
	.align		4
.L_4274:
        /*0098*/ 	.byte	0x04, 0x05
        /*009a*/ 	.short	(.L_4276 - .L_4275)
.L_4275:
        /*009c*/ 	.word	0x00000200
        /*00a0*/ 	.word	0x00000001
        /*00a4*/ 	.word	0x00000001


	//----- nvinfo : EIATTR_CRS_STACK_SIZE
	.align		4
.L_4276:
        /*00a8*/ 	.byte	0x04, 0x1e
        /*00aa*/ 	.short	(.L_4278 - .L_4277)
.L_4277:
        /*00ac*/ 	.word	0x00000000


	//----- nvinfo : EIATTR_CBANK_PARAM_SIZE
	.align		4
.L_4278:
        /*00b0*/ 	.byte	0x03, 0x19
        /*00b2*/ 	.short	0x01d0


	//----- nvinfo : EIATTR_PARAM_CBANK
	.align		4
        /*00b4*/ 	.byte	0x04, 0x0a
        /*00b6*/ 	.short	(.L_4280 - .L_4279)
	.align		4
.L_4279:
        /*00b8*/ 	.word	index@(.nv.constant0._ZN2at4cuda57_GLOBAL__N__cd6b329d_24_DistributionBernoulli_cu_7537a20d21kernelPointwiseApply2IZNS_6native9templates4cuda28bernoulli_tensor_cuda_kernelIafEEvRKNS_10TensorBaseES9_NS_15PhiloxCudaStateEEUliRaSB_SB_SB_RKfSD_SD_SD_E_aSC_jLin1ELin1ELi4ELi512ELi2EEEvNS0_6detail10TensorInfoIT0_T2_EENSG_IT1_SI_EESI_T_)
        /*00bc*/ 	.short	0x0210
        /*00be*/ 	.short	0x01d0


	//----- nvinfo : EIATTR_SW_WAR
	.align		4
.L_4280:
        /*00c0*/ 	.byte	0x04, 0x36
        /*00c2*/ 	.short	(.L_4282 - .L_4281)
.L_4281:
        /*00c4*/ 	.word	0x00000008
.L_4282:


//--------------------- .nv.info._ZN2at4cuda57_GLOBAL__N__cd6b329d_24_DistributionBernoulli_cu_7537a20d21kernelPointwiseApply2IZNS_6native9templates4cuda28bernoulli_tensor_cuda_kernelIafEEvRKNS_10TensorBaseES9_NS_15PhiloxCudaStateEEUliRaSB_SB_SB_RKfSD_SD_SD_E_aSC_jLin1ELi2ELi4ELi512ELi2EEEvNS0_6detail10TensorInfoIT0_T2_EENSG_IT1_SI_EESI_T_ --------------------------
	.section	.nv.info._ZN2at4cuda57_GLOBAL__N__cd6b329d_24_DistributionBernoulli_cu_7537a20d21kernelPointwiseApply2IZNS_6native9templates4cuda28bernoulli_tensor_cuda_kernelIafEEvRKNS_10TensorBaseES9_NS_15PhiloxCudaStateEEUliRaSB_SB_SB_RKfSD_SD_SD_E_aSC_jLin1ELi2ELi4ELi512ELi2EEEvNS0_6detail10TensorInfoIT0_T2_EENSG_IT1_SI_EESI_T_,"",@"SHT_CUDA_INFO"
	.sectionflags	@""
	.align	4


	//----- nvinfo : EIATTR_CUDA_API_VERSION
	.align		4
        /*0000*/ 	.byte	0x04, 0x37
        /*0002*/ 	.short	(.L_4284 - .L_4283)
.L_4283:
        /*0004*/ 	.word	0x00000082


	//----- nvinfo : EIATTR_KPARAM_INFO
	.align		4
.L_4284:
        /*0008*/ 	.byte	0x04, 0x17
        /*000a*/ 	.short	(.L_4286 - .L_4285)
.L_4285:
        /*000c*/ 	.word	0x00000000
        /*0010*/ 	.short	0x0003
        /*0012*/ 	.short	0x01b8
        /*0014*/ 	.byte	0x00, 0xf0, 0x61, 0x00


	//----- nvinfo : EIATTR_KPARAM_INFO
	.align		4
.L_4286:
        /*0018*/ 	.byte	0x04, 0x17
        /*001a*/ 	.short	(.L_4288 - .L_4287)
.L_4287:
        /*001c*/ 	.word	0x00000000
        /*0020*/ 	.short	0x0002
        /*0022*/ 	.short	0x01b0
        /*0024*/ 	.byte	0x00, 0xf0, 0x11, 0x00


	//----- nvinfo : EIATTR_KPARAM_INFO
	.align		4
.L_4288:
        /*0028*/ 	.byte	0x04, 0x17
        /*002a*/ 	.short	(.L_4290 - .L_4289)
.L_4289:
        /*002c*/ 	.word	0x00000000
        /*0030*/ 	.short	0x0001
        /*0032*/ 	.short	0x00d8
        /*0034*/ 	.byte	0x00, 0xf0, 0x61, 0x03


	//----- nvinfo : EIATTR_KPARAM_INFO
	.align		4
.L_4290:
        /*0038*/ 	.byte	0x04, 0x17
        /*003a*/ 	.short	(.L_4292 - .L_4291)
.L_4291:
        /*003c*/ 	.word	0x00000000
        /*0040*/ 	.short	0x0000
        /*0042*/ 	.short	0x0000
        /*0044*/ 	.byte	0x00, 0xf0, 0x61, 0x03


	//----- nvinfo : EIATTR_SPARSE_MMA_MASK
	.align		4
.L_4292:
        /*0048*/ 	.byte	0x03, 0x50
        /*004a*/ 	.short	0x0000


	//----- nvinfo : EIATTR_MAXREG_COUNT
	.align		4
        /*004c*/ 	.byte	0x03, 0x1b
        /*004e*/ 	.short	0x0040


	//----- nvinfo : EIATTR_EXTERNS
	.align		4
        /*0050*/ 	.byte	0x04, 0x0f
        /*0052*/ 	.short	(.L_4294 - .L_4293)


	//   ....[0]....
	.align		4
.L_4293:
        /*0054*/ 	.word	index@(__assertfail)


	//----- nvinfo : EIATTR_MERCURY_ISA_VERSION
	.align		4
.L_4294:
        /*0058*/ 	.byte	0x03, 0x5f
        /*005a*/ 	.short	0x0101


	//----- nvinfo : EIATTR_SYSCALL_OFFSETS
	.align		4
        /*005c*/ 	.byte	0x04, 0x46
        /*005e*/ 	.short	(.L_4296 - .L_4295)


	//   ....[0]....
.L_4295:
        /*0060*/ 	.word	0x000047d0


	//   ....[1]....
        /*0064*/ 	.word	0x00004980


	//   ....[2]....
        /*0068*/ 	.word	0x00004b20


	//   ....[3]....
        /*006c*/ 	.word	0x00004cd0


	//----- nvinfo : EIATTR_EXIT_INSTR_OFFSETS
	.align		4
.L_4296:
        /*0070*/ 	.byte	0x04, 0x1c
        /*0072*/ 	.short	(.L_4298 - .L_4297)


	//   ....[0]....
.L_4297:
        /*0074*/ 	.word	0x00000080


	//   ....[1]....
        /*0078*/ 	.word	0x00004dd0


	//----- nvinfo : EIATTR_INDIRECT_BRANCH_TARGETS
	.align		4
.L_4298:
        /*007c*/ 	.byte	0x04, 0x34
        /*007e*/ 	.short	(.L_4300 - .L_4299)


	//   ....[0]....
.L_4299:
        /*0080*/ 	.word	.L_x_7362@srel
        /*0084*/ 	.short	0x0
        /*0086*/ 	.short	0x0
        /*0088*/ 	.word	0x3
        /*008c*/ 	.word	.L_x_7363@srel
        /*0090*/ 	.word	.L_x_7364@srel
        /*0094*/ 	.word	.L_x_7365@srel


	//----- nvinfo : EIATTR_MAX_THREADS
	.align		4
.L_4300:
        /*0098*/ 	.byte	0x04, 0x05
        /*009a*/ 	.short	(.L_4302 - .L_4301)
.L_4301:
        /*009c*/ 	.word	0x00000200
        /*00a0*/ 	.word	0x00000001
        /*00a4*/ 	.word	0x00000001


	//----- nvinfo : EIATTR_CRS_STACK_SIZE
	.align		4
.L_4302:
        /*00a8*/ 	.byte	0x04, 0x1e
        /*00aa*/ 	.short	(.L_4304 - .L_4303)
.L_4303:
        /*00ac*/ 	.word	0x00000000


	//----- nvinfo : EIATTR_CBANK_PARAM_SIZE
	.align		4
.L_4304:
        /*00b0*/ 	.byte	0x03, 0x19
        /*00b2*/ 	.short	0x01d0


	//----- nvinfo : EIATTR_PARAM_CBANK
	.align		4
        /*00b4*/ 	.byte	0x04, 0x0a
        /*00b6*/ 	.short	(.L_4306 - .L_4305)
	.align		4
.L_4305:
        /*00b8*/ 	.word	index@(.nv.constant0._ZN2at4cuda57_GLOBAL__N__cd6b329d_24_DistributionBernoulli_cu_7537a20d21kernelPointwiseApply2IZNS_6native9templates4cuda28bernoulli_tensor_cuda_kernelIafEEvRKNS_10TensorBaseES9_NS_15PhiloxCudaStateEEUliRaSB_SB_SB_RKfSD_SD_SD_E_aSC_jLin1ELi2ELi4ELi512ELi2EEEvNS0_6detail10TensorInfoIT0_T2_EENSG_IT1_SI_EESI_T_)
        /*00bc*/ 	.short	0x0210
        /*00be*/ 	.short	0x01d0


	//----- nvinfo : EIATTR_SW_WAR
	.align		4
.L_4306:
        /*00c0*/ 	.byte	0x04, 0x36
        /*00c2*/ 	.short	(.L_4308 - .L_4307)
.L_4307:
        /*00c4*/ 	.word	0x00000008
.L_4308:


//--------------------- .nv.info._ZN2at4cuda57_GLOBAL__N__cd6b329d_24_DistributionBernoulli_cu_7537a20d21kernelPointwiseApply2IZNS_6native9templates4cuda28bernoulli_tensor_cuda_kernelIafEEvRKNS_10TensorBaseES9_NS_15PhiloxCudaStateEEUliRaSB_SB_SB_RKfSD_SD_SD_E_aSC_jLin1ELi1ELi4ELi512ELi2EEEvNS0_6detail10TensorInfoIT0_T2_EENSG_IT1_SI_EESI_T_ --------------------------
	.section	.nv.info._ZN2at4cuda57_GLOBAL__N__cd6b329d_24_DistributionBernoulli_cu_7537a20d21kernelPointwiseApply2IZNS_6native9templates4cuda28bernoulli_tensor_cuda_kernelIafEEvRKNS_10TensorBaseES9_NS_15PhiloxCudaStateEEUliRaSB_SB_SB_RKfSD_SD_SD_E_aSC_jLin1ELi1ELi4ELi512ELi2EEEvNS0_6detail10TensorInfoIT0_T2_EENSG_IT1_SI_EESI_T_,"",@"SHT_CUDA_INFO"
	.sectionflags	@""
	.align	4


	//----- nvinfo : EIATTR_CUDA_API_VERSION
	.align		4
        /*0000*/ 	.byte	0x04, 0x37
        /*0002*/ 	.short	(.L_4310 - .L_4309)
.L_4309:
        /*0004*/ 	.word	0x00000082


	//----- nvinfo : EIATTR_KPARAM_INFO
	.align		4
.L_4310:
        /*0008*/ 	.byte	0x04, 0x17
        /*000a*/ 	.short	(.L_4312 - .L_4311)
.L_4311:
        /*000c*/ 	.word	0x00000000
        /*0010*/ 	.short	0x0003
        /*0012*/ 	.short	0x01b8
        /*0014*/ 	.byte	0x00, 0xf0, 0x61, 0x00


	//----- nvinfo : EIATTR_KPARAM_INFO
	.align		4
.L_4312:
        /*0018*/ 	.byte	0x04, 0x17
        /*001a*/ 	.short	(.L_4314 - .L_4313)
.L_4313:
        /*001c*/ 	.word	0x00000000
        /*0020*/ 	.short	0x0002
        /*0022*/ 	.short	0x01b0
        /*0024*/ 	.byte	0x00, 0xf0, 0x11, 0x00


	//----- nvinfo : EIATTR_KPARAM_INFO
	.align		4
.L_4314:
        /*0028*/ 	.byte	0x04, 0x17
        /*002a*/ 	.short	(.L_4316 - .L_4315)
.L_4315:
        /*002c*/ 	.word	0x00000000
        /*0030*/ 	.short	0x0001
        /*0032*/ 	.short	0x00d8
        /*0034*/ 	.byte	0x00, 0xf0, 0x61, 0x03


	//----- nvinfo : EIATTR_KPARAM_INFO
	.align		4
.L_4316:
        /*0038*/ 	.byte	0x04, 0x17
        /*003a*/ 	.short	(.L_4318 - .L_4317)
.L_4317:
        /*003c*/ 	.word	0x00000000
        /*0040*/ 	.short	0x0000
        /*0042*/ 	.short	0x0000
        /*0044*/ 	.byte	0x00, 0xf0, 0x61, 0x03


	//----- nvinfo : EIATTR_SPARSE_MMA_MASK
	.align		4
.L_4318:
        /*0048*/ 	.byte	0x03, 0x50
        /*004a*/ 	.short	0x0000


	//----- nvinfo : EIATTR_MAXREG_COUNT
	.align		4
        /*004c*/ 	.byte	0x03, 0x1b
        /*004e*/ 	.short	0x0040


	//----- nvinfo : EIATTR_EXTERNS
	.align		4
        /*0050*/ 	.byte	0x04, 0x0f
        /*0052*/ 	.short	(.L_4320 - .L_4319)


	//   ....[0]....
	.align		4
.L_4319:
        /*0054*/ 	.word	index@(__assertfail)


	//----- nvinfo : EIATTR_MERCURY_ISA_VERSION
	.align		4
.L_4320:
        /*0058*/ 	.byte	0x03, 0x5f
        /*005a*/ 	.short	0x0101


	//----- nvinfo : EIATTR_SYSCALL_OFFSETS
	.align		4
        /*005c*/ 	.byte	0x04, 0x46
        /*005e*/ 	.short	(.L_4322 - .L_4321)


	//   ....[0]....
.L_4321:
        /*0060*/ 	.word	0x000040f0


	//   ....[1]....
        /*0064*/ 	.word	0x00004310


	//   ....[2]....
        /*0068*/ 	.word	0x00004520


	//   ....[3]....
        /*006c*/ 	.word	0x00004750


	//----- nvinfo : EIATTR_EXIT_INSTR_OFFSETS
	.align		4
.L_4322:
        /*0070*/ 	.byte	0x04, 0x1c
        /*0072*/ 	.short	(.L_4324 - .L_4323)


	//   ....[0]....
.L_4323:
        /*0074*/ 	.word	0x00000080


	//   ....[1]....
        /*0078*/ 	.word	0x00004850


	//----- nvinfo : EIATTR_INDIRECT_BRANCH_TARGETS
	.align		4
.L_4324:
        /*007c*/ 	.byte	0x04, 0x34
        /*007e*/ 	.short	(.L_4326 - .L_4325)


	//   ....[0]....
.L_4325:
        /*0080*/ 	.word	.L_x_7366@srel
        /*0084*/ 	.short	0x0
        /*0086*/ 	.short	0x0
        /*0088*/ 	.word	0x3
        /*008c*/ 	.word	.L_x_7367@srel
        /*0090*/ 	.word	.L_x_7368@srel
        /*0094*/ 	.word	.L_x_7369@srel


	//----- nvinfo : EIATTR_MAX_THREADS
	.align		4
.L_4326:
        /*0098*/ 	.byte	0x04, 0x05
        /*009a*/ 	.short	(.L_4328 - .L_4327)
.L_4327:
        /*009c*/ 	.word	0x00000200
        /*00a0*/ 	.word	0x00000001
        /*00a4*/ 	.word	0x00000001


	//----- nvinfo : EIATTR_CRS_STACK_SIZE
	.align		4
.L_4328:
        /*00a8*/ 	.byte	0x04, 0x1e
        /*00aa*/ 	.short	(.L_4330 - .L_4329)
.L_4329:
        /*00ac*/ 	.word	0x00000000


	//----- nvinfo : EIATTR_CBANK_PARAM_SIZE
	.align		4
.L_4330:
        /*00b0*/ 	.byte	0x03, 0x19
        /*00b2*/ 	.short	0x01d0


	//----- nvinfo : EIATTR_PARAM_CBANK
	.align		4
        /*00b4*/ 	.byte	0x04, 0x0a
        /*00b6*/ 	.short	(.L_4332 - .L_4331)
	.align		4
.L_4331:
        /*00b8*/ 	.word	index@(.nv.constant0._ZN2at4cuda57_GLOBAL__N__cd6b329d_24_DistributionBernoulli_cu_7537a20d21kernelPointwiseApply2IZNS_6native9templates4cuda28bernoulli_tensor_cuda_kernelIafEEvRKNS_10TensorBaseES9_NS_15PhiloxCudaStateEEUliRaSB_SB_SB_RKfSD_SD_SD_E_aSC_jLin1ELi1ELi4ELi512ELi2EEEvNS0_6detail10TensorInfoIT0_T2_EENSG_IT1_SI_EESI_T_)
        /*00bc*/ 	.short	0x0210
        /*00be*/ 	.short	0x01d0


	//----- nvinfo : EIATTR_SW_WAR
	.align		4
.L_4332:
        /*00c0*/ 	.byte	0x04, 0x36
        /*00c2*/ 	.short	(.L_4334 - .L_4333)
.L_4333:
        /*00c4*/ 	.word	0x00000008
.L_4334:


//--------------------- .nv.info._ZN2at4cuda57_GLOBAL__N__cd6b329d_24_DistributionBernoulli_cu_7537a20d21kernelPointwiseApply2IZNS_6native9templates4cuda28bernoulli_tensor_cuda_kernelIafEEvRKNS_10TensorBaseES9_NS_15PhiloxCudaStateEEUliRaSB_SB_SB_RKfSD_SD_SD_E_aSC_jLi2ELin1ELi4ELi512ELi2EEEvNS0_6detail10TensorInfoIT0_T2_EENSG_IT1_SI_EESI_T_ --------------------------
	.section	.nv.info._ZN2at4cuda57_GLOBAL__N__cd6b329d_24_DistributionBernoulli_cu_7537a20d21kernelPointwiseApply2IZNS_6native9templates4cuda28bernoulli_tensor_cuda_kernelIafEEvRKNS_10TensorBaseES9_NS_15PhiloxCudaStateEEUliRaSB_SB_SB_RKfSD_SD_SD_E_aSC_jLi2ELin1ELi4ELi512ELi2EEEvNS0_6detail10TensorInfoIT0_T2_EENSG_IT1_SI_EESI_T_,"",@"SHT_CUDA_INFO"
	.sectionflags	@""
	.align	4


	//----- nvinfo : EIATTR_CUDA_API_VERSION
	.align		4
        /*0000*/ 	.byte	0x04, 0x37
        /*0002*/ 	.short	(.L_4336 - .L_4335)
.L_4335:
        /*0004*/ 	.word	0x00000082


	//----- nvinfo : EIATTR_KPARAM_INFO
	.align		4
.L_4336:
        /*0008*/ 	.byte	0x04, 0x17
        /*000a*/ 	.short	(.L_4338 - .L_4337)
.L_4337:
        /*000c*/ 	.word	0x00000000
        /*0010*/ 	.short	0x0003
        /*0012*/ 	.short	0x01b8
        /*0014*/ 	.byte	0x00, 0xf0, 0x61, 0x00


	//----- nvinfo : EIATTR_KPARAM_INFO
	.align		4
.L_4338:
        /*0018*/ 	.byte	0x04, 0x17
        /*001a*/ 	.short	(.L_4340 - .L_4339)
.L_4339:
        /*001c*/ 	.word	0x00000000
        /*0020*/ 	.short	0x0002
        /*0022*/ 	.short	0x01b0
        /*0024*/ 	.byte	0x00, 0xf0, 0x11, 0x00


	//----- nvinfo : EIATTR_KPARAM_INFO
	.align		4
.L_4340:
        /*0028*/ 	.byte	0x04, 0x17
        /*002a*/ 	.short	(.L_4342 - .L_4341)
.L_4341:
        /*002c*/ 	.word	0x00000000
        /*0030*/ 	.short	0x0001
        /*0032*/ 	.short	0x00d8
        /*0034*/ 	.byte	0x00, 0xf0, 0x61, 0x03


	//----- nvinfo : EIATTR_KPARAM_INFO
	.align		4
.L_4342:
        /*0038*/ 	.byte	0x04, 0x17
        /*003a*/ 	.short	(.L_4344 - .L_4343)
.L_4343:
        /*003c*/ 	.word	0x00000000
        /*0040*/ 	.short	0x0000
        /*0042*/ 	.short	0x0000
        /*0044*/ 	.byte	0x00, 0xf0, 0x61, 0x03


	//----- nvinfo : EIATTR_SPARSE_MMA_MASK
	.align		4
.L_4344:
        /*0048*/ 	.byte	0x03, 0x50
        /*004a*/ 	.short	0x0000


	//----- nvinfo : EIATTR_MAXREG_COUNT
	.align		4
        /*004c*/ 	.byte	0x03, 0x1b
        /*004e*/ 	.short	0x0040


	//----- nvinfo : EIATTR_EXTERNS
	.align		4
        /*0050*/ 	.byte	0x04, 0x0f
        /*0052*/ 	.short	(.L_4346 - .L_4345)


	//   ....[0]....
	.align		4
.L_4345:
        /*0054*/ 	.word	index@(__assertfail)


	//----- nvinfo : EIATTR_MERCURY_ISA_VERSION
	.align		4
.L_4346:
        /*0058*/ 	.byte	0x03, 0x5f
        /*005a*/ 	.short	0x0101


	//----- nvinfo : EIATTR_SYSCALL_OFFSETS
	.align		4
        /*005c*/ 	.byte	0x04, 0x46
        /*005e*/ 	.short	(.L_4348 - .L_4347)


	//   ....[0]....
.L_4347:
        /*0060*/ 	.word	0x000047b0


	//   ....[1]....
        /*0064*/ 	.word	0x00004960


	//   ....[2]....
        /*0068*/ 	.word	0x00004b00


	//   ....[3]....
        /*006c*/ 	.word	0x00004cb0


	//----- nvinfo : EIATTR_EXIT_INSTR_OFFSETS
	.align		4
.L_4348:
        /*0070*/ 	.byte	0x04, 0x1c
        /*0072*/ 	.short	(.L_4350 - .L_4349)


	//   ....[0]....
.L_4349:
        /*0074*/ 	.word	0x00000080


	//   ....[1]....
        /*0078*/ 	.word	0x00004db0


	//----- nvinfo : EIATTR_INDIRECT_BRANCH_TARGETS
	.align		4
.L_4350:
        /*007c*/ 	.byte	0x04, 0x34
        /*007e*/ 	.short	(.L_4352 - .L_4351)


	//   ....[0]....
.L_4351:
        /*0080*/ 	.word	.L_x_7370@srel
        /*0084*/ 	.short	0x0
        /*0086*/ 	.short	0x0
        /*0088*/ 	.word	0x3
        /*008c*/ 	.word	.L_x_7371@srel
        /*0090*/ 	.word	.L_x_7372@srel
        /*0094*/ 	.word	.L_x_7373@srel


	//----- nvinfo : EIATTR_MAX_THREADS
	.align		4
.L_4352:
        /*0098*/ 	.byte	0x04, 0x05
        /*009a*/ 	.short	(.L_4354 - .L_4353)
.L_4353:
        /*009c*/ 	.word	0x00000200
        /*00a0*/ 	.word	0x00000001
        /*00a4*/ 	.word	0x00000001


	//----- nvinfo : EIATTR_CRS_STACK_SIZE
	.align		4
.L_4354:
        /*00a8*/ 	.byte	0x04, 0x1e
        /*00aa*/ 	.short	(.L_4356 - .L_4355)
.L_4355:
        /*00ac*/ 	.word	0x00000000


	//----- nvinfo : EIATTR_CBANK_PARAM_SIZE
	.align		4
.L_4356:
        /*00b0*/ 	.byte	0x03, 0x19
        /*00b2*/ 	.short	0x01d0


	//----- nvinfo : EIATTR_PARAM_CBANK
	.align		4
        /*00b4*/ 	.byte	0x04, 0x0a
        /*00b6*/ 	.short	(.L_4358 - .L_4357)
	.align		4
.L_4357:
        /*00b8*/ 	.word	index@(.nv.constant0._ZN2at4cuda57_GLOBAL__N__cd6b329d_24_DistributionBernoulli_cu_7537a20d21kernelPointwiseApply2IZNS_6native9templates4cuda28bernoulli_tensor_cuda_kernelIafEEvRKNS_10TensorBaseES9_NS_15PhiloxCudaStateEEUliRaSB_SB_SB_RKfSD_SD_SD_E_aSC_jLi2ELin1ELi4ELi512ELi2EEEvNS0_6detail10TensorInfoIT0_T2_EENSG_IT1_SI_EESI_T_)
        /*00bc*/ 	.short	0x0210
        /*00be*/ 	.short	0x01d0


	//----- nvinfo : EIATTR_SW_WAR
	.align		4
.L_4358:
        /*00c0*/ 	.byte	0x04, 0x36
        /*00c2*/ 	.short	(.L_4360 - .L_4359)
.L_4359:
        /*00c4*/ 	.word	0x00000008
.L_4360:


//--------------------- .nv.info._ZN2at4cuda57_GLOBAL__N__cd6b329d_24_DistributionBernoulli_cu_7537a20d21kernelPointwiseApply2IZNS_6native9templates4cuda28bernoulli_tensor_cuda_kernelIafEEvRKNS_10TensorBaseES9_NS_15PhiloxCudaStateEEUliRaSB_SB_SB_RKfSD_SD_SD_E_aSC_jLi2ELi2ELi4ELi512ELi2EEEvNS0_6detail10TensorInfoIT0_T2_EENSG_IT1_SI_EESI_T_ --------------------------
	.section	.nv.info._ZN2at4cuda57_GLOBAL__N__cd6b329d_24_DistributionBernoulli_cu_7537a20d21kernelPointwiseApply2IZNS_6native9templates4cuda28bernoulli_tensor_cuda_kernelIafEEvRKNS_10TensorBaseES9_NS_15PhiloxCudaStateEEUliRaSB_SB_SB_RKfSD_SD_SD_E_aSC_jLi2ELi2ELi4ELi512ELi2EEEvNS0_6detail10TensorInfoIT0_T2_EENSG_IT1_SI_EESI_T_,"",@"SHT_CUDA_INFO"
	.sectionflags	@""
	.align	4


	//----- nvinfo : EIATTR_CUDA_API_VERSION
	.align		4
        /*0000*/ 	.byte	0x04, 0x37
        /*0002*/ 	.short	(.L_4362 - .L_4361)
.L_4361:
        /*0004*/ 	.word	0x00000082


	//----- nvinfo : EIATTR_KPARAM_INFO
	.align		4
.L_4362:
        /*0008*/ 	.byte	0x04, 0x17
        /*000a*/ 	.short	(.L_4364 - .L_4363)
.L_4363:
        /*000c*/ 	.word	0x00000000
        /*0010*/ 	.short	0x0003
        /*0012*/ 	.short	0x01b8
        /*0014*/ 	.byte	0x00, 0xf0, 0x61, 0x00


	//----- nvinfo : EIATTR_KPARAM_INFO
	.align		4
.L_4364:
        /*0018*/ 	.byte	0x04, 0x17
        /*001a*/ 	.short	(.L_4366 - .L_4365)
.L_4365:
        /*001c*/ 	.word	0x00000000
        /*0020*/ 	.short	0x0002
        /*0022*/ 	.short	0x01b0
        /*0024*/ 	.byte	0x00, 0xf0, 0x11, 0x00


	//----- nvinfo : EIATTR_KPARAM_INFO
	.align		4
.L_4366:
        /*0028*/ 	.byte	0x04, 0x17
        /*002a*/ 	.short	(.L_4368 - .L_4367)
.L_4367:
        /*002c*/ 	.word	0x00000000
        /*0030*/ 	.short	0x0001
        /*0032*/ 	.short	0x00d8
        /*0034*/ 	.byte	0x00, 0xf0, 0x61, 0x03


	//----- nvinfo : EIATTR_KPARAM_INFO
	.align		4
.L_4368:
        /*0038*/ 	.byte	0x04, 0x17
        /*003a*/ 	.short	(.L_4370 - .L_4369)
.L_4369:
        /*003c*/ 	.word	0x00000000
        /*0040*/ 	.short	0x0000
        /*0042*/ 	.short	0x0000
        /*0044*/ 	.byte	0x00, 0xf0, 0x61, 0x03


	//----- nvinfo : EIATTR_SPARSE_MMA_MASK
	.align		4
.L_4370:
        /*0048*/ 	.byte	0x03, 0x50
        /*004a*/ 	.short	0x0000


	//----- nvinfo : EIATTR_MAXREG_COUNT
	.align		4
        /*004c*/ 	.byte	0x03, 0x1b
        /*004e*/ 	.short	0x0040


	//----- nvinfo : EIATTR_EXTERNS
	.align		4
        /*0050*/ 	.byte	0x04, 0x0f
        /*0052*/ 	.short	(.L_4372 - .L_4371)


	//   ....[0]....
	.align		4
.L_4371:
        /*0054*/ 	.word	index@(__assertfail)


	//----- nvinfo : EIATTR_MERCURY_ISA_VERSION
	.align		4
.L_4372:
        /*0058*/ 	.byte	0x03, 0x5f
        /*005a*/ 	.short	0x0101


	//----- nvinfo : EIATTR_SYSCALL_OFFSETS
	.align		4
        /*005c*/ 	.byte	0x04, 0x46
        /*005e*/ 	.short	(.L_4374 - .L_4373)


	//   ....[0]....
.L_4373:
        /*0060*/ 	.word	0x00001a50


	//   ....[1]....
        /*0064*/ 	.word	0x00001c00


	//   ....[2]....
        /*0068*/ 	.word	0x00001da0


	//   ....[3]....
        /*006c*/ 	.word	0x00001f50


	//----- nvinfo : EIATTR_EXIT_INSTR_OFFSETS
	.align		4
.L_4374:
        /*0070*/ 	.byte	0x04, 0x1c
        /*0072*/ 	.short	(.L_4376 - .L_4375)


	//   ....[0]....
.L_4375:
        /*0074*/ 	.word	0x00000080


	//   ....[1]....
        /*0078*/ 	.word	0x00002050


	//----- nvinfo : EIATTR_INDIRECT_BRANCH_TARGETS
	.align		4
.L_4376:
        /*007c*/ 	.byte	0x04, 0x34
        /*007e*/ 	.short	(.L_4378 - .L_4377)


	//   ....[0]....
.L_4377:
        /*0080*/ 	.word	.L_x_7374@srel
        /*0084*/ 	.short	0x0
        /*0086*/ 	.short	0x0
        /*0088*/ 	.word	0x3
        /*008c*/ 	.word	.L_x_7375@srel
        /*0090*/ 	.word	.L_x_7376@srel
        /*0094*/ 	.word	.L_x_7377@srel


	//----- nvinfo : EIATTR_MAX_THREADS
	.align		4
.L_4378:
        /*0098*/ 	.byte	0x04, 0x05
        /*009a*/ 	.short	(.L_4380 - .L_4379)
.L_4379:
        /*009c*/ 	.word	0x00000200
        /*00a0*/ 	.word	0x00000001
        /*00a4*/ 	.word	0x00000001


	//----- nvinfo : EIATTR_CRS_STACK_SIZE
	.align		4
.L_4380:
        /*00a8*/ 	.byte	0x04, 0x1e
        /*00aa*/ 	.short	(.L_4382 - .L_4381)
.L_4381:
        /*00ac*/ 	.word	0x00000000


	//----- nvinfo : EIATTR_CBANK_PARAM_SIZE
	.align		4
.L_4382:
        /*00b0*/ 	.byte	0x03, 0x19
        /*00b2*/ 	.short	0x01d0


	//----- nvinfo : EIATTR_PARAM_CBANK
	.align		4
        /*00b4*/ 	.byte	0x04, 0x0a
        /*00b6*/ 	.short	(.L_4384 - .L_4383)
	.align		4
.L_4383:
        /*00b8*/ 	.word	index@(.nv.constant0._ZN2at4cuda57_GLOBAL__N__cd6b329d_24_DistributionBernoulli_cu_7537a20d21kernelPointwiseApply2IZNS_6native9templates4cuda28bernoulli_tensor_cuda_kernelIafEEvRKNS_10TensorBaseES9_NS_15PhiloxCudaStateEEUliRaSB_SB_SB_RKfSD_SD_SD_E_aSC_jLi2ELi2ELi4ELi512ELi2EEEvNS0_6detail10TensorInfoIT0_T2_EENSG_IT1_SI_EESI_T_)
        /*00bc*/ 	.short	0x0210
        /*00be*/ 	.short	0x01d0


	//----- nvinfo : EIATTR_SW_WAR
	.align		4
.L_4384:
        /*00c0*/ 	.byte	0x04, 0x36
        /*00c2*/ 	.short	(.L_4386 - .L_4385)
.L_4385:
        /*00c4*/ 	.word	0x00000008
.L_4386:


//--------------------- .nv.info._ZN2at4cuda57_GLOBAL__N__cd6b329d_24_DistributionBernoulli_cu_7537a20d21kernelPointwiseApply2IZNS_6native9templates4cuda28bernoulli_tensor_cuda_kernelIafEEvRKNS_10TensorBaseES9_NS_15PhiloxCudaStateEEUliRaSB_SB_SB_RKfSD_SD_SD_E_aSC_jLi2ELi1ELi4ELi512ELi2EEEvNS0_6detail10TensorInfoIT0_T2_EENSG_IT1_SI_EESI_T_ --------------------------
	.section	.nv.info._ZN2at4cuda57_GLOBAL__N__cd6b329d_24_DistributionBernoulli_cu_7537a20d21kernelPointwiseApply2IZNS_6native9templates4cuda28bernoulli_tensor_cuda_kernelIafEEvRKNS_10TensorBaseES9_NS_15PhiloxCudaStateEEUliRaSB_SB_SB_RKfSD_SD_SD_E_aSC_jLi2ELi1ELi4ELi512ELi2EEEvNS0_6detail10TensorInfoIT0_T2_EENSG_IT1_SI_EESI_T_,"",@"SHT_CUDA_INFO"
	.sectionflags	@""
	.align	4


	//----- nvinfo : EIATTR_CUDA_API_VERSION
	.align		4
        /*0000*/ 	.byte	0x04, 0x37
        /*0002*/ 	.short	(.L_4388 - .L_4387)
.L_4387:
        /*0004*/ 	.word	0x00000082


	//----- nvinfo : EIATTR_KPARAM_INFO
	.align		4
.L_4388:
        /*0008*/ 	.byte	0x04, 0x17
        /*000a*/ 	.short	(.L_4390 - .L_4389)
.L_4389:
        /*000c*/ 	.word	0x00000000
        /*0010*/ 	.short	0x0003
        /*0012*/ 	.short	0x01b8
        /*0014*/ 	.byte	0x00, 0xf0, 0x61, 0x00


	//----- nvinfo : EIATTR_KPARAM_INFO
	.align		4
.L_4390:
        /*0018*/ 	.byte	0x04, 0x17
        /*001a*/ 	.short	(.L_4392 - .L_4391)
.L_4391:
        /*001c*/ 	.word	0x00000000
        /*0020*/ 	.short	0x0002
        /*0022*/ 	.short	0x01b0
        /*0024*/ 	.byte	0x00, 0xf0, 0x11, 0x00


	//----- nvinfo : EIATTR_KPARAM_INFO
	.align		4
.L_4392:
        /*0028*/ 	.byte	0x04, 0x17
        /*002a*/ 	.short	(.L_4394 - .L_4393)
.L_4393:
        /*002c*/ 	.word	0x00000000
        /*0030*/ 	.short	0x0001
        /*0032*/ 	.short	0x00d8
        /*0034*/ 	.byte	0x00, 0xf0, 0x61, 0x03


	//----- nvinfo : EIATTR_KPARAM_INFO
	.align		4
.L_4394:
        /*0038*/ 	.byte	0x04, 0x17
        /*003a*/ 	.short	(.L_4396 - .L_4395)
.L_4395:
        /*003c*/ 	.word	0x00000000
        /*0040*/ 	.short	0x0000
        /*0042*/ 	.short	0x0000
        /*0044*/ 	.byte	0x00, 0xf0, 0x61, 0x03


	//----- nvinfo : EIATTR_SPARSE_MMA_MASK
	.align		4
.L_4396:
        /*0048*/ 	.byte	0x03, 0x50
        /*004a*/ 	.short	0x0000


	//----- nvinfo : EIATTR_MAXREG_COUNT
	.align		4
        /*004c*/ 	.byte	0x03, 0x1b
        /*004e*/ 	.short	0x0040


	//----- nvinfo : EIATTR_EXTERNS
	.align		4
        /*0050*/ 	.byte	0x04, 0x0f
        /*0052*/ 	.short	(.L_4398 - .L_4397)


	//   ....[0]....
	.align		4
.L_4397:
        /*0054*/ 	.word	index@(__assertfail)


	//----- nvinfo : EIATTR_MERCURY_ISA_VERSION
	.align		4
.L_4398:
        /*0058*/ 	.byte	0x03, 0x5f
        /*005a*/ 	.short	0x0101


	//----- nvinfo : EIATTR_SYSCALL_OFFSETS
	.align		4
        /*005c*/ 	.byte	0x04, 0x46
        /*005e*/ 	.short	(.L_4400 - .L_4399)


	//   ....[0]....
.L_4399:
        /*0060*/ 	.word	0x00001470


	//   ....[1]....
        /*0064*/ 	.word	0x00001660


	//   ....[2]....
        /*0068*/ 	.word	0x00001840


	//   ....[3]....
        /*006c*/ 	.word	0x00001a30


	//----- nvinfo : EIATTR_EXIT_INSTR_OFFSETS
	.align		4
.L_4400:
        /*0070*/ 	.byte	0x04, 0x1c
        /*0072*/ 	.short	(.L_4402 - .L_4401)


	//   ....[0]....
.L_4401:
        /*0074*/ 	.word	0x00000080


	//   ....[1]....
        /*0078*/ 	.word	0x00001b10


	//----- nvinfo : EIATTR_INDIRECT_BRANCH_TARGETS
	.align		4
.L_4402:
        /*007c*/ 	.byte	0x04, 0x34
        /*007e*/ 	.short	(.L_4404 - .L_4403)


	//   ....[0]....
.L_4403:
        /*0080*/ 	.word	.L_x_7378@srel
        /*0084*/ 	.short	0x0
        /*0086*/ 	.short	0x0
        /*0088*/ 	.word	0x3
        /*008c*/ 	.word	.L_x_7379@srel
        /*0090*/ 	.word	.L_x_7380@srel
        /*0094*/ 	.word	.L_x_7381@srel


	//----- nvinfo : EIATTR_MAX_THREADS
	.align		4
.L_4404:
        /*0098*/ 	.byte	0x04, 0x05
        /*009a*/ 	.short	(.L_4406 - .L_4405)
.L_4405:
        /*009c*/ 	.word	0x00000200
        /*00a0*/ 	.word	0x00000001
        /*00a4*/ 	.word	0x00000001


	//----- nvinfo : EIATTR_CRS_STACK_SIZE
	.align		4
.L_4406:
        /*00a8*/ 	.byte	0x04, 0x1e
        /*00aa*/ 	.short	(.L_4408 - .L_4407)
.L_4407:
        /*00ac*/ 	.word	0x00000000


	//----- nvinfo : EIATTR_CBANK_PARAM_SIZE
	.align		4
.L_4408:
        /*00b0*/ 	.byte	0x03, 0x19
        /*00b2*/ 	.short	0x01d0


	//----- nvinfo : EIATTR_PARAM_CBANK
	.align		4
        /*00b4*/ 	.byte	0x04, 0x0a
        /*00b6*/ 	.short	(.L_4410 - .L_4409)
	.align		4
.L_4409:
        /*00b8*/ 	.word	index@(.nv.constant0._ZN2at4cuda57_GLOBAL__N__cd6b329d_24_DistributionBernoulli_cu_7537a20d21kernelPointwiseApply2IZNS_6native9templates4cuda28bernoulli_tensor_cuda_kernelIafEEvRKNS_10TensorBaseES9_NS_15PhiloxCudaStateEEUliRaSB_SB_SB_RKfSD_SD_SD_E_aSC_jLi2ELi1ELi4ELi512ELi2EEEvNS0_6detail10TensorInfoIT0_T2_EENSG_IT1_SI_EESI_T_)
        /*00bc*/ 	.short	0x0210
        /*00be*/ 	.short	0x01d0


	//----- nvinfo : EIATTR_SW_WAR
	.align		4
.L_4410:
        /*00c0*/ 	.byte	0x04, 0x36
        /*00c2*/ 	.short	(.L_4412 - .L_4411)
.L_4411:
        /*00c4*/ 	.word	0x00000008
.L_4412:


//--------------------- .nv.info._ZN2at4cuda57_GLOBAL__N__cd6b329d_24_DistributionBernoulli_cu_7537a20d21kernelPointwiseApply2IZNS_6native9templates4cuda28bernoulli_tensor_cuda_kernelIafEEvRKNS_10TensorBaseES9_NS_15PhiloxCudaStateEEUliRaSB_SB_SB_RKfSD_SD_SD_E_aSC_jLi1ELin1ELi4ELi512ELi2EEEvNS0_6detail10TensorInfoIT0_T2_EENSG_IT1_SI_EESI_T_ --------------------------
	.section	.nv.info._ZN2at4cuda57_GLOBAL__N__cd6b329d_24_DistributionBernoulli_cu_7537a20d21kernelPointwiseApply2IZNS_6native9templates4cuda28bernoulli_tensor_cuda_kernelIafEEvRKNS_10TensorBaseES9_NS_15PhiloxCudaStateEEUliRaSB_SB_SB_RKfSD_SD_SD_E_aSC_jLi1ELin1ELi4ELi512ELi2EEEvNS0_6detail10TensorInfoIT0_T2_EENSG_IT1_SI_EESI_T_,"",@"SHT_CUDA_INFO"
	.sectionflags	@""
	.align	4


	//----- nvinfo : EIATTR_CUDA_API_VERSION
	.align		4
        /*0000*/ 	.byte	0x04, 0x37
        /*0002*/ 	.short	(.L_4414 - .L_4413)
.L_4413:
        /*0004*/ 	.word	0x00000082


	//----- nvinfo : EIATTR_KPARAM_INFO
	.align		4
.L_4414:
        /*0008*/ 	.byte	0x04, 0x17
        /*000a*/ 	.short	(.L_4416 - .L_4415)
.L_4415:
        /*000c*/ 	.word	0x00000000
        /*0010*/ 	.short	0x0003
        /*0012*/ 	.short	0x01b8
        /*0014*/ 	.byte	0x00, 0xf0, 0x61, 0x00


	//----- nvinfo : EIATTR_KPARAM_INFO
	.align		4
.L_4416:
        /*0018*/ 	.byte	0x04, 0x17
        /*001a*/ 	.short	(.L_4418 - .L_4417)
.L_4417:
        /*001c*/ 	.word	0x00000000
        /*0020*/ 	.short	0x0002
        /*0022*/ 	.short	0x01b0
        /*0024*/ 	.byte	0x00, 0xf0, 0x11, 0x00


	//----- nvinfo : EIATTR_KPARAM_INFO
	.align		4
.L_4418:
        /*0028*/ 	.byte	0x04, 0x17
        /*002a*/ 	.short	(.L_4420 - .L_4419)
.L_4419:
        /*002c*/ 	.word	0x00000000
        /*0030*/ 	.short	0x0001
        /*0032*/ 	.short	0x00d8
        /*0034*/ 	.byte	0x00, 0xf0, 0x61, 0x03


	//----- nvinfo : EIATTR_KPARAM_INFO
	.align		4
.L_4420:
        /*0038*/ 	.byte	0x04, 0x17
        /*003a*/ 	.short	(.L_4422 - .L_4421)
.L_4421:
        /*003c*/ 	.word	0x00000000
        /*0040*/ 	.short	0x0000
        /*0042*/ 	.short	0x0000
        /*0044*/ 	.byte	0x00, 0xf0, 0x61, 0x03


	//----- nvinfo : EIATTR_SPARSE_MMA_MASK
	.align		4
.L_4422:
        /*0048*/ 	.byte	0x03, 0x50
        /*004a*/ 	.short	0x0000


	//----- nvinfo : EIATTR_MAXREG_COUNT
	.align		4
        /*004c*/ 	.byte	0x03, 0x1b
        /*004e*/ 	.short	0x0040


	//----- nvinfo : EIATTR_EXTERNS
	.align		4
        /*0050*/ 	.byte	0x04, 0x0f
        /*0052*/ 	.short	(.L_4424 - .L_4423)


	//   ....[0]....
	.align		4
.L_4423:
        /*0054*/ 	.word	index@(__assertfail)


	//----- nvinfo : EIATTR_MERCURY_ISA_VERSION
	.align		4
.L_4424:
        /*0058*/ 	.byte	0x03, 0x5f
        /*005a*/ 	.short	0x0101


	//----- nvinfo : EIATTR_SYSCALL_OFFSETS
	.align		4
        /*005c*/ 	.byte	0x04, 0x46
        /*005e*/ 	.short	(.L_4426 - .L_4425)


	//   ....[0]....
.L_4425:
        /*0060*/ 	.word	0x000040d0


	//   ....[1]....
        /*0064*/ 	.word	0x000042e0


	//   ....[2]....
        /*0068*/ 	.word	0x00004500


	//   ....[3]....
        /*006c*/ 	.word	0x00004730


	//----- nvinfo : EIATTR_EXIT_INSTR_OFFSETS
	.align		4
.L_4426:
        /*0070*/ 	.byte	0x04, 0x1c
        /*0072*/ 	.short	(.L_4428 - .L_4427)


	//   ....[0]....
.L_4427:
        /*0074*/ 	.word	0x00000080


	//   ....[1]....
        /*0078*/ 	.word	0x000048c0


	//----- nvinfo : EIATTR_INDIRECT_BRANCH_TARGETS
	.align		4
.L_4428:
        /*007c*/ 	.byte	0x04, 0x34
        /*007e*/ 	.short	(.L_4430 - .L_4429)


	//   ....[0]....
.L_4429:
        /*0080*/ 	.word	.L_x_7382@srel
        /*0084*/ 	.short	0x0
        /*0086*/ 	.short	0x0
        /*0088*/ 	.word	0x3
        /*008c*/ 	.word	.L_x_7383@srel
        /*0090*/ 	.word	.L_x_7384@srel
        /*0094*/ 	.word	.L_x_7385@srel


	//----- nvinfo : EIATTR_MAX_THREADS
	.align		4
.L_4430:
        /*0098*/ 	.byte	0x04, 0x05
        /*009a*/ 	.short	(.L_4432 - .L_4431)
.L_4431:
        /*009c*/ 	.word	0x00000200
        /*00a0*/ 	.word	0x00000001
        /*00a4*/ 	.word	0x00000001


	//----- nvinfo : EIATTR_CRS_STACK_SIZE
	.align		4
.L_4432:
        /*00a8*/ 	.byte	0x04, 0x1e
        /*00aa*/ 	.short	(.L_4434 - .L_4433)
.L_4433:
        /*00ac*/ 	.word	0x00000000


	//----- nvinfo : EIATTR_CBANK_PARAM_SIZE
	.align		4
.L_4434:
        /*00b0*/ 	.byte	0x03, 0x19
        /*00b2*/ 	.short	0x01d0


	//----- nvinfo : EIATTR_PARAM_CBANK
	.align		4
        /*00b4*/ 	.byte	0x04, 0x0a
        /*00b6*/ 	.short	(.L_4436 - .L_4435)
	.align		4
.L_4435:
        /*00b8*/ 	.word	index@(.nv.constant0._ZN2at4cuda57_GLOBAL__N__cd6b329d_24_DistributionBernoulli_cu_7537a20d21kernelPointwiseApply2IZNS_6native9templates4cuda28bernoulli_tensor_cuda_kernelIafEEvRKNS_10TensorBaseES9_NS_15PhiloxCudaStateEEUliRaSB_SB_SB_RKfSD_SD_SD_E_aSC_jLi1ELin1ELi4ELi512ELi2EEEvNS0_6detail10TensorInfoIT0_T2_EENSG_IT1_SI_EESI_T_)
        /*00bc*/ 	.short	0x0210
        /*00be*/ 	.short	0x01d0


	//----- nvinfo : EIATTR_SW_WAR
	.align		4
.L_4436:
        /*00c0*/ 	.byte	0x04, 0x36
        /*00c2*/ 	.short	(.L_4438 - .L_4437)
.L_4437:
        /*00c4*/ 	.word	0x00000008
.L_4438:


//--------------------- .nv.info._ZN2at4cuda57_GLOBAL__N__cd6b329d_24_DistributionBernoulli_cu_7537a20d21kernelPointwiseApply2IZNS_6native9templates4cuda28bernoulli_tensor_cuda_kernelIafEEvRKNS_10TensorBaseES9_NS_15PhiloxCudaStateEEUliRaSB_SB_SB_RKfSD_SD_SD_E_aSC_jLi1ELi2ELi4ELi512ELi2EEEvNS0_6detail10TensorInfoIT0_T2_EENSG_IT1_SI_EESI_T_ --------------------------
	.section	.nv.info._ZN2at4cuda57_GLOBAL__N__cd6b329d_24_DistributionBernoulli_cu_7537a20d21kernelPointwiseApply2IZNS_6native9templates4cuda28bernoulli_tensor_cuda_kernelIafEEvRKNS_10TensorBaseES9_NS_15PhiloxCudaStateEEUliRaSB_SB_SB_RKfSD_SD_SD_E_aSC_jLi1ELi2ELi4ELi512ELi2EEEvNS0_6detail10TensorInfoIT0_T2_EENSG_IT1_SI_EESI_T_,"",@"SHT_CUDA_INFO"
	.sectionflags	@""
	.align	4


	//----- nvinfo : EIATTR_CUDA_API_VERSION
	.align		4
        /*0000*/ 	.byte	0x04, 0x37
        /*0002*/ 	.short	(.L_4440 - .L_4439)
.L_4439:
        /*0004*/ 	.word	0x00000082


	//----- nvinfo : EIATTR_KPARAM_INFO
	.align		4
.L_4440:
        /*0008*/ 	.byte	0x04, 0x17
        /*000a*/ 	.short	(.L_4442 - .L_4441)
.L_4441:
        /*000c*/ 	.word	0x00000000
        /*0010*/ 	.short	0x0003
        /*0012*/ 	.short	0x01b8
        /*0014*/ 	.byte	0x00, 0xf0, 0x61, 0x00


	//----- nvinfo : EIATTR_KPARAM_INFO
	.align		4
.L_4442:
        /*0018*/ 	.byte	0x04, 0x17
        /*001a*/ 	.short	(.L_4444 - .L_4443)
.L_4443:
        /*001c*/ 	.word	0x00000000
        /*0020*/ 	.short	0x0002
        /*0022*/ 	.short	0x01b0
        /*0024*/ 	.byte	0x00, 0xf0, 0x11, 0x00


	//----- nvinfo : EIATTR_KPARAM_INFO
	.align		4
.L_4444:
        /*0028*/ 	.byte	0x04, 0x17
        /*002a*/ 	.short	(.L_4446 - .L_4445)
.L_4445:
        /*002c*/ 	.word	0x00000000
        /*0030*/ 	.short	0x0001
        /*0032*/ 	.short	0x00d8
        /*0034*/ 	.byte	0x00, 0xf0, 0x61, 0x03


	//----- nvinfo : EIATTR_KPARAM_INFO
	.align		4
.L_4446:
        /*0038*/ 	.byte	0x04, 0x17
        /*003a*/ 	.short	(.L_4448 - .L_4447)
.L_4447:
        /*003c*/ 	.word	0x00000000
        /*0040*/ 	.short	0x0000
        /*0042*/ 	.short	0x0000
        /*0044*/ 	.byte	0x00, 0xf0, 0x61, 0x03


	//----- nvinfo : EIATTR_SPARSE_MMA_MASK
	.align		4
.L_4448:
        /*0048*/ 	.byte	0x03, 0x50
        /*004a*/ 	.short	0x0000


	//----- nvinfo : EIATTR_MAXREG_COUNT
	.align		4
        /*004c*/ 	.byte	0x03, 0x1b
        /*004e*/ 	.short	0x0040


	//----- nvinfo : EIATTR_EXTERNS
	.align		4
        /*0050*/ 	.byte	0x04, 0x0f
        /*0052*/ 	.short	(.L_4450 - .L_4449)


	//   ....[0]....
	.align		4
.L_4449:
        /*0054*/ 	.word	index@(__assertfail)


	//----- nvinfo : EIATTR_MERCURY_ISA_VERSION
	.align		4
.L_4450:
        /*0058*/ 	.byte	0x03, 0x5f
        /*005a*/ 	.short	0x0101


	//----- nvinfo : EIATTR_SYSCALL_OFFSETS
	.align		4
        /*005c*/ 	.byte	0x04, 0x46
        /*005e*/ 	.short	(.L_4452 - .L_4451)


	//   ....[0]....
.L_4451:
        /*0060*/ 	.word	0x00001410


	//   ....[1]....
        /*0064*/ 	.word	0x00001600


	//   ....[2]....
        /*0068*/ 	.word	0x00001800


	//   ....[3]....
        /*006c*/ 	.word	0x00001a10


	//----- nvinfo : EIATTR_EXIT_INSTR_OFFSETS
	.align		4
.L_4452:
        /*0070*/ 	.byte	0x04, 0x1c
        /*0072*/ 	.short	(.L_4454 - .L_4453)


	//   ....[0]....
.L_4453:
        /*0074*/ 	.word	0x00000080


	//   ....[1]....
        /*0078*/ 	.word	0x00001b40


	//----- nvinfo : EIATTR_INDIRECT_BRANCH_TARGETS
	.align		4
.L_4454:
        /*007c*/ 	.byte	0x04, 0x34
        /*007e*/ 	.short	(.L_4456 - .L_4455)


	//   ....[0]....
.L_4455:
        /*0080*/ 	.word	.L_x_7386@srel
        /*0084*/ 	.short	0x0
        /*0086*/ 	.short	0x0
        /*0088*/ 	.word	0x3
        /*008c*/ 	.word	.L_x_7387@srel
        /*0090*/ 	.word	.L_x_7388@srel
        /*0094*/ 	.word	.L_x_7389@srel


	//----- nvinfo : EIATTR_MAX_THREADS
	.align		4
.L_4456:
        /*0098*/ 	.byte	0x04, 0x05
        /*009a*/ 	.short	(.L_4458 - .L_4457)
.L_4457:
        /*009c*/ 	.word	0x00000200
        /*00a0*/ 	.word	0x00000001
        /*00a4*/ 	.word	0x00000001


	//----- nvinfo : EIATTR_CRS_STACK_SIZE
	.align		4
.L_4458:
        /*00a8*/ 	.byte	0x04, 0x1e
        /*00aa*/ 	.short	(.L_4460 - .L_4459)
.L_4459:
        /*00ac*/ 	.word	0x00000000


	//----- nvinfo : EIATTR_CBANK_PARAM_SIZE
	.align		4
.L_4460:
        /*00b0*/ 	.byte	0x03, 0x19
        /*00b2*/ 	.short	0x01d0


	//----- nvinfo : EIATTR_PARAM_CBANK
	.align		4
        /*00b4*/ 	.byte	0x04, 0x0a
        /*00b6*/ 	.short	(.L_4462 - .L_4461)
	.align		4
.L_4461:
        /*00b8*/ 	.word	index@(.nv.constant0._ZN2at4cuda57_GLOBAL__N__cd6b329d_24_DistributionBernoulli_cu_7537a20d21kernelPointwiseApply2IZNS_6native9templates4cuda28bernoulli_tensor_cuda_kernelIafEEvRKNS_10TensorBaseES9_NS_15PhiloxCudaStateEEUliRaSB_SB_SB_RKfSD_SD_SD_E_aSC_jLi1ELi2ELi4ELi512ELi2EEEvNS0_6detail10TensorInfoIT0_T2_EENSG_IT1_SI_EESI_T_)
        /*00bc*/ 	.short	0x0210
        /*00be*/ 	.short	0x01d0


	//----- nvinfo : EIATTR_SW_WAR
	.align		4
.L_4462:
        /*00c0*/ 	.byte	0x04, 0x36
        /*00c2*/ 	.short	(.L_4464 - .L_4463)
.L_4463:
        /*00c4*/ 	.word	0x00000008
.L_4464:


//--------------------- .nv.info._ZN2at4cuda57_GLOBAL__N__cd6b329d_24_DistributionBernoulli_cu_7537a20d21kernelPointwiseApply2IZNS_6native9templates4cuda28bernoulli_tensor_cuda_kernelIafEEvRKNS_10TensorBaseES9_NS_15PhiloxCudaStateEEUliRaSB_SB_SB_RKfSD_SD_SD_E_aSC_jLi1ELi1ELi4ELi512ELi2EEEvNS0_6detail10TensorInfoIT0_T2_EENSG_IT1_SI_EESI_T_ --------------------------
	.section	.nv.info._ZN2at4cuda57_GLOBAL__N__cd6b329d_24_DistributionBernoulli_cu_7537a20d21kernelPointwiseApply2IZNS_6native9templates4cuda28bernoulli_tensor_cuda_kernelIafEEvRKNS_10TensorBaseES9_NS_15PhiloxCudaStateEEUliRaSB_SB_SB_RKfSD_SD_SD_E_aSC_jLi1ELi1ELi4ELi512ELi2EEEvNS0_6detail10TensorInfoIT0_T2_EENSG_IT1_SI_EESI_T_,"",@"SHT_CUDA_INFO"
	.sectionflags	@""
	.align	4


	//----- nvinfo : EIATTR_CUDA_API_VERSION
	.align		4
        /*0000*/ 	.byte	0x04, 0x37
        /*0002*/ 	.short	(.L_4466 - .L_4465)
.L_4465:
        /*0004*/ 	.word	0x00000082


	//----- nvinfo : EIATTR_KPARAM_INFO
	.align		4
.L_4466:
        /*0008*/ 	.byte	0x04, 0x17
        /*000a*/ 	.short	(.L_4468 - .L_4467)
.L_4467:
        /*000c*/ 	.word	0x00000000
        /*0010*/ 	.short	0x0003
        /*0012*/ 	.short	0x01b8
        /*0014*/ 	.byte	0x00, 0xf0, 0x61, 0x00


	//----- nvinfo : EIATTR_KPARAM_INFO
	.align		4
.L_4468:
        /*0018*/ 	.byte	0x04, 0x17
        /*001a*/ 	.short	(.L_4470 - .L_4469)
.L_4469:
        /*001c*/ 	.word	0x00000000
        /*0020*/ 	.short	0x0002
        /*0022*/ 	.short	0x01b0
        /*0024*/ 	.byte	0x00, 0xf0, 0x11, 0x00


	//----- nvinfo : EIATTR_KPARAM_INFO
	.align		4
.L_4470:
        /*0028*/ 	.byte	0x04, 0x17
        /*002a*/ 	.short	(.L_4472 - .L_4471)
.L_4471:
        /*002c*/ 	.word	0x00000000
        /*0030*/ 	.short	0x0001
        /*0032*/ 	.short	0x00d8
        /*0034*/ 	.byte	0x00, 0xf0, 0x61, 0x03


	//----- nvinfo : EIATTR_KPARAM_INFO
	.align		4
.L_4472:
        /*0038*/ 	.byte	0x04, 0x17
        /*003a*/ 	.short	(.L_4474 - .L_4473)
.L_4473:
        /*003c*/ 	.word	0x00000000
        /*0040*/ 	.short	0x0000
        /*0042*/ 	.short	0x0000
        /*0044*/ 	.byte	0x00, 0xf0, 0x61, 0x03


	//----- nvinfo : EIATTR_SPARSE_MMA_MASK
	.align		4
.L_4474:
        /*0048*/ 	.byte	0x03, 0x50
        /*004a*/ 	.short	0x0000


	//----- nvinfo : EIATTR_MAXREG_COUNT
	.align		4
        /*004c*/ 	.byte	0x03, 0x1b
        /*004e*/ 	.short	0x0040


	//----- nvinfo : EIATTR_EXTERNS
	.align		4
        /*0050*/ 	.byte	0x04, 0x0f
        /*0052*/ 	.short	(.L_4476 - .L_4475)


	//   ....[0]....
	.align		4
.L_4475:
        /*0054*/ 	.word	index@(__assertfail)


	//----- nvinfo : EIATTR_MERCURY_ISA_VERSION
	.align		4
.L_4476:
        /*0058*/ 	.byte	0x03, 0x5f
        /*005a*/ 	.short	0x0101


	//----- nvinfo : EIATTR_SYSCALL_OFFSETS
	.align		4
        /*005c*/ 	.byte	0x04, 0x46
        /*005e*/ 	.short	(.L_4478 - .L_4477)


	//   ....[0]....
.L_4477:
        /*0060*/ 	.word	0x00000e50


	//   ....[1]....
        /*0064*/ 	.word	0x00001000


	//   ....[2]....
        /*0068*/ 	.word	0x000011a0


	//   ....[3]....
        /*006c*/ 	.word	0x000013b0


	//----- nvinfo : EIATTR_EXIT_INSTR_OFFSETS
	.align		4
.L_4478:
        /*0070*/ 	.byte	0x04, 0x1c
        /*0072*/ 	.short	(.L_4480 - .L_4479)


	//   ....[0]....
.L_4479:
        /*0074*/ 	.word	0x00000080


	//   ....[1]....
        /*0078*/ 	.word	0x000014e0


	//----- nvinfo : EIATTR_INDIRECT_BRANCH_TARGETS
	.align		4
.L_4480:
        /*007c*/ 	.byte	0x04, 0x34
        /*007e*/ 	.short	(.L_4482 - .L_4481)


	//   ....[0]....
.L_4481:
        /*0080*/ 	.word	.L_x_7390@srel
        /*0084*/ 	.short	0x0
        /*0086*/ 	.short	0x0
        /*0088*/ 	.word	0x3
        /*008c*/ 	.word	.L_x_7391@srel
        /*0090*/ 	.word	.L_x_7392@srel
        /*0094*/ 	.word	.L_x_7393@srel


	//----- nvinfo : EIATTR_MAX_THREADS
	.align		4
.L_4482:
        /*0098*/ 	.byte	0x04, 0x05
        /*009a*/ 	.short	(.L_4484 - .L_4483)
.L_4483:
        /*009c*/ 	.word	0x00000200
        /*00a0*/ 	.word	0x00000001
        /*00a4*/ 	.word	0x00000001


	//----- nvinfo : EIATTR_CRS_STACK_SIZE
	.align		4
.L_4484:
        /*00a8*/ 	.byte	0x04, 0x1e
        /*00aa*/ 	.short	(.L_4486 - .L_4485)
.L_4485:
        /*00ac*/ 	.word	0x00000000


	//----- nvinfo : EIATTR_CBANK_PARAM_SIZE
	.align		4
.L_4486:
        /*00b0*/ 	.byte	0x03, 0x19
        /*00b2*/ 	.short	0x01d0


	//----- nvinfo : EIATTR_PARAM_CBANK
	.align		4
        /*00b4*/ 	.byte	0x04, 0x0a
        /*00b6*/ 	.short	(.L_4488 - .L_4487)
	.align		4
.L_4487:
        /*00b8*/ 	.word	index@(.nv.constant0._ZN2at4cuda57_GLOBAL__N__cd6b329d_24_DistributionBernoulli_cu_7537a20d21kernelPointwiseApply2IZNS_6native9templates4cuda28bernoulli_tensor_cuda_kernelIafEEvRKNS_10TensorBaseES9_NS_15PhiloxCudaStateEEUliRaSB_SB_SB_RKfSD_SD_SD_E_aSC_jLi1ELi1ELi4ELi512ELi2EEEvNS0_6detail10TensorInfoIT0_T2_EENSG_IT1_SI_EESI_T_)
        /*00bc*/ 	.short	0x0210
        /*00be*/ 	.short	0x01d0


	//----- nvinfo : EIATTR_SW_WAR
	.align		4
.L_4488:
        /*00c0*/ 	.byte	0x04, 0x36
        /*00c2*/ 	.short	(.L_4490 - .L_4489)
.L_4489:
        /*00c4*/ 	.word	0x00000008
.L_4490:


//--------------------- .nv.info._ZN2at4cuda57_GLOBAL__N__cd6b329d_24_DistributionBernoulli_cu_7537a20d21kernelPointwiseApply2IZNS_6native9templates4cuda28bernoulli_tensor_cuda_kernelIhfEEvRKNS_10TensorBaseES9_NS_15PhiloxCudaStateEEUliRhSB_SB_SB_RKfSD_SD_SD_E_hSC_mLin1ELin1ELi4ELi512ELi2EEEvNS0_6detail10TensorInfoIT0_T2_EENSG_IT1_SI_EESI_T_ --------------------------
	.section	.nv.info._ZN2at4cuda57_GLOBAL__N__cd6b329d_24_DistributionBernoulli_cu_7537a20d21kernelPointwiseApply2IZNS_6native9templates4cuda28bernoulli_tensor_cuda_kernelIhfEEvRKNS_10TensorBaseES9_NS_15PhiloxCudaStateEEUliRhSB_SB_SB_RKfSD_SD_SD_E_hSC_mLin1ELin1ELi4ELi512ELi2EEEvNS0_6detail10TensorInfoIT0_T2_EENSG_IT1_SI_EESI_T_,"",@"SHT_CUDA_INFO"
	.sectionflags	@""
	.align	4


	//----- nvinfo : EIATTR_CUDA_API_VERSION
	.align		4
        /*0000*/ 	.byte	0x04, 0x37
        /*0002*/ 	.short	(.L_4492 - .L_4491)
.L_4491:
        /*0004*/ 	.word	0x00000082


	//----- nvinfo : EIATTR_KPARAM_INFO
	.align		4
.L_4492:
        /*0008*/ 	.byte	0x04, 0x17
        /*000a*/ 	.short	(.L_4494 - .L_4493)
.L_4493:
        /*000c*/ 	.word	0x00000000
        /*0010*/ 	.short	0x0003
        /*0012*/ 	.short	0x0348
        /*0014*/ 	.byte	0x00, 0xf0, 0x61, 0x00


	//----- nvinfo : EIATTR_KPARAM_INFO
	.align		4
.L_4494:
        /*0018*/ 	.byte	0x04, 0x17
        /*001a*/ 	.short	(.L_4496 - .L_4495)
.L_4495:
        /*001c*/ 	.word	0x00000000
        /*0020*/ 	.short	0x0002
        /*0022*/ 	.short	0x0340
        /*0024*/ 	.byte	0x00, 0xf0, 0x21, 0x00


	//----- nvinfo : EIATTR_KPARAM_INFO
	.align		4
.L_4496:
        /*0028*/ 	.byte	0x04, 0x17
        /*002a*/ 	.short	(.L_4498 - .L_4497)
.L_4497:
        /*002c*/ 	.word	0x00000000
        /*0030*/ 	.short	0x0001
        /*0032*/ 	.short	0x01a0
        /*0034*/ 	.byte	0x00, 0xf0, 0x81, 0x06


	//----- nvinfo : EIATTR_KPARAM_INFO
	.align		4
.L_4498:
        /*0038*/ 	.byte	0x04, 0x17
        /*003a*/ 	.short	(.L_4500 - .L_4499)
.L_4499:
        /*003c*/ 	.word	0x00000000
        /*0040*/ 	.short	0x0000
        /*0042*/ 	.short	0x0000
        /*0044*/ 	.byte	0x00, 0xf0, 0x81, 0x06


	//----- nvinfo : EIATTR_SPARSE_MMA_MASK
	.align		4
.L_4500:
        /*0048*/ 	.byte	0x03, 0x50
        /*004a*/ 	.short	0x0000


	//----- nvinfo : EIATTR_MAXREG_COUNT
	.align		4
        /*004c*/ 	.byte	0x03, 0x1b
        /*004e*/ 	.short	0x0040


	//----- nvinfo : EIATTR_EXTERNS
	.align		4
        /*0050*/ 	.byte	0x04, 0x0f
        /*0052*/ 	.short	(.L_4502 - .L_4501)


	//   ....[0]....
	.align		4
.L_4501:
        /*0054*/ 	.word	index@(__assertfail)


	//----- nvinfo : EIATTR_MERCURY_ISA_VERSION
	.align		4
.L_4502:
        /*0058*/ 	.byte	0x03, 0x5f
        /*005a*/ 	.short	0x0101


	//----- nvinfo : EIATTR_SYSCALL_OFFSETS
	.align		4
        /*005c*/ 	.byte	0x04, 0x46
        /*005e*/ 	.short	(.L_4504 - .L_4503)


	//   ....[0]....
.L_4503:
        /*0060*/ 	.word	0x0000d9f0


	//   ....[1]....
        /*0064*/ 	.word	0x0000dba0


	//   ....[2]....
        /*0068*/ 	.word	0x0000dd40


	//   ....[3]....
        /*006c*/ 	.word	0x0000def0


	//----- nvinfo : EIATTR_EXIT_INSTR_OFFSETS
	.align		4
.L_4504:
        /*0070*/ 	.byte	0x04, 0x1c
        /*0072*/ 	.short	(.L_4506 - .L_4505)


	//   ....[0]....
.L_4505:
        /*0074*/ 	.word	0x00000090


	//   ....[1]....
        /*0078*/ 	.word	0x0000e010


	//----- nvinfo : EIATTR_INDIRECT_BRANCH_TARGETS
	.align		4
.L_4506:
        /*007c*/ 	.byte	0x04, 0x34
        /*007e*/ 	.short	(.L_4508 - .L_4507)


	//   ....[0]....
.L_4507:
        /*0080*/ 	.word	.L_x_7394@srel
        /*0084*/ 	.short	0x0
        /*0086*/ 	.short	0x0
        /*0088*/ 	.word	0x3
        /*008c*/ 	.word	.L_x_7395@srel
        /*0090*/ 	.word	.L_x_7396@srel
        /*0094*/ 	.word	.L_x_7397@srel


	//----- nvinfo : EIATTR_MAX_THREADS
	.align		4
.L_4508:
        /*0098*/ 	.byte	0x04, 0x05
        /*009a*/ 	.short	(.L_4510 - .L_4509)
.L_4509:
        /*009c*/ 	.word	0x00000200
        /*00a0*/ 	.word	0x00000001
        /*00a4*/ 	.word	0x00000001


	//----- nvinfo : EIATTR_CRS_STACK_SIZE
	.align		4
.L_4510:
        /*00a8*/ 	.byte	0x04, 0x1e
        /*00aa*/ 	.short	(.L_4512 - .L_4511)
.L_4511:
        /*00ac*/ 	.word	0x00000000


	//----- nvinfo : EIATTR_CBANK_PARAM_SIZE
	.align		4
.L_4512:
        /*00b0*/ 	.byte	0x03, 0x19
        /*00b2*/ 	.short	0x0360


	//----- nvinfo : EIATTR_PARAM_CBANK
	.align		4
        /*00b4*/ 	.byte	0x04, 0x0a
        /*00b6*/ 	.short	(.L_4514 - .L_4513)
	.align		4
.L_4513:
        /*00b8*/ 	.word	index@(.nv.constant0._ZN2at4cuda57_GLOBAL__N__cd6b329d_24_DistributionBernoulli_cu_7537a20d21kernelPointwiseApply2IZNS_6native9templates4cuda28bernoulli_tensor_cuda_kernelIhfEEvRKNS_10TensorBaseES9_NS_15PhiloxCudaStateEEUliRhSB_SB_SB_RKfSD_SD_SD_E_hSC_mLin1ELin1ELi4ELi512ELi2EEEvNS0_6detail10TensorInfoIT0_T2_EENSG_IT1_SI_EESI_T_)
        /*00bc*/ 	.short	0x0210
        /*00be*/ 	.short	0x0360


	//----- nvinfo : EIATTR_SW_WAR
	.align		4
.L_4514:
        /*00c0*/ 	.byte	0x04, 0x36
        /*00c2*/ 	.short	(.L_4516 - .L_4515)
.L_4515:
        /*00c4*/ 	.word	0x00000008
.L_4516:


//--------------------- .nv.info._ZN2at4cuda57_GLOBAL__N__cd6b329d_24_DistributionBernoulli_cu_7537a20d21kernelPointwiseApply2IZNS_6native9templates4cuda28bernoulli_tensor_cuda_kernelIhfEEvRKNS_10TensorBaseES9_NS_15PhiloxCudaStateEEUliRhSB_SB_SB_RKfSD_SD_SD_E_hSC_mLi1ELi1ELi4ELi512ELi2EEEvNS0_6detail10TensorInfoIT0_T2_EENSG_IT1_SI_EESI_T_ --------------------------
	.section	.nv.info._ZN2at4cuda57_GLOBAL__N__cd6b329d_24_DistributionBernoulli_cu_7537a20d21kernelPointwiseApply2IZNS_6native9templates4cuda28bernoulli_tensor_cuda_kernelIhfEEvRKNS_10TensorBaseES9_NS_15PhiloxCudaStateEEUliRhSB_SB_SB_RKfSD_SD_SD_E_hSC_mLi1ELi1ELi4ELi512ELi2EEEvNS0_6detail10TensorInfoIT0_T2_EENSG_IT1_SI_EESI_T_,"",@"SHT_CUDA_INFO"
	.sectionflags	@""
	.align	4


	//----- nvinfo : EIATTR_CUDA_API_VERSION
	.align		4
        /*0000*/ 	.byte	0x04, 0x37
        /*0002*/ 	.short	(.L_4518 - .L_4517)
.L_4517:
        /*0004*/ 	.word	0x00000082


	//----- nvinfo : EIATTR_KPARAM_INFO
	.align		4
.L_4518:
        /*0008*/ 	.byte	0x04, 0x17
        /*000a*/ 	.short	(.L_4520 - .L_4519)
.L_4519:
        /*000c*/ 	.word	0x00000000
        /*0010*/ 	.short	0x0003
        /*0012*/ 	.short	0x0348
        /*0014*/ 	.byte	0x00, 0xf0, 0x61, 0x00


	//----- nvinfo : EIATTR_KPARAM_INFO
	.align		4
.L_4520:
        /*0018*/ 	.byte	0x04, 0x17
        /*001a*/ 	.short	(.L_4522 - .L_4521)
.L_4521:
        /*001c*/ 	.word	0x00000000
        /*0020*/ 	.short	0x0002
        /*0022*/ 	.short	0x0340
        /*0024*/ 	.byte	0x00, 0xf0, 0x21, 0x00


	//----- nvinfo : EIATTR_KPARAM_INFO
	.align		4
.L_4522:
        /*0028*/ 	.byte	0x04, 0x17
        /*002a*/ 	.short	(.L_4524 - .L_4523)
.L_4523:
        /*002c*/ 	.word	0x00000000
        /*0030*/ 	.short	0x0001
        /*0032*/ 	.short	0x01a0
        /*0034*/ 	.byte	0x00, 0xf0, 0x81, 0x06


	//----- nvinfo : EIATTR_KPARAM_INFO
	.align		4
.L_4524:
        /*0038*/ 	.byte	0x04, 0x17
        /*003a*/ 	.short	(.L_4526 - .L_4525)
.L_4525:
        /*003c*/ 	.word	0x00000000
        /*0040*/ 	.short	0x0000
        /*0042*/ 	.short	0x0000
        /*0044*/ 	.byte	0x00, 0xf0, 0x81, 0x06


	//----- nvinfo : EIATTR_SPARSE_MMA_MASK
	.align		4
.L_4526:
        /*0048*/ 	.byte	0x03, 0x50
        /*004a*/ 	.short	0x0000


	//----- nvinfo : EIATTR_MAXREG_COUNT
	.align		4
        /*004c*/ 	.byte	0x03, 0x1b
        /*004e*/ 	.short	0x0040


	//----- nvinfo : EIATTR_EXTERNS
	.align		4
        /*0050*/ 	.byte	0x04, 0x0f
        /*0052*/ 	.short	(.L_4528 - .L_4527)


	//   ....[0]....
	.align		4
.L_4527:
        /*0054*/ 	.word	index@(__assertfail)


	//----- nvinfo : EIATTR_MERCURY_ISA_VERSION
	.align		4
.L_4528:
        /*0058*/ 	.byte	0x03, 0x5f
        /*005a*/ 	.short	0x0101


	//----- nvinfo : EIATTR_SYSCALL_OFFSETS
	.align		4
        /*005c*/ 	.byte	0x04, 0x46
        /*005e*/ 	.short	(.L_4530 - .L_4529)


	//   ....[0]....
.L_4529:
        /*0060*/ 	.word	0x00001060


	//   ....[1]....
        /*0064*/ 	.word	0x00001210


	//   ....[2]....
        /*0068*/ 	.word	0x000013b0


	//   ....[3]....
        /*006c*/ 	.word	0x00001610


	//----- nvinfo : EIATTR_EXIT_INSTR_OFFSETS
	.align		4
.L_4530:
        /*0070*/ 	.byte	0x04, 0x1c
        /*0072*/ 	.short	(.L_4532 - .L_4531)


	//   ....[0]....
.L_4531:
        /*0074*/ 	.word	0x00000090


	//   ....[1]....
        /*0078*/ 	.word	0x000017c0


	//----- nvinfo : EIATTR_INDIRECT_BRANCH_TARGETS
	.align		4
.L_4532:
        /*007c*/ 	.byte	0x04, 0x34
        /*007e*/ 	.short	(.L_4534 - .L_4533)


	//   ....[0]....
.L_4533:
        /*0080*/ 	.word	.L_x_7398@srel
        /*0084*/ 	.short	0x0
        /*0086*/ 	.short	0x0
        /*0088*/ 	.word	0x3
        /*008c*/ 	.word	.L_x_7399@srel
        /*0090*/ 	.word	.L_x_7400@srel
        /*0094*/ 	.word	.L_x_7401@srel


	//----- nvinfo : EIATTR_MAX_THREADS
	.align		4
.L_4534:
        /*0098*/ 	.byte	0x04, 0x05
        /*009a*/ 	.short	(.L_4536 - .L_4535)
.L_4535:
        /*009c*/ 	.word	0x00000200
        /*00a0*/ 	.word	0x00000001
        /*00a4*/ 	.word	0x00000001


	//----- nvinfo : EIATTR_CRS_STACK_SIZE
	.align		4
.L_4536:
        /*00a8*/ 	.byte	0x04, 0x1e
        /*00aa*/ 	.short	(.L_4538 - .L_4537)
.L_4537:
        /*00ac*/ 	.word	0x00000000


	//----- nvinfo : EIATTR_CBANK_PARAM_SIZE
	.align		4
.L_4538:
        /*00b0*/ 	.byte	0x03, 0x19
        /*00b2*/ 	.short	0x0360


	//----- nvinfo : EIATTR_PARAM_CBANK
	.align		4
        /*00b4*/ 	.byte	0x04, 0x0a
        /*00b6*/ 	.short	(.L_4540 - .L_4539)
	.align		4
.L_4539:
        /*00b8*/ 	.word	index@(.nv.constant0._ZN2at4cuda57_GLOBAL__N__cd6b329d_24_DistributionBernoulli_cu_7537a20d21kernelPointwiseApply2IZNS_6native9templates4cuda28bernoulli_tensor_cuda_kernelIhfEEvRKNS_10TensorBaseES9_NS_15PhiloxCudaStateEEUliRhSB_SB_SB_RKfSD_SD_SD_E_hSC_mLi1ELi1ELi4ELi512ELi2EEEvNS0_6detail10TensorInfoIT0_T2_EENSG_IT1_SI_EESI_T_)
        /*00bc*/ 	.short	0x0210
        /*00be*/ 	.short	0x0360


	//----- nvinfo : EIATTR_SW_WAR
	.align		4
.L_4540:
        /*00c0*/ 	.byte	0x04, 0x36
        /*00c2*/ 	.short	(.L_4542 - .L_4541)
.L_4541:
        /*00c4*/ 	.word	0x00000008
.L_4542:


//--------------------- .nv.info._ZN2at4cuda57_GLOBAL__N__cd6b329d_24_DistributionBernoulli_cu_7537a20d21kernelPointwiseApply2IZNS_6native9templates4cuda28bernoulli_tensor_cuda_kernelIhfEEvRKNS_10TensorBaseES9_NS_15PhiloxCudaStateEEUliRhSB_SB_SB_RKfSD_SD_SD_E_hSC_jLin1ELin1ELi4ELi512ELi2EEEvNS0_6detail10TensorInfoIT0_T2_EENSG_IT1_SI_EESI_T_ --------------------------
	.section	.nv.info._ZN2at4cuda57_GLOBAL__N__cd6b329d_24_DistributionBernoulli_cu_7537a20d21kernelPointwiseApply2IZNS_6native9templates4cuda28bernoulli_tensor_cuda_kernelIhfEEvRKNS_10TensorBaseES9_NS_15PhiloxCudaStateEEUliRhSB_SB_SB_RKfSD_SD_SD_E_hSC_jLin1ELin1ELi4ELi512ELi2EEEvNS0_6detail10TensorInfoIT0_T2_EENSG_IT1_SI_EESI_T_,"",@"SHT_CUDA_INFO"
	.sectionflags	@""
	.align	4


	//----- nvinfo : EIATTR_CUDA_API_VERSION
	.align		4
        /*0000*/ 	.byte	0x04, 0x37
        /*0002*/ 	.short	(.L_4544 - .L_4543)
.L_4543:
        /*0004*/ 	.word	0x00000082


	//----- nvinfo : EIATTR_KPARAM_INFO
	.align		4
.L_4544:
        /*0008*/ 	.byte	0x04, 0x17
        /*000a*/ 	.short	(.L_4546 - .L_4545)
.L_4545:
        /*000c*/ 	.word	0x00000000
        /*0010*/ 	.short	0x0003
        /*0012*/ 	.short	0x01b8
        /*0014*/ 	.byte	0x00, 0xf0, 0x61, 0x00


	//----- nvinfo : EIATTR_KPARAM_INFO
	.align		4
.L_4546:
        /*0018*/ 	.byte	0x04, 0x17
        /*001a*/ 	.short	(.L_4548 - .L_4547)
.L_4547:
        /*001c*/ 	.word	0x00000000
        /*0020*/ 	.short	0x0002
        /*0022*/ 	.short	0x01b0
        /*0024*/ 	.byte	0x00, 0xf0, 0x11, 0x00


	//----- nvinfo : EIATTR_KPARAM_INFO
	.align		4
.L_4548:
        /*0028*/ 	.byte	0x04, 0x17
        /*002a*/ 	.short	(.L_4550 - .L_4549)
.L_4549:
        /*002c*/ 	.word	0x00000000
        /*0030*/ 	.short	0x0001
        /*0032*/ 	.short	0x00d8
        /*0034*/ 	.byte	0x00, 0xf0, 0x61, 0x03


	//----- nvinfo : EIATTR_KPARAM_INFO
	.align		4
.L_4550:
        /*0038*/ 	.byte	0x04, 0x17
        /*003a*/ 	.short	(.L_4552 - .L_4551)
.L_4551:
        /*003c*/ 	.word	0x00000000
        /*0040*/ 	.short	0x0000
        /*0042*/ 	.short	0x0000
        /*0044*/ 	.byte	0x00, 0xf0, 0x61, 0x03


	//----- nvinfo : EIATTR_SPARSE_MMA_MASK
	.align		4
.L_4552:
        /*0048*/ 	.byte	0x03, 0x50
        /*004a*/ 	.short	0x0000


	//----- nvinfo : EIATTR_MAXREG_COUNT
	.align		4
        /*004c*/ 	.byte	0x03, 0x1b
        /*004e*/ 	.short	0x0040


	//----- nvinfo : EIATTR_EXTERNS
	.align		4
        /*0050*/ 	.byte	0x04, 0x0f
        /*0052*/ 	.short	(.L_4554 - .L_4553)


	//   ....[0]....
	.align		4
.L_4553:
        /*0054*/ 	.word	index@(__assertfail)


	//----- nvinfo : EIATTR_MERCURY_ISA_VERSION
	.align		4
.L_4554:
        /*0058*/ 	.byte	0x03, 0x5f
        /*005a*/ 	.short	0x0101


	//----- nvinfo : EIATTR_SYSCALL_OFFSETS
	.align		4
        /*005c*/ 	.byte	0x04, 0x46
        /*005e*/ 	.short	(.L_4556 - .L_4555)


	//   ....[0]....
.L_4555:
        /*0060*/ 	.word	0x00007410


	//   ....[1]....
        /*0064*/ 	.word	0x000075c0


	//   ....[2]....
        /*0068*/ 	.word	0x00007760


	//   ....[3]....
        /*006c*/ 	.word	0x00007910


	//----- nvinfo : EIATTR_EXIT_INSTR_OFFSETS
	.align		4
.L_4556:
        /*0070*/ 	.byte	0x04, 0x1c
        /*0072*/ 	.short	(.L_4558 - .L_4557)


	//   ....[0]....
.L_4557:
        /*0074*/ 	.word	0x00000080


	//   ....[1]....
        /*0078*/ 	.word	0x00007a10


	//----- nvinfo : EIATTR_INDIRECT_BRANCH_TARGETS
	.align		4
.L_4558:
        /*007c*/ 	.byte	0x04, 0x34
        /*007e*/ 	.short	(.L_4560 - .L_4559)


	//   ....[0]....
.L_4559:
        /*0080*/ 	.word	.L_x_7402@srel
        /*0084*/ 	.short	0x0
        /*0086*/ 	.short	0x0
        /*0088*/ 	.word	0x3
        /*008c*/ 	.word	.L_x_7403@srel
        /*0090*/ 	.word	.L_x_7404@srel
        /*0094*/ 	.word	.L_x_7405@srel


	//----- nvinfo : EIATTR_MAX_THREADS
	.align		4
.L_4560:
        /*0098*/ 	.byte	0x04, 0x05
        /*009a*/ 	.short	(.L_4562 - .L_4561)
.L_4561:
        /*009c*/ 	.word	0x00000200
        /*00a0*/ 	.word	0x00000001
        /*00a4*/ 	.word	0x00000001


	//----- nvinfo : EIATTR_CRS_STACK_SIZE
	.align		4
.L_4562:
        /*00a8*/ 	.byte	0x04, 0x1e
        /*00aa*/ 	.short	(.L_4564 - .L_4563)
.L_4563:
        /*00ac*/ 	.word	0x00000000


	//----- nvinfo : EIATTR_CBANK_PARAM_SIZE
	.align		4
.L_4564:
        /*00b0*/ 	.byte	0x03, 0x19
        /*00b2*/ 	.short	0x01d0


	//----- nvinfo : EIATTR_PARAM_CBANK
	.align		4
        /*00b4*/ 	.byte	0x04, 0x0a
        /*00b6*/ 	.short	(.L_4566 - .L_4565)
	.align		4
.L_4565:
        /*00b8*/ 	.word	index@(.nv.constant0._ZN2at4cuda57_GLOBAL__N__cd6b329d_24_DistributionBernoulli_cu_7537a20d21kernelPointwiseApply2IZNS_6native9templates4cuda28bernoulli_tensor_cuda_kernelIhfEEvRKNS_10TensorBaseES9_NS_15PhiloxCudaStateEEUliRhSB_SB_SB_RKfSD_SD_SD_E_hSC_jLin1ELin1ELi4ELi512ELi2EEEvNS0_6detail10TensorInfoIT0_T2_EENSG_IT1_SI_EESI_T_)
        /*00bc*/ 	.short	0x0210
        /*00be*/ 	.short	0x01d0


	//----- nvinfo : EIATTR_SW_WAR
	.align		4
.L_4566:
        /*00c0*/ 	.byte	0x04, 0x36
        /*00c2*/ 	.short	(.L_4568 - .L_4567)
.L_4567:
        /*00c4*/ 	.word	0x00000008
.L_4568:


//--------------------- .nv.info._ZN2at4cuda57_GLOBAL__N__cd6b329d_24_DistributionBernoulli_cu_7537a20d21kernelPointwiseApply2IZNS_6native9templates4cuda28bernoulli_tensor_cuda_kernelIhfEEvRKNS_10TensorBaseES9_NS_15PhiloxCudaStateEEUliRhSB_SB_SB_RKfSD_SD_SD_E_hSC_jLin1ELi2ELi4ELi512ELi2EEEvNS0_6detail10TensorInfoIT0_T2_EENSG_IT1_SI_EESI_T_ --------------------------
	.section	.nv.info._ZN2at4cuda57_GLOBAL__N__cd6b329d_24_DistributionBernoulli_cu_7537a20d21kernelPointwiseApply2IZNS_6native9templates4cuda28bernoulli_tensor_cuda_kernelIhfEEvRKNS_10TensorBaseES9_NS_15PhiloxCudaStateEEUliRhSB_SB_SB_RKfSD_SD_SD_E_hSC_jLin1ELi2ELi4ELi512ELi2EEEvNS0_6detail10TensorInfoIT0_T2_EENSG_IT1_SI_EESI_T_,"",@"SHT_CUDA_INFO"
	.sectionflags	@""
	.align	4


	//----- nvinfo : EIATTR_CUDA_API_VERSION
	.align		4
        /*0000*/ 	.byte	0x04, 0x37
        /*0002*/ 	.short	(.L_4570 - .L_4569)
.L_4569:
        /*0004*/ 	.word	0x00000082


	//----- nvinfo : EIATTR_KPARAM_INFO
	.align		4
.L_4570:
        /*0008*/ 	.byte	0x04, 0x17
        /*000a*/ 	.short	(.L_4572 - .L_4571)
.L_4571:
        /*000c*/ 	.word	0x00000000
        /*0010*/ 	.short	0x0003
        /*0012*/ 	.short	0x01b8
        /*0014*/ 	.byte	0x00, 0xf0, 0x61, 0x00


	//----- nvinfo : EIATTR_KPARAM_INFO
	.align		4
.L_4572:
        /*0018*/ 	.byte	0x04, 0x17
        /*001a*/ 	.short	(.L_4574 - .L_4573)
.L_4573:
        /*001c*/ 	.word	0x00000000
        /*0020*/ 	.short	0x0002
        /*0022*/ 	.short	0x01b0
        /*0024*/ 	.byte	0x00, 0xf0, 0x11, 0x00


	//----- nvinfo : EIATTR_KPARAM_INFO
	.align		4
.L_4574:
        /*0028*/ 	.byte	0x04, 0x17
        /*002a*/ 	.short	(.L_4576 - .L_4575)
.L_4575:
        /*002c*/ 	.word	0x00000000
        /*0030*/ 	.short	0x0001
        /*0032*/ 	.short	0x00d8
        /*0034*/ 	.byte	0x00, 0xf0, 0x61, 0x03


	//----- nvinfo : EIATTR_KPARAM_INFO
	.align		4
.L_4576:
        /*0038*/ 	.byte	0x04, 0x17
        /*003a*/ 	.short	(.L_4578 - .L_4577)
.L_4577:
        /*003c*/ 	.word	0x00000000
        /*0040*/ 	.short	0x0000
        /*0042*/ 	.short	0x0000
        /*0044*/ 	.byte	0x00, 0xf0, 0x61, 0x03


	//----- nvinfo : EIATTR_SPARSE_MMA_MASK
	.align		4
.L_4578:
        /*0048*/ 	.byte	0x03, 0x50
        /*004a*/ 	.short	0x0000


	//----- nvinfo : EIATTR_MAXREG_COUNT
	.align		4
        /*004c*/ 	.byte	0x03, 0x1b
        /*004e*/ 	.short	0x0040


	//----- nvinfo : EIATTR_EXTERNS
	.align		4
        /*0050*/ 	.byte	0x04, 0x0f
        /*0052*/ 	.short	(.L_4580 - .L_4579)


	//   ....[0]....
	.align		4
.L_4579:
        /*0054*/ 	.word	index@(__assertfail)


	//----- nvinfo : EIATTR_MERCURY_ISA_VERSION
	.align		4
.L_4580:
        /*0058*/ 	.byte	0x03, 0x5f
        /*005a*/ 	.short	0x0101


	//----- nvinfo : EIATTR_SYSCALL_OFFSETS
	.align		4
        /*005c*/ 	.byte	0x04, 0x46
        /*005e*/ 	.short	(.L_4582 - .L_4581)


	//   ....[0]....
.L_4581:
        /*0060*/ 	.word	0x000047d0


	//   ....[1]....
        /*0064*/ 	.word	0x00004980


	//   ....[2]....
        /*0068*/ 	.word	0x00004b20


	//   ....[3]....
        /*006c*/ 	.word	0x00004cd0


	//----- nvinfo : EIATTR_EXIT_INSTR_OFFSETS
	.align		4
.L_4582:
        /*0070*/ 	.byte	0x04, 0x1c
        /*0072*/ 	.short	(.L_4584 - .L_4583)


	//   ....[0]....
.L_4583:
        /*0074*/ 	.word	0x00000080


	//   ....[1]....
        /*0078*/ 	.word	0x00004dd0


	//----- nvinfo : EIATTR_INDIRECT_BRANCH_TARGETS
	.align		4
.L_4584:
        /*007c*/ 	.byte	0x04, 0x34
        /*007e*/ 	.short	(.L_4586 - .L_4585)


	//   ....[0]....
.L_4585:
        /*0080*/ 	.word	.L_x_7406@srel
        /*0084*/ 	.short	0x0
        /*0086*/ 	.short	0x0
        /*0088*/ 	.word	0x3
        /*008c*/ 	.word	.L_x_7407@srel
        /*0090*/ 	.word	.L_x_7408@srel
        /*0094*/ 	.word	.L_x_7409@srel


	//----- nvinfo : EIATTR_MAX_THREADS
	.align		4
.L_4586:
        /*0098*/ 	.byte	0x04, 0x05
        /*009a*/ 	.short	(.L_4588 - .L_4587)
.L_4587:
        /*009c*/ 	.word	0x00000200
        /*00a0*/ 	.word	0x00000001
        /*00a4*/ 	.word	0x00000001


	//----- nvinfo : EIATTR_CRS_STACK_SIZE
	.align		4
.L_4588:
        /*00a8*/ 	.byte	0x04, 0x1e
        /*00aa*/ 	.short	(.L_4590 - .L_4589)
.L_4589:
        /*00ac*/ 	.word	0x00000000


	//----- nvinfo : EIATTR_CBANK_PARAM_SIZE
	.align		4
.L_4590:
        /*00b0*/ 	.byte	0x03, 0x19
        /*00b2*/ 	.short	0x01d0


	//----- nvinfo : EIATTR_PARAM_CBANK
	.align		4
        /*00b4*/ 	.byte	0x04, 0x0a
        /*00b6*/ 	.short	(.L_4592 - .L_4591)
	.align		4
.L_4591:
        /*00b8*/ 	.word	index@(.nv.constant0._ZN2at4cuda57_GLOBAL__N__cd6b329d_24_DistributionBernoulli_cu_7537a20d21kernelPointwiseApply2IZNS_6native9templates4cuda28bernoulli_tensor_cuda_kernelIhfEEvRKNS_10TensorBaseES9_NS_15PhiloxCudaStateEEUliRhSB_SB_SB_RKfSD_SD_SD_E_hSC_jLin1ELi2ELi4ELi512ELi2EEEvNS0_6detail10TensorInfoIT0_T2_EENSG_IT1_SI_EESI_T_)
        /*00bc*/ 	.short	0x0210
        /*00be*/ 	.short	0x01d0


	//----- nvinfo : EIATTR_SW_WAR
	.align		4
.L_4592:
        /*00c0*/ 	.byte	0x04, 0x36
        /*00c2*/ 	.short	(.L_4594 - .L_4593)
.L_4593:
        /*00c4*/ 	.word	0x00000008
.L_4594:


//--------------------- .nv.info._ZN2at4cuda57_GLOBAL__N__cd6b329d_24_DistributionBernoulli_cu_7537a20d21kernelPointwiseApply2IZNS_6native9templates4cuda28bernoulli_tensor_cuda_kernelIhfEEvRKNS_10TensorBaseES9_NS_15PhiloxCudaStateEEUliRhSB_SB_SB_RKfSD_SD_SD_E_hSC_jLin1ELi1ELi4ELi512ELi2EEEvNS0_6detail10TensorInfoIT0_T2_EENSG_IT1_SI_EESI_T_ --------------------------
	.section	.nv.info._ZN2at4cuda57_GLOBAL__N__cd6b329d_24_DistributionBernoulli_cu_7537a20d21kernelPointwiseApply2IZNS_6native9templates4cuda28bernoulli_tensor_cuda_kernelIhfEEvRKNS_10TensorBaseES9_NS_15PhiloxCudaStateEEUliRhSB_SB_SB_RKfSD_SD_SD_E_hSC_jLin1ELi1ELi4ELi512ELi2EEEvNS0_6detail10TensorInfoIT0_T2_EENSG_IT1_SI_EESI_T_,"",@"SHT_CUDA_INFO"
	.sectionflags	@""
	.align	4


	//----- nvinfo : EIATTR_CUDA_API_VERSION
	.align		4
        /*0000*/ 	.byte	0x04, 0x37
        /*0002*/ 	.short	(.L_4596 - .L_4595)
.L_4595:
        /*0004*/ 	.word	0x00000082


	//----- nvinfo : EIATTR_KPARAM_INFO
	.align		4
.L_4596:
        /*0008*/ 	.byte	0x04, 0x17
        /*000a*/ 	.short	(.L_4598 - .L_4597)
.L_4597:
        /*000c*/ 	.word	0x00000000
        /*0010*/ 	.short	0x0003
        /*0012*/ 	.short	0x01b8
        /*0014*/ 	.byte	0x00, 0xf0, 0x61, 0x00


	//----- nvinfo : EIATTR_KPARAM_INFO
	.align		4
.L_4598:
        /*0018*/ 	.byte	0x04, 0x17
        /*001a*/ 	.short	(.L_4600 - .L_4599)
.L_4599:
        /*001c*/ 	.word	0x00000000
        /*0020*/ 	.short	0x0002
        /*0022*/ 	.short	0x01b0
        /*0024*/ 	.byte	0x00, 0xf0, 0x11, 0x00


	//----- nvinfo : EIATTR_KPARAM_INFO
	.align		4
.L_4600:
        /*0028*/ 	.byte	0x04, 0x17
        /*002a*/ 	.short	(.L_4602 - .L_4601)
.L_4601:
        /*002c*/ 	.word	0x00000000
        /*0030*/ 	.short	0x0001
        /*0032*/ 	.short	0x00d8
        /*0034*/ 	.byte	0x00, 0xf0, 0x61, 0x03


	//----- nvinfo : EIATTR_KPARAM_INFO
	.align		4
.L_4602:
        /*0038*/ 	.byte	0x04, 0x17
        /*003a*/ 	.short	(.L_4604 - .L_4603)
.L_4603:
        /*003c*/ 	.word	0x00000000
        /*0040*/ 	.short	0x0000
        /*0042*/ 	.short	0x0000
        /*0044*/ 	.byte	0x00, 0xf0, 0x61, 0x03


	//----- nvinfo : EIATTR_SPARSE_MMA_MASK
	.align		4
.L_4604:
        /*0048*/ 	.byte	0x03, 0x50
        /*004a*/ 	.short	0x0000


	//----- nvinfo : EIATTR_MAXREG_COUNT
	.align		4
        /*004c*/ 	.byte	0x03, 0x1b
        /*004e*/ 	.short	0x0040


	//----- nvinfo : EIATTR_EXTERNS
	.align		4
        /*0050*/ 	.byte	0x04, 0x0f
        /*0052*/ 	.short	(.L_4606 - .L_4605)


	//   ....[0]....
	.align		4
.L_4605:
        /*0054*/ 	.word	index@(__assertfail)


	//----- nvinfo : EIATTR_MERCURY_ISA_VERSION
	.align		4
.L_4606:
        /*0058*/ 	.byte	0x03, 0x5f
        /*005a*/ 	.short	0x0101


	//----- nvinfo : EIATTR_SYSCALL_OFFSETS
	.align		4
        /*005c*/ 	.byte	0x04, 0x46
        /*005e*/ 	.short	(.L_4608 - .L_4607)


	//   ....[0]....
.L_4607:
        /*0060*/ 	.word	0x000040f0


	//   ....[1]....
        /*0064*/ 	.word	0x00004310


	//   ....[2]....
        /*0068*/ 	.word	0x00004520


	//   ....[3]....
        /*006c*/ 	.word	0x00004750


	//----- nvinfo : EIATTR_EXIT_INSTR_OFFSETS
	.align		4
.L_4608:
        /*0070*/ 	.byte	0x04, 0x1c
        /*0072*/ 	.short	(.L_4610 - .L_4609)


	//   ....[0]....
.L_4609:
        /*0074*/ 	.word	0x00000080


	//   ....[1]....
        /*0078*/ 	.word	0x00004850


	//----- nvinfo : EIATTR_INDIRECT_BRANCH_TARGETS
	.align		4
.L_4610:
        /*007c*/ 	.byte	0x04, 0x34
        /*007e*/ 	.short	(.L_4612 - .L_4611)


	//   ....[0]....
.L_4611:
        /*0080*/ 	.word	.L_x_7410@srel
        /*0084*/ 	.short	0x0
        /*0086*/ 	.short	0x0
        /*0088*/ 	.word	0x3
        /*008c*/ 	.word	.L_x_7411@srel
        /*0090*/ 	.word	.L_x_7412@srel
        /*0094*/ 	.word	.L_x_7413@srel


	//----- nvinfo : EIATTR_MAX_THREADS
	.align		4
.L_4612:
        /*0098*/ 	.byte	0x04, 0x05
        /*009a*/ 	.short	(.L_4614 - .L_4613)
.L_4613:
        /*009c*/ 	.word	0x00000200
        /*00a0*/ 	.word	0x00000001
        /*00a4*/ 	.word	0x00000001


	//----- nvinfo : EIATTR_CRS_STACK_SIZE
	.align		4
.L_4614:
        /*00a8*/ 	.byte	0x04, 0x1e
        /*00aa*/ 	.short	(.L_4616 - .L_4615)
.L_4615:
        /*00ac*/ 	.word	0x00000000


	//----- nvinfo : EIATTR_CBANK_PARAM_SIZE
	.align		4
.L_4616:
        /*00b0*/ 	.byte	0x03, 0x19
        /*00b2*/ 	.short	0x01d0


	//----- nvinfo : EIATTR_PARAM_CBANK
	.align		4
        /*00b4*/ 	.byte	0x04, 0x0a
        /*00b6*/ 	.short	(.L_4618 - .L_4617)
	.align		4
.L_4617:
        /*00b8*/ 	.word	index@(.nv.constant0._ZN2at4cuda57_GLOBAL__N__cd6b329d_24_DistributionBernoulli_cu_7537a20d21kernelPointwiseApply2IZNS_6native9templates4cuda28bernoulli_tensor_cuda_kernelIhfEEvRKNS_10TensorBaseES9_NS_15PhiloxCudaStateEEUliRhSB_SB_SB_RKfSD_SD_SD_E_hSC_jLin1ELi1ELi4ELi512ELi2EEEvNS0_6detail10TensorInfoIT0_T2_EENSG_IT1_SI_EESI_T_)
        /*00bc*/ 	.short	0x0210
        /*00be*/ 	.short	0x01d0


	//----- nvinfo : EIATTR_SW_WAR
	.align		4
.L_4618:
        /*00c0*/ 	.byte	0x04, 0x36
        /*00c2*/ 	.short	(.L_4620 - .L_4619)
.L_4619:
        /*00c4*/ 	.word	0x00000008
.L_4620:


//--------------------- .nv.info._ZN2at4cuda57_GLOBAL__N__cd6b329d_24_DistributionBernoulli_cu_7537a20d21kernelPointwiseApply2IZNS_6native9templates4cuda28bernoulli_tensor_cuda_kernelIhfEEvRKNS_10TensorBaseES9_NS_15PhiloxCudaStateEEUliRhSB_SB_SB_RKfSD_SD_SD_E_hSC_jLi2ELin1ELi4ELi512ELi2EEEvNS0_6detail10TensorInfoIT0_T2_EENSG_IT1_SI_EESI_T_ --------------------------
	.section	.nv.info._ZN2at4cuda57_GLOBAL__N__cd6b329d_24_DistributionBernoulli_cu_7537a20d21kernelPointwiseApply2IZNS_6native9templates4cuda28bernoulli_tensor_cuda_kernelIhfEEvRKNS_10TensorBaseES9_NS_15PhiloxCudaStateEEUliRhSB_SB_SB_RKfSD_SD_SD_E_hSC_jLi2ELin1ELi4ELi512ELi2EEEvNS0_6detail10TensorInfoIT0_T2_EENSG_IT1_SI_EESI_T_,"",@"SHT_CUDA_INFO"
	.sectionflags	@""
	.align	4


	//----- nvinfo : EIATTR_CUDA_API_VERSION
	.align		4
        /*0000*/ 	.byte	0x04, 0x37
        /*0002*/ 	.short	(.L_4622 - .L_4621)
.L_4621:
        /*0004*/ 	.word	0x00000082


	//----- nvinfo : EIATTR_KPARAM_INFO
	.align		4
.L_4622:
        /*0008*/ 	.byte	0x04, 0x17
        /*000a*/ 	.short	(.L_4624 - .L_4623)
.L_4623:
        /*000c*/ 	.word	0x00000000
        /*0010*/ 	.short	0x0003
        /*0012*/ 	.short	0x01b8
        /*0014*/ 	.byte	0x00, 0xf0, 0x61, 0x00


	//----- nvinfo : EIATTR_KPARAM_INFO
	.align		4
.L_4624:
        /*0018*/ 	.byte	0x04, 0x17
        /*001a*/ 	.short	(.L_4626 - .L_4625)
.L_4625:
        /*001c*/ 	.word	0x00000000
        /*0020*/ 	.short	0x0002
        /*0022*/ 	.short	0x01b0
        /*0024*/ 	.byte	0x00, 0xf0, 0x11, 0x00


	//----- nvinfo : EIATTR_KPARAM_INFO
	.align		4
.L_4626:
        /*0028*/ 	.byte	0x04, 0x17
        /*002a*/ 	.short	(.L_4628 - .L_4627)
.L_4627:
        /*002c*/ 	.word	0x00000000
        /*0030*/ 	.short	0x0001
        /*0032*/ 	.short	0x00d8
        /*0034*/ 	.byte	0x00, 0xf0, 0x61, 0x03


	//----- nvinfo : EIATTR_KPARAM_INFO
	.align		4
.L_4628:
        /*0038*/ 	.byte	0x04, 0x17
        /*003a*/ 	.short	(.L_4630 - .L_4629)
.L_4629:
        /*003c*/ 	.word	0x00000000
        /*0040*/ 	.short	0x0000
        /*0042*/ 	.short	0x0000
        /*0044*/ 	.byte	0x00, 0xf0, 0x61, 0x03


	//----- nvinfo : EIATTR_SPARSE_MMA_MASK
	.align		4
.L_4630:
        /*0048*/ 	.byte	0x03, 0x50
        /*004a*/ 	.short	0x0000


	//----- nvinfo : EIATTR_MAXREG_COUNT
	.align		4
        /*004c*/ 	.byte	0x03, 0x1b
        /*004e*/ 	.short	0x0040


	//----- nvinfo : EIATTR_EXTERNS
	.align		4
        /*0050*/ 	.byte	0x04, 0x0f
        /*0052*/ 	.short	(.L_4632 - .L_4631)


	//   ....[0]....
	.align		4
.L_4631:
        /*0054*/ 	.word	index@(__assertfail)


	//----- nvinfo : EIATTR_MERCURY_ISA_VERSION
	.align		4
.L_4632:
        /*0058*/ 	.byte	0x03, 0x5f
        /*005a*/ 	.short	0x0101


	//----- nvinfo : EIATTR_SYSCALL_OFFSETS
	.align		4
        /*005c*/ 	.byte	0x04, 0x46
        /*005e*/ 	.short	(.L_4634 - .L_4633)


	//   ....[0]....
.L_4633:
        /*0060*/ 	.word	0x000047b0


	//   ....[1]....
        /*0064*/ 	.word	0x00004960


	//   ....[2]....
        /*0068*/ 	.word	0x00004b00


	//   ....[3]....
        /*006c*/ 	.word	0x00004cb0


	//----- nvinfo : EIATTR_EXIT_INSTR_OFFSETS
	.align		4
.L_4634:
        /*0070*/ 	.byte	0x04, 0x1c
        /*0072*/ 	.short	(.L_4636 - .L_4635)


	//   ....[0]....
.L_4635:
        /*0074*/ 	.word	0x00000080


	//   ....[1]....
        /*0078*/ 	.word	0x00004db0


	//----- nvinfo : EIATTR_INDIRECT_BRANCH_TARGETS
	.align		4
.L_4636:
        /*007c*/ 	.byte	0x04, 0x34
        /*007e*/ 	.short	(.L_4638 - .L_4637)


	//   ....[0]....
.L_4637:
        /*0080*/ 	.word	.L_x_7414@srel
        /*0084*/ 	.short	0x0
        /*0086*/ 	.short	0x0
        /*0088*/ 	.word	0x3
        /*008c*/ 	.word	.L_x_7415@srel
        /*0090*/ 	.word	.L_x_7416@srel
        /*0094*/ 	.word	.L_x_7417@srel


	//----- nvinfo : EIATTR_MAX_THREADS
	.align		4
.L_4638:
        /*0098*/ 	.byte	0x04, 0x05
        /*009a*/ 	.short	(.L_4640 - .L_4639)
.L_4639:
        /*009c*/ 	.word	0x00000200
        /*00a0*/ 	.word	0x00000001
        /*00a4*/ 	.word	0x00000001


	//----- nvinfo : EIATTR_CRS_STACK_SIZE
	.align		4
.L_4640:
        /*00a8*/ 	.byte	0x04, 0x1e
        /*00aa*/ 	.short	(.L_4642 - .L_4641)
.L_4641:
        /*00ac*/ 	.word	0x00000000


	//----- nvinfo : EIATTR_CBANK_PARAM_SIZE
	.align		4
.L_4642:
        /*00b0*/ 	.byte	0x03, 0x19
        /*00b2*/ 	.short	0x01d0


	//----- nvinfo : EIATTR_PARAM_CBANK
	.align		4
        /*00b4*/ 	.byte	0x04, 0x0a
        /*00b6*/ 	.short	(.L_4644 - .L_4643)
	.align		4
.L_4643:
        /*00b8*/ 	.word	index@(.nv.constant0._ZN2at4cuda57_GLOBAL__N__cd6b329d_24_DistributionBernoulli_cu_7537a20d21kernelPointwiseApply2IZNS_6native9templates4cuda28bernoulli_tensor_cuda_kernelIhfEEvRKNS_10TensorBaseES9_NS_15PhiloxCudaStateEEUliRhSB_SB_SB_RKfSD_SD_SD_E_hSC_jLi2ELin1ELi4ELi512ELi2EEEvNS0_6detail10TensorInfoIT0_T2_EENSG_IT1_SI_EESI_T_)
        /*00bc*/ 	.short	0x0210
        /*00be*/ 	.short	0x01d0


	//----- nvinfo : EIATTR_SW_WAR
	.align		4
.L_4644:
        /*00c0*/ 	.byte	0x04, 0x36
        /*00c2*/ 	.short	(.L_4646 - .L_4645)
.L_4645:
        /*00c4*/ 	.word	0x00000008
.L_4646:


//--------------------- .nv.info._ZN2at4cuda57_GLOBAL__N__cd6b329d_24_DistributionBernoulli_cu_7537a20d21kernelPointwiseApply2IZNS_6native9templates4cuda28bernoulli_tensor_cuda_kernelIhfEEvRKNS_10TensorBaseES9_NS_15PhiloxCudaStateEEUliRhSB_SB_SB_RKfSD_SD_SD_E_hSC_jLi2ELi2ELi4ELi512ELi2EEEvNS0_6detail10TensorInfoIT0_T2_EENSG_IT1_SI_EESI_T_ --------------------------
	.section	.nv.info._ZN2at4cuda57_GLOBAL__N__cd6b329d_24_DistributionBernoulli_cu_7537a20d21kernelPointwiseApply2IZNS_6native9templates4cuda28bernoulli_tensor_cuda_kernelIhfEEvRKNS_10TensorBaseES9_NS_15PhiloxCudaStateEEUliRhSB_SB_SB_RKfSD_SD_SD_E_hSC_jLi2ELi2ELi4ELi512ELi2EEEvNS0_6detail10TensorInfoIT0_T2_EENSG_IT1_SI_EESI_T_,"",@"SHT_CUDA_INFO"
	.sectionflags	@""
	.align	4


	//----- nvinfo : EIATTR_CUDA_API_VERSION
	.align		4
        /*0000*/ 	.byte	0x04, 0x37
        /*0002*/ 	.short	(.L_4648 - .L_4647)
.L_4647:
        /*0004*/ 	.word	0x00000082


	//----- nvinfo : EIATTR_KPARAM_INFO
	.align		4
.L_4648:
        /*0008*/ 	.byte	0x04, 0x17
        /*000a*/ 	.short	(.L_4650 - .L_4649)
.L_4649:
        /*000c*/ 	.word	0x00000000
        /*0010*/ 	.short	0x0003
        /*0012*/ 	.short	0x01b8
        /*0014*/ 	.byte	0x00, 0xf0, 0x61, 0x00


	//----- nvinfo : EIATTR_KPARAM_INFO
	.align		4
.L_4650:
        /*0018*/ 	.byte	0x04, 0x17
        /*001a*/ 	.short	(.L_4652 - .L_4651)
.L_4651:
        /*001c*/ 	.word	0x00000000
        /*0020*/ 	.short	0x0002
        /*0022*/ 	.short	0x01b0
        /*0024*/ 	.byte	0x00, 0xf0, 0x11, 0x00


	//----- nvinfo : EIATTR_KPARAM_INFO
	.align		4
.L_4652:
        /*0028*/ 	.byte	0x04, 0x17
        /*002a*/ 	.short	(.L_4654 - .L_4653)
.L_4653:
        /*002c*/ 	.word	0x00000000
        /*0030*/ 	.short	0x0001
        /*0032*/ 	.short	0x00d8
        /*0034*/ 	.byte	0x00, 0xf0, 0x61, 0x03


	//----- nvinfo : EIATTR_KPARAM_INFO
	.align		4
.L_4654:
        /*0038*/ 	.byte	0x04, 0x17
        /*003a*/ 	.short	(.L_4656 - .L_4655)
.L_4655:
        /*003c*/ 	.word	0x00000000
        /*0040*/ 	.short	0x0000
        /*0042*/ 	.short	0x0000
        /*0044*/ 	.byte	0x00, 0xf0, 0x61, 0x03


	//----- nvinfo : EIATTR_SPARSE_MMA_MASK
	.align		4
.L_4656:
        /*0048*/ 	.byte	0x03, 0x50
        /*004a*/ 	.short	0x0000


	//----- nvinfo : EIATTR_MAXREG_COUNT
	.align		4
        /*004c*/ 	.byte	0x03, 0x1b
        /*004e*/ 	.short	0x0040


	//----- nvinfo : EIATTR_EXTERNS
	.align		4
        /*0050*/ 	.byte	0x04, 0x0f
        /*0052*/ 	.short	(.L_4658 - .L_4657)


	//   ....[0]....
	.align		4
.L_4657:
        /*0054*/ 	.word	index@(__assertfail)


	//----- nvinfo : EIATTR_MERCURY_ISA_VERSION
	.align		4
.L_4658:
        /*0058*/ 	.byte	0x03, 0x5f
        /*005a*/ 	.short	0x0101


	//----- nvinfo : EIATTR_SYSCALL_OFFSETS
	.align		4
        /*005c*/ 	.byte	0x04, 0x46
        /*005e*/ 	.short	(.L_4660 - .L_4659)


	//   ....[0]....
.L_4659:
        /*0060*/ 	.word	0x00001a50


	//   ....[1]....
        /*0064*/ 	.word	0x00001c00


	//   ....[2]....
        /*0068*/ 	.word	0x00001da0


	//   ....[3]....
        /*006c*/ 	.word	0x00001f50


	//----- nvinfo : EIATTR_EXIT_INSTR_OFFSETS
	.align		4
.L_4660:
        /*0070*/ 	.byte	0x04, 0x1c
        /*0072*/ 	.short	(.L_4662 - .L_4661)


	//   ....[0]....
.L_4661:
        /*0074*/ 	.word	0x00000080


	//   ....[1]....
        /*0078*/ 	.word	0x00002050


	//----- nvinfo : EIATTR_INDIRECT_BRANCH_TARGETS
	.align		4
.L_4662:
        /*007c*/ 	.byte	0x04, 0x34
        /*007e*/ 	.short	(.L_4664 - .L_4663)


	//   ....[0]....
.L_4663:
        /*0080*/ 	.word	.L_x_7418@srel
        /*0084*/ 	.short	0x0
        /*0086*/ 	.short	0x0
        /*0088*/ 	.word	0x3
        /*008c*/ 	.word	.L_x_7419@srel
        /*0090*/ 	.word	.L_x_7420@srel
        /*0094*/ 	.word	.L_x_7421@srel


	//----- nvinfo : EIATTR_MAX_THREADS
	.align		4
.L_4664:
        /*0098*/ 	.byte	0x04, 0x05
        /*009a*/ 	.short	(.L_4666 - .L_4665)
.L_4665:
        /*009c*/ 	.word	0x00000200
        /*00a0*/ 	.word	0x00000001
        /*00a4*/ 	.word	0x00000001


	//----- nvinfo : EIATTR_CRS_STACK_SIZE
	.align		4
.L_4666:
        /*00a8*/ 	.byte	0x04, 0x1e
        /*00aa*/ 	.short	(.L_4668 - .L_4667)
.L_4667:
        /*00ac*/ 	.word	0x00000000


	//----- nvinfo : EIATTR_CBANK_PARAM_SIZE
	.align		4
.L_4668:
        /*00b0*/ 	.byte	0x03, 0x19
        /*00b2*/ 	.short	0x01d0


	//----- nvinfo : EIATTR_PARAM_CBANK
	.align		4
        /*00b4*/ 	.byte	0x04, 0x0a
        /*00b6*/ 	.short	(.L_4670 - .L_4669)
	.align		4
.L_4669:
        /*00b8*/ 	.word	index@(.nv.constant0._ZN2at4cuda57_GLOBAL__N__cd6b329d_24_DistributionBernoulli_cu_7537a20d21kernelPointwiseApply2IZNS_6native9templates4cuda28bernoulli_tensor_cuda_kernelIhfEEvRKNS_10TensorBaseES9_NS_15PhiloxCudaStateEEUliRhSB_SB_SB_RKfSD_SD_SD_E_hSC_jLi2ELi2ELi4ELi512ELi2EEEvNS0_6detail10TensorInfoIT0_T2_EENSG_IT1_SI_EESI_T_)
        /*00bc*/ 	.short	0x0210
        /*00be*/ 	.short	0x01d0


	//----- nvinfo : EIATTR_SW_WAR
	.align		4
.L_4670:
        /*00c0*/ 	.byte	0x04, 0x36
        /*00c2*/ 	.short	(.L_4672 - .L_4671)
.L_4671:
        /*00c4*/ 	.word	0x00000008
.L_4672:


//--------------------- .nv.info._ZN2at4cuda57_GLOBAL__N__cd6b329d_24_DistributionBernoulli_cu_7537a20d21kernelPointwiseApply2IZNS_6native9templates4cuda28bernoulli_tensor_cuda_kernelIhfEEvRKNS_10TensorBaseES9_NS_15PhiloxCudaStateEEUliRhSB_SB_SB_RKfSD_SD_SD_E_hSC_jLi2ELi1ELi4ELi512ELi2EEEvNS0_6detail10TensorInfoIT0_T2_EENSG_IT1_SI_EESI_T_ --------------------------
	.section	.nv.info._ZN2at4cuda57_GLOBAL__N__cd6b329d_24_DistributionBernoulli_cu_7537a20d21kernelPointwiseApply2IZNS_6native9templates4cuda28bernoulli_tensor_cuda_kernelIhfEEvRKNS_10TensorBaseES9_NS_15PhiloxCudaStateEEUliRhSB_SB_SB_RKfSD_SD_SD_E_hSC_jLi2ELi1ELi4ELi512ELi2EEEvNS0_6detail10TensorInfoIT0_T2_EENSG_IT1_SI_EESI_T_,"",@"SHT_CUDA_INFO"
	.sectionflags	@""
	.align	4


	//----- nvinfo : EIATTR_CUDA_API_VERSION
	.align		4
        /*0000*/ 	.byte	0x04, 0x37
        /*0002*/ 	.short	(.L_4674 - .L_4673)
.L_4673:
        /*0004*/ 	.word	0x00000082


	//----- nvinfo : EIATTR_KPARAM_INFO
	.align		4
.L_4674:
        /*0008*/ 	.byte	0x04, 0x17
        /*000a*/ 	.short	(.L_4676 - .L_4675)
.L_4675:
        /*000c*/ 	.word	0x00000000
        /*0010*/ 	.short	0x0003
        /*0012*/ 	.short	0x01b8
        /*0014*/ 	.byte	0x00, 0xf0, 0x61, 0x00


	//----- nvinfo : EIATTR_KPARAM_INFO
	.align		4
.L_4676:
        /*0018*/ 	.byte	0x04, 0x17
        /*001a*/ 	.short	(.L_4678 - .L_4677)
.L_4677:
        /*001c*/ 	.word	0x00000000
        /*0020*/ 	.short	0x0002
        /*0022*/ 	.short	0x01b0
        /*0024*/ 	.byte	0x00, 0xf0, 0x11, 0x00


	//----- nvinfo : EIATTR_KPARAM_INFO
	.align		4
.L_4678:
        /*0028*/ 	.byte	0x04, 0x17
        /*002a*/ 	.short	(.L_4680 - .L_4679)
.L_4679:
        /*002c*/ 	.word	0x00000000
        /*0030*/ 	.short	0x0001
        /*0032*/ 	.short	0x00d8
        /*0034*/ 	.byte	0x00, 0xf0, 0x61, 0x03


	//----- nvinfo : EIATTR_KPARAM_INFO
	.align		4
.L_4680:
        /*0038*/ 	.byte	0x04, 0x17
        /*003a*/ 	.short	(.L_4682 - .L_4681)
.L_4681:
        /*003c*/ 	.word	0x00000000
        /*0040*/ 	.short	0x0000
        /*0042*/ 	.short	0x0000
        /*0044*/ 	.byte	0x00, 0xf0, 0x61, 0x03


	//----- nvinfo : EIATTR_SPARSE_MMA_MASK
	.align		4
.L_4682:
        /*0048*/ 	.byte	0x03, 0x50
        /*004a*/ 	.short	0x0000


	//----- nvinfo : EIATTR_MAXREG_COUNT
	.align		4
        /*004c*/ 	.byte	0x03, 0x1b
        /*004e*/ 	.short	0x0040


	//----- nvinfo : EIATTR_EXTERNS
	.align		4
        /*0050*/ 	.byte	0x04, 0x0f
        /*0052*/ 	.short	(.L_4684 - .L_4683)


	//   ....[0]....
	.align		4
.L_4683:
        /*0054*/ 	.word	index@(__assertfail)


	//----- nvinfo : EIATTR_MERCURY_ISA_VERSION
	.align		4
.L_4684:
        /*0058*/ 	.byte	0x03, 0x5f
        /*005a*/ 	.short	0x0101


	//----- nvinfo : EIATTR_SYSCALL_OFFSETS
	.align		4
        /*005c*/ 	.byte	0x04, 0x46
        /*005e*/ 	.short	(.L_4686 - .L_4685)


	//   ....[0]....
.L_4685:
        /*0060*/ 	.word	0x00001470


	//   ....[1]....
        /*0064*/ 	.word	0x00001660


	//   ....[2]....
        /*0068*/ 	.word	0x00001840


	//   ....[3]....
        /*006c*/ 	.word	0x00001a30


	//----- nvinfo : EIATTR_EXIT_INSTR_OFFSETS
	.align		4
.L_4686:
        /*0070*/ 	.byte	0x04, 0x1c
        /*0072*/ 	.short	(.L_4688 - .L_4687)


	//   ....[0]....
.L_4687:
        /*0074*/ 	.word	0x00000080


	//   ....[1]....
        /*0078*/ 	.word	0x00001b10


	//----- nvinfo : EIATTR_INDIRECT_BRANCH_TARGETS
	.align		4
.L_4688:
        /*007c*/ 	.byte	0x04, 0x34
        /*007e*/ 	.short	(.L_4690 - .L_4689)


	//   ....[0]....
.L_4689:
        /*0080*/ 	.word	.L_x_7422@srel
        /*0084*/ 	.short	0x0
        /*0086*/ 	.short	0x0
        /*0088*/ 	.word	0x3
        /*008c*/ 	.word	.L_x_7423@srel
        /*0090*/ 	.word	.L_x_7424@srel
        /*0094*/ 	.word	.L_x_7425@srel


	//----- nvinfo : EIATTR_MAX_THREADS
	.align		4
.L_4690:
        /*0098*/ 	.byte	0x04, 0x05
        /*009a*/ 	.short	(.L_4692 - .L_4691)
.L_4691:
        /*009c*/ 	.word	0x00000200
        /*00a0*/ 	.word	0x00000001
        /*00a4*/ 	.word	0x00000001


	//----- nvinfo : EIATTR_CRS_STACK_SIZE
	.align		4
.L_4692:
        /*00a8*/ 	.byte	0x04, 0x1e
        /*00aa*/ 	.short	(.L_4694 - .L_4693)
.L_4693:
        /*00ac*/ 	.word	0x00000000


	//----- nvinfo : EIATTR_CBANK_PARAM_SIZE
	.align		4
.L_4694:
        /*00b0*/ 	.byte	0x03, 0x19
        /*00b2*/ 	.short	0x01d0


	//----- nvinfo : EIATTR_PARAM_CBANK
	.align		4
        /*00b4*/ 	.byte	0x04, 0x0a
        /*00b6*/ 	.short	(.L_4696 - .L_4695)
	.align		4
.L_4695:
        /*00b8*/ 	.word	index@(.nv.constant0._ZN2at4cuda57_GLOBAL__N__cd6b329d_24_DistributionBernoulli_cu_7537a20d21kernelPointwiseApply2IZNS_6native9templates4cuda28bernoulli_tensor_cuda_kernelIhfEEvRKNS_10TensorBaseES9_NS_15PhiloxCudaStateEEUliRhSB_SB_SB_RKfSD_SD_SD_E_hSC_jLi2ELi1ELi4ELi512ELi2EEEvNS0_6detail10TensorInfoIT0_T2_EENSG_IT1_SI_EESI_T_)
        /*00bc*/ 	.short	0x0210
        /*00be*/ 	.short	0x01d0


	//----- nvinfo : EIATTR_SW_WAR
	.align		4
.L_4696:
        /*00c0*/ 	.byte	0x04, 0x36
        /*00c2*/ 	.short	(.L_4698 - .L_4697)
.L_4697:
        /*00c4*/ 	.word	0x00000008
.L_4698:


//--------------------- .nv.info._ZN2at4cuda57_GLOBAL__N__cd6b329d_24_DistributionBernoulli_cu_7537a20d21kernelPointwiseApply2IZNS_6native9templates4cuda28bernoulli_tensor_cuda_kernelIhfEEvRKNS_10TensorBaseES9_NS_15PhiloxCudaStateEEUliRhSB_SB_SB_RKfSD_SD_SD_E_hSC_jLi1ELin1ELi4ELi512ELi2EEEvNS0_6detail10TensorInfoIT0_T2_EENSG_IT1_SI_EESI_T_ --------------------------
	.section	.nv.info._ZN2at4cuda57_GLOBAL__N__cd6b329d_24_DistributionBernoulli_cu_7537a20d21kernelPointwiseApply2IZNS_6native9templates4cuda28bernoulli_tensor_cuda_kernelIhfEEvRKNS_10TensorBaseES9_NS_15PhiloxCudaStateEEUliRhSB_SB_SB_RKfSD_SD_SD_E_hSC_jLi1ELin1ELi4ELi512ELi2EEEvNS0_6detail10TensorInfoIT0_T2_EENSG_IT1_SI_EESI_T_,"",@"SHT_CUDA_INFO"
	.sectionflags	@""
	.align	4


	//----- nvinfo : EIATTR_CUDA_API_VERSION
	.align		4
        /*0000*/ 	.byte	0x04, 0x37
        /*0002*/ 	.short	(.L_4700 - .L_4699)
.L_4699:
        /*0004*/ 	.word	0x00000082


	//----- nvinfo : EIATTR_KPARAM_INFO
	.align		4
.L_4700:
        /*0008*/ 	.byte	0x04, 0x17
        /*000a*/ 	.short	(.L_4702 - .L_4701)
.L_4701:
        /*000c*/ 	.word	0x00000000
        /*0010*/ 	.short	0x0003
        /*0012*/ 	.short	0x01b8
        /*0014*/ 	.byte	0x00, 0xf0, 0x61, 0x00


	//----- nvinfo : EIATTR_KPARAM_INFO
	.align		4
.L_4702:
        /*0018*/ 	.byte	0x04, 0x17
        /*001a*/ 	.short	(.L_4704 - .L_4703)
.L_4703:
        /*001c*/ 	.word	0x00000000
        /*0020*/ 	.short	0x0002
        /*0022*/ 	.short	0x01b0
        /*0024*/ 	.byte	0x00, 0xf0, 0x11, 0x00


	//----- nvinfo : EIATTR_KPARAM_INFO
	.align		4
.L_4704:
        /*0028*/ 	.byte	0x04, 0x17
        /*002a*/ 	.short	(.L_4706 - .L_4705)
.L_4705:
        /*002c*/ 	.word	0x00000000
        /*0030*/ 	.short	0x0001
        /*0032*/ 	.short	0x00d8
        /*0034*/ 	.byte	0x00, 0xf0, 0x61, 0x03


	//----- nvinfo : EIATTR_KPARAM_INFO
	.align		4
.L_4706:
        /*0038*/ 	.byte	0x04, 0x17
        /*003a*/ 	.short	(.L_4708 - .L_4707)
.L_4707:
        /*003c*/ 	.word	0x00000000
        /*0040*/ 	.short	0x0000
        /*0042*/ 	.short	0x0000
        /*0044*/ 	.byte	0x00, 0xf0, 0x61, 0x03


	//----- nvinfo : EIATTR_SPARSE_MMA_MASK
	.align		4
.L_4708:
        /*0048*/ 	.byte	0x03, 0x50
        /*004a*/ 	.short	0x0000


	//----- nvinfo : EIATTR_MAXREG_COUNT
	.align		4
        /*004c*/ 	.byte	0x03, 0x1b
        /*004e*/ 	.short	0x0040


	//----- nvinfo : EIATTR_EXTERNS
	.align		4
        /*0050*/ 	.byte	0x04, 0x0f
        /*0052*/ 	.short	(.L_4710 - .L_4709)


	//   ....[0]....
	.align		4
.L_4709:
        /*0054*/ 	.word	index@(__assertfail)


	//----- nvinfo : EIATTR_MERCURY_ISA_VERSION
	.align		4
.L_4710:
        /*0058*/ 	.byte	0x03, 0x5f
        /*005a*/ 	.short	0x0101


	//----- nvinfo : EIATTR_SYSCALL_OFFSETS
	.align		4
        /*005c*/ 	.byte	0x04, 0x46
        /*005e*/ 	.short	(.L_4712 - .L_4711)


	//   ....[0]....
.L_4711:
        /*0060*/ 	.word	0x000040d0


	//   ....[1]....
        /*0064*/ 	.word	0x000042e0


	//   ....[2]....
        /*0068*/ 	.word	0x00004500


	//   ....[3]....
        /*006c*/ 	.word	0x00004730


	//----- nvinfo : EIATTR_EXIT_INSTR_OFFSETS
	.align		4
.L_4712:
        /*0070*/ 	.byte	0x04, 0x1c
        /*0072*/ 	.short	(.L_4714 - .L_4713)


	//   ....[0]....
.L_4713:
        /*0074*/ 	.word	0x00000080


	//   ....[1]....
        /*0078*/ 	.word	0x000048c0


	//----- nvinfo : EIATTR_INDIRECT_BRANCH_TARGETS
	.align		4
.L_4714:
        /*007c*/ 	.byte	0x04, 0x34
        /*007e*/ 	.short	(.L_4716 - .L_4715)


	//   ....[0]....
.L_4715:
        /*0080*/ 	.word	.L_x_7426@srel
        /*0084*/ 	.short	0x0
        /*0086*/ 	.short	0x0
        /*0088*/ 	.word	0x3
        /*008c*/ 	.word	.L_x_7427@srel
        /*0090*/ 	.word	.L_x_7428@srel
        /*0094*/ 	.word	.L_x_7429@srel


	//----- nvinfo : EIATTR_MAX_THREADS
	.align		4
.L_4716:
        /*0098*/ 	.byte	0x04, 0x05
        /*009a*/ 	.short	(.L_4718 - .L_4717)
.L_4717:
        /*009c*/ 	.word	0x00000200
        /*00a0*/ 	.word	0x00000001
        /*00a4*/ 	.word	0x00000001


	//----- nvinfo : EIATTR_CRS_STACK_SIZE
	.align		4
.L_4718:
        /*00a8*/ 	.byte	0x04, 0x1e
        /*00aa*/ 	.short	(.L_4720 - .L_4719)
.L_4719:
        /*00ac*/ 	.word	0x00000000


	//----- nvinfo : EIATTR_CBANK_PARAM_SIZE
	.align		4
.L_4720:
        /*00b0*/ 	.byte	0x03, 0x19
        /*00b2*/ 	.short	0x01d0


	//----- nvinfo : EIATTR_PARAM_CBANK
	.align		4
        /*00b4*/ 	.byte	0x04, 0x0a
        /*00b6*/ 	.short	(.L_4722 - .L_4721)
	.align		4
.L_4721:
        /*00b8*/ 	.word	index@(.nv.constant0._ZN2at4cuda57_GLOBAL__N__cd6b329d_24_DistributionBernoulli_cu_7537a20d21kernelPointwiseApply2IZNS_6native9templates4cuda28bernoulli_tensor_cuda_kernelIhfEEvRKNS_10TensorBaseES9_NS_15PhiloxCudaStateEEUliRhSB_SB_SB_RKfSD_SD_SD_E_hSC_jLi1ELin1ELi4ELi512ELi2EEEvNS0_6detail10TensorInfoIT0_T2_EENSG_IT1_SI_EESI_T_)
        /*00bc*/ 	.short	0x0210
        /*00be*/ 	.short	0x01d0


	//----- nvinfo : EIATTR_SW_WAR
	.align		4
.L_4722:
        /*00c0*/ 	.byte	0x04, 0x36
        /*00c2*/ 	.short	(.L_4724 - .L_4723)
.L_4723:
        /*00c4*/ 	.word	0x00000008
.L_4724:


//--------------------- .nv.info._ZN2at4cuda57_GLOBAL__N__cd6b329d_24_DistributionBernoulli_cu_7537a20d21kernelPointwiseApply2IZNS_6native9templates4cuda28bernoulli_tensor_cuda_kernelIhfEEvRKNS_10TensorBaseES9_NS_15PhiloxCudaStateEEUliRhSB_SB_SB_RKfSD_SD_SD_E_hSC_jLi1ELi2ELi4ELi512ELi2EEEvNS0_6detail10TensorInfoIT0_T2_EENSG_IT1_SI_EESI_T_ --------------------------
	.section	.nv.info._ZN2at4cuda57_GLOBAL__N__cd6b329d_24_DistributionBernoulli_cu_7537a20d21kernelPointwiseApply2IZNS_6native9templates4cuda28bernoulli_tensor_cuda_kernelIhfEEvRKNS_10TensorBaseES9_NS_15PhiloxCudaStateEEUliRhSB_SB_SB_RKfSD_SD_SD_E_hSC_jLi1ELi2ELi4ELi512ELi2EEEvNS0_6detail10TensorInfoIT0_T2_EENSG_IT1_SI_EESI_T_,"",@"SHT_CUDA_INFO"
	.sectionflags	@""
	.align	4


	//----- nvinfo : EIATTR_CUDA_API_VERSION
	.align		4
        /*0000*/ 	.byte	0x04, 0x37
        /*0002*/ 	.short	(.L_4726 - .L_4725)
.L_4725:
        /*0004*/ 	.word	0x00000082


	//----- nvinfo : EIATTR_KPARAM_INFO
	.align		4
.L_4726:
        /*0008*/ 	.byte	0x04, 0x17
        /*000a*/ 	.short	(.L_4728 - .L_4727)
.L_4727:
        /*000c*/ 	.word	0x00000000
        /*0010*/ 	.short	0x0003
        /*0012*/ 	.short	0x01b8
        /*0014*/ 	.byte	0x00, 0xf0, 0x61, 0x00


	//----- nvinfo : EIATTR_KPARAM_INFO
	.align		4
.L_4728:
        /*0018*/ 	.byte	0x04, 0x17
        /*001a*/ 	.short	(.L_4730 - .L_4729)
.L_4729:
        /*001c*/ 	.word	0x00000000
        /*0020*/ 	.short	0x0002
        /*0022*/ 	.short	0x01b0
        /*0024*/ 	.byte	0x00, 0xf0, 0x11, 0x00


	//----- nvinfo : EIATTR_KPARAM_INFO
	.align		4
.L_4730:
        /*0028*/ 	.byte	0x04, 0x17
        /*002a*/ 	.short	(.L_4732 - .L_4731)
.L_4731:
        /*002c*/ 	.word	0x00000000
        /*0030*/ 	.short	0x0001
        /*0032*/ 	.short	0x00d8
        /*0034*/ 	.byte	0x00, 0xf0, 0x61, 0x03


	//----- nvinfo : EIATTR_KPARAM_INFO
	.align		4
.L_4732:
        /*0038*/ 	.byte	0x04, 0x17
        /*003a*/ 	.short	(.L_4734 - .L_4733)
.L_4733:
        /*003c*/ 	.word	0x00000000
        /*0040*/ 	.short	0x0000
        /*0042*/ 	.short	0x0000
        /*0044*/ 	.byte	0x00, 0xf0, 0x61, 0x03


	//----- nvinfo : EIATTR_SPARSE_MMA_MASK
	.align		4
.L_4734:
        /*0048*/ 	.byte	0x03, 0x50
        /*004a*/ 	.short	0x0000


	//----- nvinfo : EIATTR_MAXREG_COUNT
	.align		4
        /*004c*/ 	.byte	0x03, 0x1b
        /*004e*/ 	.short	0x0040


	//----- nvinfo : EIATTR_EXTERNS
	.align		4
        /*0050*/ 	.byte	0x04, 0x0f
        /*0052*/ 	.short	(.L_4736 - .L_4735)


	//   ....[0]....
	.align		4
.L_4735:
        /*0054*/ 	.word	index@(__assertfail)


	//----- nvinfo : EIATTR_MERCURY_ISA_VERSION
	.align		4
.L_4736:
        /*0058*/ 	.byte	0x03, 0x5f
        /*005a*/ 	.short	0x0101


	//----- nvinfo : EIATTR_SYSCALL_OFFSETS
	.align		4
        /*005c*/ 	.byte	0x04, 0x46
        /*005e*/ 	.short	(.L_4738 - .L_4737)


	//   ....[0]....
.L_4737:
        /*0060*/ 	.word	0x00001410


	//   ....[1]....
        /*0064*/ 	.word	0x00001600


	//   ....[2]....
        /*0068*/ 	.word	0x00001800


	//   ....[3]....
        /*006c*/ 	.word	0x00001a10


	//----- nvinfo : EIATTR_EXIT_INSTR_OFFSETS
	.align		4
.L_4738:
        /*0070*/ 	.byte	0x04, 0x1c
        /*0072*/ 	.short	(.L_4740 - .L_4739)


	//   ....[0]....
.L_4739:
        /*0074*/ 	.word	0x00000080


	//   ....[1]....
        /*0078*/ 	.word	0x00001b40


	//----- nvinfo : EIATTR_INDIRECT_BRANCH_TARGETS
	.align		4
.L_4740:
        /*007c*/ 	.byte	0x04, 0x34
        /*007e*/ 	.short	(.L_4742 - .L_4741)


	//   ....[0]....
.L_4741:
        /*0080*/ 	.word	.L_x_7430@srel
        /*0084*/ 	.short	0x0
        /*0086*/ 	.short	0x0
        /*0088*/ 	.word	0x3
        /*008c*/ 	.word	.L_x_7431@srel
        /*0090*/ 	.word	.L_x_7432@srel
        /*0094*/ 	.word	.L_x_7433@srel


	//----- nvinfo : EIATTR_MAX_THREADS
	.align		4
.L_4742:
        /*0098*/ 	.byte	0x04, 0x05
        /*009a*/ 	.short	(.L_4744 - .L_4743)
.L_4743:
        /*009c*/ 	.word	0x00000200
        /*00a0*/ 	.word	0x00000001
        /*00a4*/ 	.word	0x00000001


	//----- nvinfo : EIATTR_CRS_STACK_SIZE
	.align		4
.L_4744:
        /*00a8*/ 	.byte	0x04, 0x1e
        /*00aa*/ 	.short	(.L_4746 - .L_4745)
.L_4745:
        /*00ac*/ 	.word	0x00000000


	//----- nvinfo : EIATTR_CBANK_PARAM_SIZE
	.align		4
.L_4746:
        /*00b0*/ 	.byte	0x03, 0x19
        /*00b2*/ 	.short	0x01d0


	//----- nvinfo : EIATTR_PARAM_CBANK
	.align		4
        /*00b4*/ 	.byte	0x04, 0x0a
        /*00b6*/ 	.short	(.L_4748 - .L_4747)
	.align		4
.L_4747:
        /*00b8*/ 	.word	index@(.nv.constant0._ZN2at4cuda57_GLOBAL__N__cd6b329d_24_DistributionBernoulli_cu_7537a20d21kernelPointwiseApply2IZNS_6native9templates4cuda28bernoulli_tensor_cuda_kernelIhfEEvRKNS_10TensorBaseES9_NS_15PhiloxCudaStateEEUliRhSB_SB_SB_RKfSD_SD_SD_E_hSC_jLi1ELi2ELi4ELi512ELi2EEEvNS0_6detail10TensorInfoIT0_T2_EENSG_IT1_SI_EESI_T_)
        /*00bc*/ 	.short	0x0210
        /*00be*/ 	.short	0x01d0


	//----- nvinfo : EIATTR_SW_WAR
	.align		4
.L_4748:
        /*00c0*/ 	.byte	0x04, 0x36
        /*00c2*/ 	.short	(.L_4750 - .L_4749)
.L_4749:
        /*00c4*/ 	.word	0x00000008
.L_4750:


//--------------------- .nv.info._ZN2at4cuda57_GLOBAL__N__cd6b329d_24_DistributionBernoulli_cu_7537a20d21kernelPointwiseApply2IZNS_6native9templates4cuda28bernoulli_tensor_cuda_kernelIhfEEvRKNS_10TensorBaseES9_NS_15PhiloxCudaStateEEUliRhSB_SB_SB_RKfSD_SD_SD_E_hSC_jLi1ELi1ELi4ELi512ELi2EEEvNS0_6detail10TensorInfoIT0_T2_EENSG_IT1_SI_EESI_T_ --------------------------
	.section	.nv.info._ZN2at4cuda57_GLOBAL__N__cd6b329d_24_DistributionBernoulli_cu_7537a20d21kernelPointwiseApply2IZNS_6native9templates4cuda28bernoulli_tensor_cuda_kernelIhfEEvRKNS_10TensorBaseES9_NS_15PhiloxCudaStateEEUliRhSB_SB_SB_RKfSD_SD_SD_E_hSC_jLi1ELi1ELi4ELi512ELi2EEEvNS0_6detail10TensorInfoIT0_T2_EENSG_IT1_SI_EESI_T_,"",@"SHT_CUDA_INFO"
	.sectionflags	@""
	.align	4


	//----- nvinfo : EIATTR_CUDA_API_VERSION
	.align		4
        /*0000*/ 	.byte	0x04, 0x37
        /*0002*/ 	.short	(.L_4752 - .L_4751)
.L_4751:
        /*0004*/ 	.word	0x00000082


	//----- nvinfo : EIATTR_KPARAM_INFO
	.align		4
.L_4752:
        /*0008*/ 	.byte	0x04, 0x17
        /*000a*/ 	.short	(.L_4754 - .L_4753)
.L_4753:
        /*000c*/ 	.word	0x00000000
        /*0010*/ 	.short	0x0003
        /*0012*/ 	.short	0x01b8
        /*0014*/ 	.byte	0x00, 0xf0, 0x61, 0x00


	//----- nvinfo : EIATTR_KPARAM_INFO
	.align		4
.L_4754:
        /*0018*/ 	.byte	0x04, 0x17
        /*001a*/ 	.short	(.L_4756 - .L_4755)
.L_4755:
        /*001c*/ 	.word	0x00000000
        /*0020*/ 	.short	0x0002
        /*0022*/ 	.short	0x01b0
        /*0024*/ 	.byte	0x00, 0xf0, 0x11, 0x00


	//----- nvinfo : EIATTR_KPARAM_INFO
	.align		4
.L_4756:
        /*0028*/ 	.byte	0x04, 0x17
        /*002a*/ 	.short	(.L_4758 - .L_4757)
.L_4757:
        /*002c*/ 	.word	0x00000000
        /*0030*/ 	.short	0x0001
        /*0032*/ 	.short	0x00d8
        /*0034*/ 	.byte	0x00, 0xf0, 0x61, 0x03


	//----- nvinfo : EIATTR_KPARAM_INFO
	.align		4
.L_4758:
        /*0038*/ 	.byte	0x04, 0x17
        /*003a*/ 	.short	(.L_4760 - .L_4759)
.L_4759:
        /*003c*/ 	.word	0x00000000
        /*0040*/ 	.short	0x0000
        /*0042*/ 	.short	0x0000
        /*0044*/ 	.byte	0x00, 0xf0, 0x61, 0x03


	//----- nvinfo : EIATTR_SPARSE_MMA_MASK
	.align		4
.L_4760:
        /*0048*/ 	.byte	0x03, 0x50
        /*004a*/ 	.short	0x0000


	//----- nvinfo : EIATTR_MAXREG_COUNT
	.align		4
        /*004c*/ 	.byte	0x03, 0x1b
        /*004e*/ 	.short	0x0040


	//----- nvinfo : EIATTR_EXTERNS
	.align		4
        /*0050*/ 	.byte	0x04, 0x0f
        /*0052*/ 	.short	(.L_4762 - .L_4761)


	//   ....[0]....
	.align		4
.L_4761:
        /*0054*/ 	.word	index@(__assertfail)


	//----- nvinfo : EIATTR_MERCURY_ISA_VERSION
	.align		4
.L_4762:
        /*0058*/ 	.byte	0x03, 0x5f
        /*005a*/ 	.short	0x0101


	//----- nvinfo : EIATTR_SYSCALL_OFFSETS
	.align		4
        /*005c*/ 	.byte	0x04, 0x46
        /*005e*/ 	.short	(.L_4764 - .L_4763)


	//   ....[0]....
.L_4763:
        /*0060*/ 	.word	0x00000e50


	//   ....[1]....
        /*0064*/ 	.word	0x00001000


	//   ....[2]....
        /*0068*/ 	.word	0x000011a0


	//   ....[3]....
        /*006c*/ 	.word	0x000013b0


	//----- nvinfo : EIATTR_EXIT_INSTR_OFFSETS
	.align		4
.L_4764:
        /*0070*/ 	.byte	0x04, 0x1c
        /*0072*/ 	.short	(.L_4766 - .L_4765)


	//   ....[0]....
.L_4765:
        /*0074*/ 	.word	0x00000080


	//   ....[1]....
        /*0078*/ 	.word	0x000014e0


	//----- nvinfo : EIATTR_INDIRECT_BRANCH_TARGETS
	.align		4
.L_4766:
        /*007c*/ 	.byte	0x04, 0x34
        /*007e*/ 	.short	(.L_4768 - .L_4767)


	//   ....[0]....
.L_4767:
        /*0080*/ 	.word	.L_x_7434@srel
        /*0084*/ 	.short	0x0
        /*0086*/ 	.short	0x0
        /*0088*/ 	.word	0x3
        /*008c*/ 	.word	.L_x_7435@srel
        /*0090*/ 	.word	.L_x_7436@srel
        /*0094*/ 	.word	.L_x_7437@srel


	//----- nvinfo : EIATTR_MAX_THREADS
	.align		4
.L_4768:
        /*0098*/ 	.byte	0x04, 0x05
        /*009a*/ 	.short	(.L_4770 - .L_4769)
.L_4769:
        /*009c*/ 	.word	0x00000200
        /*00a0*/ 	.word	0x00000001
        /*00a4*/ 	.word	0x00000001


	//----- nvinfo : EIATTR_CRS_STACK_SIZE
	.align		4
.L_4770:
        /*00a8*/ 	.byte	0x04, 0x1e
        /*00aa*/ 	.short	(.L_4772 - .L_4771)
.L_4771:
        /*00ac*/ 	.word	0x00000000


	//----- nvinfo : EIATTR_CBANK_PARAM_SIZE
	.align		4
.L_4772:
        /*00b0*/ 	.byte	0x03, 0x19
        /*00b2*/ 	.short	0x01d0


	//----- nvinfo : EIATTR_PARAM_CBANK
	.align		4
        /*00b4*/ 	.byte	0x04, 0x0a
        /*00b6*/ 	.short	(.L_4774 - .L_4773)
	.align		4
.L_4773:
        /*00b8*/ 	.word	index@(.nv.constant0._ZN2at4cuda57_GLOBAL__N__cd6b329d_24_DistributionBernoulli_cu_7537a20d21kernelPointwiseApply2IZNS_6native9templates4cuda28bernoulli_tensor_cuda_kernelIhfEEvRKNS_10TensorBaseES9_NS_15PhiloxCudaStateEEUliRhSB_SB_SB_RKfSD_SD_SD_E_hSC_jLi1ELi1ELi4ELi512ELi2EEEvNS0_6detail10TensorInfoIT0_T2_EENSG_IT1_SI_EESI_T_)
        /*00bc*/ 	.short	0x0210
        /*00be*/ 	.short	0x01d0


	//----- nvinfo : EIATTR_SW_WAR
	.align		4
.L_4774:
        /*00c0*/ 	.byte	0x04, 0x36
        /*00c2*/ 	.short	(.L_4776 - .L_4775)
.L_4775:
        /*00c4*/ 	.word	0x00000008
.L_4776:


//--------------------- .nv.info._ZN2at4cuda57_GLOBAL__N__cd6b329d_24_DistributionBernoulli_cu_7537a20d21kernelPointwiseApply2IZNS_6native9templates4cuda28bernoulli_tensor_cuda_kernelIddEEvRKNS_10TensorBaseES9_NS_15PhiloxCudaStateEEUliRdSB_SB_SB_RKdSD_SD_SD_E_dSC_mLin1ELin1ELi4ELi512ELi2EEEvNS0_6detail10TensorInfoIT0_T2_EENSG_IT1_SI_EESI_T_ --------------------------
	.section	.nv.info._ZN2at4cuda57_GLOBAL__N__cd6b329d_24_DistributionBernoulli_cu_7537a20d21kernelPointwiseApply2IZNS_6native9templates4cuda28bernoulli_tensor_cuda_kernelIddEEvRKNS_10TensorBaseES9_NS_15PhiloxCudaStateEEUliRdSB_SB_SB_RKdSD_SD_SD_E_dSC_mLin1ELin1ELi4ELi512ELi2EEEvNS0_6detail10TensorInfoIT0_T2_EENSG_IT1_SI_EESI_T_,"",@"SHT_CUDA_INFO"
	.sectionflags	@""
	.align	4


	//----- nvinfo : EIATTR_CUDA_API_VERSION
	.align		4
        /*0000*/ 	.byte	0x04, 0x37
        /*0002*/ 	.short	(.L_4778 - .L_4777)
.L_4777:
        /*0004*/ 	.word	0x00000082


	//----- nvinfo : EIATTR_KPARAM_INFO
	.align		4
.L_4778:
        /*0008*/ 	.byte	0x04, 0x17
        /*000a*/ 	.short	(.L_4780 - .L_4779)
.L_4779:
        /*000c*/ 	.word	0x00000000
        /*0010*/ 	.short	0x0003
        /*0012*/ 	.short	0x0348
        /*0014*/ 	.byte	0x00, 0xf0, 0x61, 0x00


	//----- nvinfo : EIATTR_KPARAM_INFO
	.align		4
.L_4780:
        /*0018*/ 	.byte	0x04, 0x17
        /*001a*/ 	.short	(.L_4782 - .L_4781)
.L_4781:
        /*001c*/ 	.word	0x00000000
        /*0020*/ 	.short	0x0002
        /*0022*/ 	.short	0x0340
        /*0024*/ 	.byte	0x00, 0xf0, 0x21, 0x00


	//----- nvinfo : EIATTR_KPARAM_INFO
	.align		4
.L_4782:
        /*0028*/ 	.byte	0x04, 0x17
        /*002a*/ 	.short	(.L_4784 - .L_4783)
.L_4783:
        /*002c*/ 	.word	0x00000000
        /*0030*/ 	.short	0x0001
        /*0032*/ 	.short	0x01a0
        /*0034*/ 	.byte	0x00, 0xf0, 0x81, 0x06


	//----- nvinfo : EIATTR_KPARAM_INFO
	.align		4
.L_4784:
        /*0038*/ 	.byte	0x04, 0x17
        /*003a*/ 	.short	(.L_4786 - .L_4785)
.L_4785:
        /*003c*/ 	.word	0x00000000
        /*0040*/ 	.short	0x0000
        /*0042*/ 	.short	0x0000
        /*0044*/ 	.byte	0x00, 0xf0, 0x81, 0x06


	//----- nvinfo : EIATTR_SPARSE_MMA_MASK
	.align		4
.L_4786:
        /*0048*/ 	.byte	0x03, 0x50
        /*004a*/ 	.short	0x0000


	//----- nvinfo : EIATTR_MAXREG_COUNT
	.align		4
        /*004c*/ 	.byte	0x03, 0x1b
        /*004e*/ 	.short	0x0040


	//----- nvinfo : EIATTR_EXTERNS
	.align		4
        /*0050*/ 	.byte	0x04, 0x0f
        /*0052*/ 	.short	(.L_4788 - .L_4787)


	//   ....[0]....
	.align		4
.L_4787:
        /*0054*/ 	.word	index@(__assertfail)


	//----- nvinfo : EIATTR_MERCURY_ISA_VERSION
	.align		4
.L_4788:
        /*0058*/ 	.byte	0x03, 0x5f
        /*005a*/ 	.short	0x0101


	//----- nvinfo : EIATTR_SYSCALL_OFFSETS
	.align		4
        /*005c*/ 	.byte	0x04, 0x46
        /*005e*/ 	.short	(.L_4790 - .L_4789)


	//   ....[0]....
.L_4789:
        /*0060*/ 	.word	0x0000d9f0


	//   ....[1]....
        /*0064*/ 	.word	0x0000dbd0


	//   ....[2]....
        /*0068*/ 	.word	0x0000dda0


	//   ....[3]....
        /*006c*/ 	.word	0x0000df80


	//----- nvinfo : EIATTR_EXIT_INSTR_OFFSETS
	.align		4
.L_4790:
        /*0070*/ 	.byte	0x04, 0x1c
        /*0072*/ 	.short	(.L_4792 - .L_4791)


	//   ....[0]....
.L_4791:
        /*0074*/ 	.word	0x00000090


	//   ....[1]....
        /*0078*/ 	.word	0x0000e0d0


	//----- nvinfo : EIATTR_INDIRECT_BRANCH_TARGETS
	.align		4
.L_4792:
        /*007c*/ 	.byte	0x04, 0x34
        /*007e*/ 	.short	(.L_4794 - .L_4793)


	//   ....[0]....
.L_4793:
        /*0080*/ 	.word	.L_x_7438@srel
        /*0084*/ 	.short	0x0
        /*0086*/ 	.short	0x0
        /*0088*/ 	.word	0x3
        /*008c*/ 	.word	.L_x_7439@srel
        /*0090*/ 	.word	.L_x_7440@srel
        /*0094*/ 	.word	.L_x_7441@srel


	//----- nvinfo : EIATTR_MAX_THREADS
	.align		4
.L_4794:
        /*0098*/ 	.byte	0x04, 0x05
        /*009a*/ 	.short	(.L_4796 - .L_4795)
.L_4795:
        /*009c*/ 	.word	0x00000200
        /*00a0*/ 	.word	0x00000001
        /*00a4*/ 	.word	0x00000001


	//----- nvinfo : EIATTR_CRS_STACK_SIZE
	.align		4
.L_4796:
        /*00a8*/ 	.byte	0x04, 0x1e
        /*00aa*/ 	.short	(.L_4798 - .L_4797)
.L_4797:
        /*00ac*/ 	.word	0x00000000


	//----- nvinfo : EIATTR_CBANK_PARAM_SIZE
	.align		4
.L_4798:
        /*00b0*/ 	.byte	0x03, 0x19
        /*00b2*/ 	.short	0x0360


	//----- nvinfo : EIATTR_PARAM_CBANK
	.align		4
        /*00b4*/ 	.byte	0x04, 0x0a
        /*00b6*/ 	.short	(.L_4800 - .L_4799)
	.align		4
.L_4799:
        /*00b8*/ 	.word	index@(.nv.constant0._ZN2at4cuda57_GLOBAL__N__cd6b329d_24_DistributionBernoulli_cu_7537a20d21kernelPointwiseApply2IZNS_6native9templates4cuda28bernoulli_tensor_cuda_kernelIddEEvRKNS_10TensorBaseES9_NS_15PhiloxCudaStateEEUliRdSB_SB_SB_RKdSD_SD_SD_E_dSC_mLin1ELin1ELi4ELi512ELi2EEEvNS0_6detail10TensorInfoIT0_T2_EENSG_IT1_SI_EESI_T_)
        /*00bc*/ 	.short	0x0210
        /*00be*/ 	.short	0x0360


	//----- nvinfo : EIATTR_SW_WAR
	.align		4
.L_4800:
        /*00c0*/ 	.byte	0x04, 0x36
        /*00c2*/ 	.short	(.L_4802 - .L_4801)
.L_4801:
        /*00c4*/ 	.word	0x00000008
.L_4802:


//--------------------- .nv.info._ZN2at4cuda57_GLOBAL__N__cd6b329d_24_DistributionBernoulli_cu_7537a20d21kernelPointwiseApply2IZNS_6native9templates4cuda28bernoulli_tensor_cuda_kernelIddEEvRKNS_10TensorBaseES9_NS_15PhiloxCudaStateEEUliRdSB_SB_SB_RKdSD_SD_SD_E_dSC_mLi1ELi1ELi4ELi512ELi2EEEvNS0_6detail10TensorInfoIT0_T2_EENSG_IT1_SI_EESI_T_ --------------------------
	.section	.nv.info._ZN2at4cuda57_GLOBAL__N__cd6b329d_24_DistributionBernoulli_cu_7537a20d21kernelPointwiseApply2IZNS_6native9templates4cuda28bernoulli_tensor_cuda_kernelIddEEvRKNS_10TensorBaseES9_NS_15PhiloxCudaStateEEUliRdSB_SB_SB_RKdSD_SD_SD_E_dSC_mLi1ELi1ELi4ELi512ELi2EEEvNS0_6detail10TensorInfoIT0_T2_EENSG_IT1_SI_EESI_T_,"",@"SHT_CUDA_INFO"
	.sectionflags	@""
	.align	4


	//----- nvinfo : EIATTR_CUDA_API_VERSION
	.align		4
        /*0000*/ 	.byte	0x04, 0x37
        /*0002*/ 	.short	(.L_4804 - .L_4803)
.L_4803:
        /*0004*/ 	.word	0x00000082


	//----- nvinfo : EIATTR_KPARAM_INFO
	.align		4
.L_4804:
        /*0008*/ 	.byte	0x04, 0x17
        /*000a*/ 	.short	(.L_4806 - .L_4805)
.L_4805:
        /*000c*/ 	.word	0x00000000
        /*0010*/ 	.short	0x0003
        /*0012*/ 	.short	0x0348
        /*0014*/ 	.byte	0x00, 0xf0, 0x61, 0x00


	//----- nvinfo : EIATTR_KPARAM_INFO
	.align		4
.L_4806:
        /*0018*/ 	.byte	0x04, 0x17
        /*001a*/ 	.short	(.L_4808 - .L_4807)
.L_4807:
        /*001c*/ 	.word	0x00000000
        /*0020*/ 	.short	0x0002
        /*0022*/ 	.short	0x0340
        /*0024*/ 	.byte	0x00, 0xf0, 0x21, 0x00


	//----- nvinfo : EIATTR_KPARAM_INFO
	.align		4
.L_4808:
        /*0028*/ 	.byte	0x04, 0x17
        /*002a*/ 	.short	(.L_4810 - .L_4809)
.L_4809:
        /*002c*/ 	.word	0x00000000
        /*0030*/ 	.short	0x0001
        /*0032*/ 	.short	0x01a0
        /*0034*/ 	.byte	0x00, 0xf0, 0x81, 0x06


	//----- nvinfo : EIATTR_KPARAM_INFO
	.align		4
.L_4810:
        /*0038*/ 	.byte	0x04, 0x17
        /*003a*/ 	.short	(.L_4812 - .L_4811)
.L_4811:
        /*003c*/ 	.word	0x00000000
        /*0040*/ 	.short	0x0000
        /*0042*/ 	.short	0x0000
        /*0044*/ 	.byte	0x00, 0xf0, 0x81, 0x06


	//----- nvinfo : EIATTR_SPARSE_MMA_MASK
	.align		4
.L_4812:
        /*0048*/ 	.byte	0x03, 0x50
        /*004a*/ 	.short	0x0000


	//----- nvinfo : EIATTR_MAXREG_COUNT
	.align		4
        /*004c*/ 	.byte	0x03, 0x1b
        /*004e*/ 	.short	0x0040


	//----- nvinfo : EIATTR_EXTERNS
	.align		4
        /*0050*/ 	.byte	0x04, 0x0f
        /*0052*/ 	.short	(.L_4814 - .L_4813)


	//   ....[0]....
	.align		4
.L_4813:
        /*0054*/ 	.word	index@(__assertfail)


	//----- nvinfo : EIATTR_MERCURY_ISA_VERSION
	.align		4
.L_4814:
        /*0058*/ 	.byte	0x03, 0x5f
        /*005a*/ 	.short	0x0101


	//----- nvinfo : EIATTR_SYSCALL_OFFSETS
	.align		4
        /*005c*/ 	.byte	0x04, 0x46
        /*005e*/ 	.short	(.L_4816 - .L_4815)


	//   ....[0]....
.L_4815:
        /*0060*/ 	.word	0x00001060


	//   ....[1]....
        /*0064*/ 	.word	0x00001240


	//   ....[2]....
        /*0068*/ 	.word	0x00001410


	//   ....[3]....
        /*006c*/ 	.word	0x000016a0


	//----- nvinfo : EIATTR_EXIT_INSTR_OFFSETS
	.align		4
.L_4816:
        /*0070*/ 	.byte	0x04, 0x1c
        /*0072*/ 	.short	(.L_4818 - .L_4817)


	//   ....[0]....
.L_4817:
        /*0074*/ 	.word	0x00000090


	//   ....[1]....
        /*0078*/ 	.word	0x00001880


	//----- nvinfo : EIATTR_INDIRECT_BRANCH_TARGETS
	.align		4
.L_4818:
        /*007c*/ 	.byte	0x04, 0x34
        /*007e*/ 	.short	(.L_4820 - .L_4819)


	//   ....[0]....
.L_4819:
        /*0080*/ 	.word	.L_x_7442@srel
        /*0084*/ 	.short	0x0
        /*0086*/ 	.short	0x0
        /*0088*/ 	.word	0x3
        /*008c*/ 	.word	.L_x_7443@srel
        /*0090*/ 	.word	.L_x_7444@srel
        /*0094*/ 	.word	.L_x_7445@srel


	//----- nvinfo : EIATTR_MAX_THREADS
	.align		4
.L_4820:
        /*0098*/ 	.byte	0x04, 0x05
        /*009a*/ 	.short	(.L_4822 - .L_4821)
.L_4821:
        /*009c*/ 	.word	0x00000200
        /*00a0*/ 	.word	0x00000001
        /*00a4*/ 	.word	0x00000001


	//----- nvinfo : EIATTR_CRS_STACK_SIZE
	.align		4
.L_4822:
        /*00a8*/ 	.byte	0x04, 0x1e
        /*00aa*/ 	.short	(.L_4824 - .L_4823)
.L_4823:
        /*00ac*/ 	.word	0x00000000


	//----- nvinfo : EIATTR_CBANK_PARAM_SIZE
	.align		4
.L_4824:
        /*00b0*/ 	.byte	0x03, 0x19
        /*00b2*/ 	.short	0x0360


	//----- nvinfo : EIATTR_PARAM_CBANK
	.align		4
        /*00b4*/ 	.byte	0x04, 0x0a
        /*00b6*/ 	.short	(.L_4826 - .L_4825)
	.align		4
.L_4825:
        /*00b8*/ 	.word	index@(.nv.constant0._ZN2at4cuda57_GLOBAL__N__cd6b329d_24_DistributionBernoulli_cu_7537a20d21kernelPointwiseApply2IZNS_6native9templates4cuda28bernoulli_tensor_cuda_kernelIddEEvRKNS_10TensorBaseES9_NS_15PhiloxCudaStateEEUliRdSB_SB_SB_RKdSD_SD_SD_E_dSC_mLi1ELi1ELi4ELi512ELi2EEEvNS0_6detail10TensorInfoIT0_T2_EENSG_IT1_SI_EESI_T_)
        /*00bc*/ 	.short	0x0210
        /*00be*/ 	.short	0x0360


	//----- nvinfo : EIATTR_SW_WAR
	.align		4
.L_4826:
        /*00c0*/ 	.byte	0x04, 0x36
        /*00c2*/ 	.short	(.L_4828 - .L_4827)
.L_4827:
        /*00c4*/ 	.word	0x00000008
.L_4828:


//--------------------- .nv.info._ZN2at4cuda57_GLOBAL__N__cd6b329d_24_DistributionBernoulli_cu_7537a20d21kernelPointwiseApply2IZNS_6native9templates4cuda28bernoulli_tensor_cuda_kernelIddEEvRKNS_10TensorBaseES9_NS_15PhiloxCudaStateEEUliRdSB_SB_SB_RKdSD_SD_SD_E_dSC_jLin1ELin1ELi4ELi512ELi2EEEvNS0_6detail10TensorInfoIT0_T2_EENSG_IT1_SI_EESI_T_ --------------------------
	.section	.nv.info._ZN2at4cuda57_GLOBAL__N__cd6b329d_24_DistributionBernoulli_cu_7537a20d21kernelPointwiseApply2IZNS_6native9templates4cuda28bernoulli_tensor_cuda_kernelIddEEvRKNS_10TensorBaseES9_NS_15PhiloxCudaStateEEUliRdSB_SB_SB_RKdSD_SD_SD_E_dSC_jLin1ELin1ELi4ELi512ELi2EEEvNS0_6detail10TensorInfoIT0_T2_EENSG_IT1_SI_EESI_T_,"",@"SHT_CUDA_INFO"
	.sectionflags	@""
	.align	4


	//----- nvinfo : EIATTR_CUDA_API_VERSION
	.align		4
        /*0000*/ 	.byte	0x04, 0x37
        /*0002*/ 	.short	(.L_4830 - .L_4829)
.L_4829:
        /*0004*/ 	.word	0x00000082


	//----- nvinfo : EIATTR_KPARAM_INFO
	.align		4
.L_4830:
        /*0008*/ 	.byte	0x04, 0x17
        /*000a*/ 	.short	(.L_4832 - .L_4831)
.L_4831:
        /*000c*/ 	.word	0x00000000
        /*0010*/ 	.short	0x0003
        /*0012*/ 	.short	0x01b8
        /*0014*/ 	.byte	0x00, 0xf0, 0x61, 0x00


	//----- nvinfo : EIATTR_KPARAM_INFO
	.align		4
.L_4832:
        /*0018*/ 	.byte	0x04, 0x17
        /*001a*/ 	.short	(.L_4834 - .L_4833)
.L_4833:
        /*001c*/ 	.word	0x00000000
        /*0020*/ 	.short	0x0002
        /*0022*/ 	.short	0x01b0
        /*0024*/ 	.byte	0x00, 0xf0, 0x11, 0x00


	//----- nvinfo : EIATTR_KPARAM_INFO
	.align		4
.L_4834:
        /*0028*/ 	.byte	0x04, 0x17
        /*002a*/ 	.short	(.L_4836 - .L_4835)
.L_4835:
        /*002c*/ 	.word	0x00000000
        /*0030*/ 	.short	0x0001
        /*0032*/ 	.short	0x00d8
        /*0034*/ 	.byte	0x00, 0xf0, 0x61, 0x03


	//----- nvinfo : EIATTR_KPARAM_INFO
	.align		4
.L_4836:
        /*0038*/ 	.byte	0x04, 0x17
        /*003a*/ 	.short	(.L_4838 - .L_4837)
.L_4837:
        /*003c*/ 	.word	0x00000000
        /*0040*/ 	.short	0x0000
        /*0042*/ 	.short	0x0000
        /*0044*/ 	.byte	0x00, 0xf0, 0x61, 0x03


	//----- nvinfo : EIATTR_SPARSE_MMA_MASK
	.align		4
.L_4838:
        /*0048*/ 	.byte	0x03, 0x50
        /*004a*/ 	.short	0x0000


	//----- nvinfo : EIATTR_MAXREG_COUNT
	.align		4
        /*004c*/ 	.byte	0x03, 0x1b
        /*004e*/ 	.short	0x0040


	//----- nvinfo : EIATTR_EXTERNS
	.align		4
        /*0050*/ 	.byte	0x04, 0x0f
        /*0052*/ 	.short	(.L_4840 - .L_4839)


	//   ....[0]....
	.align		4
.L_4839:
        /*0054*/ 	.word	index@(__assertfail)


	//----- nvinfo : EIATTR_MERCURY_ISA_VERSION
	.align		4
.L_4840:
        /*0058*/ 	.byte	0x03, 0x5f
        /*005a*/ 	.short	0x0101


	//----- nvinfo : EIATTR_SYSCALL_OFFSETS
	.align		4
        /*005c*/ 	.byte	0x04, 0x46
        /*005e*/ 	.short	(.L_4842 - .L_4841)


	//   ....[0]....
.L_4841:
        /*0060*/ 	.word	0x000073c0


	//   ....[1]....
        /*0064*/ 	.word	0x000075a0


	//   ....[2]....
        /*0068*/ 	.word	0x00007770


	//   ....[3]....
        /*006c*/ 	.word	0x00007950


	//----- nvinfo : EIATTR_EXIT_INSTR_OFFSETS
	.align		4
.L_4842:
        /*0070*/ 	.byte	0x04, 0x1c
        /*0072*/ 	.short	(.L_4844 - .L_4843)


	//   ....[0]....
.L_4843:
        /*0074*/ 	.word	0x00000080


	//   ....[1]....
        /*0078*/ 	.word	0x00007a80


	//----- nvinfo : EIATTR_INDIRECT_BRANCH_TARGETS
	.align		4
.L_4844:
        /*007c*/ 	.byte	0x04, 0x34
        /*007e*/ 	.short	(.L_4846 - .L_4845)


	//   ....[0]....
.L_4845:
        /*0080*/ 	.word	.L_x_7446@srel
        /*0084*/ 	.short	0x0
        /*0086*/ 	.short	0x0
        /*0088*/ 	.word	0x3
        /*008c*/ 	.word	.L_x_7447@srel
        /*0090*/ 	.word	.L_x_7448@srel
        /*0094*/ 	.word	.L_x_7449@srel


	//----- nvinfo : EIATTR_MAX_THREADS
	.align		4
.L_4846:
        /*0098*/ 	.byte	0x04, 0x05
        /*009a*/ 	.short	(.L_4848 - .L_4847)
.L_4847:
        /*009c*/ 	.word	0x00000200
        /*00a0*/ 	.word	0x00000001
        /*00a4*/ 	.word	0x00000001


	//----- nvinfo : EIATTR_CRS_STACK_SIZE
	.align		4
.L_4848:
        /*00a8*/ 	.byte	0x04, 0x1e
        /*00aa*/ 	.short	(.L_4850 - .L_4849)
.L_4849:
        /*00ac*/ 	.word	0x00000000


	//----- nvinfo : EIATTR_CBANK_PARAM_SIZE
	.align		4
.L_4850:
        /*00b0*/ 	.byte	0x03, 0x19
        /*00b2*/ 	.short	0x01d0


	//----- nvinfo : EIATTR_PARAM_CBANK
	.align		4
        /*00b4*/ 	.byte	0x04, 0x0a
        /*00b6*/ 	.short	(.L_4852 - .L_4851)
	.align		4
.L_4851:
        /*00b8*/ 	.word	index@(.nv.constant0._ZN2at4cuda57_GLOBAL__N__cd6b329d_24_DistributionBernoulli_cu_7537a20d21kernelPointwiseApply2IZNS_6native9templates4cuda28bernoulli_tensor_cuda_kernelIddEEvRKNS_10TensorBaseES9_NS_15PhiloxCudaStateEEUliRdSB_SB_SB_RKdSD_SD_SD_E_dSC_jLin1ELin1ELi4ELi512ELi2EEEvNS0_6detail10TensorInfoIT0_T2_EENSG_IT1_SI_EESI_T_)
        /*00bc*/ 	.short	0x0210
        /*00be*/ 	.short	0x01d0


	//----- nvinfo : EIATTR_SW_WAR
	.align		4
.L_4852:
        /*00c0*/ 	.byte	0x04, 0x36
        /*00c2*/ 	.short	(.L_4854 - .L_4853)
.L_4853:
        /*00c4*/ 	.word	0x00000008
.L_4854:


//--------------------- .nv.info._ZN2at4cuda57_GLOBAL__N__cd6b329d_24_DistributionBernoulli_cu_7537a20d21kernelPointwiseApply2IZNS_6native9templates4cuda28bernoulli_tensor_cuda_kernelIddEEvRKNS_10TensorBaseES9_NS_15PhiloxCudaStateEEUliRdSB_SB_SB_RKdSD_SD_SD_E_dSC_jLin1ELi2ELi4ELi512ELi2EEEvNS0_6detail10TensorInfoIT0_T2_EENSG_IT1_SI_EESI_T_ --------------------------
	.section	.nv.info._ZN2at4cuda57_GLOBAL__N__cd6b329d_24_DistributionBernoulli_cu_7537a20d21kernelPointwiseApply2IZNS_6native9templates4cuda28bernoulli_tensor_cuda_kernelIddEEvRKNS_10TensorBaseES9_NS_15PhiloxCudaStateEEUliRdSB_SB_SB_RKdSD_SD_SD_E_dSC_jLin1ELi2ELi4ELi512ELi2EEEvNS0_6detail10TensorInfoIT0_T2_EENSG_IT1_SI_EESI_T_,"",@"SHT_CUDA_INFO"
	.sectionflags	@""
	.align	4


	//----- nvinfo : EIATTR_CUDA_API_VERSION
	.align		4
        /*0000*/ 	.byte	0x04, 0x37
        /*0002*/ 	.short	(.L_4856 - .L_4855)
.L_4855:
        /*0004*/ 	.word	0x00000082


	//----- nvinfo : EIATTR_KPARAM_INFO
	.align		4
.L_4856:
        /*0008*/ 	.byte	0x04, 0x17
        /*000a*/ 	.short	(.L_4858 - .L_4857)
.L_4857:
        /*000c*/ 	.word	0x00000000
        /*0010*/ 	.short	0x0003
        /*0012*/ 	.short	0x01b8
        /*0014*/ 	.byte	0x00, 0xf0, 0x61, 0x00


	//----- nvinfo : EIATTR_KPARAM_INFO
	.align		4
.L_4858:
        /*0018*/ 	.byte	0x04, 0x17
        /*001a*/ 	.short	(.L_4860 - .L_4859)
.L_4859:
        /*001c*/ 	.word	0x00000000
        /*0020*/ 	.short	0x0002
        /*0022*/ 	.short	0x01b0
        /*0024*/ 	.byte	0x00, 0xf0, 0x11, 0x00


	//----- nvinfo : EIATTR_KPARAM_INFO
	.align		4
.L_4860:
        /*0028*/ 	.byte	0x04, 0x17
        /*002a*/ 	.short	(.L_4862 - .L_4861)
.L_4861:
        /*002c*/ 	.word	0x00000000
        /*0030*/ 	.short	0x0001
        /*0032*/ 	.short	0x00d8
        /*0034*/ 	.byte	0x00, 0xf0, 0x61, 0x03


	//----- nvinfo : EIATTR_KPARAM_INFO
	.align		4
.L_4862:
        /*0038*/ 	.byte	0x04, 0x17
        /*003a*/ 	.short	(.L_4864 - .L_4863)
.L_4863:
        /*003c*/ 	.word	0x00000000
        /*0040*/ 	.short	0x0000
        /*0042*/ 	.short	0x0000
        /*0044*/ 	.byte	0x00, 0xf0, 0x61, 0x03


	//----- nvinfo : EIATTR_SPARSE_MMA_MASK
	.align		4
.L_4864:
        /*0048*/ 	.byte	0x03, 0x50
        /*004a*/ 	.short	0x0000


	//----- nvinfo : EIATTR_MAXREG_COUNT
	.align		4
        /*004c*/ 	.byte	0x03, 0x1b
        /*004e*/ 	.short	0x0040


	//----- nvinfo : EIATTR_EXTERNS
	.align		4
        /*0050*/ 	.byte	0x04, 0x0f
        /*0052*/ 	.short	(.L_4866 - .L_4865)


	//   ....[0]....
	.align		4
.L_4865:
        /*0054*/ 	.word	index@(__assertfail)


	//----- nvinfo : EIATTR_MERCURY_ISA_VERSION
	.align		4
.L_4866:
        /*0058*/ 	.byte	0x03, 0x5f
        /*005a*/ 	.short	0x0101


	//----- nvinfo : EIATTR_SYSCALL_OFFSETS
	.align		4
        /*005c*/ 	.byte	0x04, 0x46
        /*005e*/ 	.short	(.L_4868 - .L_4867)


	//   ....[0]....
.L_4867:
        /*0060*/ 	.word	0x00004790


	//   ....[1]....
        /*0064*/ 	.word	0x00004970


	//   ....[2]....
        /*0068*/ 	.word	0x00004b40


	//   ....[3]....
        /*006c*/ 	.word	0x00004d20


	//----- nvinfo : EIATTR_EXIT_INSTR_OFFSETS
	.align		4
.L_4868:
        /*0070*/ 	.byte	0x04, 0x1c
        /*0072*/ 	.short	(.L_4870 - .L_4869)


	//   ....[0]....
.L_4869:
        /*0074*/ 	.word	0x00000080


	//   ....[1]....
        /*0078*/ 	.word	0x00004e50


	//----- nvinfo : EIATTR_INDIRECT_BRANCH_TARGETS
	.align		4
.L_4870:
        /*007c*/ 	.byte	0x04, 0x34
        /*007e*/ 	.short	(.L_4872 - .L_4871)


	//   ....[0]....
.L_4871:
        /*0080*/ 	.word	.L_x_7450@srel
        /*0084*/ 	.short	0x0
        /*0086*/ 	.short	0x0
        /*0088*/ 	.word	0x3
        /*008c*/ 	.word	.L_x_7451@srel
        /*0090*/ 	.word	.L_x_7452@srel
        /*0094*/ 	.word	.L_x_7453@srel


	//----- nvinfo : EIATTR_MAX_THREADS
	.align		4
.L_4872:
        /*0098*/ 	.byte	0x04, 0x05
        /*009a*/ 	.short	(.L_4874 - .L_4873)
.L_4873:
        /*009c*/ 	.word	0x00000200
        /*00a0*/ 	.word	0x00000001
        /*00a4*/ 	.word	0x00000001


	//----- nvinfo : EIATTR_CRS_STACK_SIZE
	.align		4
.L_4874:
        /*00a8*/ 	.byte	0x04, 0x1e
        /*00aa*/ 	.short	(.L_4876 - .L_4875)
.L_4875:
        /*00ac*/ 	.word	0x00000000


	//----- nvinfo : EIATTR_CBANK_PARAM_SIZE
	.align		4
.L_4876:
        /*00b0*/ 	.byte	0x03, 0x19
        /*00b2*/ 	.short	0x01d0


	//----- nvinfo : EIATTR_PARAM_CBANK
	.align		4
        /*00b4*/ 	.byte	0x04, 0x0a
        /*00b6*/ 	.short	(.L_4878 - .L_4877)
	.align		4
.L_4877:
        /*00b8*/ 	.word	index@(.nv.constant0._ZN2at4cuda57_GLOBAL__N__cd6b329d_24_DistributionBernoulli_cu_7537a20d21kernelPointwiseApply2IZNS_6native9templates4cuda28bernoulli_tensor_cuda_kernelIddEEvRKNS_10TensorBaseES9_NS_15PhiloxCudaStateEEUliRdSB_SB_SB_RKdSD_SD_SD_E_dSC_jLin1ELi2ELi4ELi512ELi2EEEvNS0_6detail10TensorInfoIT0_T2_EENSG_IT1_SI_EESI_T_)
        /*00bc*/ 	.short	0x0210
        /*00be*/ 	.short	0x01d0


	//----- nvinfo : EIATTR_SW_WAR
	.align		4
.L_4878:
        /*00c0*/ 	.byte	0x04, 0x36
        /*00c2*/ 	.short	(.L_4880 - .L_4879)
.L_4879:
        /*00c4*/ 	.word	0x00000008
.L_4880:


//--------------------- .nv.info._ZN2at4cuda57_GLOBAL__N__cd6b329d_24_DistributionBernoulli_cu_7537a20d21kernelPointwiseApply2IZNS_6native9templates4cuda28bernoulli_tensor_cuda_kernelIddEEvRKNS_10TensorBaseES9_NS_15PhiloxCudaStateEEUliRdSB_SB_SB_RKdSD_SD_SD_E_dSC_jLin1ELi1ELi4ELi512ELi2EEEvNS0_6detail10TensorInfoIT0_T2_EENSG_IT1_SI_EESI_T_ --------------------------
	.section	.nv.info._ZN2at4cuda57_GLOBAL__N__cd6b329d_24_DistributionBernoulli_cu_7537a20d21kernelPointwiseApply2IZNS_6native9templates4cuda28bernoulli_tensor_cuda_kernelIddEEvRKNS_10TensorBaseES9_NS_15PhiloxCudaStateEEUliRdSB_SB_SB_RKdSD_SD_SD_E_dSC_jLin1ELi1ELi4ELi512ELi2EEEvNS0_6detail10TensorInfoIT0_T2_EENSG_IT1_SI_EESI_T_,"",@"SHT_CUDA_INFO"
	.sectionflags	@""
	.align	4


	//----- nvinfo : EIATTR_CUDA_API_VERSION
	.align		4
        /*0000*/ 	.byte	0x04, 0x37
        /*0002*/ 	.short	(.L_4882 - .L_4881)
.L_4881:
        /*0004*/ 	.word	0x00000082


	//----- nvinfo : EIATTR_KPARAM_INFO
	.align		4
.L_4882:
        /*0008*/ 	.byte	0x04, 0x17
        /*000a*/ 	.short	(.L_4884 - .L_4883)
.L_4883:
        /*000c*/ 	.word	0x00000000
        /*0010*/ 	.short	0x0003
        /*0012*/ 	.short	0x01b8
        /*0014*/ 	.byte	0x00, 0xf0, 0x61, 0x00


	//----- nvinfo : EIATTR_KPARAM_INFO
	.align		4
.L_4884:
        /*0018*/ 	.byte	0x04, 0x17
        /*001a*/ 	.short	(.L_4886 - .L_4885)
.L_4885:
        /*001c*/ 	.word	0x00000000
        /*0020*/ 	.short	0x0002
        /*0022*/ 	.short	0x01b0
        /*0024*/ 	.byte	0x00, 0xf0, 0x11, 0x00


	//----- nvinfo : EIATTR_KPARAM_INFO
	.align		4
.L_4886:
        /*0028*/ 	.byte	0x04, 0x17
        /*002a*/ 	.short	(.L_4888 - .L_4887)
.L_4887:
        /*002c*/ 	.word	0x00000000
        /*0030*/ 	.short	0x0001
        /*0032*/ 	.short	0x00d8
        /*0034*/ 	.byte	0x00, 0xf0, 0x61, 0x03


	//----- nvinfo : EIATTR_KPARAM_INFO
	.align		4
.L_4888:
        /*0038*/ 	.byte	0x04, 0x17
        /*003a*/ 	.short	(.L_4890 - .L_4889)
.L_4889:
        /*003c*/ 	.word	0x00000000
        /*0040*/ 	.short	0x0000
        /*0042*/ 	.short	0x0000
        /*0044*/ 	.byte	0x00, 0xf0, 0x61, 0x03


	//----- nvinfo : EIATTR_SPARSE_MMA_MASK
	.align		4
.L_4890:
        /*0048*/ 	.byte	0x03, 0x50
        /*004a*/ 	.short	0x0000


	//----- nvinfo : EIATTR_MAXREG_COUNT
	.align		4
        /*004c*/ 	.byte	0x03, 0x1b
        /*004e*/ 	.short	0x0040


	//----- nvinfo : EIATTR_EXTERNS
	.align		4
        /*0050*/ 	.byte	0x04, 0x0f
        /*0052*/ 	.short	(.L_4892 - .L_4891)


	//   ....[0]....
	.align		4
.L_4891:
        /*0054*/ 	.word	index@(__assertfail)


	//----- nvinfo : EIATTR_MERCURY_ISA_VERSION
	.align		4
.L_4892:
        /*0058*/ 	.byte	0x03, 0x5f
        /*005a*/ 	.short	0x0101


	//----- nvinfo : EIATTR_SYSCALL_OFFSETS
	.align		4
        /*005c*/ 	.byte	0x04, 0x46
        /*005e*/ 	.short	(.L_4894 - .L_4893)


	//   ....[0]....
.L_4893:
        /*0060*/ 	.word	0x00004090


	//   ....[1]....
        /*0064*/ 	.word	0x000042e0


	//   ....[2]....
        /*0068*/ 	.word	0x00004520


	//   ....[3]....
        /*006c*/ 	.word	0x00004780


	//----- nvinfo : EIATTR_EXIT_INSTR_OFFSETS
	.align		4
.L_4894:
        /*0070*/ 	.byte	0x04, 0x1c
        /*0072*/ 	.short	(.L_4896 - .L_4895)


	//   ....[0]....
.L_4895:
        /*0074*/ 	.word	0x00000080


	//   ....[1]....
        /*0078*/ 	.word	0x000048b0


	//----- nvinfo : EIATTR_INDIRECT_BRANCH_TARGETS
	.align		4
.L_4896:
        /*007c*/ 	.byte	0x04, 0x34
        /*007e*/ 	.short	(.L_4898 - .L_4897)


	//   ....[0]....
.L_4897:
        /*0080*/ 	.word	.L_x_7454@srel
        /*0084*/ 	.short	0x0
        /*0086*/ 	.short	0x0
        /*0088*/ 	.word	0x3
        /*008c*/ 	.word	.L_x_7455@srel
        /*0090*/ 	.word	.L_x_7456@srel
        /*0094*/ 	.word	.L_x_7457@srel


	//----- nvinfo : EIATTR_MAX_THREADS
	.align		4
.L_4898:
        /*0098*/ 	.byte	0x04, 0x05
        /*009a*/ 	.short	(.L_4900 - .L_4899)
.L_4899:
        /*009c*/ 	.word	0x00000200
        /*00a0*/ 	.word	0x00000001
        /*00a4*/ 	.word	0x00000001


	//----- nvinfo : EIATTR_CRS_STACK_SIZE
	.align		4
.L_4900:
        /*00a8*/ 	.byte	0x04, 0x1e
        /*00aa*/ 	.short	(.L_4902 - .L_4901)
.L_4901:
        /*00ac*/ 	.word	0x00000000


	//----- nvinfo : EIATTR_CBANK_PARAM_SIZE
	.align		4
.L_4902:
        /*00b0*/ 	.byte	0x03, 0x19
        /*00b2*/ 	.short	0x01d0


	//----- nvinfo : EIATTR_PARAM_CBANK
	.align		4
        /*00b4*/ 	.byte	0x04, 0x0a
        /*00b6*/ 	.short	(.L_4904 - .L_4903)
	.align		4
.L_4903:
        /*00b8*/ 	.word	index@(.nv.constant0._ZN2at4cuda57_GLOBAL__N__cd6b329d_24_DistributionBernoulli_cu_7537a20d21kernelPointwiseApply2IZNS_6native9templates4cuda28bernoulli_tensor_cuda_kernelIddEEvRKNS_10TensorBaseES9_NS_15PhiloxCudaStateEEUliRdSB_SB_SB_RKdSD_SD_SD_E_dSC_jLin1ELi1ELi4ELi512ELi2EEEvNS0_6detail10TensorInfoIT0_T2_EENSG_IT1_SI_EESI_T_)
        /*00bc*/ 	.short	0x0210
        /*00be*/ 	.short	0x01d0


	//----- nvinfo : EIATTR_SW_WAR
	.align		4
.L_4904:
        /*00c0*/ 	.byte	0x04, 0x36
        /*00c2*/ 	.short	(.L_4906 - .L_4905)
.L_4905:
        /*00c4*/ 	.word	0x00000008
.L_4906:


//--------------------- .nv.info._ZN2at4cuda57_GLOBAL__N__cd6b329d_24_DistributionBernoulli_cu_7537a20d21kernelPointwiseApply2IZNS_6native9templates4cuda28bernoulli_tensor_cuda_kernelIddEEvRKNS_10TensorBaseES9_NS_15PhiloxCudaStateEEUliRdSB_SB_SB_RKdSD_SD_SD_E_dSC_jLi2ELin1ELi4ELi512ELi2EEEvNS0_6detail10TensorInfoIT0_T2_EENSG_IT1_SI_EESI_T_ --------------------------
	.section	.nv.info._ZN2at4cuda57_GLOBAL__N__cd6b329d_24_DistributionBernoulli_cu_7537a20d21kernelPointwiseApply2IZNS_6native9templates4cuda28bernoulli_tensor_cuda_kernelIddEEvRKNS_10TensorBaseES9_NS_15PhiloxCudaStateEEUliRdSB_SB_SB_RKdSD_SD_SD_E_dSC_jLi2ELin1ELi4ELi512ELi2EEEvNS0_6detail10TensorInfoIT0_T2_EENSG_IT1_SI_EESI_T_,"",@"SHT_CUDA_INFO"
	.sectionflags	@""
	.align	4


	//----- nvinfo : EIATTR_CUDA_API_VERSION
	.align		4
        /*0000*/ 	.byte	0x04, 0x37
        /*0002*/ 	.short	(.L_4908 - .L_4907)
.L_4907:
        /*0004*/ 	.word	0x00000082


	//----- nvinfo : EIATTR_KPARAM_INFO
	.align		4
.L_4908:
        /*0008*/ 	.byte	0x04, 0x17
        /*000a*/ 	.short	(.L_4910 - .L_4909)
.L_4909:
        /*000c*/ 	.word	0x00000000
        /*0010*/ 	.short	0x0003
        /*0012*/ 	.short	0x01b8
        /*0014*/ 	.byte	0x00, 0xf0, 0x61, 0x00


	//----- nvinfo : EIATTR_KPARAM_INFO
	.align		4
.L_4910:
        /*0018*/ 	.byte	0x04, 0x17
        /*001a*/ 	.short	(.L_4912 - .L_4911)
.L_4911:
        /*001c*/ 	.word	0x00000000
        /*0020*/ 	.short	0x0002
        /*0022*/ 	.short	0x01b0
        /*0024*/ 	.byte	0x00, 0xf0, 0x11, 0x00


	//----- nvinfo : EIATTR_KPARAM_INFO
	.align		4
.L_4912:
        /*0028*/ 	.byte	0x04, 0x17
        /*002a*/ 	.short	(.L_4914 - .L_4913)
.L_4913:
        /*002c*/ 	.word	0x00000000
        /*0030*/ 	.short	0x0001
        /*0032*/ 	.short	0x00d8
        /*0034*/ 	.byte	0x00, 0xf0, 0x61, 0x03


	//----- nvinfo : EIATTR_KPARAM_INFO
	.align		4
.L_4914:
        /*0038*/ 	.byte	0x04, 0x17
        /*003a*/ 	.short	(.L_4916 - .L_4915)
.L_4915:
        /*003c*/ 	.word	0x00000000
        /*0040*/ 	.short	0x0000
        /*0042*/ 	.short	0x0000
        /*0044*/ 	.byte	0x00, 0xf0, 0x61, 0x03


	//----- nvinfo : EIATTR_SPARSE_MMA_MASK
	.align		4
.L_4916:
        /*0048*/ 	.byte	0x03, 0x50
        /*004a*/ 	.short	0x0000


	//----- nvinfo : EIATTR_MAXREG_COUNT
	.align		4
        /*004c*/ 	.byte	0x03, 0x1b
        /*004e*/ 	.short	0x0040


	//----- nvinfo : EIATTR_EXTERNS
	.align		4
        /*0050*/ 	.byte	0x04, 0x0f
        /*0052*/ 	.short	(.L_4918 - .L_4917)


	//   ....[0]....
	.align		4
.L_4917:
        /*0054*/ 	.word	index@(__assertfail)


	//----- nvinfo : EIATTR_MERCURY_ISA_VERSION
	.align		4
.L_4918:
        /*0058*/ 	.byte	0x03, 0x5f
        /*005a*/ 	.short	0x0101


	//----- nvinfo : EIATTR_SYSCALL_OFFSETS
	.align		4
        /*005c*/ 	.byte	0x04, 0x46
        /*005e*/ 	.short	(.L_4920 - .L_4919)


	//   ....[0]....
.L_4919:
        /*0060*/ 	.word	0x00004770


	//   ....[1]....
        /*0064*/ 	.word	0x00004950


	//   ....[2]....
        /*0068*/ 	.word	0x00004b20


	//   ....[3]....
        /*006c*/ 	.word	0x00004d00


	//----- nvinfo : EIATTR_EXIT_INSTR_OFFSETS
	.align		4
.L_4920:
        /*0070*/ 	.byte	0x04, 0x1c
        /*0072*/ 	.short	(.L_4922 - .L_4921)


	//   ....[0]....
.L_4921:
        /*0074*/ 	.word	0x00000080


	//   ....[1]....
        /*0078*/ 	.word	0x00004e30


	//----- nvinfo : EIATTR_INDIRECT_BRANCH_TARGETS
	.align		4
.L_4922:
        /*007c*/ 	.byte	0x04, 0x34
        /*007e*/ 	.short	(.L_4924 - .L_4923)


	//   ....[0]....
.L_4923:
        /*0080*/ 	.word	.L_x_7458@srel
        /*0084*/ 	.short	0x0
        /*0086*/ 	.short	0x0
        /*0088*/ 	.word	0x3
        /*008c*/ 	.word	.L_x_7459@srel
        /*0090*/ 	.word	.L_x_7460@srel
        /*0094*/ 	.word	.L_x_7461@srel


	//----- nvinfo : EIATTR_MAX_THREADS
	.align		4
.L_4924:
        /*0098*/ 	.byte	0x04, 0x05
        /*009a*/ 	.short	(.L_4926 - .L_4925)
.L_4925:
        /*009c*/ 	.word	0x00000200
        /*00a0*/ 	.word	0x00000001
        /*00a4*/ 	.word	0x00000001


	//----- nvinfo : EIATTR_CRS_STACK_SIZE
	.align		4
.L_4926:
        /*00a8*/ 	.byte	0x04, 0x1e
        /*00aa*/ 	.short	(.L_4928 - .L_4927)
.L_4927:
        /*00ac*/ 	.word	0x00000000


	//----- nvinfo : EIATTR_CBANK_PARAM_SIZE
	.align		4
.L_4928:
        /*00b0*/ 	.byte	0x03, 0x19
        /*00b2*/ 	.short	0x01d0


	//----- nvinfo : EIATTR_PARAM_CBANK
	.align		4
        /*00b4*/ 	.byte	0x04, 0x0a
        /*00b6*/ 	.short	(.L_4930 - .L_4929)
	.align		4
.L_4929:
        /*00b8*/ 	.word	index@(.nv.constant0._ZN2at4cuda57_GLOBAL__N__cd6b329d_24_DistributionBernoulli_cu_7537a20d21kernelPointwiseApply2IZNS_6native9templates4cuda28bernoulli_tensor_cuda_kernelIddEEvRKNS_10TensorBaseES9_NS_15PhiloxCudaStateEEUliRdSB_SB_SB_RKdSD_SD_SD_E_dSC_jLi2ELin1ELi4ELi512ELi2EEEvNS0_6detail10TensorInfoIT0_T2_EENSG_IT1_SI_EESI_T_)
        /*00bc*/ 	.short	0x0210
        /*00be*/ 	.short	0x01d0


	//----- nvinfo : EIATTR_SW_WAR
	.align		4
.L_4930:
        /*00c0*/ 	.byte	0x04, 0x36
        /*00c2*/ 	.short	(.L_4932 - .L_4931)
.L_4931:
        /*00c4*/ 	.word	0x00000008
.L_4932:


//--------------------- .nv.info._ZN2at4cuda57_GLOBAL__N__cd6b329d_24_DistributionBernoulli_cu_7537a20d21kernelPointwiseApply2IZNS_6native9templates4cuda28bernoulli_tensor_cuda_kernelIddEEvRKNS_10TensorBaseES9_NS_15PhiloxCudaStateEEUliRdSB_SB_SB_RKdSD_SD_SD_E_dSC_jLi2ELi2ELi4ELi512ELi2EEEvNS0_6detail10TensorInfoIT0_T2_EENSG_IT1_SI_EESI_T_ --------------------------
	.section	.nv.info._ZN2at4cuda57_GLOBAL__N__cd6b329d_24_DistributionBernoulli_cu_7537a20d21kernelPointwiseApply2IZNS_6native9templates4cuda28bernoulli_tensor_cuda_kernelIddEEvRKNS_10TensorBaseES9_NS_15PhiloxCudaStateEEUliRdSB_SB_SB_RKdSD_SD_SD_E_dSC_jLi2ELi2ELi4ELi512ELi2EEEvNS0_6detail10TensorInfoIT0_T2_EENSG_IT1_SI_EESI_T_,"",@"SHT_CUDA_INFO"
	.sectionflags	@""
	.align	4


	//----- nvinfo : EIATTR_CUDA_API_VERSION
	.align		4
        /*0000*/ 	.byte	0x04, 0x37
        /*0002*/ 	.short	(.L_4934 - .L_4933)
.L_4933:
        /*0004*/ 	.word	0x00000082


	//----- nvinfo : EIATTR_KPARAM_INFO
	.align		4
.L_4934:
        /*0008*/ 	.byte	0x04, 0x17
        /*000a*/ 	.short	(.L_4936 - .L_4935)
.L_4935:
        /*000c*/ 	.word	0x00000000
        /*0010*/ 	.short	0x0003
        /*0012*/ 	.short	0x01b8
        /*0014*/ 	.byte	0x00, 0xf0, 0x61, 0x00


	//----- nvinfo : EIATTR_KPARAM_INFO
	.align		4
.L_4936:
        /*0018*/ 	.byte	0x04, 0x17
        /*001a*/ 	.short	(.L_4938 - .L_4937)
.L_4937:
        /*001c*/ 	.word	0x00000000
        /*0020*/ 	.short	0x0002
        /*0022*/ 	.short	0x01b0
        /*0024*/ 	.byte	0x00, 0xf0, 0x11, 0x00


	//----- nvinfo : EIATTR_KPARAM_INFO
	.align		4
.L_4938:
        /*0028*/ 	.byte	0x04, 0x17
        /*002a*/ 	.short	(.L_4940 - .L_4939)
.L_4939:
        /*002c*/ 	.word	0x00000000
        /*0030*/ 	.short	0x0001
        /*0032*/ 	.short	0x00d8
        /*0034*/ 	.byte	0x00, 0xf0, 0x61, 0x03


	//----- nvinfo : EIATTR_KPARAM_INFO
	.align		4
.L_4940:
        /*0038*/ 	.byte	0x04, 0x17
        /*003a*/ 	.short	(.L_4942 - .L_4941)
.L_4941:
        /*003c*/ 	.word	0x00000000
        /*0040*/ 	.short	0x0000
        /*0042*/ 	.short	0x0000
        /*0044*/ 	.byte	0x00, 0xf0, 0x61, 0x03


	//----- nvinfo : EIATTR_SPARSE_MMA_MASK
	.align		4
.L_4942:
        /*0048*/ 	.byte	0x03, 0x50
        /*004a*/ 	.short	0x0000


	//----- nvinfo : EIATTR_MAXREG_COUNT
	.align		4
        /*004c*/ 	.byte	0x03, 0x1b
        /*004e*/ 	.short	0x0040


	//----- nvinfo : EIATTR_EXTERNS
	.align		4
        /*0050*/ 	.byte	0x04, 0x0f
        /*0052*/ 	.short	(.L_4944 - .L_4943)


	//   ....[0]....
	.align		4
.L_4943:
        /*0054*/ 	.word	index@(__assertfail)


	//----- nvinfo : EIATTR_MERCURY_ISA_VERSION
	.align		4
.L_4944:
        /*0058*/ 	.byte	0x03, 0x5f
        /*005a*/ 	.short	0x0101


	//----- nvinfo : EIATTR_SYSCALL_OFFSETS
	.align		4
        /*005c*/ 	.byte	0x04, 0x46
        /*005e*/ 	.short	(.L_4946 - .L_4945)


	//   ....[0]....
.L_4945:
        /*0060*/ 	.word	0x00001a10


	//   ....[1]....
        /*0064*/ 	.word	0x00001bf0


	//   ....[2]....
        /*0068*/ 	.word	0x00001dc0


	//   ....[3]....
        /*006c*/ 	.word	0x00001fa0


	//----- nvinfo : EIATTR_EXIT_INSTR_OFFSETS
	.align		4
.L_4946:
        /*0070*/ 	.byte	0x04, 0x1c
        /*0072*/ 	.short	(.L_4948 - .L_4947)


	//   ....[0]....
.L_4947:
        /*0074*/ 	.word	0x00000080


	//   ....[1]....
        /*0078*/ 	.word	0x000020c0


	//----- nvinfo : EIATTR_INDIRECT_BRANCH_TARGETS
	.align		4
.L_4948:
        /*007c*/ 	.byte	0x04, 0x34
        /*007e*/ 	.short	(.L_4950 - .L_4949)


	//   ....[0]....
.L_4949:
        /*0080*/ 	.word	.L_x_7462@srel
        /*0084*/ 	.short	0x0
        /*0086*/ 	.short	0x0
        /*0088*/ 	.word	0x3
        /*008c*/ 	.word	.L_x_7463@srel
        /*0090*/ 	.word	.L_x_7464@srel
        /*0094*/ 	.word	.L_x_7465@srel


	//----- nvinfo : EIATTR_MAX_THREADS
	.align		4
.L_4950:
        /*0098*/ 	.byte	0x04, 0x05
        /*009a*/ 	.short	(.L_4952 - .L_4951)
.L_4951:
        /*009c*/ 	.word	0x00000200
        /*00a0*/ 	.word	0x00000001
        /*00a4*/ 	.word	0x00000001


	//----- nvinfo : EIATTR_CRS_STACK_SIZE
	.align		4
.L_4952:
        /*00a8*/ 	.byte	0x04, 0x1e
        /*00aa*/ 	.short	(.L_4954 - .L_4953)
.L_4953:
        /*00ac*/ 	.word	0x00000000


	//----- nvinfo : EIATTR_CBANK_PARAM_SIZE
	.align		4
.L_4954:
        /*00b0*/ 	.byte	0x03, 0x19
        /*00b2*/ 	.short	0x01d0


	//----- nvinfo : EIATTR_PARAM_CBANK
	.align		4
        /*00b4*/ 	.byte	0x04, 0x0a
        /*00b6*/ 	.short	(.L_4956 - .L_4955)
	.align		4
.L_4955:
        /*00b8*/ 	.word	index@(.nv.constant0._ZN2at4cuda57_GLOBAL__N__cd6b329d_24_DistributionBernoulli_cu_7537a20d21kernelPointwiseApply2IZNS_6native9templates4cuda28bernoulli_tensor_cuda_kernelIddEEvRKNS_10TensorBaseES9_NS_15PhiloxCudaStateEEUliRdSB_SB_SB_RKdSD_SD_SD_E_dSC_jLi2ELi2ELi4ELi512ELi2EEEvNS0_6detail10TensorInfoIT0_T2_EENSG_IT1_SI_EESI_T_)
        /*00bc*/ 	.short	0x0210
        /*00be*/ 	.short	0x01d0


	//----- nvinfo : EIATTR_SW_WAR
	.align		4
.L_4956:
        /*00c0*/ 	.byte	0x04, 0x36
        /*00c2*/ 	.short	(.L_4958 - .L_4957)
.L_4957:
        /*00c4*/ 	.word	0x00000008
.L_4958:


//--------------------- .nv.info._ZN2at4cuda57_GLOBAL__N__cd6b329d_24_DistributionBernoulli_cu_7537a20d21kernelPointwiseApply2IZNS_6native9templates4cuda28bernoulli_tensor_cuda_kernelIddEEvRKNS_10TensorBaseES9_NS_15PhiloxCudaStateEEUliRdSB_SB_SB_RKdSD_SD_SD_E_dSC_jLi2ELi1ELi4ELi512ELi2EEEvNS0_6detail10TensorInfoIT0_T2_EENSG_IT1_SI_EESI_T_ --------------------------
	.section	.nv.info._ZN2at4cuda57_GLOBAL__N__cd6b329d_24_DistributionBernoulli_cu_7537a20d21kernelPointwiseApply2IZNS_6native9templates4cuda28bernoulli_tensor_cuda_kernelIddEEvRKNS_10TensorBaseES9_NS_15PhiloxCudaStateEEUliRdSB_SB_SB_RKdSD_SD_SD_E_dSC_jLi2ELi1ELi4ELi512ELi2EEEvNS0_6detail10TensorInfoIT0_T2_EENSG_IT1_SI_EESI_T_,"",@"SHT_CUDA_INFO"
	.sectionflags	@""
	.align	4


	//----- nvinfo : EIATTR_CUDA_API_VERSION
	.align		4
        /*0000*/ 	.byte	0x04, 0x37
        /*0002*/ 	.short	(.L_4960 - .L_4959)
.L_4959:
        /*0004*/ 	.word	0x00000082


	//----- nvinfo : EIATTR_KPARAM_INFO
	.align		4
.L_4960:
        /*0008*/ 	.byte	0x04, 0x17
        /*000a*/ 	.short	(.L_4962 - .L_4961)
.L_4961:
        /*000c*/ 	.word	0x00000000
        /*0010*/ 	.short	0x0003
        /*0012*/ 	.short	0x01b8
        /*0014*/ 	.byte	0x00, 0xf0, 0x61, 0x00


	//----- nvinfo : EIATTR_KPARAM_INFO
	.align		4
.L_4962:
        /*0018*/ 	.byte	0x04, 0x17
        /*001a*/ 	.short	(.L_4964 - .L_4963)
.L_4963:
        /*001c*/ 	.word	0x00000000
        /*0020*/ 	.short	0x0002
        /*0022*/ 	.short	0x01b0
        /*0024*/ 	.byte	0x00, 0xf0, 0x11, 0x00


	//----- nvinfo : EIATTR_KPARAM_INFO
	.align		4
.L_4964:
        /*0028*/ 	.byte	0x04, 0x17
        /*002a*/ 	.short	(.L_4966 - .L_4965)
.L_4965:
        /*002c*/ 	.word	0x00000000
        /*0030*/ 	.short	0x0001
        /*0032*/ 	.short	0x00d8
        /*0034*/ 	.byte	0x00, 0xf0, 0x61, 0x03


	//----- nvinfo : EIATTR_KPARAM_INFO
	.align		4
.L_4966:
        /*0038*/ 	.byte	0x04, 0x17
        /*003a*/ 	.short	(.L_4968 - .L_4967)
.L_4967:
        /*003c*/ 	.word	0x00000000
        /*0040*/ 	.short	0x0000
        /*0042*/ 	.short	0x0000
        /*0044*/ 	.byte	0x00, 0xf0, 0x61, 0x03


	//----- nvinfo : EIATTR_SPARSE_MMA_MASK
	.align		4
.L_4968:
        /*0048*/ 	.byte	0x03, 0x50
        /*004a*/ 	.short	0x0000


	//----- nvinfo : EIATTR_MAXREG_COUNT
	.align		4
        /*004c*/ 	.byte	0x03, 0x1b
        /*004e*/ 	.short	0x0040


	//----- nvinfo : EIATTR_EXTERNS
	.align		4
        /*0050*/ 	.byte	0x04, 0x0f
        /*0052*/ 	.short	(.L_4970 - .L_4969)


	//   ....[0]....
	.align		4
.L_4969:
        /*0054*/ 	.word	index@(__assertfail)


	//----- nvinfo : EIATTR_MERCURY_ISA_VERSION
	.align		4
.L_4970:
        /*0058*/ 	.byte	0x03, 0x5f
        /*005a*/ 	.short	0x0101


	//----- nvinfo : EIATTR_SYSCALL_OFFSETS
	.align		4
        /*005c*/ 	.byte	0x04, 0x46
        /*005e*/ 	.short	(.L_4972 - .L_4971)


	//   ....[0]....
.L_4971:
        /*0060*/ 	.word	0x00001430


	//   ....[1]....
        /*0064*/ 	.word	0x00001650


	//   ....[2]....
        /*0068*/ 	.word	0x00001860


	//   ....[3]....
        /*006c*/ 	.word	0x00001a80


	//----- nvinfo : EIATTR_EXIT_INSTR_OFFSETS
	.align		4
.L_4972:
        /*0070*/ 	.byte	0x04, 0x1c
        /*0072*/ 	.short	(.L_4974 - .L_4973)


	//   ....[0]....
.L_4973:
        /*0074*/ 	.word	0x00000080


	//   ....[1]....
        /*0078*/ 	.word	0x00001b90


	//----- nvinfo : EIATTR_INDIRECT_BRANCH_TARGETS
	.align		4
.L_4974:
        /*007c*/ 	.byte	0x04, 0x34
        /*007e*/ 	.short	(.L_4976 - .L_4975)


	//   ....[0]....
.L_4975:
        /*0080*/ 	.word	.L_x_7466@srel
        /*0084*/ 	.short	0x0
        /*0086*/ 	.short	0x0
        /*0088*/ 	.word	0x3
        /*008c*/ 	.word	.L_x_7467@srel
        /*0090*/ 	.word	.L_x_7468@srel
        /*0094*/ 	.word	.L_x_7469@srel


	//----- nvinfo : EIATTR_MAX_THREADS
	.align		4
.L_4976:
        /*0098*/ 	.byte	0x04, 0x05
        /*009a*/ 	.short	(.L_4978 - .L_4977)
.L_4977:
        /*009c*/ 	.word	0x00000200
        /*00a0*/ 	.word	0x00000001
        /*00a4*/ 	.word	0x00000001


	//----- nvinfo : EIATTR_CRS_STACK_SIZE
	.align		4
.L_4978:
        /*00a8*/ 	.byte	0x04, 0x1e
        /*00aa*/ 	.short	(.L_4980 - .L_4979)
.L_4979:
        /*00ac*/ 	.word	0x00000000


	//----- nvinfo : EIATTR_CBANK_PARAM_SIZE
	.align		4
.L_4980:
        /*00b0*/ 	.byte	0x03, 0x19
        /*00b2*/ 	.short	0x01d0


	//----- nvinfo : EIATTR_PARAM_CBANK
	.align		4
        /*00b4*/ 	.byte	0x04, 0x0a
        /*00b6*/ 	.short	(.L_4982 - .L_4981)
	.align		4
.L_4981:
        /*00b8*/ 	.word	index@(.nv.constant0._ZN2at4cuda57_GLOBAL__N__cd6b329d_24_DistributionBernoulli_cu_7537a20d21kernelPointwiseApply2IZNS_6native9templates4cuda28bernoulli_tensor_cuda_kernelIddEEvRKNS_10TensorBaseES9_NS_15PhiloxCudaStateEEUliRdSB_SB_SB_RKdSD_SD_SD_E_dSC_jLi2ELi1ELi4ELi512ELi2EEEvNS0_6detail10TensorInfoIT0_T2_EENSG_IT1_SI_EESI_T_)
        /*00bc*/ 	.short	0x0210
        /*00be*/ 	.short	0x01d0


	//----- nvinfo : EIATTR_SW_WAR
	.align		4
.L_4982:
        /*00c0*/ 	.byte	0x04, 0x36
        /*00c2*/ 	.short	(.L_4984 - .L_4983)
.L_4983:
        /*00c4*/ 	.word	0x00000008
.L_4984:


//--------------------- .nv.info._ZN2at4cuda57_GLOBAL__N__cd6b329d_24_DistributionBernoulli_cu_7537a20d21kernelPointwiseApply2IZNS_6native9templates4cuda28bernoulli_tensor_cuda_kernelIddEEvRKNS_10TensorBaseES9_NS_15PhiloxCudaStateEEUliRdSB_SB_SB_RKdSD_SD_SD_E_dSC_jLi1ELin1ELi4ELi512ELi2EEEvNS0_6detail10TensorInfoIT0_T2_EENSG_IT1_SI_EESI_T_ --------------------------
	.section	.nv.info._ZN2at4cuda57_GLOBAL__N__cd6b329d_24_DistributionBernoulli_cu_7537a20d21kernelPointwiseApply2IZNS_6native9templates4cuda28bernoulli_tensor_cuda_kernelIddEEvRKNS_10TensorBaseES9_NS_15PhiloxCudaStateEEUliRdSB_SB_SB_RKdSD_SD_SD_E_dSC_jLi1ELin1ELi4ELi512ELi2EEEvNS0_6detail10TensorInfoIT0_T2_EENSG_IT1_SI_EESI_T_,"",@"SHT_CUDA_INFO"
	.sectionflags	@""
	.align	4


	//----- nvinfo : EIATTR_CUDA_API_VERSION
	.align		4
        /*0000*/ 	.byte	0x04, 0x37
        /*0002*/ 	.short	(.L_4986 - .L_4985)
.L_4985:
        /*0004*/ 	.word	0x00000082


	//----- nvinfo : EIATTR_KPARAM_INFO
	.align		4
.L_4986:
        /*0008*/ 	.byte	0x04, 0x17
        /*000a*/ 	.short	(.L_4988 - .L_4987)
.L_4987:
        /*000c*/ 	.word	0x00000000
        /*0010*/ 	.short	0x0003
        /*0012*/ 	.short	0x01b8
        /*0014*/ 	.byte	0x00, 0xf0, 0x61, 0x00


	//----- nvinfo : EIATTR_KPARAM_INFO
	.align		4
.L_4988:
        /*0018*/ 	.byte	0x04, 0x17
        /*001a*/ 	.short	(.L_4990 - .L_4989)
.L_4989:
        /*001c*/ 	.word	0x00000000
        /*0020*/ 	.short	0x0002
        /*0022*/ 	.short	0x01b0
        /*0024*/ 	.byte	0x00, 0xf0, 0x11, 0x00


	//----- nvinfo : EIATTR_KPARAM_INFO
	.align		4
.L_4990:
        /*0028*/ 	.byte	0x04, 0x17
        /*002a*/ 	.short	(.L_4992 - .L_4991)
.L_4991:
        /*002c*/ 	.word	0x00000000
        /*0030*/ 	.short	0x0001
        /*0032*/ 	.short	0x00d8
        /*0034*/ 	.byte	0x00, 0xf0, 0x61, 0x03


	//----- nvinfo : EIATTR_KPARAM_INFO
	.align		4
.L_4992:
        /*0038*/ 	.byte	0x04, 0x17
        /*003a*/ 	.short	(.L_4994 - .L_4993)
.L_4993:
        /*003c*/ 	.word	0x00000000
        /*0040*/ 	.short	0x0000
        /*0042*/ 	.short	0x0000
        /*0044*/ 	.byte	0x00, 0xf0, 0x61, 0x03


	//----- nvinfo : EIATTR_SPARSE_MMA_MASK
	.align		4
.L_4994:
        /*0048*/ 	.byte	0x03, 0x50
        /*004a*/ 	.short	0x0000


	//----- nvinfo : EIATTR_MAXREG_COUNT
	.align		4
        /*004c*/ 	.byte	0x03, 0x1b
        /*004e*/ 	.short	0x0040


	//----- nvinfo : EIATTR_EXTERNS
	.align		4
        /*0050*/ 	.byte	0x04, 0x0f
        /*0052*/ 	.short	(.L_4996 - .L_4995)


	//   ....[0]....
	.align		4
.L_4995:
        /*0054*/ 	.word	index@(__assertfail)


	//----- nvinfo : EIATTR_MERCURY_ISA_VERSION
	.align		4
.L_4996:
        /*0058*/ 	.byte	0x03, 0x5f
        /*005a*/ 	.short	0x0101


	//----- nvinfo : EIATTR_SYSCALL_OFFSETS
	.align		4
        /*005c*/ 	.byte	0x04, 0x46
        /*005e*/ 	.short	(.L_4998 - .L_4997)


	//   ....[0]....
.L_4997:
        /*0060*/ 	.word	0x000040d0


	//   ....[1]....
        /*0064*/ 	.word	0x00004300


	//   ....[2]....
        /*0068*/ 	.word	0x00004540


	//   ....[3]....
        /*006c*/ 	.word	0x00004790


	//----- nvinfo : EIATTR_EXIT_INSTR_OFFSETS
	.align		4
.L_4998:
        /*0070*/ 	.byte	0x04, 0x1c
        /*0072*/ 	.short	(.L_5000 - .L_4999)


	//   ....[0]....
.L_4999:
        /*0074*/ 	.word	0x00000080


	//   ....[1]....
        /*0078*/ 	.word	0x00004940


	//----- nvinfo : EIATTR_INDIRECT_BRANCH_TARGETS
	.align		4
.L_5000:
        /*007c*/ 	.byte	0x04, 0x34
        /*007e*/ 	.short	(.L_5002 - .L_5001)


	//   ....[0]....
.L_5001:
        /*0080*/ 	.word	.L_x_7470@srel
        /*0084*/ 	.short	0x0
        /*0086*/ 	.short	0x0
        /*0088*/ 	.word	0x3
        /*008c*/ 	.word	.L_x_7471@srel
        /*0090*/ 	.word	.L_x_7472@srel
        /*0094*/ 	.word	.L_x_7473@srel


	//----- nvinfo : EIATTR_MAX_THREADS
	.align		4
.L_5002:
        /*0098*/ 	.byte	0x04, 0x05
        /*009a*/ 	.short	(.L_5004 - .L_5003)
.L_5003:
        /*009c*/ 	.word	0x00000200
        /*00a0*/ 	.word	0x00000001
        /*00a4*/ 	.word	0x00000001


	//----- nvinfo : EIATTR_CRS_STACK_SIZE
	.align		4
.L_5004:
        /*00a8*/ 	.byte	0x04, 0x1e
        /*00aa*/ 	.short	(.L_5006 - .L_5005)
.L_5005:
        /*00ac*/ 	.word	0x00000000


	//----- nvinfo : EIATTR_CBANK_PARAM_SIZE
	.align		4
.L_5006:
        /*00b0*/ 	.byte	0x03, 0x19
        /*00b2*/ 	.short	0x01d0


	//----- nvinfo : EIATTR_PARAM_CBANK
	.align		4
        /*00b4*/ 	.byte	0x04, 0x0a
        /*00b6*/ 	.short	(.L_5008 - .L_5007)
	.align		4
.L_5007:
        /*00b8*/ 	.word	index@(.nv.constant0._ZN2at4cuda57_GLOBAL__N__cd6b329d_24_DistributionBernoulli_cu_7537a20d21kernelPointwiseApply2IZNS_6native9templates4cuda28bernoulli_tensor_cuda_kernelIddEEvRKNS_10TensorBaseES9_NS_15PhiloxCudaStateEEUliRdSB_SB_SB_RKdSD_SD_SD_E_dSC_jLi1ELin1ELi4ELi512ELi2EEEvNS0_6detail10TensorInfoIT0_T2_EENSG_IT1_SI_EESI_T_)
        /*00bc*/ 	.short	0x0210
        /*00be*/ 	.short	0x01d0


	//----- nvinfo : EIATTR_SW_WAR
	.align		4
.L_5008:
        /*00c0*/ 	.byte	0x04, 0x36
        /*00c2*/ 	.short	(.L_5010 - .L_5009)
.L_5009:
        /*00c4*/ 	.word	0x00000008
.L_5010:


//--------------------- .nv.info._ZN2at4cuda57_GLOBAL__N__cd6b329d_24_DistributionBernoulli_cu_7537a20d21kernelPointwiseApply2IZNS_6native9templates4cuda28bernoulli_tensor_cuda_kernelIddEEvRKNS_10TensorBaseES9_NS_15PhiloxCudaStateEEUliRdSB_SB_SB_RKdSD_SD_SD_E_dSC_jLi1ELi2ELi4ELi512ELi2EEEvNS0_6detail10TensorInfoIT0_T2_EENSG_IT1_SI_EESI_T_ --------------------------
	.section	.nv.info._ZN2at4cuda57_GLOBAL__N__cd6b329d_24_DistributionBernoulli_cu_7537a20d21kernelPointwiseApply2IZNS_6native9templates4cuda28bernoulli_tensor_cuda_kernelIddEEvRKNS_10TensorBaseES9_NS_15PhiloxCudaStateEEUliRdSB_SB_SB_RKdSD_SD_SD_E_dSC_jLi1ELi2ELi4ELi512ELi2EEEvNS0_6detail10TensorInfoIT0_T2_EENSG_IT1_SI_EESI_T_,"",@"SHT_CUDA_INFO"
	.sectionflags	@""
	.align	4


	//----- nvinfo : EIATTR_CUDA_API_VERSION
	.align		4
        /*0000*/ 	.byte	0x04, 0x37
        /*0002*/ 	.short	(.L_5012 - .L_5011)
.L_5011:
        /*0004*/ 	.word	0x00000082


	//----- nvinfo : EIATTR_KPARAM_INFO
	.align		4
.L_5012:
        /*0008*/ 	.byte	0x04, 0x17
        /*000a*/ 	.short	(.L_5014 - .L_5013)
.L_5013:
        /*000c*/ 	.word	0x00000000
        /*0010*/ 	.short	0x0003
        /*0012*/ 	.short	0x01b8
        /*0014*/ 	.byte	0x00, 0xf0, 0x61, 0x00


	//----- nvinfo : EIATTR_KPARAM_INFO
	.align		4
.L_5014:
        /*0018*/ 	.byte	0x04, 0x17
        /*001a*/ 	.short	(.L_5016 - .L_5015)
.L_5015:
        /*001c*/ 	.word	0x00000000
        /*0020*/ 	.short	0x0002
        /*0022*/ 	.short	0x01b0
        /*0024*/ 	.byte	0x00, 0xf0, 0x11, 0x00


	//----- nvinfo : EIATTR_KPARAM_INFO
	.align		4
.L_5016:
        /*0028*/ 	.byte	0x04, 0x17
        /*002a*/ 	.short	(.L_5018 - .L_5017)
.L_5017:
        /*002c*/ 	.word	0x00000000
        /*0030*/ 	.short	0x0001
        /*0032*/ 	.short	0x00d8
        /*0034*/ 	.byte	0x00, 0xf0, 0x61, 0x03


	//----- nvinfo : EIATTR_KPARAM_INFO
	.align		4
.L_5018:
        /*0038*/ 	.byte	0x04, 0x17
        /*003a*/ 	.short	(.L_5020 - .L_5019)
.L_5019:
        /*003c*/ 	.word	0x00000000
        /*0040*/ 	.short	0x0000
        /*0042*/ 	.short	0x0000
        /*0044*/ 	.byte	0x00, 0xf0, 0x61, 0x03


	//----- nvinfo : EIATTR_SPARSE_MMA_MASK
	.align		4
.L_5020:
        /*0048*/ 	.byte	0x03, 0x50
        /*004a*/ 	.short	0x0000


	//----- nvinfo : EIATTR_MAXREG_COUNT
	.align		4
        /*004c*/ 	.byte	0x03, 0x1b
        /*004e*/ 	.short	0x0040


	//----- nvinfo : EIATTR_EXTERNS
	.align		4
        /*0050*/ 	.byte	0x04, 0x0f
        /*0052*/ 	.short	(.L_5022 - .L_5021)


	//   ....[0]....
	.align		4
.L_5021:
        /*0054*/ 	.word	index@(__assertfail)


	//----- nvinfo : EIATTR_MERCURY_ISA_VERSION
	.align		4
.L_5022:
        /*0058*/ 	.byte	0x03, 0x5f
        /*005a*/ 	.short	0x0101


	//----- nvinfo : EIATTR_SYSCALL_OFFSETS
	.align		4
        /*005c*/ 	.byte	0x04, 0x46
        /*005e*/ 	.short	(.L_5024 - .L_5023)


	//   ....[0]....
.L_5023:
        /*0060*/ 	.word	0x00001400


	//   ....[1]....
        /*0064*/ 	.word	0x00001610


	//   ....[2]....
        /*0068*/ 	.word	0x00001830


	//   ....[3]....
        /*006c*/ 	.word	0x00001a60


	//----- nvinfo : EIATTR_EXIT_INSTR_OFFSETS
	.align		4
.L_5024:
        /*0070*/ 	.byte	0x04, 0x1c
        /*0072*/ 	.short	(.L_5026 - .L_5025)


	//   ....[0]....
.L_5025:
        /*0074*/ 	.word	0x00000080


	//   ....[1]....
        /*0078*/ 	.word	0x00001bb0


	//----- nvinfo : EIATTR_INDIRECT_BRANCH_TARGETS
	.align		4
.L_5026:
        /*007c*/ 	.byte	0x04, 0x34
        /*007e*/ 	.short	(.L_5028 - .L_5027)


	//   ....[0]....
.L_5027:
        /*0080*/ 	.word	.L_x_7474@srel
        /*0084*/ 	.short	0x0
        /*0086*/ 	.short	0x0
        /*0088*/ 	.word	0x3
        /*008c*/ 	.word	.L_x_7475@srel
        /*0090*/ 	.word	.L_x_7476@srel
        /*0094*/ 	.word	.L_x_7477@srel


	//----- nvinfo : EIATTR_MAX_THREADS
	.align		4
.L_5028:
        /*0098*/ 	.byte	0x04, 0x05
        /*009a*/ 	.short	(.L_5030 - .L_5029)
.L_5029:
        /*009c*/ 	.word	0x00000200
        /*00a0*/ 	.word	0x00000001
        /*00a4*/ 	.word	0x00000001


	//----- nvinfo : EIATTR_CRS_STACK_SIZE
	.align		4
.L_5030:
        /*00a8*/ 	.byte	0x04, 0x1e
        /*00aa*/ 	.short	(.L_5032 - .L_5031)
.L_5031:
        /*00ac*/ 	.word	0x00000000


	//----- nvinfo : EIATTR_CBANK_PARAM_SIZE
	.align		4
.L_5032:
        /*00b0*/ 	.byte	0x03, 0x19
        /*00b2*/ 	.short	0x01d0


	//----- nvinfo : EIATTR_PARAM_CBANK
	.align		4
        /*00b4*/ 	.byte	0x04, 0x0a
        /*00b6*/ 	.short	(.L_5034 - .L_5033)
	.align		4
.L_5033:
        /*00b8*/ 	.word	index@(.nv.constant0._ZN2at4cuda57_GLOBAL__N__cd6b329d_24_DistributionBernoulli_cu_7537a20d21kernelPointwiseApply2IZNS_6native9templates4cuda28bernoulli_tensor_cuda_kernelIddEEvRKNS_10TensorBaseES9_NS_15PhiloxCudaStateEEUliRdSB_SB_SB_RKdSD_SD_SD_E_dSC_jLi1ELi2ELi4ELi512ELi2EEEvNS0_6detail10TensorInfoIT0_T2_EENSG_IT1_SI_EESI_T_)
        /*00bc*/ 	.short	0x0210
        /*00be*/ 	.short	0x01d0


	//----- nvinfo : EIATTR_SW_WAR
	.align		4
.L_5034:
        /*00c0*/ 	.byte	0x04, 0x36
        /*00c2*/ 	.short	(.L_5036 - .L_5035)
.L_5035:
        /*00c4*/ 	.word	0x00000008
.L_5036:


//--------------------- .nv.info._ZN2at4cuda57_GLOBAL__N__cd6b329d_24_DistributionBernoulli_cu_7537a20d21kernelPointwiseApply2IZNS_6native9templates4cuda28bernoulli_tensor_cuda_kernelIddEEvRKNS_10TensorBaseES9_NS_15PhiloxCudaStateEEUliRdSB_SB_SB_RKdSD_SD_SD_E_dSC_jLi1ELi1ELi4ELi512ELi2EEEvNS0_6detail10TensorInfoIT0_T2_EENSG_IT1_SI_EESI_T_ --------------------------
	.section	.nv.info._ZN2at4cuda57_GLOBAL__N__cd6b329d_24_DistributionBernoulli_cu_7537a20d21kernelPointwiseApply2IZNS_6native9templates4cuda28bernoulli_tensor_cuda_kernelIddEEvRKNS_10TensorBaseES9_NS_15PhiloxCudaStateEEUliRdSB_SB_SB_RKdSD_SD_SD_E_dSC_jLi1ELi1ELi4ELi512ELi2EEEvNS0_6detail10TensorInfoIT0_T2_EENSG_IT1_SI_EESI_T_,"",@"SHT_CUDA_INFO"
	.sectionflags	@""
	.align	4


	//----- nvinfo : EIATTR_CUDA_API_VERSION
	.align		4
        /*0000*/ 	.byte	0x04, 0x37
        /*0002*/ 	.short	(.L_5038 - .L_5037)
.L_5037:
        /*0004*/ 	.word	0x00000082


	//----- nvinfo : EIATTR_KPARAM_INFO
	.align		4
.L_5038:
        /*0008*/ 	.byte	0x04, 0x17
        /*000a*/ 	.short	(.L_5040 - .L_5039)
.L_5039:
        /*000c*/ 	.word	0x00000000
        /*0010*/ 	.short	0x0003
        /*0012*/ 	.short	0x01b8
        /*0014*/ 	.byte	0x00, 0xf0, 0x61, 0x00


	//----- nvinfo : EIATTR_KPARAM_INFO
	.align		4
.L_5040:
        /*0018*/ 	.byte	0x04, 0x17
        /*001a*/ 	.short	(.L_5042 - .L_5041)
.L_5041:
        /*001c*/ 	.word	0x00000000
        /*0020*/ 	.short	0x0002
        /*0022*/ 	.short	0x01b0
        /*0024*/ 	.byte	0x00, 0xf0, 0x11, 0x00


	//----- nvinfo : EIATTR_KPARAM_INFO
	.align		4
.L_5042:
        /*0028*/ 	.byte	0x04, 0x17
        /*002a*/ 	.short	(.L_5044 - .L_5043)
.L_5043:
        /*002c*/ 	.word	0x00000000
        /*0030*/ 	.short	0x0001
        /*0032*/ 	.short	0x00d8
        /*0034*/ 	.byte	0x00, 0xf0, 0x61, 0x03


	//----- nvinfo : EIATTR_KPARAM_INFO
	.align		4
.L_5044:
        /*0038*/ 	.byte	0x04, 0x17
        /*003a*/ 	.short	(.L_5046 - .L_5045)
.L_5045:
        /*003c*/ 	.word	0x00000000
        /*0040*/ 	.short	0x0000
        /*0042*/ 	.short	0x0000
        /*0044*/ 	.byte	0x00, 0xf0, 0x61, 0x03


	//----- nvinfo : EIATTR_SPARSE_MMA_MASK
	.align		4
.L_5046:
        /*0048*/ 	.byte	0x03, 0x50
        /*004a*/ 	.short	0x0000


	//----- nvinfo : EIATTR_MAXREG_COUNT
	.align		4
        /*004c*/ 	.byte	0x03, 0x1b
        /*004e*/ 	.short	0x0040


	//----- nvinfo : EIATTR_EXTERNS
	.align		4
        /*0050*/ 	.byte	0x04, 0x0f
        /*0052*/ 	.short	(.L_5048 - .L_5047)


	//   ....[0]....
	.align		4
.L_5047:
        /*0054*/ 	.word	index@(__assertfail)


	//----- nvinfo : EIATTR_MERCURY_ISA_VERSION
	.align		4
.L_5048:
        /*0058*/ 	.byte	0x03, 0x5f
        /*005a*/ 	.short	0x0101


	//----- nvinfo : EIATTR_SYSCALL_OFFSETS
	.align		4
        /*005c*/ 	.byte	0x04, 0x46
        /*005e*/ 	.short	(.L_5050 - .L_5049)


	//   ....[0]....
.L_5049:
        /*0060*/ 	.word	0x00000e20


	//   ....[1]....
        /*0064*/ 	.word	0x00001000


	//   ....[2]....
        /*0068*/ 	.word	0x000011d0


	//   ....[3]....
        /*006c*/ 	.word	0x00001410


	//----- nvinfo : EIATTR_EXIT_INSTR_OFFSETS
	.align		4
.L_5050:
        /*0070*/ 	.byte	0x04, 0x1c
        /*0072*/ 	.short	(.L_5052 - .L_5051)


	//   ....[0]....
.L_5051:
        /*0074*/ 	.word	0x00000080


	//   ....[1]....
        /*0078*/ 	.word	0x00001560


	//----- nvinfo : EIATTR_INDIRECT_BRANCH_TARGETS
	.align		4
.L_5052:
        /*007c*/ 	.byte	0x04, 0x34
        /*007e*/ 	.short	(.L_5054 - .L_5053)


	//   ....[0]....
.L_5053:
        /*0080*/ 	.word	.L_x_7478@srel
        /*0084*/ 	.short	0x0
        /*0086*/ 	.short	0x0
        /*0088*/ 	.word	0x3
        /*008c*/ 	.word	.L_x_7479@srel
        /*0090*/ 	.word	.L_x_7480@srel
        /*0094*/ 	.word	.L_x_7481@srel


	//----- nvinfo : EIATTR_MAX_THREADS
	.align		4
.L_5054:
        /*0098*/ 	.byte	0x04, 0x05
        /*009a*/ 	.short	(.L_5056 - .L_5055)
.L_5055:
        /*009c*/ 	.word	0x00000200
        /*00a0*/ 	.word	0x00000001
        /*00a4*/ 	.word	0x00000001


	//----- nvinfo : EIATTR_CRS_STACK_SIZE
	.align		4
.L_5056:
        /*00a8*/ 	.byte	0x04, 0x1e
        /*00aa*/ 	.short	(.L_5058 - .L_5057)
.L_5057:
        /*00ac*/ 	.word	0x00000000


	//----- nvinfo : EIATTR_CBANK_PARAM_SIZE
	.align		4
.L_5058:
        /*00b0*/ 	.byte	0x03, 0x19
        /*00b2*/ 	.short	0x01d0


	//----- nvinfo : EIATTR_PARAM_CBANK
	.align		4
        /*00b4*/ 	.byte	0x04, 0x0a
        /*00b6*/ 	.short	(.L_5060 - .L_5059)
	.align		4
.L_5059:
        /*00b8*/ 	.word	index@(.nv.constant0._ZN2at4cuda57_GLOBAL__N__cd6b329d_24_DistributionBernoulli_cu_7537a20d21kernelPointwiseApply2IZNS_6native9templates4cuda28bernoulli_tensor_cuda_kernelIddEEvRKNS_10TensorBaseES9_NS_15PhiloxCudaStateEEUliRdSB_SB_SB_RKdSD_SD_SD_E_dSC_jLi1ELi1ELi4ELi512ELi2EEEvNS0_6detail10TensorInfoIT0_T2_EENSG_IT1_SI_EESI_T_)
        /*00bc*/ 	.short	0x0210
        /*00be*/ 	.short	0x01d0


	//----- nvinfo : EIATTR_SW_WAR
	.align		4
.L_5060:
        /*00c0*/ 	.byte	0x04, 0x36
        /*00c2*/ 	.short	(.L_5062 - .L_5061)
.L_5061:
        /*00c4*/ 	.word	0x00000008
.L_5062:


//--------------------- .nv.callgraph             --------------------------
	.section	.nv.callgraph,"",@"SHT_CUDA_CALLGRAPH"
	.align	4
	.sectionentsize	8
	.align		4
        /*0000*/ 	.word	0x00000000
	.align		4
        /*0004*/ 	.word	0xffffffff
	.align		4
        /*0008*/ 	.word	index@(_ZN2at4cuda57_GLOBAL__N__cd6b329d_24_DistributionBernoulli_cu_7537a20d21kernelPointwiseApply2IZNS_6native9templates4cuda28bernoulli_tensor_cuda_kernelIbfEEvRKNS_10TensorBaseES9_NS_15PhiloxCudaStateEEUliRbSB_SB_SB_RKfSD_SD_SD_E_bSC_mLin1ELin1ELi4ELi512ELi2EEEvNS0_6detail10TensorInfoIT0_T2_EENSG_IT1_SI_EESI_T_)
	.align		4
        /*000c*/ 	.word	index@(__assertfail)
	.align		4
        /*0010*/ 	.word	index@(_ZN2at4cuda57_GLOBAL__N__cd6b329d_24_DistributionBernoulli_cu_7537a20d21kernelPointwiseApply2IZNS_6native9templates4cuda28bernoulli_tensor_cuda_kernelIbfEEvRKNS_10TensorBaseES9_NS_15PhiloxCudaStateEEUliRbSB_SB_SB_RKfSD_SD_SD_E_bSC_mLi1ELi1ELi4ELi512ELi2EEEvNS0_6detail10TensorInfoIT0_T2_EENSG_IT1_SI_EESI_T_)
	.align		4
        /*0014*/ 	.word	index@(__assertfail)
	.align		4
        /*0018*/ 	.word	index@(_ZN2at4cuda57_GLOBAL__N__cd6b329d_24_DistributionBernoulli_cu_7537a20d21kernelPointwiseApply2IZNS_6native9templates4cuda28bernoulli_tensor_cuda_kernelIbfEEvRKNS_10TensorBaseES9_NS_15PhiloxCudaStateEEUliRbSB_SB_SB_RKfSD_SD_SD_E_bSC_jLin1ELin1ELi4ELi512ELi2EEEvNS0_6detail10TensorInfoIT0_T2_EENSG_IT1_SI_EESI_T_)
	.align		4
        /*001c*/ 	.word	index@(__assertfail)
	.align		4
        /*0020*/ 	.word	index@(_ZN2at4cuda57_GLOBAL__N__cd6b329d_24_DistributionBernoulli_cu_7537a20d21kernelPointwiseApply2IZNS_6native9templates4cuda28bernoulli_tensor_cuda_kernelIbfEEvRKNS_10TensorBaseES9_NS_15PhiloxCudaStateEEUliRbSB_SB_SB_RKfSD_SD_SD_E_bSC_jLin1ELi2ELi4ELi512ELi2EEEvNS0_6detail10TensorInfoIT0_T2_EENSG_IT1_SI_EESI_T_)
	.align		4
        /*0024*/ 	.word	index@(__assertfail)
	.align		4
        /*0028*/ 	.word	index@(_ZN2at4cuda57_GLOBAL__N__cd6b329d_24_DistributionBernoulli_cu_7537a20d21kernelPointwiseApply2IZNS_6native9templates4cuda28bernoulli_tensor_cuda_kernelIbfEEvRKNS_10TensorBaseES9_NS_15PhiloxCudaStateEEUliRbSB_SB_SB_RKfSD_SD_SD_E_bSC_jLin1ELi1ELi4ELi512ELi2EEEvNS0_6detail10TensorInfoIT0_T2_EENSG_IT1_SI_EESI_T_)
	.align		4
        /*002c*/ 	.word	index@(__assertfail)
	.align		4
        /*0030*/ 	.word	index@(_ZN2at4cuda57_GLOBAL__N__cd6b329d_24_DistributionBernoulli_cu_7537a20d21kernelPointwiseApply2IZNS_6native9templates4cuda28bernoulli_tensor_cuda_kernelIbfEEvRKNS_10TensorBaseES9_NS_15PhiloxCudaStateEEUliRbSB_SB_SB_RKfSD_SD_SD_E_bSC_jLi2ELin1ELi4ELi512ELi2EEEvNS0_6detail10TensorInfoIT0_T2_EENSG_IT1_SI_EESI_T_)
	.align		4
        /*0034*/ 	.word	index@(__assertfail)
	.align		4
        /*0038*/ 	.word	index@(_ZN2at4cuda57_GLOBAL__N__cd6b329d_24_DistributionBernoulli_cu_7537a20d21kernelPointwiseApply2IZNS_6native9templates4cuda28bernoulli_tensor_cuda_kernelIbfEEvRKNS_10TensorBaseES9_NS_15PhiloxCudaStateEEUliRbSB_SB_SB_RKfSD_SD_SD_E_bSC_jLi2ELi2ELi4ELi512ELi2EEEvNS0_6detail10TensorInfoIT0_T2_EENSG_IT1_SI_EESI_T_)
	.align		4
        /*003c*/ 	.word	index@(__assertfail)
	.align		4
        /*0040*/ 	.word	index@(_ZN2at4cuda57_GLOBAL__N__cd6b329d_24_DistributionBernoulli_cu_7537a20d21kernelPointwiseApply2IZNS_6native9templates4cuda28bernoulli_tensor_cuda_kernelIbfEEvRKNS_10TensorBaseES9_NS_15PhiloxCudaStateEEUliRbSB_SB_SB_RKfSD_SD_SD_E_bSC_jLi2ELi1ELi4ELi512ELi2EEEvNS0_6detail10TensorInfoIT0_T2_EENSG_IT1_SI_EESI_T_)
	.align		4
        /*0044*/ 	.word	index@(__assertfail)
	.align		4
        /*0048*/ 	.word	index@(_ZN2at4cuda57_GLOBAL__N__cd6b329d_24_DistributionBernoulli_cu_7537a20d21kernelPointwiseApply2IZNS_6native9templates4cuda28bernoulli_tensor_cuda_kernelIbfEEvRKNS_10TensorBaseES9_NS_15PhiloxCudaStateEEUliRbSB_SB_SB_RKfSD_SD_SD_E_bSC_jLi1ELin1ELi4ELi512ELi2EEEvNS0_6detail10TensorInfoIT0_T2_EENSG_IT1_SI_EESI_T_)
	.align		4
        /*004c*/ 	.word	index@(__assertfail)
	.align		4
        /*0050*/ 	.word	index@(_ZN2at4cuda57_GLOBAL__N__cd6b329d_24_DistributionBernoulli_cu_7537a20d21kernelPointwiseApply2IZNS_6native9templates4cuda28bernoulli_tensor_cuda_kernelIbfEEvRKNS_10TensorBaseES9_NS_15PhiloxCudaStateEEUliRbSB_SB_SB_RKfSD_SD_SD_E_bSC_jLi1ELi2ELi4ELi512ELi2EEEvNS0_6detail10TensorInfoIT0_T2_EENSG_IT1_SI_EESI_T_)
	.align		4
        /*0054*/ 	.word	index@(__assertfail)
	.align		4
        /*0058*/ 	.word	index@(_ZN2at4cuda57_GLOBAL__N__cd6b329d_24_DistributionBernoulli_cu_7537a20d21kernelPointwiseApply2IZNS_6native9templates4cuda28bernoulli_tensor_cuda_kernelIbfEEvRKNS_10TensorBaseES9_NS_15PhiloxCudaStateEEUliRbSB_SB_SB_RKfSD_SD_SD_E_bSC_jLi1ELi1ELi4ELi512ELi2EEEvNS0_6detail10TensorInfoIT0_T2_EENSG_IT1_SI_EESI_T_)
	.align		4
        /*005c*/ 	.word	index@(__assertfail)
	.align		4
        /*0060*/ 	.word	index@(_ZN2at4cuda57_GLOBAL__N__cd6b329d_24_DistributionBernoulli_cu_7537a20d21kernelPointwiseApply2IZNS_6native9templates4cuda28bernoulli_tensor_cuda_kernelIN3c108BFloat16EfEEvRKNS_10TensorBaseESB_NS_15PhiloxCudaStateEEUliRS8_SD_SD_SD_RKfSF_SF_SF_E_S8_SE_mLin1ELin1ELi4ELi512ELi2EEEvNS0_6detail10TensorInfoIT0_T2_EENSI_IT1_SK_EESK_T_)
	.align		4
        /*0064*/ 	.word	index@(__assertfail)
	.align		4
        /*0068*/ 	.word	index@(_ZN2at4cuda57_GLOBAL__N__cd6b329d_24_DistributionBernoulli_cu_7537a20d21kernelPointwiseApply2IZNS_6native9templates4cuda28bernoulli_tensor_cuda_kernelIN3c108BFloat16EfEEvRKNS_10TensorBaseESB_NS_15PhiloxCudaStateEEUliRS8_SD_SD_SD_RKfSF_SF_SF_E_S8_SE_mLi1ELi1ELi4ELi512ELi2EEEvNS0_6detail10TensorInfoIT0_T2_EENSI_IT1_SK_EESK_T_)
	.align		4
        /*006c*/ 	.word	index@(__assertfail)
	.align		4
        /*0070*/ 	.word	index@(_ZN2at4cuda57_GLOBAL__N__cd6b329d_24_DistributionBernoulli_cu_7537a20d21kernelPointwiseApply2IZNS_6native9templates4cuda28bernoulli_tensor_cuda_kernelIN3c108BFloat16EfEEvRKNS_10TensorBaseESB_NS_15PhiloxCudaStateEEUliRS8_SD_SD_SD_RKfSF_SF_SF_E_S8_SE_jLin1ELin1ELi4ELi512ELi2EEEvNS0_6detail10TensorInfoIT0_T2_EENSI_IT1_SK_EESK_T_)
	.align		4
        /*0074*/ 	.word	index@(__assertfail)
	.align		4
        /*0078*/ 	.word	index@(_ZN2at4cuda57_GLOBAL__N__cd6b329d_24_DistributionBernoulli_cu_7537a20d21kernelPointwiseApply2IZNS_6native9templates4cuda28bernoulli_tensor_cuda_kernelIN3c108BFloat16EfEEvRKNS_10TensorBaseESB_NS_15PhiloxCudaStateEEUliRS8_SD_SD_SD_RKfSF_SF_SF_E_S8_SE_jLin1ELi2ELi4ELi512ELi2EEEvNS0_6detail10TensorInfoIT0_T2_EENSI_IT1_SK_EESK_T_)
	.align		4
        /*007c*/ 	.word	index@(__assertfail)
	.align		4
        /*0080*/ 	.word	index@(_ZN2at4cuda57_GLOBAL__N__cd6b329d_24_DistributionBernoulli_cu_7537a20d21kernelPointwiseApply2IZNS_6native9templates4cuda28bernoulli_tensor_cuda_kernelIN3c108BFloat16EfEEvRKNS_10TensorBaseESB_NS_15PhiloxCudaStateEEUliRS8_SD_SD_SD_RKfSF_SF_SF_E_S8_SE_jLin1ELi1ELi4ELi512ELi2EEEvNS0_6detail10TensorInfoIT0_T2_EENSI_IT1_SK_EESK_T_)
	.align		4
        /*0084*/ 	.word	index@(__assertfail)
	.align		4
        /*0088*/ 	.word	index@(_ZN2at4cuda57_GLOBAL__N__cd6b329d_24_DistributionBernoulli_cu_7537a20d21kernelPointwiseApply2IZNS_6native9templates4cuda28bernoulli_tensor_cuda_kernelIN3c108BFloat16EfEEvRKNS_10TensorBaseESB_NS_15PhiloxCudaStateEEUliRS8_SD_SD_SD_RKfSF_SF_SF_E_S8_SE_jLi2ELin1ELi4ELi512ELi2EEEvNS0_6detail10TensorInfoIT0_T2_EENSI_IT1_SK_EESK_T_)
	.align		4
        /*008c*/ 	.word	index@(__assertfail)
	.align		4
        /*0090*/ 	.word	index@(_ZN2at4cuda57_GLOBAL__N__cd6b329d_24_DistributionBernoulli_cu_7537a20d21kernelPointwiseApply2IZNS_6native9templates4cuda28bernoulli_tensor_cuda_kernelIN3c108BFloat16EfEEvRKNS_10TensorBaseESB_NS_15PhiloxCudaStateEEUliRS8_SD_SD_SD_RKfSF_SF_SF_E_S8_SE_jLi2ELi2ELi4ELi512ELi2EEEvNS0_6detail10TensorInfoIT0_T2_EENSI_IT1_SK_EESK_T_)
	.align		4
        /*0094*/ 	.word	index@(__assertfail)
	.align		4
        /*0098*/ 	.word	index@(_ZN2at4cuda57_GLOBAL__N__cd6b329d_24_DistributionBernoulli_cu_7537a20d21kernelPointwiseApply2IZNS_6native9templates4cuda28bernoulli_tensor_cuda_kernelIN3c108BFloat16EfEEvRKNS_10TensorBaseESB_NS_15PhiloxCudaStateEEUliRS8_SD_SD_SD_RKfSF_SF_SF_E_S8_SE_jLi2ELi1ELi4ELi512ELi2EEEvNS0_6detail10TensorInfoIT0_T2_EENSI_IT1_SK_EESK_T_)
	.align		4
        /*009c*/ 	.word	index@(__assertfail)
	.align		4
        /*00a0*/ 	.word	index@(_ZN2at4cuda57_GLOBAL__N__cd6b329d_24_DistributionBernoulli_cu_7537a20d21kernelPointwiseApply2IZNS_6native9templates4cuda28bernoulli_tensor_cuda_kernelIN3c108BFloat16EfEEvRKNS_10TensorBaseESB_NS_15PhiloxCudaStateEEUliRS8_SD_SD_SD_RKfSF_SF_SF_E_S8_SE_jLi1ELin1ELi4ELi512ELi2EEEvNS0_6detail10TensorInfoIT0_T2_EENSI_IT1_SK_EESK_T_)
	.align		4
        /*00a4*/ 	.word	index@(__assertfail)
	.align		4
        /*00a8*/ 	.word	index@(_ZN2at4cuda57_GLOBAL__N__cd6b329d_24_DistributionBernoulli_cu_7537a20d21kernelPointwiseApply2IZNS_6native9templates4cuda28bernoulli_tensor_cuda_kernelIN3c108BFloat16EfEEvRKNS_10TensorBaseESB_NS_15PhiloxCudaStateEEUliRS8_SD_SD_SD_RKfSF_SF_SF_E_S8_SE_jLi1ELi2ELi4ELi512ELi2EEEvNS0_6detail10TensorInfoIT0_T2_EENSI_IT1_SK_EESK_T_)
	.align		4
        /*00ac*/ 	.word	index@(__assertfail)
	.align		4
        /*00b0*/ 	.word	index@(_ZN2at4cuda57_GLOBAL__N__cd6b329d_24_DistributionBernoulli_cu_7537a20d21kernelPointwiseApply2IZNS_6native9templates4cuda28bernoulli_tensor_cuda_kernelIN3c108BFloat16EfEEvRKNS_10TensorBaseESB_NS_15PhiloxCudaStateEEUliRS8_SD_SD_SD_RKfSF_SF_SF_E_S8_SE_jLi1ELi1ELi4ELi512ELi2EEEvNS0_6detail10TensorInfoIT0_T2_EENSI_IT1_SK_EESK_T_)
	.align		4
        /*00b4*/ 	.word	index@(__assertfail)
	.align		4
        /*00b8*/ 	.word	index@(_ZN2at4cuda57_GLOBAL__N__cd6b329d_24_DistributionBernoulli_cu_7537a20d21kernelPointwiseApply2IZNS_6native9templates4cuda28bernoulli_tensor_cuda_kernelIN3c104HalfEfEEvRKNS_10TensorBaseESB_NS_15PhiloxCudaStateEEUliRS8_SD_SD_SD_RKfSF_SF_SF_E_S8_SE_mLin1ELin1ELi4ELi512ELi2EEEvNS0_6detail10TensorInfoIT0_T2_EENSI_IT1_SK_EESK_T_)
	.align		4
        /*00bc*/ 	.word	index@(__assertfail)
	.align		4
        /*00c0*/ 	.word	index@(_ZN2at4cuda57_GLOBAL__N__cd6b329d_24_DistributionBernoulli_cu_7537a20d21kernelPointwiseApply2IZNS_6native9templates4cuda28bernoulli_tensor_cuda_kernelIN3c104HalfEfEEvRKNS_10TensorBaseESB_NS_15PhiloxCudaStateEEUliRS8_SD_SD_SD_RKfSF_SF_SF_E_S8_SE_mLi1ELi1ELi4ELi512ELi2EEEvNS0_6detail10TensorInfoIT0_T2_EENSI_IT1_SK_EESK_T_)
	.align		4
        /*00c4*/ 	.word	index@(__assertfail)
	.align		4
        /*00c8*/ 	.word	index@(_ZN2at4cuda57_GLOBAL__N__cd6b329d_24_DistributionBernoulli_cu_7537a20d21kernelPointwiseApply2IZNS_6native9templates4cuda28bernoulli_tensor_cuda_kernelIN3c104HalfEfEEvRKNS_10TensorBaseESB_NS_15PhiloxCudaStateEEUliRS8_SD_SD_SD_RKfSF_SF_SF_E_S8_SE_jLin1ELin1ELi4ELi512ELi2EEEvNS0_6detail10TensorInfoIT0_T2_EENSI_IT1_SK_EESK_T_)
	.align		4
        /*00cc*/ 	.word	index@(__assertfail)
	.align		4
        /*00d0*/ 	.word	index@(_ZN2at4cuda57_GLOBAL__N__cd6b329d_24_DistributionBernoulli_cu_7537a20d21kernelPointwiseApply2IZNS_6native9templates4cuda28bernoulli_tensor_cuda_kernelIN3c104HalfEfEEvRKNS_10TensorBaseESB_NS_15PhiloxCudaStateEEUliRS8_SD_SD_SD_RKfSF_SF_SF_E_S8_SE_jLin1ELi2ELi4ELi512ELi2EEEvNS0_6detail10TensorInfoIT0_T2_EENSI_IT1_SK_EESK_T_)
	.align		4
        /*00d4*/ 	.word	index@(__assertfail)
	.align		4
        /*00d8*/ 	.word	index@(_ZN2at4cuda57_GLOBAL__N__cd6b329d_24_DistributionBernoulli_cu_7537a20d21kernelPointwiseApply2IZNS_6native9templates4cuda28bernoulli_tensor_cuda_kernelIN3c104HalfEfEEvRKNS_10TensorBaseESB_NS_15PhiloxCudaStateEEUliRS8_SD_SD_SD_RKfSF_SF_SF_E_S8_SE_jLin1ELi1ELi4ELi512ELi2EEEvNS0_6detail10TensorInfoIT0_T2_EENSI_IT1_SK_EESK_T_)
	.align		4
        /*00dc*/ 	.word	index@(__assertfail)
	.align		4
        /*00e0*/ 	.word	index@(_ZN2at4cuda57_GLOBAL__N__cd6b329d_24_DistributionBernoulli_cu_7537a20d21kernelPointwiseApply2IZNS_6native9templates4cuda28bernoulli_tensor_cuda_kernelIN3c104HalfEfEEvRKNS_10TensorBaseESB_NS_15PhiloxCudaStateEEUliRS8_SD_SD_SD_RKfSF_SF_SF_E_S8_SE_jLi2ELin1ELi4ELi512ELi2EEEvNS0_6detail10TensorInfoIT0_T2_EENSI_IT1_SK_EESK_T_)
	.align		4
        /*00e4*/ 	.word	index@(__assertfail)
	.align		4
        /*00e8*/ 	.word	index@(_ZN2at4cuda57_GLOBAL__N__cd6b329d_24_DistributionBernoulli_cu_7537a20d21kernelPointwiseApply2IZNS_6native9templates4cuda28bernoulli_tensor_cuda_kernelIN3c104HalfEfEEvRKNS_10TensorBaseESB_NS_15PhiloxCudaStateEEUliRS8_SD_SD_SD_RKfSF_SF_SF_E_S8_SE_jLi2ELi2ELi4ELi512ELi2EEEvNS0_6detail10TensorInfoIT0_T2_EENSI_IT1_SK_EESK_T_)
	.align		4
        /*00ec*/ 	.word	index@(__assertfail)
	.align		4
        /*00f0*/ 	.word	index@(_ZN2at4cuda57_GLOBAL__N__cd6b329d_24_DistributionBernoulli_cu_7537a20d21kernelPointwiseApply2IZNS_6native9templates4cuda28bernoulli_tensor_cuda_kernelIN3c104HalfEfEEvRKNS_10TensorBaseESB_NS_15PhiloxCudaStateEEUliRS8_SD_SD_SD_RKfSF_SF_SF_E_S8_SE_jLi2ELi1ELi4ELi512ELi2EEEvNS0_6detail10TensorInfoIT0_T2_EENSI_IT1_SK_EESK_T_)
	.align		4
        /*00f4*/ 	.word	index@(__assertfail)
	.align		4
        /*00f8*/ 	.word	index@(_ZN2at4cuda57_GLOBAL__N__cd6b329d_24_DistributionBernoulli_cu_7537a20d21kernelPointwiseApply2IZNS_6native9templates4cuda28bernoulli_tensor_cuda_kernelIN3c104HalfEfEEvRKNS_10TensorBaseESB_NS_15PhiloxCudaStateEEUliRS8_SD_SD_SD_RKfSF_SF_SF_E_S8_SE_jLi1ELin1ELi4ELi512ELi2EEEvNS0_6detail10TensorInfoIT0_T2_EENSI_IT1_SK_EESK_T_)
	.align		4
        /*00fc*/ 	.word	index@(__assertfail)
	.align		4
        /*0100*/ 	.word	index@(_ZN2at4cuda57_GLOBAL__N__cd6b329d_24_DistributionBernoulli_cu_7537a20d21kernelPointwiseApply2IZNS_6native9templates4cuda28bernoulli_tensor_cuda_kernelIN3c104HalfEfEEvRKNS_10TensorBaseESB_NS_15PhiloxCudaStateEEUliRS8_SD_SD_SD_RKfSF_SF_SF_E_S8_SE_jLi1ELi2ELi4ELi512ELi2EEEvNS0_6detail10TensorInfoIT0_T2_EENSI_IT1_SK_EESK_T_)
	.align		4
        /*0104*/ 	.word	index@(__assertfail)
	.align		4
        /*0108*/ 	.word	index@(_ZN2at4cuda57_GLOBAL__N__cd6b329d_24_DistributionBernoulli_cu_7537a20d21kernelPointwiseApply2IZNS_6native9templates4cuda28bernoulli_tensor_cuda_kernelIN3c104HalfEfEEvRKNS_10TensorBaseESB_NS_15PhiloxCudaStateEEUliRS8_SD_SD_SD_RKfSF_SF_SF_E_S8_SE_jLi1ELi1ELi4ELi512ELi2EEEvNS0_6detail10TensorInfoIT0_T2_EENSI_IT1_SK_EESK_T_)
	.align		4
        /*010c*/ 	.word	index@(__assertfail)
	.align		4
        /*0110*/ 	.word	index@(_ZN2at4cuda57_GLOBAL__N__cd6b329d_24_DistributionBernoulli_cu_7537a20d21kernelPointwiseApply2IZNS_6native9templates4cuda28bernoulli_tensor_cuda_kernelIffEEvRKNS_10TensorBaseES9_NS_15PhiloxCudaStateEEUliRfSB_SB_SB_RKfSD_SD_SD_E_fSC_mLin1ELin1ELi4ELi512ELi2EEEvNS0_6detail10TensorInfoIT0_T2_EENSG_IT1_SI_EESI_T_)
	.align		4
        /*0114*/ 	.word	index@(__assertfail)
	.align		4
        /*0118*/ 	.word	index@(_ZN2at4cuda57_GLOBAL__N__cd6b329d_24_DistributionBernoulli_cu_7537a20d21kernelPointwiseApply2IZNS_6native9templates4cuda28bernoulli_tensor_cuda_kernelIffEEvRKNS_10TensorBaseES9_NS_15PhiloxCudaStateEEUliRfSB_SB_SB_RKfSD_SD_SD_E_fSC_mLi1ELi1ELi4ELi512ELi2EEEvNS0_6detail10TensorInfoIT0_T2_EENSG_IT1_SI_EESI_T_)
	.align		4
        /*011c*/ 	.word	index@(__assertfail)
	.align		4
        /*0120*/ 	.word	index@(_ZN2at4cuda57_GLOBAL__N__cd6b329d_24_DistributionBernoulli_cu_7537a20d21kernelPointwiseApply2IZNS_6native9templates4cuda28bernoulli_tensor_cuda_kernelIffEEvRKNS_10TensorBaseES9_NS_15PhiloxCudaStateEEUliRfSB_SB_SB_RKfSD_SD_SD_E_fSC_jLin1ELin1ELi4ELi512ELi2EEEvNS0_6detail10TensorInfoIT0_T2_EENSG_IT1_SI_EESI_T_)
	.align		4
        /*0124*/ 	.word	index@(__assertfail)
	.align		4
        /*0128*/ 	.word	index@(_ZN2at4cuda57_GLOBAL__N__cd6b329d_24_DistributionBernoulli_cu_7537a20d21kernelPointwiseApply2IZNS_6native9templates4cuda28bernoulli_tensor_cuda_kernelIffEEvRKNS_10TensorBaseES9_NS_15PhiloxCudaStateEEUliRfSB_SB_SB_RKfSD_SD_SD_E_fSC_jLin1ELi2ELi4ELi512ELi2EEEvNS0_6detail10TensorInfoIT0_T2_EENSG_IT1_SI_EESI_T_)
	.align		4
        /*012c*/ 	.word	index@(__assertfail)
	.align		4
        /*0130*/ 	.word	index@(_ZN2at4cuda57_GLOBAL__N__cd6b329d_24_DistributionBernoulli_cu_7537a20d21kernelPointwiseApply2IZNS_6native9templates4cuda28bernoulli_tensor_cuda_kernelIffEEvRKNS_10TensorBaseES9_NS_15PhiloxCudaStateEEUliRfSB_SB_SB_RKfSD_SD_SD_E_fSC_jLin1ELi1ELi4ELi512ELi2EEEvNS0_6detail10TensorInfoIT0_T2_EENSG_IT1_SI_EESI_T_)
	.align		4
        /*0134*/ 	.word	index@(__assertfail)
	.align		4
        /*0138*/ 	.word	index@(_ZN2at4cuda57_GLOBAL__N__cd6b329d_24_DistributionBernoulli_cu_7537a20d21kernelPointwiseApply2IZNS_6native9templates4cuda28bernoulli_tensor_cuda_kernelIffEEvRKNS_10TensorBaseES9_NS_15PhiloxCudaStateEEUliRfSB_SB_SB_RKfSD_SD_SD_E_fSC_jLi2ELin1ELi4ELi512ELi2EEEvNS0_6detail10TensorInfoIT0_T2_EENSG_IT1_SI_EESI_T_)
	.align		4
        /*013c*/ 	.word	index@(__assertfail)
	.align		4
        /*0140*/ 	.word	index@(_ZN2at4cuda57_GLOBAL__N__cd6b329d_24_DistributionBernoulli_cu_7537a20d21kernelPointwiseApply2IZNS_6native9templates4cuda28bernoulli_tensor_cuda_kernelIffEEvRKNS_10TensorBaseES9_NS_15PhiloxCudaStateEEUliRfSB_SB_SB_RKfSD_SD_SD_E_fSC_jLi2ELi2ELi4ELi512ELi2EEEvNS0_6detail10TensorInfoIT0_T2_EENSG_IT1_SI_EESI_T_)
	.align		4
        /*0144*/ 	.word	index@(__assertfail)
	.align		4
        /*0148*/ 	.word	index@(_ZN2at4cuda57_GLOBAL__N__cd6b329d_24_DistributionBernoulli_cu_7537a20d21kernelPointwiseApply2IZNS_6native9templates4cuda28bernoulli_tensor_cuda_kernelIffEEvRKNS_10TensorBaseES9_NS_15PhiloxCudaStateEEUliRfSB_SB_SB_RKfSD_SD_SD_E_fSC_jLi2ELi1ELi4ELi512ELi2EEEvNS0_6detail10TensorInfoIT0_T2_EENSG_IT1_SI_EESI_T_)
	.align		4
        /*014c*/ 	.word	index@(__assertfail)
	.align		4
        /*0150*/ 	.word	index@(_ZN2at4cuda57_GLOBAL__N__cd6b329d_24_DistributionBernoulli_cu_7537a20d21kernelPointwiseApply2IZNS_6native9templates4cuda28bernoulli_tensor_cuda_kernelIffEEvRKNS_10TensorBaseES9_NS_15PhiloxCudaStateEEUliRfSB_SB_SB_RKfSD_SD_SD_E_fSC_jLi1ELin1ELi4ELi512ELi2EEEvNS0_6detail10TensorInfoIT0_T2_EENSG_IT1_SI_EESI_T_)
	.align		4
        /*0154*/ 	.word	index@(__assertfail)
	.align		4
        /*0158*/ 	.word	index@(_ZN2at4cuda57_GLOBAL__N__cd6b329d_24_DistributionBernoulli_cu_7537a20d21kernelPointwiseApply2IZNS_6native9templates4cuda28bernoulli_tensor_cuda_kernelIffEEvRKNS_10TensorBaseES9_NS_15PhiloxCudaStateEEUliRfSB_SB_SB_RKfSD_SD_SD_E_fSC_jLi1ELi2ELi4ELi512ELi2EEEvNS0_6detail10TensorInfoIT0_T2_EENSG_IT1_SI_EESI_T_)
	.align		4
        /*015c*/ 	.word	index@(__assertfail)
	.align		4
        /*0160*/ 	.word	index@(_ZN2at4cuda57_GLOBAL__N__cd6b329d_24_DistributionBernoulli_cu_7537a20d21kernelPointwiseApply2IZNS_6native9templates4cuda28bernoulli_tensor_cuda_kernelIffEEvRKNS_10TensorBaseES9_NS_15PhiloxCudaStateEEUliRfSB_SB_SB_RKfSD_SD_SD_E_fSC_jLi1ELi1ELi4ELi512ELi2EEEvNS0_6detail10TensorInfoIT0_T2_EENSG_IT1_SI_EESI_T_)
	.align		4
        /*0164*/ 	.word	index@(__assertfail)
	.align		4
        /*0168*/ 	.word	index@(_ZN2at4cuda57_GLOBAL__N__cd6b329d_24_DistributionBernoulli_cu_7537a20d21kernelPointwiseApply2IZNS_6native9templates4cuda28bernoulli_tensor_cuda_kernelIdfEEvRKNS_10TensorBaseES9_NS_15PhiloxCudaStateEEUliRdSB_SB_SB_RKfSD_SD_SD_E_dSC_mLin1ELin1ELi4ELi512ELi2EEEvNS0_6detail10TensorInfoIT0_T2_EENSG_IT1_SI_EESI_T_)
	.align		4
        /*016c*/ 	.word	index@(__assertfail)
	.align		4
        /*0170*/ 	.word	index@(_ZN2at4cuda57_GLOBAL__N__cd6b329d_24_DistributionBernoulli_cu_7537a20d21kernelPointwiseApply2IZNS_6native9templates4cuda28bernoulli_tensor_cuda_kernelIdfEEvRKNS_10TensorBaseES9_NS_15PhiloxCudaStateEEUliRdSB_SB_SB_RKfSD_SD_SD_E_dSC_mLi1ELi1ELi4ELi512ELi2EEEvNS0_6detail10TensorInfoIT0_T2_EENSG_IT1_SI_EESI_T_)
	.align		4
        /*0174*/ 	.word	index@(__assertfail)
	.align		4
        /*0178*/ 	.word	index@(_ZN2at4cuda57_GLOBAL__N__cd6b329d_24_DistributionBernoulli_cu_7537a20d21kernelPointwiseApply2IZNS_6native9templates4cuda28bernoulli_tensor_cuda_kernelIdfEEvRKNS_10TensorBaseES9_NS_15PhiloxCudaStateEEUliRdSB_SB_SB_RKfSD_SD_SD_E_dSC_jLin1ELin1ELi4ELi512ELi2EEEvNS0_6detail10TensorInfoIT0_T2_EENSG_IT1_SI_EESI_T_)
	.align		4
        /*017c*/ 	.word	index@(__assertfail)
	.align		4
        /*0180*/ 	.word	index@(_ZN2at4cuda57_GLOBAL__N__cd6b329d_24_DistributionBernoulli_cu_7537a20d21kernelPointwiseApply2IZNS_6native9templates4cuda28bernoulli_tensor_cuda_kernelIdfEEvRKNS_10TensorBaseES9_NS_15PhiloxCudaStateEEUliRdSB_SB_SB_RKfSD_SD_SD_E_dSC_jLin1ELi2ELi4ELi512ELi2EEEvNS0_6detail10TensorInfoIT0_T2_EENSG_IT1_SI_EESI_T_)
	.align		4
        /*0184*/ 	.word	index@(__assertfail)
	.align		4
        /*0188*/ 	.word	index@(_ZN2at4cuda57_GLOBAL__N__cd6b329d_24_DistributionBernoulli_cu_7537a20d21kernelPointwiseApply2IZNS_6native9templates4cuda28bernoulli_tensor_cuda_kernelIdfEEvRKNS_10TensorBaseES9_NS_15PhiloxCudaStateEEUliRdSB_SB_SB_RKfSD_SD_SD_E_dSC_jLin1ELi1ELi4ELi512ELi2EEEvNS0_6detail10TensorInfoIT0_T2_EENSG_IT1_SI_EESI_T_)
	.align		4
        /*018c*/ 	.word	index@(__assertfail)
	.align		4
        /*0190*/ 	.word	index@(_ZN2at4cuda57_GLOBAL__N__cd6b329d_24_DistributionBernoulli_cu_7537a20d21kernelPointwiseApply2IZNS_6native9templates4cuda28bernoulli_tensor_cuda_kernelIdfEEvRKNS_10TensorBaseES9_NS_15PhiloxCudaStateEEUliRdSB_SB_SB_RKfSD_SD_SD_E_dSC_jLi2ELin1ELi4ELi512ELi2EEEvNS0_6detail10TensorInfoIT0_T2_EENSG_IT1_SI_EESI_T_)
	.align		4
        /*0194*/ 	.word	index@(__assertfail)
	.align		4
        /*0198*/ 	.word	index@(_ZN2at4cuda57_GLOBAL__N__cd6b329d_24_DistributionBernoulli_cu_7537a20d21kernelPointwiseApply2IZNS_6native9templates4cuda28bernoulli_tensor_cuda_kernelIdfEEvRKNS_10TensorBaseES9_NS_15PhiloxCudaStateEEUliRdSB_SB_SB_RKfSD_SD_SD_E_dSC_jLi2ELi2ELi4ELi512ELi2EEEvNS0_6detail10TensorInfoIT0_T2_EENSG_IT1_SI_EESI_T_)
	.align		4
        /*019c*/ 	.word	index@(__assertfail)
	.align		4
        /*01a0*/ 	.word	index@(_ZN2at4cuda57_GLOBAL__N__cd6b329d_24_DistributionBernoulli_cu_7537a20d21kernelPointwiseApply2IZNS_6native9templates4cuda28bernoulli_tensor_cuda_kernelIdfEEvRKNS_10TensorBaseES9_NS_15PhiloxCudaStateEEUliRdSB_SB_SB_RKfSD_SD_SD_E_dSC_jLi2ELi1ELi4ELi512ELi2EEEvNS0_6detail10TensorInfoIT0_T2_EENSG_IT1_SI_EESI_T_)
	.align		4
        /*01a4*/ 	.word	index@(__assertfail)
	.align		4
        /*01a8*/ 	.word	index@(_ZN2at4cuda57_GLOBAL__N__cd6b329d_24_DistributionBernoulli_cu_7537a20d21kernelPointwiseApply2IZNS_6native9templates4cuda28bernoulli_tensor_cuda_kernelIdfEEvRKNS_10TensorBaseES9_NS_15PhiloxCudaStateEEUliRdSB_SB_SB_RKfSD_SD_SD_E_dSC_jLi1ELin1ELi4ELi512ELi2EEEvNS0_6detail10TensorInfoIT0_T2_EENSG_IT1_SI_EESI_T_)
	.align		4
        /*01ac*/ 	.word	index@(__assertfail)
	.align		4
        /*01b0*/ 	.word	index@(_ZN2at4cuda57_GLOBAL__N__cd6b329d_24_DistributionBernoulli_cu_7537a20d21kernelPointwiseApply2IZNS_6native9templates4cuda28bernoulli_tensor_cuda_kernelIdfEEvRKNS_10TensorBaseES9_NS_15PhiloxCudaStateEEUliRdSB_SB_SB_RKfSD_SD_SD_E_dSC_jLi1ELi2ELi4ELi512ELi2EEEvNS0_6detail10TensorInfoIT0_T2_EENSG_IT1_SI_EESI_T_)
	.align		4
        /*01b4*/ 	.word	index@(__assertfail)
	.align		4
        /*01b8*/ 	.word	index@(_ZN2at4cuda57_GLOBAL__N__cd6b329d_24_DistributionBernoulli_cu_7537a20d21kernelPointwiseApply2IZNS_6native9templates4cuda28bernoulli_tensor_cuda_kernelIdfEEvRKNS_10TensorBaseES9_NS_15PhiloxCudaStateEEUliRdSB_SB_SB_RKfSD_SD_SD_E_dSC_jLi1ELi1ELi4ELi512ELi2EEEvNS0_6detail10TensorInfoIT0_T2_EENSG_IT1_SI_EESI_T_)
	.align		4
        /*01bc*/ 	.word	index@(__assertfail)
	.align		4
        /*01c0*/ 	.word	index@(_ZN2at4cuda57_GLOBAL__N__cd6b329d_24_DistributionBernoulli_cu_7537a20d21kernelPointwiseApply2IZNS_6native9templates4cuda28bernoulli_tensor_cuda_kernelIsfEEvRKNS_10TensorBaseES9_NS_15PhiloxCudaStateEEUliRsSB_SB_SB_RKfSD_SD_SD_E_sSC_mLin1ELin1ELi4ELi512ELi2EEEvNS0_6detail10TensorInfoIT0_T2_EENSG_IT1_SI_EESI_T_)
	.align		4
        /*01c4*/ 	.word	index@(__assertfail)
	.align		4
        /*01c8*/ 	.word	index@(_ZN2at4cuda57_GLOBAL__N__cd6b329d_24_DistributionBernoulli_cu_7537a20d21kernelPointwiseApply2IZNS_6native9templates4cuda28bernoulli_tensor_cuda_kernelIsfEEvRKNS_10TensorBaseES9_NS_15PhiloxCudaStateEEUliRsSB_SB_SB_RKfSD_SD_SD_E_sSC_mLi1ELi1ELi4ELi512ELi2EEEvNS0_6detail10TensorInfoIT0_T2_EENSG_IT1_SI_EESI_T_)
	.align		4
        /*01cc*/ 	.word	index@(__assertfail)
	.align		4
        /*01d0*/ 	.word	index@(_ZN2at4cuda57_GLOBAL__N__cd6b329d_24_DistributionBernoulli_cu_7537a20d21kernelPointwiseApply2IZNS_6native9templates4cuda28bernoulli_tensor_cuda_kernelIsfEEvRKNS_10TensorBaseES9_NS_15PhiloxCudaStateEEUliRsSB_SB_SB_RKfSD_SD_SD_E_sSC_jLin1ELin1ELi4ELi512ELi2EEEvNS0_6detail10TensorInfoIT0_T2_EENSG_IT1_SI_EESI_T_)
	.align		4
        /*01d4*/ 	.word	index@(__assertfail)
	.align		4
        /*01d8*/ 	.word	index@(_ZN2at4cuda57_GLOBAL__N__cd6b329d_24_DistributionBernoulli_cu_7537a20d21kernelPointwiseApply2IZNS_6native9templates4cuda28bernoulli_tensor_cuda_kernelIsfEEvRKNS_10TensorBaseES9_NS_15PhiloxCudaStateEEUliRsSB_SB_SB_RKfSD_SD_SD_E_sSC_jLin1ELi2ELi4ELi512ELi2EEEvNS0_6detail10TensorInfoIT0_T2_EENSG_IT1_SI_EESI_T_)
	.align		4
        /*01dc*/ 	.word	index@(__assertfail)
	.align		4
        /*01e0*/ 	.word	index@(_ZN2at4cuda57_GLOBAL__N__cd6b329d_24_DistributionBernoulli_cu_7537a20d21kernelPointwiseApply2IZNS_6native9templates4cuda28bernoulli_tensor_cuda_kernelIsfEEvRKNS_10TensorBaseES9_NS_15PhiloxCudaStateEEUliRsSB_SB_SB_RKfSD_SD_SD_E_sSC_jLin1ELi1ELi4ELi512ELi2EEEvNS0_6detail10TensorInfoIT0_T2_EENSG_IT1_SI_EESI_T_)
	.align		4
        /*01e4*/ 	.word	index@(__assertfail)
	.align		4
        /*01e8*/ 	.word	index@(_ZN2at4cuda57_GLOBAL__N__cd6b329d_24_DistributionBernoulli_cu_7537a20d21kernelPointwiseApply2IZNS_6native9templates4cuda28bernoulli_tensor_cuda_kernelIsfEEvRKNS_10TensorBaseES9_NS_15PhiloxCudaStateEEUliRsSB_SB_SB_RKfSD_SD_SD_E_sSC_jLi2ELin1ELi4ELi512ELi2EEEvNS0_6detail10TensorInfoIT0_T2_EENSG_IT1_SI_EESI_T_)
	.align		4
        /*01ec*/ 	.word	index@(__assertfail)
	.align		4
        /*01f0*/ 	.word	index@(_ZN2at4cuda57_GLOBAL__N__cd6b329d_24_DistributionBernoulli_cu_7537a20d21kernelPointwiseApply2IZNS_6native9templates4cuda28bernoulli_tensor_cuda_kernelIsfEEvRKNS_10TensorBaseES9_NS_15PhiloxCudaStateEEUliRsSB_SB_SB_RKfSD_SD_SD_E_sSC_jLi2ELi2ELi4ELi512ELi2EEEvNS0_6detail10TensorInfoIT0_T2_EENSG_IT1_SI_EESI_T_)
	.align		4
        /*01f4*/ 	.word	index@(__assertfail)
	.align		4
        /*01f8*/ 	.word	index@(_ZN2at4cuda57_GLOBAL__N__cd6b329d_24_DistributionBernoulli_cu_7537a20d21kernelPointwiseApply2IZNS_6native9templates4cuda28bernoulli_tensor_cuda_kernelIsfEEvRKNS_10TensorBaseES9_NS_15PhiloxCudaStateEEUliRsSB_SB_SB_RKfSD_SD_SD_E_sSC_jLi2ELi1ELi4ELi512ELi2EEEvNS0_6detail10TensorInfoIT0_T2_EENSG_IT1_SI_EESI_T_)
	.align		4
        /*01fc*/ 	.word	index@(__assertfail)
	.align		4
        /*0200*/ 	.word	index@(_ZN2at4cuda57_GLOBAL__N__cd6b329d_24_DistributionBernoulli_cu_7537a20d21kernelPointwiseApply2IZNS_6native9templates4cuda28bernoulli_tensor_cuda_kernelIsfEEvRKNS_10TensorBaseES9_NS_15PhiloxCudaStateEEUliRsSB_SB_SB_RKfSD_SD_SD_E_sSC_jLi1ELin1ELi4ELi512ELi2EEEvNS0_6detail10TensorInfoIT0_T2_EENSG_IT1_SI_EESI_T_)
	.align		4
        /*0204*/ 	.word	index@(__assertfail)
	.align		4
        /*0208*/ 	.word	index@(_ZN2at4cuda57_GLOBAL__N__cd6b329d_24_DistributionBernoulli_cu_7537a20d21kernelPointwiseApply2IZNS_6native9templates4cuda28bernoulli_tensor_cuda_kernelIsfEEvRKNS_10TensorBaseES9_NS_15PhiloxCudaStateEEUliRsSB_SB_SB_RKfSD_SD_SD_E_sSC_jLi1ELi2ELi4ELi512ELi2EEEvNS0_6detail10TensorInfoIT0_T2_EENSG_IT1_SI_EESI_T_)
	.align		4
        /*020c*/ 	.word	index@(__assertfail)
	.align		4
        /*0210*/ 	.word	index@(_ZN2at4cuda57_GLOBAL__N__cd6b329d_24_DistributionBernoulli_cu_7537a20d21kernelPointwiseApply2IZNS_6native9templates4cuda28bernoulli_tensor_cuda_kernelIsfEEvRKNS_10TensorBaseES9_NS_15PhiloxCudaStateEEUliRsSB_SB_SB_RKfSD_SD_SD_E_sSC_jLi1ELi1ELi4ELi512ELi2EEEvNS0_6detail10TensorInfoIT0_T2_EENSG_IT1_SI_EESI_T_)
	.align		4
        /*0214*/ 	.word	index@(__assertfail)
	.align		4
        /*0218*/ 	.word	index@(_ZN2at4cuda57_GLOBAL__N__cd6b329d_24_DistributionBernoulli_cu_7537a20d21kernelPointwiseApply2IZNS_6native9templates4cuda28bernoulli_tensor_cuda_kernelIlfEEvRKNS_10TensorBaseES9_NS_15PhiloxCudaStateEEUliRlSB_SB_SB_RKfSD_SD_SD_E_lSC_mLin1ELin1ELi4ELi512ELi2EEEvNS0_6detail10TensorInfoIT0_T2_EENSG_IT1_SI_EESI_T_)
	.align		4
        /*021c*/ 	.word	index@(__assertfail)
	.align		4
        /*0220*/ 	.word	index@(_ZN2at4cuda57_GLOBAL__N__cd6b329d_24_DistributionBernoulli_cu_7537a20d21kernelPointwiseApply2IZNS_6native9templates4cuda28bernoulli_tensor_cuda_kernelIlfEEvRKNS_10TensorBaseES9_NS_15PhiloxCudaStateEEUliRlSB_SB_SB_RKfSD_SD_SD_E_lSC_mLi1ELi1ELi4ELi512ELi2EEEvNS0_6detail10TensorInfoIT0_T2_EENSG_IT1_SI_EESI_T_)
	.align		4
        /*0224*/ 	.word	index@(__assertfail)
	.align		4
        /*0228*/ 	.word	index@(_ZN2at4cuda57_GLOBAL__N__cd6b329d_24_DistributionBernoulli_cu_7537a20d21kernelPointwiseApply2IZNS_6native9templates4cuda28bernoulli_tensor_cuda_kernelIlfEEvRKNS_10TensorBaseES9_NS_15PhiloxCudaStateEEUliRlSB_SB_SB_RKfSD_SD_SD_E_lSC_jLin1ELin1ELi4ELi512ELi2EEEvNS0_6detail10TensorInfoIT0_T2_EENSG_IT1_SI_EESI_T_)
	.align		4
        /*022c*/ 	.word	index@(__assertfail)
	.align		4
        /*0230*/ 	.word	index@(_ZN2at4cuda57_GLOBAL__N__cd6b329d_24_DistributionBernoulli_cu_7537a20d21kernelPointwiseApply2IZNS_6native9templates4cuda28bernoulli_tensor_cuda_kernelIlfEEvRKNS_10TensorBaseES9_NS_15PhiloxCudaStateEEUliRlSB_SB_SB_RKfSD_SD_SD_E_lSC_jLin1ELi2ELi4ELi512ELi2EEEvNS0_6detail10TensorInfoIT0_T2_EENSG_IT1_SI_EESI_T_)
	.align		4
        /*0234*/ 	.word	index@(__assertfail)
	.align		4
        /*0238*/ 	.word	index@(_ZN2at4cuda57_GLOBAL__N__cd6b329d_24_DistributionBernoulli_cu_7537a20d21kernelPointwiseApply2IZNS_6native9templates4cuda28bernoulli_tensor_cuda_kernelIlfEEvRKNS_10TensorBaseES9_NS_15PhiloxCudaStateEEUliRlSB_SB_SB_RKfSD_SD_SD_E_lSC_jLin1ELi1ELi4ELi512ELi2EEEvNS0_6detail10TensorInfoIT0_T2_EENSG_IT1_SI_EESI_T_)
	.align		4
        /*023c*/ 	.word	index@(__assertfail)
	.align		4
        /*0240*/ 	.word	index@(_ZN2at4cuda57_GLOBAL__N__cd6b329d_24_DistributionBernoulli_cu_7537a20d21kernelPointwiseApply2IZNS_6native9templates4cuda28bernoulli_tensor_cuda_kernelIlfEEvRKNS_10TensorBaseES9_NS_15PhiloxCudaStateEEUliRlSB_SB_SB_RKfSD_SD_SD_E_lSC_jLi2ELin1ELi4ELi512ELi2EEEvNS0_6detail10TensorInfoIT0_T2_EENSG_IT1_SI_EESI_T_)
	.align		4
        /*0244*/ 	.word	index@(__assertfail)
	.align		4
        /*0248*/ 	.word	index@(_ZN2at4cuda57_GLOBAL__N__cd6b329d_24_DistributionBernoulli_cu_7537a20d21kernelPointwiseApply2IZNS_6native9templates4cuda28bernoulli_tensor_cuda_kernelIlfEEvRKNS_10TensorBaseES9_NS_15PhiloxCudaStateEEUliRlSB_SB_SB_RKfSD_SD_SD_E_lSC_jLi2ELi2ELi4ELi512ELi2EEEvNS0_6detail10TensorInfoIT0_T2_EENSG_IT1_SI_EESI_T_)
	.align		4
        /*024c*/ 	.word	index@(__assertfail)
	.align		4
        /*0250*/ 	.word	index@(_ZN2at4cuda57_GLOBAL__N__cd6b329d_24_DistributionBernoulli_cu_7537a20d21kernelPointwiseApply2IZNS_6native9templates4cuda28bernoulli_tensor_cuda_kernelIlfEEvRKNS_10TensorBaseES9_NS_15PhiloxCudaStateEEUliRlSB_SB_SB_RKfSD_SD_SD_E_lSC_jLi2ELi1ELi4ELi512ELi2EEEvNS0_6detail10TensorInfoIT0_T2_EENSG_IT1_SI_EESI_T_)
	.align		4
        /*0254*/ 	.word	index@(__assertfail)
	.align		4
        /*0258*/ 	.word	index@(_ZN2at4cuda57_GLOBAL__N__cd6b329d_24_DistributionBernoulli_cu_7537a20d21kernelPointwiseApply2IZNS_6native9templates4cuda28bernoulli_tensor_cuda_kernelIlfEEvRKNS_10TensorBaseES9_NS_15PhiloxCudaStateEEUliRlSB_SB_SB_RKfSD_SD_SD_E_lSC_jLi1ELin1ELi4ELi512ELi2EEEvNS0_6detail10TensorInfoIT0_T2_EENSG_IT1_SI_EESI_T_)
	.align		4
        /*025c*/ 	.word	index@(__assertfail)
	.align		4
        /*0260*/ 	.word	index@(_ZN2at4cuda57_GLOBAL__N__cd6b329d_24_DistributionBernoulli_cu_7537a20d21kernelPointwiseApply2IZNS_6native9templates4cuda28bernoulli_tensor_cuda_kernelIlfEEvRKNS_10TensorBaseES9_NS_15PhiloxCudaStateEEUliRlSB_SB_SB_RKfSD_SD_SD_E_lSC_jLi1ELi2ELi4ELi512ELi2EEEvNS0_6detail10TensorInfoIT0_T2_EENSG_IT1_SI_EESI_T_)
	.align		4
        /*0264*/ 	.word	index@(__assertfail)
	.align		4
        /*0268*/ 	.word	index@(_ZN2at4cuda57_GLOBAL__N__cd6b329d_24_DistributionBernoulli_cu_7537a20d21kernelPointwiseApply2IZNS_6native9templates4cuda28bernoulli_tensor_cuda_kernelIlfEEvRKNS_10TensorBaseES9_NS_15PhiloxCudaStateEEUliRlSB_SB_SB_RKfSD_SD_SD_E_lSC_jLi1ELi1ELi4ELi512ELi2EEEvNS0_6detail10TensorInfoIT0_T2_EENSG_IT1_SI_EESI_T_)
	.align		4
        /*026c*/ 	.word	index@(__assertfail)
	.align		4
        /*0270*/ 	.word	index@(_ZN2at4cuda57_GLOBAL__N__cd6b329d_24_DistributionBernoulli_cu_7537a20d21kernelPointwiseApply2IZNS_6native9templates4cuda28bernoulli_tensor_cuda_kernelIifEEvRKNS_10TensorBaseES9_NS_15PhiloxCudaStateEEUliRiSB_SB_SB_RKfSD_SD_SD_E_iSC_mLin1ELin1ELi4ELi512ELi2EEEvNS0_6detail10TensorInfoIT0_T2_EENSG_IT1_SI_EESI_T_)
	.align		4
        /*0274*/ 	.word	index@(__assertfail)
	.align		4
        /*0278*/ 	.word	index@(_ZN2at4cuda57_GLOBAL__N__cd6b329d_24_DistributionBernoulli_cu_7537a20d21kernelPointwiseApply2IZNS_6native9templates4cuda28bernoulli_tensor_cuda_kernelIifEEvRKNS_10TensorBaseES9_NS_15PhiloxCudaStateEEUliRiSB_SB_SB_RKfSD_SD_SD_E_iSC_mLi1ELi1ELi4ELi512ELi2EEEvNS0_6detail10TensorInfoIT0_T2_EENSG_IT1_SI_EESI_T_)
	.align		4
        /*027c*/ 	.word	index@(__assertfail)
	.align		4
        /*0280*/ 	.word	index@(_ZN2at4cuda57_GLOBAL__N__cd6b329d_24_DistributionBernoulli_cu_7537a20d21kernelPointwiseApply2IZNS_6native9templates4cuda28bernoulli_tensor_cuda_kernelIifEEvRKNS_10TensorBaseES9_NS_15PhiloxCudaStateEEUliRiSB_SB_SB_RKfSD_SD_SD_E_iSC_jLin1ELin1ELi4ELi512ELi2EEEvNS0_6detail10TensorInfoIT0_T2_EENSG_IT1_SI_EESI_T_)
	.align		4
        /*0284*/ 	.word	index@(__assertfail)
	.align		4
        /*0288*/ 	.word	index@(_ZN2at4cuda57_GLOBAL__N__cd6b329d_24_DistributionBernoulli_cu_7537a20d21kernelPointwiseApply2IZNS_6native9templates4cuda28bernoulli_tensor_cuda_kernelIifEEvRKNS_10TensorBaseES9_NS_15PhiloxCudaStateEEUliRiSB_SB_SB_RKfSD_SD_SD_E_iSC_jLin1ELi2ELi4ELi512ELi2EEEvNS0_6detail10TensorInfoIT0_T2_EENSG_IT1_SI_EESI_T_)
	.align		4
        /*028c*/ 	.word	index@(__assertfail)
	.align		4
        /*0290*/ 	.word	index@(_ZN2at4cuda57_GLOBAL__N__cd6b329d_24_DistributionBernoulli_cu_7537a20d21kernelPointwiseApply2IZNS_6native9templates4cuda28bernoulli_tensor_cuda_kernelIifEEvRKNS_10TensorBaseES9_NS_15PhiloxCudaStateEEUliRiSB_SB_SB_RKfSD_SD_SD_E_iSC_jLin1ELi1ELi4ELi512ELi2EEEvNS0_6detail10TensorInfoIT0_T2_EENSG_IT1_SI_EESI_T_)
	.align		4
        /*0294*/ 	.word	index@(__assertfail)
	.align		4
        /*0298*/ 	.word	index@(_ZN2at4cuda57_GLOBAL__N__cd6b329d_24_DistributionBernoulli_cu_7537a20d21kernelPointwiseApply2IZNS_6native9templates4cuda28bernoulli_tensor_cuda_kernelIifEEvRKNS_10TensorBaseES9_NS_15PhiloxCudaStateEEUliRiSB_SB_SB_RKfSD_SD_SD_E_iSC_jLi2ELin1ELi4ELi512ELi2EEEvNS0_6detail10TensorInfoIT0_T2_EENSG_IT1_SI_EESI_T_)
	.align		4
        /*029c*/ 	.word	index@(__assertfail)
	.align		4
        /*02a0*/ 	.word	index@(_ZN2at4cuda57_GLOBAL__N__cd6b329d_24_DistributionBernoulli_cu_7537a20d21kernelPointwiseApply2IZNS_6native9templates4cuda28bernoulli_tensor_cuda_kernelIifEEvRKNS_10TensorBaseES9_NS_15PhiloxCudaStateEEUliRiSB_SB_SB_RKfSD_SD_SD_E_iSC_jLi2ELi2ELi4ELi512ELi2EEEvNS0_6detail10TensorInfoIT0_T2_EENSG_IT1_SI_EESI_T_)
	.align		4
        /*02a4*/ 	.word	index@(__assertfail)
	.align		4
        /*02a8*/ 	.word	index@(_ZN2at4cuda57_GLOBAL__N__cd6b329d_24_DistributionBernoulli_cu_7537a20d21kernelPointwiseApply2IZNS_6native9templates4cuda28bernoulli_tensor_cuda_kernelIifEEvRKNS_10TensorBaseES9_NS_15PhiloxCudaStateEEUliRiSB_SB_SB_RKfSD_SD_SD_E_iSC_jLi2ELi1ELi4ELi512ELi2EEEvNS0_6detail10TensorInfoIT0_T2_EENSG_IT1_SI_EESI_T_)
	.align		4
        /*02ac*/ 	.word	index@(__assertfail)
	.align		4
        /*02b0*/ 	.word	index@(_ZN2at4cuda57_GLOBAL__N__cd6b329d_24_DistributionBernoulli_cu_7537a20d21kernelPointwiseApply2IZNS_6native9templates4cuda28bernoulli_tensor_cuda_kernelIifEEvRKNS_10TensorBaseES9_NS_15PhiloxCudaStateEEUliRiSB_SB_SB_RKfSD_SD_SD_E_iSC_jLi1ELin1ELi4ELi512ELi2EEEvNS0_6detail10TensorInfoIT0_T2_EENSG_IT1_SI_EESI_T_)
	.align		4
        /*02b4*/ 	.word	index@(__assertfail)
	.align		4
        /*02b8*/ 	.word	index@(_ZN2at4cuda57_GLOBAL__N__cd6b329d_24_DistributionBernoulli_cu_7537a20d21kernelPointwiseApply2IZNS_6native9templates4cuda28bernoulli_tensor_cuda_kernelIifEEvRKNS_10TensorBaseES9_NS_15PhiloxCudaStateEEUliRiSB_SB_SB_RKfSD_SD_SD_E_iSC_jLi1ELi2ELi4ELi512ELi2EEEvNS0_6detail10TensorInfoIT0_T2_EENSG_IT1_SI_EESI_T_)
	.align		4
        /*02bc*/ 	.word	index@(__assertfail)
	.align		4
        /*02c0*/ 	.word	index@(_ZN2at4cuda57_GLOBAL__N__cd6b329d_24_DistributionBernoulli_cu_7537a20d21kernelPointwiseApply2IZNS_6native9templates4cuda28bernoulli_tensor_cuda_kernelIifEEvRKNS_10TensorBaseES9_NS_15PhiloxCudaStateEEUliRiSB_SB_SB_RKfSD_SD_SD_E_iSC_jLi1ELi1ELi4ELi512ELi2EEEvNS0_6detail10TensorInfoIT0_T2_EENSG_IT1_SI_EESI_T_)
	.align		4
        /*02c4*/ 	.word	index@(__assertfail)
	.align		4
        /*02c8*/ 	.word	index@(_ZN2at4cuda57_GLOBAL__N__cd6b329d_24_DistributionBernoulli_cu_7537a20d21kernelPointwiseApply2IZNS_6native9templates4cuda28bernoulli_tensor_cuda_kernelIafEEvRKNS_10TensorBaseES9_NS_15PhiloxCudaStateEEUliRaSB_SB_SB_RKfSD_SD_SD_E_aSC_mLin1ELin1ELi4ELi512ELi2EEEvNS0_6detail10TensorInfoIT0_T2_EENSG_IT1_SI_EESI_T_)
	.align		4
        /*02cc*/ 	.word	index@(__assertfail)
	.align		4
        /*02d0*/ 	.word	index@(_ZN2at4cuda57_GLOBAL__N__cd6b329d_24_DistributionBernoulli_cu_7537a20d21kernelPointwiseApply2IZNS_6native9templates4cuda28bernoulli_tensor_cuda_kernelIafEEvRKNS_10TensorBaseES9_NS_15PhiloxCudaStateEEUliRaSB_SB_SB_RKfSD_SD_SD_E_aSC_mLi1ELi1ELi4ELi512ELi2EEEvNS0_6detail10TensorInfoIT0_T2_EENSG_IT1_SI_EESI_T_)
	.align		4
        /*02d4*/ 	.word	index@(__assertfail)
	.align		4
        /*02d8*/ 	.word	index@(_ZN2at4cuda57_GLOBAL__N__cd6b329d_24_DistributionBernoulli_cu_7537a20d21kernelPointwiseApply2IZNS_6native9templates4cuda28bernoulli_tensor_cuda_kernelIafEEvRKNS_10TensorBaseES9_NS_15PhiloxCudaStateEEUliRaSB_SB_SB_RKfSD_SD_SD_E_aSC_jLin1ELin1ELi4ELi512ELi2EEEvNS0_6detail10TensorInfoIT0_T2_EENSG_IT1_SI_EESI_T_)
	.align		4
        /*02dc*/ 	.word	index@(__assertfail)
	.align		4
        /*02e0*/ 	.word	index@(_ZN2at4cuda57_GLOBAL__N__cd6b329d_24_DistributionBernoulli_cu_7537a20d21kernelPointwiseApply2IZNS_6native9templates4cuda28bernoulli_tensor_cuda_kernelIafEEvRKNS_10TensorBaseES9_NS_15PhiloxCudaStateEEUliRaSB_SB_SB_RKfSD_SD_SD_E_aSC_jLin1ELi2ELi4ELi512ELi2EEEvNS0_6detail10TensorInfoIT0_T2_EENSG_IT1_SI_EESI_T_)
	.align		4
        /*02e4*/ 	.word	index@(__assertfail)
	.align		4
        /*02e8*/ 	.word	index@(_ZN2at4cuda57_GLOBAL__N__cd6b329d_24_DistributionBernoulli_cu_7537a20d21kernelPointwiseApply2IZNS_6native9templates4cuda28bernoulli_tensor_cuda_kernelIafEEvRKNS_10TensorBaseES9_NS_15PhiloxCudaStateEEUliRaSB_SB_SB_RKfSD_SD_SD_E_aSC_jLin1ELi1ELi4ELi512ELi2EEEvNS0_6detail10TensorInfoIT0_T2_EENSG_IT1_SI_EESI_T_)
	.align		4
        /*02ec*/ 	.word	index@(__assertfail)
	.align		4
        /*02f0*/ 	.word	index@(_ZN2at4cuda57_GLOBAL__N__cd6b329d_24_DistributionBernoulli_cu_7537a20d21kernelPointwiseApply2IZNS_6native9templates4cuda28bernoulli_tensor_cuda_kernelIafEEvRKNS_10TensorBaseES9_NS_15PhiloxCudaStateEEUliRaSB_SB_SB_RKfSD_SD_SD_E_aSC_jLi2ELin1ELi4ELi512ELi2EEEvNS0_6detail10TensorInfoIT0_T2_EENSG_IT1_SI_EESI_T_)
	.align		4
        /*02f4*/ 	.word	index@(__assertfail)
	.align		4
        /*02f8*/ 	.word	index@(_ZN2at4cuda57_GLOBAL__N__cd6b329d_24_DistributionBernoulli_cu_7537a20d21kernelPointwiseApply2IZNS_6native9templates4cuda28bernoulli_tensor_cuda_kernelIafEEvRKNS_10TensorBaseES9_NS_15PhiloxCudaStateEEUliRaSB_SB_SB_RKfSD_SD_SD_E_aSC_jLi2ELi2ELi4ELi512ELi2EEEvNS0_6detail10TensorInfoIT0_T2_EENSG_IT1_SI_EESI_T_)
	.align		4
        /*02fc*/ 	.word	index@(__assertfail)
	.align		4
        /*0300*/ 	.word	index@(_ZN2at4cuda57_GLOBAL__N__cd6b329d_24_DistributionBernoulli_cu_7537a20d21kernelPointwiseApply2IZNS_6native9templates4cuda28bernoulli_tensor_cuda_kernelIafEEvRKNS_10TensorBaseES9_NS_15PhiloxCudaStateEEUliRaSB_SB_SB_RKfSD_SD_SD_E_aSC_jLi2ELi1ELi4ELi512ELi2EEEvNS0_6detail10TensorInfoIT0_T2_EENSG_IT1_SI_EESI_T_)
	.align		4
        /*0304*/ 	.word	index@(__assertfail)
	.align		4
        /*0308*/ 	.word	index@(_ZN2at4cuda57_GLOBAL__N__cd6b329d_24_DistributionBernoulli_cu_7537a20d21kernelPointwiseApply2IZNS_6native9templates4cuda28bernoulli_tensor_cuda_kernelIafEEvRKNS_10TensorBaseES9_NS_15PhiloxCudaStateEEUliRaSB_SB_SB_RKfSD_SD_SD_E_aSC_jLi1ELin1ELi4ELi512ELi2EEEvNS0_6detail10TensorInfoIT0_T2_EENSG_IT1_SI_EESI_T_)
	.align		4
        /*030c*/ 	.word	index@(__assertfail)
	.align		4
        /*0310*/ 	.word	index@(_ZN2at4cuda57_GLOBAL__N__cd6b329d_24_DistributionBernoulli_cu_7537a20d21kernelPointwiseApply2IZNS_6native9templates4cuda28bernoulli_tensor_cuda_kernelIafEEvRKNS_10TensorBaseES9_NS_15PhiloxCudaStateEEUliRaSB_SB_SB_RKfSD_SD_SD_E_aSC_jLi1ELi2ELi4ELi512ELi2EEEvNS0_6detail10TensorInfoIT0_T2_EENSG_IT1_SI_EESI_T_)
	.align		4
        /*0314*/ 	.word	index@(__assertfail)
	.align		4
        /*0318*/ 	.word	index@(_ZN2at4cuda57_GLOBAL__N__cd6b329d_24_DistributionBernoulli_cu_7537a20d21kernelPointwiseApply2IZNS_6native9templates4cuda28bernoulli_tensor_cuda_kernelIafEEvRKNS_10TensorBaseES9_NS_15PhiloxCudaStateEEUliRaSB_SB_SB_RKfSD_SD_SD_E_aSC_jLi1ELi1ELi4ELi512ELi2EEEvNS0_6detail10TensorInfoIT0_T2_EENSG_IT1_SI_EESI_T_)
	.align		4
        /*031c*/ 	.word	index@(__assertfail)
	.align		4
        /*0320*/ 	.word	index@(_ZN2at4cuda57_GLOBAL__N__cd6b329d_24_DistributionBernoulli_cu_7537a20d21kernelPointwiseApply2IZNS_6native9templates4cuda28bernoulli_tensor_cuda_kernelIhfEEvRKNS_10TensorBaseES9_NS_15PhiloxCudaStateEEUliRhSB_SB_SB_RKfSD_SD_SD_E_hSC_mLin1ELin1ELi4ELi512ELi2EEEvNS0_6detail10TensorInfoIT0_T2_EENSG_IT1_SI_EESI_T_)
	.align		4
        /*0324*/ 	.word	index@(__assertfail)
	.align		4
        /*0328*/ 	.word	index@(_ZN2at4cuda57_GLOBAL__N__cd6b329d_24_DistributionBernoulli_cu_7537a20d21kernelPointwiseApply2IZNS_6native9templates4cuda28bernoulli_tensor_cuda_kernelIhfEEvRKNS_10TensorBaseES9_NS_15PhiloxCudaStateEEUliRhSB_SB_SB_RKfSD_SD_SD_E_hSC_mLi1ELi1ELi4ELi512ELi2EEEvNS0_6detail10TensorInfoIT0_T2_EENSG_IT1_SI_EESI_T_)
	.align		4
        /*032c*/ 	.word	index@(__assertfail)
	.align		4
        /*0330*/ 	.word	index@(_ZN2at4cuda57_GLOBAL__N__cd6b329d_24_DistributionBernoulli_cu_7537a20d21kernelPointwiseApply2IZNS_6native9templates4cuda28bernoulli_tensor_cuda_kernelIhfEEvRKNS_10TensorBaseES9_NS_15PhiloxCudaStateEEUliRhSB_SB_SB_RKfSD_SD_SD_E_hSC_jLin1ELin1ELi4ELi512ELi2EEEvNS0_6detail10TensorInfoIT0_T2_EENSG_IT1_SI_EESI_T_)
	.align		4
        /*0334*/ 	.word	index@(__assertfail)
	.align		4
        /*0338*/ 	.word	index@(_ZN2at4cuda57_GLOBAL__N__cd6b329d_24_DistributionBernoulli_cu_7537a20d21kernelPointwiseApply2IZNS_6native9templates4cuda28bernoulli_tensor_cuda_kernelIhfEEvRKNS_10TensorBaseES9_NS_15PhiloxCudaStateEEUliRhSB_SB_SB_RKfSD_SD_SD_E_hSC_jLin1ELi2ELi4ELi512ELi2EEEvNS0_6detail10TensorInfoIT0_T2_EENSG_IT1_SI_EESI_T_)
	.align		4
        /*033c*/ 	.word	index@(__assertfail)
	.align		4
        /*0340*/ 	.word	index@(_ZN2at4cuda57_GLOBAL__N__cd6b329d_24_DistributionBernoulli_cu_7537a20d21kernelPointwiseApply2IZNS_6native9templates4cuda28bernoulli_tensor_cuda_kernelIhfEEvRKNS_10TensorBaseES9_NS_15PhiloxCudaStateEEUliRhSB_SB_SB_RKfSD_SD_SD_E_hSC_jLin1ELi1ELi4ELi512ELi2EEEvNS0_6detail10TensorInfoIT0_T2_EENSG_IT1_SI_EESI_T_)
	.align		4
        /*0344*/ 	.word	index@(__assertfail)
	.align		4
        /*0348*/ 	.word	index@(_ZN2at4cuda57_GLOBAL__N__cd6b329d_24_DistributionBernoulli_cu_7537a20d21kernelPointwiseApply2IZNS_6native9templates4cuda28bernoulli_tensor_cuda_kernelIhfEEvRKNS_10TensorBaseES9_NS_15PhiloxCudaStateEEUliRhSB_SB_SB_RKfSD_SD_SD_E_hSC_jLi2ELin1ELi4ELi512ELi2EEEvNS0_6detail10TensorInfoIT0_T2_EENSG_IT1_SI_EESI_T_)
	.align		4
        /*034c*/ 	.word	index@(__assertfail)
	.align		4
        /*0350*/ 	.word	index@(_ZN2at4cuda57_GLOBAL__N__cd6b329d_24_DistributionBernoulli_cu_7537a20d21kernelPointwiseApply2IZNS_6native9templates4cuda28bernoulli_tensor_cuda_kernelIhfEEvRKNS_10TensorBaseES9_NS_15PhiloxCudaStateEEUliRhSB_SB_SB_RKfSD_SD_SD_E_hSC_jLi2ELi2ELi4ELi512ELi2EEEvNS0_6detail10TensorInfoIT0_T2_EENSG_IT1_SI_EESI_T_)
	.align		4
        /*0354*/ 	.word	index@(__assertfail)
	.align		4
        /*0358*/ 	.word	index@(_ZN2at4cuda57_GLOBAL__N__cd6b329d_24_DistributionBernoulli_cu_7537a20d21kernelPointwiseApply2IZNS_6native9templates4cuda28bernoulli_tensor_cuda_kernelIhfEEvRKNS_10TensorBaseES9_NS_15PhiloxCudaStateEEUliRhSB_SB_SB_RKfSD_SD_SD_E_hSC_jLi2ELi1ELi4ELi512ELi2EEEvNS0_6detail10TensorInfoIT0_T2_EENSG_IT1_SI_EESI_T_)
	.align		4
        /*035c*/ 	.word	index@(__assertfail)
	.align		4
        /*0360*/ 	.word	index@(_ZN2at4cuda57_GLOBAL__N__cd6b329d_24_DistributionBernoulli_cu_7537a20d21kernelPointwiseApply2IZNS_6native9templates4cuda28bernoulli_tensor_cuda_kernelIhfEEvRKNS_10TensorBaseES9_NS_15PhiloxCudaStateEEUliRhSB_SB_SB_RKfSD_SD_SD_E_hSC_jLi1ELin1ELi4ELi512ELi2EEEvNS0_6detail10TensorInfoIT0_T2_EENSG_IT1_SI_EESI_T_)
	.align		4
        /*0364*/ 	.word	index@(__assertfail)
	.align		4
        /*0368*/ 	.word	index@(_ZN2at4cuda57_GLOBAL__N__cd6b329d_24_DistributionBernoulli_cu_7537a20d21kernelPointwiseApply2IZNS_6native9templates4cuda28bernoulli_tensor_cuda_kernelIhfEEvRKNS_10TensorBaseES9_NS_15PhiloxCudaStateEEUliRhSB_SB_SB_RKfSD_SD_SD_E_hSC_jLi1ELi2ELi4ELi512ELi2EEEvNS0_6detail10TensorInfoIT0_T2_EENSG_IT1_SI_EESI_T_)
	.align		4
        /*036c*/ 	.word	index@(__assertfail)
	.align		4
        /*0370*/ 	.word	index@(_ZN2at4cuda57_GLOBAL__N__cd6b329d_24_DistributionBernoulli_cu_7537a20d21kernelPointwiseApply2IZNS_6native9templates4cuda28bernoulli_tensor_cuda_kernelIhfEEvRKNS_10TensorBaseES9_NS_15PhiloxCudaStateEEUliRhSB_SB_SB_RKfSD_SD_SD_E_hSC_jLi1ELi1ELi4ELi512ELi2EEEvNS0_6detail10TensorInfoIT0_T2_EENSG_IT1_SI_EESI_T_)
	.align		4
        /*0374*/ 	.word	index@(__assertfail)
	.align		4
        /*0378*/ 	.word	index@(_ZN2at4cuda57_GLOBAL__N__cd6b329d_24_DistributionBernoulli_cu_7537a20d21kernelPointwiseApply2IZNS_6native9templates4cuda28bernoulli_tensor_cuda_kernelIddEEvRKNS_10TensorBaseES9_NS_15PhiloxCudaStateEEUliRdSB_SB_SB_RKdSD_SD_SD_E_dSC_mLin1ELin1ELi4ELi512ELi2EEEvNS0_6detail10TensorInfoIT0_T2_EENSG_IT1_SI_EESI_T_)
	.align		4
        /*037c*/ 	.word	index@(__assertfail)
	.align		4
        /*0380*/ 	.word	index@(_ZN2at4cuda57_GLOBAL__N__cd6b329d_24_DistributionBernoulli_cu_7537a20d21kernelPointwiseApply2IZNS_6native9templates4cuda28bernoulli_tensor_cuda_kernelIddEEvRKNS_10TensorBaseES9_NS_15PhiloxCudaStateEEUliRdSB_SB_SB_RKdSD_SD_SD_E_dSC_mLi1ELi1ELi4ELi512ELi2EEEvNS0_6detail10TensorInfoIT0_T2_EENSG_IT1_SI_EESI_T_)
	.align		4
        /*0384*/ 	.word	index@(__assertfail)
	.align		4
        /*0388*/ 	.word	index@(_ZN2at4cuda57_GLOBAL__N__cd6b329d_24_DistributionBernoulli_cu_7537a20d21kernelPointwiseApply2IZNS_6native9templates4cuda28bernoulli_tensor_cuda_kernelIddEEvRKNS_10TensorBaseES9_NS_15PhiloxCudaStateEEUliRdSB_SB_SB_RKdSD_SD_SD_E_dSC_jLin1ELin1ELi4ELi512ELi2EEEvNS0_6detail10TensorInfoIT0_T2_EENSG_IT1_SI_EESI_T_)
	.align		4
        /*038c*/ 	.word	index@(__assertfail)
	.align		4
        /*0390*/ 	.word	index@(_ZN2at4cuda57_GLOBAL__N__cd6b329d_24_DistributionBernoulli_cu_7537a20d21kernelPointwiseApply2IZNS_6native9templates4cuda28bernoulli_tensor_cuda_kernelIddEEvRKNS_10TensorBaseES9_NS_15PhiloxCudaStateEEUliRdSB_SB_SB_RKdSD_SD_SD_E_dSC_jLin1ELi2ELi4ELi512ELi2EEEvNS0_6detail10TensorInfoIT0_T2_EENSG_IT1_SI_EESI_T_)
	.align		4
        /*0394*/ 	.word	index@(__assertfail)
	.align		4
        /*0398*/ 	.word	index@(_ZN2at4cuda57_GLOBAL__N__cd6b329d_24_DistributionBernoulli_cu_7537a20d21kernelPointwiseApply2IZNS_6native9templates4cuda28bernoulli_tensor_cuda_kernelIddEEvRKNS_10TensorBaseES9_NS_15PhiloxCudaStateEEUliRdSB_SB_SB_RKdSD_SD_SD_E_dSC_jLin1ELi1ELi4ELi512ELi2EEEvNS0_6detail10TensorInfoIT0_T2_EENSG_IT1_SI_EESI_T_)
	.align		4
        /*039c*/ 	.word	index@(__assertfail)
	.align		4
        /*03a0*/ 	.word	index@(_ZN2at4cuda57_GLOBAL__N__cd6b329d_24_DistributionBernoulli_cu_7537a20d21kernelPointwiseApply2IZNS_6native9templates4cuda28bernoulli_tensor_cuda_kernelIddEEvRKNS_10TensorBaseES9_NS_15PhiloxCudaStateEEUliRdSB_SB_SB_RKdSD_SD_SD_E_dSC_jLi2ELin1ELi4ELi512ELi2EEEvNS0_6detail10TensorInfoIT0_T2_EENSG_IT1_SI_EESI_T_)
	.align		4
        /*03a4*/ 	.word	index@(__assertfail)
	.align		4
        /*03a8*/ 	.word	index@(_ZN2at4cuda57_GLOBAL__N__cd6b329d_24_DistributionBernoulli_cu_7537a20d21kernelPointwiseApply2IZNS_6native9templates4cuda28bernoulli_tensor_cuda_kernelIddEEvRKNS_10TensorBaseES9_NS_15PhiloxCudaStateEEUliRdSB_SB_SB_RKdSD_SD_SD_E_dSC_jLi2ELi2ELi4ELi512ELi2EEEvNS0_6detail10TensorInfoIT0_T2_EENSG_IT1_SI_EESI_T_)
	.align		4
        /*03ac*/ 	.word	index@(__assertfail)
	.align		4
        /*03b0*/ 	.word	index@(_ZN2at4cuda57_GLOBAL__N__cd6b329d_24_DistributionBernoulli_cu_7537a20d21kernelPointwiseApply2IZNS_6native9templates4cuda28bernoulli_tensor_cuda_kernelIddEEvRKNS_10TensorBaseES9_NS_15PhiloxCudaStateEEUliRdSB_SB_SB_RKdSD_SD_SD_E_dSC_jLi2ELi1ELi4ELi512ELi2EEEvNS0_6detail10TensorInfoIT0_T2_EENSG_IT1_SI_EESI_T_)
	.align		4
        /*03b4*/ 	.word	index@(__assertfail)
	.align		4
        /*03b8*/ 	.word	index@(_ZN2at4cuda57_GLOBAL__N__cd6b329d_24_DistributionBernoulli_cu_7537a20d21kernelPointwiseApply2IZNS_6native9templates4cuda28bernoulli_tensor_cuda_kernelIddEEvRKNS_10TensorBaseES9_NS_15PhiloxCudaStateEEUliRdSB_SB_SB_RKdSD_SD_SD_E_dSC_jLi1ELin1ELi4ELi512ELi2EEEvNS0_6detail10TensorInfoIT0_T2_EENSG_IT1_SI_EESI_T_)
	.align		4
        /*03bc*/ 	.word	index@(__assertfail)
	.align		4
        /*03c0*/ 	.word	index@(_ZN2at4cuda57_GLOBAL__N__cd6b329d_24_DistributionBernoulli_cu_7537a20d21kernelPointwiseApply2IZNS_6native9templates4cuda28bernoulli_tensor_cuda_kernelIddEEvRKNS_10TensorBaseES9_NS_15PhiloxCudaStateEEUliRdSB_SB_SB_RKdSD_SD_SD_E_dSC_jLi1ELi2ELi4ELi512ELi2EEEvNS0_6detail10TensorInfoIT0_T2_EENSG_IT1_SI_EESI_T_)
	.align		4
        /*03c4*/ 	.word	index@(__assertfail)
	.align		4
        /*03c8*/ 	.word	index@(_ZN2at4cuda57_GLOBAL__N__cd6b329d_24_DistributionBernoulli_cu_7537a20d21kernelPointwiseApply2IZNS_6native9templates4cuda28bernoulli_tensor_cuda_kernelIddEEvRKNS_10TensorBaseES9_NS_15PhiloxCudaStateEEUliRdSB_SB_SB_RKdSD_SD_SD_E_dSC_jLi1ELi1ELi4ELi512ELi2EEEvNS0_6detail10TensorInfoIT0_T2_EENSG_IT1_SI_EESI_T_)
	.align		4
        /*03cc*/ 	.word	index@(__assertfail)
	.align		4
        /*03d0*/ 	.word	0x00000000
	.align		4
        /*03d4*/ 	.word	0xfffffffe
	.align		4
        /*03d8*/ 	.word	0x00000000
	.align		4
        /*03dc*/ 	.word	0xfffffffd
	.align		4
        /*03e0*/ 	.word	0x00000000
	.align		4
        /*03e4*/ 	.word	0xfffffffc


//--------------------- .nv.constant4             --------------------------
	.section	.nv.constant4,"a",@progbits
	.align	8
	.align		8
.nv.constant4:
        /*0000*/ 	.dword	precalc_xorwow_matrix
	.align		8
        /*0008*/ 	.dword	precalc_xorwow_offset_matrix
	.align		8
        /*0010*/ 	.dword	mrg32k3aM1
	.align		8
        /*0018*/ 	.dword	mrg32k3aM2
	.align		8
        /*0020*/ 	.dword	mrg32k3aM1SubSeq
	.align		8
        /*0028*/ 	.dword	mrg32k3aM2SubSeq
	.align		8
        /*0030*/ 	.dword	mrg32k3aM1Seq
	.align		8
        /*0038*/ 	.dword	mrg32k3aM2Seq
	.align		8
        /*0040*/ 	.dword	__unnamed_1
	.align		8
        /*0048*/ 	.dword	__unnamed_2
	.align		8
        /*0050*/ 	.dword	__unnamed_3
	.align		8
        /*0058*/ 	.dword	__unnamed_4
	.align		8
        /*0060*/ 	.dword	__unnamed_5
	.align		8
        /*0068*/ 	.dword	__unnamed_6
	.align		8
        /*0070*/ 	.dword	__unnamed_7
	.align		8
        /*0078*/ 	.dword	__unnamed_8
	.align		8
        /*0080*/ 	.dword	__unnamed_9
	.align		8
        /*0088*/ 	.dword	__unnamed_10
	.align		8
        /*0090*/ 	.dword	__unnamed_11
	.align		8
        /*0098*/ 	.dword	_ZN55_INTERNAL_cd6b329d_24_DistributionBernoulli_cu_7537a20d4cuda3std3__45__cpo5beginE
	.align		8
        /*00a0*/ 	.dword	_ZN55_INTERNAL_cd6b329d_24_DistributionBernoulli_cu_7537a20d4cuda3std3__45__cpo3endE
	.align		8
        /*00a8*/ 	.dword	_ZN55_INTERNAL_cd6b329d_24_DistributionBernoulli_cu_7537a20d4cuda3std3__45__cpo6cbeginE
	.align		8
        /*00b0*/ 	.dword	_ZN55_INTERNAL_cd6b329d_24_DistributionBernoulli_cu_7537a20d4cuda3std3__45__cpo4cendE
	.align		8
        /*00b8*/ 	.dword	_ZN55_INTERNAL_cd6b329d_24_DistributionBernoulli_cu_7537a20d4cuda3std3__45__cpo6rbeginE
	.align		8
        /*00c0*/ 	.dword	_ZN55_INTERNAL_cd6b329d_24_DistributionBernoulli_cu_7537a20d4cuda3std3__45__cpo4rendE
	.align		8
        /*00c8*/ 	.dword	_ZN55_INTERNAL_cd6b329d_24_DistributionBernoulli_cu_7537a20d4cuda3std3__45__cpo7crbeginE
	.align		8
        /*00d0*/ 	.dword	_ZN55_INTERNAL_cd6b329d_24_DistributionBernoulli_cu_7537a20d4cuda3std3__45__cpo5crendE
	.align		8
        /*00d8*/ 	.dword	_ZN55_INTERNAL_cd6b329d_24_DistributionBernoulli_cu_7537a20d4cuda3std3__457_GLOBAL__N__cd6b329d_24_DistributionBernoulli_cu_7537a20d6ignoreE
	.align		8
        /*00e0*/ 	.dword	_ZN55_INTERNAL_cd6b329d_24_DistributionBernoulli_cu_7537a20d4cuda3std3__419piecewise_constructE
	.align		8
        /*00e8*/ 	.dword	_ZN55_INTERNAL_cd6b329d_24_DistributionBernoulli_cu_7537a20d4cuda3std3__48in_placeE
	.align		8
        /*00f0*/ 	.dword	_ZN55_INTERNAL_cd6b329d_24_DistributionBernoulli_cu_7537a20d4cuda3std3__420unreachable_sentinelE
	.align		8
        /*00f8*/ 	.dword	_ZN55_INTERNAL_cd6b329d_24_DistributionBernoulli_cu_7537a20d4cuda3std6ranges3__45__cpo4swapE
	.align		8
        /*0100*/ 	.dword	_ZN55_INTERNAL_cd6b329d_24_DistributionBernoulli_cu_7537a20d4cuda3std6ranges3__45__cpo9iter_moveE
	.align		8
        /*0108*/ 	.dword	_ZN55_INTERNAL_cd6b329d_24_DistributionBernoulli_cu_7537a20d4cuda3std6ranges3__45__cpo5beginE
	.align		8
        /*0110*/ 	.dword	_ZN55_INTERNAL_cd6b329d_24_DistributionBernoulli_cu_7537a20d4cuda3std6ranges3__45__cpo3endE
	.align		8
        /*0118*/ 	.dword	_ZN55_INTERNAL_cd6b329d_24_DistributionBernoulli_cu_7537a20d4cuda3std6ranges3__45__cpo6cbeginE
	.align		8
        /*0120*/ 	.dword	_ZN55_INTERNAL_cd6b329d_24_DistributionBernoulli_cu_7537a20d4cuda3std6ranges3__45__cpo4cendE
	.align		8
        /*0128*/ 	.dword	_ZN55_INTERNAL_cd6b329d_24_DistributionBernoulli_cu_7537a20d4cuda3std6ranges3__45__cpo7advanceE
	.align		8
        /*0130*/ 	.dword	_ZN55_INTERNAL_cd6b329d_24_DistributionBernoulli_cu_7537a20d4cuda3std6ranges3__45__cpo9iter_swapE
	.align		8
        /*0138*/ 	.dword	_ZN55_INTERNAL_cd6b329d_24_DistributionBernoulli_cu_7537a20d4cuda3std6ranges3__45__cpo4nextE
	.align		8
        /*0140*/ 	.dword	_ZN55_INTERNAL_cd6b329d_24_DistributionBernoulli_cu_7537a20d4cuda3std6ranges3__45__cpo4prevE
	.align		8
        /*0148*/ 	.dword	_ZN55_INTERNAL_cd6b329d_24_DistributionBernoulli_cu_7537a20d4cuda3std6ranges3__45__cpo4dataE
	.align		8
        /*0150*/ 	.dword	_ZN55_INTERNAL_cd6b329d_24_DistributionBernoulli_cu_7537a20d4cuda3std6ranges3__45__cpo5cdataE
	.align		8
        /*0158*/ 	.dword	_ZN55_INTERNAL_cd6b329d_24_DistributionBernoulli_cu_7537a20d4cuda3std6ranges3__45__cpo4sizeE
	.align		8
        /*0160*/ 	.dword	_ZN55_INTERNAL_cd6b329d_24_DistributionBernoulli_cu_7537a20d4cuda3std6ranges3__45__cpo5ssizeE
	.align		8
        /*0168*/ 	.dword	_ZN55_INTERNAL_cd6b329d_24_DistributionBernoulli_cu_7537a20d4cuda3std6ranges3__45__cpo8distanceE
	.align		8
        /*0170*/ 	.dword	_ZN55_INTERNAL_cd6b329d_24_DistributionBernoulli_cu_7537a20d6thrust23THRUST_300001_SM_900_NS6system6detail10sequential3seqE
	.align		8
        /*0178*/ 	.dword	$str$1
	.align		8
        /*0180*/ 	.dword	$str$5
	.align		8
        /*0188*/ 	.dword	$str$6
	.align		8
        /*0190*/ 	.dword	$str$7
	.align		8
        /*0198*/ 	.dword	$str$8
	.align		8
        /*01a0*/ 	.dword	__assertfail


//--------------------- .nv.constant3             --------------------------
	.section	.nv.constant3,"a",@progbits
	.align	8
.nv.constant3:
	.type		__cr_lgamma_table,@object
	.size		__cr_lgamma_table,(.L_8 - __cr_lgamma_table)
__cr_lgamma_table:
        /*0000*/ 	.byte	0x00, 0x00, 0x00, 0x00, 0x00, 0x00, 0x00, 0x00, 0x00, 0x00, 0x00, 0x00, 0x00, 0x00, 0x00, 0x00
        /*0010*/ 	.byte	0xef, 0x39, 0xfa, 0xfe, 0x42, 0x2e, 0xe6, 0x3f, 0x02, 0x20, 0x2a, 0xfa, 0x0b, 0xab, 0xfc, 0x3f
        /*0020*/ 	.byte	0xf9, 0x2c, 0x92, 0x7c, 0xa7, 0x6c, 0x09, 0x40, 0xc9, 0x79, 0x44, 0x3c, 0x64, 0x26, 0x13, 0x40
        /*0030*/ 	.byte	0xca, 0x01, 0xcf, 0x3a, 0x27, 0x51, 0x1a, 0x40, 0x30, 0xcc, 0x2d, 0xf3, 0xe1, 0x0c, 0x21, 0x40
        /*0040*/ 	.byte	0x0d, 0xb7, 0xfc, 0x82, 0x8e, 0x35, 0x25, 0x40
.L_8:


//--------------------- .nv.constant2._ZN2at4cuda57_GLOBAL__N__cd6b329d_24_DistributionBernoulli_cu_7537a20d21kernelPointwiseApply2IZNS_6native9templates4cuda28bernoulli_tensor_cuda_kernelIbfEEvRKNS_10TensorBaseES9_NS_15PhiloxCudaStateEEUliRbSB_SB_SB_RKfSD_SD_SD_E_bSC_mLin1ELin1ELi4ELi512ELi2EEEvNS0_6detail10TensorInfoIT0_T2_EENSG_IT1_SI_EESI_T_ --------------------------
	.section	.nv.constant2._ZN2at4cuda57_GLOBAL__N__cd6b329d_24_DistributionBernoulli_cu_7537a20d21kernelPointwiseApply2IZNS_6native9templates4cuda28bernoulli_tensor_cuda_kernelIbfEEvRKNS_10TensorBaseES9_NS_15PhiloxCudaStateEEUliRbSB_SB_SB_RKfSD_SD_SD_E_bSC_mLin1ELin1ELi4ELi512ELi2EEEvNS0_6detail10TensorInfoIT0_T2_EENSG_IT1_SI_EESI_T_,"a",@progbits
	.sectionflags	@""
	.align	4
.nv.constant2._ZN2at4cuda57_GLOBAL__N__cd6b329d_24_DistributionBernoulli_cu_7537a20d21kernelPointwiseApply2IZNS_6native9templates4cuda28bernoulli_tensor_cuda_kernelIbfEEvRKNS_10TensorBaseES9_NS_15PhiloxCudaStateEEUliRbSB_SB_SB_RKfSD_SD_SD_E_bSC_mLin1ELin1ELi4ELi512ELi2EEEvNS0_6detail10TensorInfoIT0_T2_EENSG_IT1_SI_EESI_T_:
        /*0000*/ 	.byte	0xa0, 0xdd, 0x00, 0x00, 0x00, 0xdc, 0x00, 0x00, 0x60, 0xdf, 0x00, 0x00


//--------------------- .nv.constant2._ZN2at4cuda57_GLOBAL__N__cd6b329d_24_DistributionBernoulli_cu_7537a20d21kernelPointwiseApply2IZNS_6native9templates4cuda28bernoulli_tensor_cuda_kernelIbfEEvRKNS_10TensorBaseES9_NS_15PhiloxCudaStateEEUliRbSB_SB_SB_RKfSD_SD_SD_E_bSC_mLi1ELi1ELi4ELi512ELi2EEEvNS0_6detail10TensorInfoIT0_T2_EENSG_IT1_SI_EESI_T_ --------------------------
	.section	.nv.constant2._ZN2at4cuda57_GLOBAL__N__cd6b329d_24_DistributionBernoulli_cu_7537a20d21kernelPointwiseApply2IZNS_6native9templates4cuda28bernoulli_tensor_cuda_kernelIbfEEvRKNS_10TensorBaseES9_NS_15PhiloxCudaStateEEUliRbSB_SB_SB_RKfSD_SD_SD_E_bSC_mLi1ELi1ELi4ELi512ELi2EEEvNS0_6detail10TensorInfoIT0_T2_EENSG_IT1_SI_EESI_T_,"a",@progbits
	.sectionflags	@""
	.align	4
.nv.constant2._ZN2at4cuda57_GLOBAL__N__cd6b329d_24_DistributionBernoulli_cu_7537a20d21kernelPointwiseApply2IZNS_6native9templates4cuda28bernoulli_tensor_cuda_kernelIbfEEvRKNS_10TensorBaseES9_NS_15PhiloxCudaStateEEUliRbSB_SB_SB_RKfSD_SD_SD_E_bSC_mLi1ELi1ELi4ELi512ELi2EEEvNS0_6detail10TensorInfoIT0_T2_EENSG_IT1_SI_EESI_T_:
        /*0000*/ 	.byte	0x10, 0x14, 0x00, 0x00, 0x70, 0x12, 0x00, 0x00, 0x10, 0x17, 0x00, 0x00


//--------------------- .nv.constant2._ZN2at4cuda57_GLOBAL__N__cd6b329d_24_DistributionBernoulli_cu_7537a20d21kernelPointwiseApply2IZNS_6native9templates4cuda28bernoulli_tensor_cuda_kernelIbfEEvRKNS_10TensorBaseES9_NS_15PhiloxCudaStateEEUliRbSB_SB_SB_RKfSD_SD_SD_E_bSC_jLin1ELin1ELi4ELi512ELi2EEEvNS0_6detail10TensorInfoIT0_T2_EENSG_IT1_SI_EESI_T_ --------------------------
	.section	.nv.constant2._ZN2at4cuda57_GLOBAL__N__cd6b329d_24_DistributionBernoulli_cu_7537a20d21kernelPointwiseApply2IZNS_6native9templates4cuda28bernoulli_tensor_cuda_kernelIbfEEvRKNS_10TensorBaseES9_NS_15PhiloxCudaStateEEUliRbSB_SB_SB_RKfSD_SD_SD_E_bSC_jLin1ELin1ELi4ELi512ELi2EEEvNS0_6detail10TensorInfoIT0_T2_EENSG_IT1_SI_EESI_T_,"a",@progbits
	.sectionflags	@""
	.align	4
.nv.constant2._ZN2at4cuda57_GLOBAL__N__cd6b329d_24_DistributionBernoulli_cu_7537a20d21kernelPointwiseApply2IZNS_6native9templates4cuda28bernoulli_tensor_cuda_kernelIbfEEvRKNS_10TensorBaseES9_NS_15PhiloxCudaStateEEUliRbSB_SB_SB_RKfSD_SD_SD_E_bSC_jLin1ELin1ELi4ELi512ELi2EEEvNS0_6detail10TensorInfoIT0_T2_EENSG_IT1_SI_EESI_T_:
        /*0000*/ 	.byte	0xc0, 0x77, 0x00, 0x00, 0x20, 0x76, 0x00, 0x00, 0x80, 0x79, 0x00, 0x00


//--------------------- .nv.constant2._ZN2at4cuda57_GLOBAL__N__cd6b329d_24_DistributionBernoulli_cu_7537a20d21kernelPointwiseApply2IZNS_6native9templates4cuda28bernoulli_tensor_cuda_kernelIbfEEvRKNS_10TensorBaseES9_NS_15PhiloxCudaStateEEUliRbSB_SB_SB_RKfSD_SD_SD_E_bSC_jLin1ELi2ELi4ELi512ELi2EEEvNS0_6detail10TensorInfoIT0_T2_EENSG_IT1_SI_EESI_T_ --------------------------
	.section	.nv.constant2._ZN2at4cuda57_GLOBAL__N__cd6b329d_24_DistributionBernoulli_cu_7537a20d21kernelPointwiseApply2IZNS_6native9templates4cuda28bernoulli_tensor_cuda_kernelIbfEEvRKNS_10TensorBaseES9_NS_15PhiloxCudaStateEEUliRbSB_SB_SB_RKfSD_SD_SD_E_bSC_jLin1ELi2ELi4ELi512ELi2EEEvNS0_6detail10TensorInfoIT0_T2_EENSG_IT1_SI_EESI_T_,"a",@progbits
	.sectionflags	@""
	.align	4
.nv.constant2._ZN2at4cuda57_GLOBAL__N__cd6b329d_24_DistributionBernoulli_cu_7537a20d21kernelPointwiseApply2IZNS_6native9templates4cuda28bernoulli_tensor_cuda_kernelIbfEEvRKNS_10TensorBaseES9_NS_15PhiloxCudaStateEEUliRbSB_SB_SB_RKfSD_SD_SD_E_bSC_jLin1ELi2ELi4ELi512ELi2EEEvNS0_6detail10TensorInfoIT0_T2_EENSG_IT1_SI_EESI_T_:
        /*0000*/ 	.byte	0x80, 0x4b, 0x00, 0x00, 0xe0, 0x49, 0x00, 0x00, 0x40, 0x4d, 0x00, 0x00


//--------------------- .nv.constant2._ZN2at4cuda57_GLOBAL__N__cd6b329d_24_DistributionBernoulli_cu_7537a20d21kernelPointwiseApply2IZNS_6native9templates4cuda28bernoulli_tensor_cuda_kernelIbfEEvRKNS_10TensorBaseES9_NS_15PhiloxCudaStateEEUliRbSB_SB_SB_RKfSD_SD_SD_E_bSC_jLin1ELi1ELi4ELi512ELi2EEEvNS0_6detail10TensorInfoIT0_T2_EENSG_IT1_SI_EESI_T_ --------------------------
	.section	.nv.constant2._ZN2at4cuda57_GLOBAL__N__cd6b329d_24_DistributionBernoulli_cu_7537a20d21kernelPointwiseApply2IZNS_6native9templates4cuda28bernoulli_tensor_cuda_kernelIbfEEvRKNS_10TensorBaseES9_NS_15PhiloxCudaStateEEUliRbSB_SB_SB_RKfSD_SD_SD_E_bSC_jLin1ELi1ELi4ELi512ELi2EEEvNS0_6detail10TensorInfoIT0_T2_EENSG_IT1_SI_EESI_T_,"a",@progbits
	.sectionflags	@""
	.align	4
.nv.constant2._ZN2at4cuda57_GLOBAL__N__cd6b329d_24_DistributionBernoulli_cu_7537a20d21kernelPointwiseApply2IZNS_6native9templates4cuda28bernoulli_tensor_cuda_kernelIbfEEvRKNS_10TensorBaseES9_NS_15PhiloxCudaStateEEUliRbSB_SB_SB_RKfSD_SD_SD_E_bSC_jLin1ELi1ELi4ELi512ELi2EEEvNS0_6detail10TensorInfoIT0_T2_EENSG_IT1_SI_EESI_T_:
        /*0000*/ 	.byte	0x80, 0x45, 0x00, 0x00, 0x70, 0x43, 0x00, 0x00, 0xc0, 0x47, 0x00, 0x00


//--------------------- .nv.constant2._ZN2at4cuda57_GLOBAL__N__cd6b329d_24_DistributionBernoulli_cu_7537a20d21kernelPointwiseApply2IZNS_6native9templates4cuda28bernoulli_tensor_cuda_kernelIbfEEvRKNS_10TensorBaseES9_NS_15PhiloxCudaStateEEUliRbSB_SB_SB_RKfSD_SD_SD_E_bSC_jLi2ELin1ELi4ELi512ELi2EEEvNS0_6detail10TensorInfoIT0_T2_EENSG_IT1_SI_EESI_T_ --------------------------
	.section	.nv.constant2._ZN2at4cuda57_GLOBAL__N__cd6b329d_24_DistributionBernoulli_cu_7537a20d21kernelPointwiseApply2IZNS_6native9templates4cuda28bernoulli_tensor_cuda_kernelIbfEEvRKNS_10TensorBaseES9_NS_15PhiloxCudaStateEEUliRbSB_SB_SB_RKfSD_SD_SD_E_bSC_jLi2ELin1ELi4ELi512ELi2EEEvNS0_6detail10TensorInfoIT0_T2_EENSG_IT1_SI_EESI_T_,"a",@progbits
	.sectionflags	@""
	.align	4
.nv.constant2._ZN2at4cuda57_GLOBAL__N__cd6b329d_24_DistributionBernoulli_cu_7537a20d21kernelPointwiseApply2IZNS_6native9templates4cuda28bernoulli_tensor_cuda_kernelIbfEEvRKNS_10TensorBaseES9_NS_15PhiloxCudaStateEEUliRbSB_SB_SB_RKfSD_SD_SD_E_bSC_jLi2ELin1ELi4ELi512ELi2EEEvNS0_6detail10TensorInfoIT0_T2_EENSG_IT1_SI_EESI_T_:
        /*0000*/ 	.byte	0x60, 0x4b, 0x00, 0x00, 0xc0, 0x49, 0x00, 0x00, 0x20, 0x4d, 0x00, 0x00


//--------------------- .nv.constant2._ZN2at4cuda57_GLOBAL__N__cd6b329d_24_DistributionBernoulli_cu_7537a20d21kernelPointwiseApply2IZNS_6native9templates4cuda28bernoulli_tensor_cuda_kernelIbfEEvRKNS_10TensorBaseES9_NS_15PhiloxCudaStateEEUliRbSB_SB_SB_RKfSD_SD_SD_E_bSC_jLi2ELi2ELi4ELi512ELi2EEEvNS0_6detail10TensorInfoIT0_T2_EENSG_IT1_SI_EESI_T_ --------------------------
	.section	.nv.constant2._ZN2at4cuda57_GLOBAL__N__cd6b329d_24_DistributionBernoulli_cu_7537a20d21kernelPointwiseApply2IZNS_6native9templates4cuda28bernoulli_tensor_cuda_kernelIbfEEvRKNS_10TensorBaseES9_NS_15PhiloxCudaStateEEUliRbSB_SB_SB_RKfSD_SD_SD_E_bSC_jLi2ELi2ELi4ELi512ELi2EEEvNS0_6detail10TensorInfoIT0_T2_EENSG_IT1_SI_EESI_T_,"a",@progbits
	.sectionflags	@""
	.align	4
.nv.constant2._ZN2at4cuda57_GLOBAL__N__cd6b329d_24_DistributionBernoulli_cu_7537a20d21kernelPointwiseApply2IZNS_6native9templates4cuda28bernoulli_tensor_cuda_kernelIbfEEvRKNS_10TensorBaseES9_NS_15PhiloxCudaStateEEUliRbSB_SB_SB_RKfSD_SD_SD_E_bSC_jLi2ELi2ELi4ELi512ELi2EEEvNS0_6detail10TensorInfoIT0_T2_EENSG_IT1_SI_EESI_T_:
        /*0000*/ 	.byte	0x00, 0x1e, 0x00, 0x00, 0x60, 0x1c, 0x00, 0x00, 0xc0, 0x1f, 0x00, 0x00


//--------------------- .nv.constant2._ZN2at4cuda57_GLOBAL__N__cd6b329d_24_DistributionBernoulli_cu_7537a20d21kernelPointwiseApply2IZNS_6native9templates4cuda28bernoulli_tensor_cuda_kernelIbfEEvRKNS_10TensorBaseES9_NS_15PhiloxCudaStateEEUliRbSB_SB_SB_RKfSD_SD_SD_E_bSC_jLi2ELi1ELi4ELi512ELi2EEEvNS0_6detail10TensorInfoIT0_T2_EENSG_IT1_SI_EESI_T_ --------------------------
	.section	.nv.constant2._ZN2at4cuda57_GLOBAL__N__cd6b329d_24_DistributionBernoulli_cu_7537a20d21kernelPointwiseApply2IZNS_6native9templates4cuda28bernoulli_tensor_cuda_kernelIbfEEvRKNS_10TensorBaseES9_NS_15PhiloxCudaStateEEUliRbSB_SB_SB_RKfSD_SD_SD_E_bSC_jLi2ELi1ELi4ELi512ELi2EEEvNS0_6detail10TensorInfoIT0_T2_EENSG_IT1_SI_EESI_T_,"a",@progbits
	.sectionflags	@""
	.align	4
.nv.constant2._ZN2at4cuda57_GLOBAL__N__cd6b329d_24_DistributionBernoulli_cu_7537a20d21kernelPointwiseApply2IZNS_6native9templates4cuda28bernoulli_tensor_cuda_kernelIbfEEvRKNS_10TensorBaseES9_NS_15PhiloxCudaStateEEUliRbSB_SB_SB_RKfSD_SD_SD_E_bSC_jLi2ELi1ELi4ELi512ELi2EEEvNS0_6detail10TensorInfoIT0_T2_EENSG_IT1_SI_EESI_T_:
        /*0000*/ 	.byte	0xa0, 0x18, 0x00, 0x00, 0xc0, 0x16, 0x00, 0x00, 0xa0, 0x1a, 0x00, 0x00


//--------------------- .nv.constant2._ZN2at4cuda57_GLOBAL__N__cd6b329d_24_DistributionBernoulli_cu_7537a20d21kernelPointwiseApply2IZNS_6native9templates4cuda28bernoulli_tensor_cuda_kernelIbfEEvRKNS_10TensorBaseES9_NS_15PhiloxCudaStateEEUliRbSB_SB_SB_RKfSD_SD_SD_E_bSC_jLi1ELin1ELi4ELi512ELi2EEEvNS0_6detail10TensorInfoIT0_T2_EENSG_IT1_SI_EESI_T_ --------------------------
	.section	.nv.constant2._ZN2at4cuda57_GLOBAL__N__cd6b329d_24_DistributionBernoulli_cu_7537a20d21kernelPointwiseApply2IZNS_6native9templates4cuda28bernoulli_tensor_cuda_kernelIbfEEvRKNS_10TensorBaseES9_NS_15PhiloxCudaStateEEUliRbSB_SB_SB_RKfSD_SD_SD_E_bSC_jLi1ELin1ELi4ELi512ELi2EEEvNS0_6detail10TensorInfoIT0_T2_EENSG_IT1_SI_EESI_T_,"a",@progbits
	.sectionflags	@""
	.align	4
.nv.constant2._ZN2at4cuda57_GLOBAL__N__cd6b329d_24_DistributionBernoulli_cu_7537a20d21kernelPointwiseApply2IZNS_6native9templates4cuda28bernoulli_tensor_cuda_kernelIbfEEvRKNS_10TensorBaseES9_NS_15PhiloxCudaStateEEUliRbSB_SB_SB_RKfSD_SD_SD_E_bSC_jLi1ELin1ELi4ELi512ELi2EEEvNS0_6detail10TensorInfoIT0_T2_EENSG_IT1_SI_EESI_T_:
        /*0000*/ 	.byte	0xe0, 0x45, 0x00, 0x00, 0xc0, 0x43, 0x00, 0x00, 0x40, 0x48, 0x00, 0x00


//--------------------- .nv.constant2._ZN2at4cuda57_GLOBAL__N__cd6b329d_24_DistributionBernoulli_cu_7537a20d21kernelPointwiseApply2IZNS_6native9templates4cuda28bernoulli_tensor_cuda_kernelIbfEEvRKNS_10TensorBaseES9_NS_15PhiloxCudaStateEEUliRbSB_SB_SB_RKfSD_SD_SD_E_bSC_jLi1ELi2ELi4ELi512ELi2EEEvNS0_6detail10TensorInfoIT0_T2_EENSG_IT1_SI_EESI_T_ --------------------------
	.section	.nv.constant2._ZN2at4cuda57_GLOBAL__N__cd6b329d_24_DistributionBernoulli_cu_7537a20d21kernelPointwiseApply2IZNS_6native9templates4cuda28bernoulli_tensor_cuda_kernelIbfEEvRKNS_10TensorBaseES9_NS_15PhiloxCudaStateEEUliRbSB_SB_SB_RKfSD_SD_SD_E_bSC_jLi1ELi2ELi4ELi512ELi2EEEvNS0_6detail10TensorInfoIT0_T2_EENSG_IT1_SI_EESI_T_,"a",@progbits
	.sectionflags	@""
	.align	4
.nv.constant2._ZN2at4cuda57_GLOBAL__N__cd6b329d_24_DistributionBernoulli_cu_7537a20d21kernelPointwiseApply2IZNS_6native9templates4cuda28bernoulli_tensor_cuda_kernelIbfEEvRKNS_10TensorBaseES9_NS_15PhiloxCudaStateEEUliRbSB_SB_SB_RKfSD_SD_SD_E_bSC_jLi1ELi2ELi4ELi512ELi2EEEvNS0_6detail10TensorInfoIT0_T2_EENSG_IT1_SI_EESI_T_:
        /*0000*/ 	.byte	0xc0, 0x18, 0x00, 0x00, 0xc0, 0x16, 0x00, 0x00, 0xd0, 0x1a, 0x00, 0x00


//--------------------- .nv.constant2._ZN2at4cuda57_GLOBAL__N__cd6b329d_24_DistributionBernoulli_cu_7537a20d21kernelPointwiseApply2IZNS_6native9templates4cuda28bernoulli_tensor_cuda_kernelIbfEEvRKNS_10TensorBaseES9_NS_15PhiloxCudaStateEEUliRbSB_SB_SB_RKfSD_SD_SD_E_bSC_jLi1ELi1ELi4ELi512ELi2EEEvNS0_6detail10TensorInfoIT0_T2_EENSG_IT1_SI_EESI_T_ --------------------------
	.section	.nv.constant2._ZN2at4cuda57_GLOBAL__N__cd6b329d_24_DistributionBernoulli_cu_7537a20d21kernelPointwiseApply2IZNS_6native9templates4cuda28bernoulli_tensor_cuda_kernelIbfEEvRKNS_10TensorBaseES9_NS_15PhiloxCudaStateEEUliRbSB_SB_SB_RKfSD_SD_SD_E_bSC_jLi1ELi1ELi4ELi512ELi2EEEvNS0_6detail10TensorInfoIT0_T2_EENSG_IT1_SI_EESI_T_,"a",@progbits
	.sectionflags	@""
	.align	4
.nv.constant2._ZN2at4cuda57_GLOBAL__N__cd6b329d_24_DistributionBernoulli_cu_7537a20d21kernelPointwiseApply2IZNS_6native9templates4cuda28bernoulli_tensor_cuda_kernelIbfEEvRKNS_10TensorBaseES9_NS_15PhiloxCudaStateEEUliRbSB_SB_SB_RKfSD_SD_SD_E_bSC_jLi1ELi1ELi4ELi512ELi2EEEvNS0_6detail10TensorInfoIT0_T2_EENSG_IT1_SI_EESI_T_:
        /*0000*/ 	.byte	0x00, 0x12, 0x00, 0x00, 0x60, 0x10, 0x00, 0x00, 0x70, 0x14, 0x00, 0x00


//--------------------- .nv.constant2._ZN2at4cuda57_GLOBAL__N__cd6b329d_24_DistributionBernoulli_cu_7537a20d21kernelPointwiseApply2IZNS_6native9templates4cuda28bernoulli_tensor_cuda_kernelIN3c108BFloat16EfEEvRKNS_10TensorBaseESB_NS_15PhiloxCudaStateEEUliRS8_SD_SD_SD_RKfSF_SF_SF_E_S8_SE_mLin1ELin1ELi4ELi512ELi2EEEvNS0_6detail10TensorInfoIT0_T2_EENSI_IT1_SK_EESK_T_ --------------------------
	.section	.nv.constant2._ZN2at4cuda57_GLOBAL__N__cd6b329d_24_DistributionBernoulli_cu_7537a20d21kernelPointwiseApply2IZNS_6native9templates4cuda28bernoulli_tensor_cuda_kernelIN3c108BFloat16EfEEvRKNS_10TensorBaseESB_NS_15PhiloxCudaStateEEUliRS8_SD_SD_SD_RKfSF_SF_SF_E_S8_SE_mLin1ELin1ELi4ELi512ELi2EEEvNS0_6detail10TensorInfoIT0_T2_EENSI_IT1_SK_EESK_T_,"a",@progbits
	.sectionflags	@""
	.align	4
.nv.constant2._ZN2at4cuda57_GLOBAL__N__cd6b329d_24_DistributionBernoulli_cu_7537a20d21kernelPointwiseApply2IZNS_6native9templates4cuda28bernoulli_tensor_cuda_kernelIN3c108BFloat16EfEEvRKNS_10TensorBaseESB_NS_15PhiloxCudaStateEEUliRS8_SD_SD_SD_RKfSF_SF_SF_E_S8_SE_mLin1ELin1ELi4ELi512ELi2EEEvNS0_6detail10TensorInfoIT0_T2_EENSI_IT1_SK_EESK_T_:
        /*0000*/ 	.byte	0x80, 0xdc, 0x00, 0x00, 0xb0, 0xda, 0x00, 0x00, 0x70, 0xde, 0x00, 0x00


//--------------------- .nv.constant2._ZN2at4cuda57_GLOBAL__N__cd6b329d_24_DistributionBernoulli_cu_7537a20d21kernelPointwiseApply2IZNS_6native9templates4cuda28bernoulli_tensor_cuda_kernelIN3c108BFloat16EfEEvRKNS_10TensorBaseESB_NS_15PhiloxCudaStateEEUliRS8_SD_SD_SD_RKfSF_SF_SF_E_S8_SE_mLi1ELi1ELi4ELi512ELi2EEEvNS0_6detail10TensorInfoIT0_T2_EENSI_IT1_SK_EESK_T_ --------------------------
	.section	.nv.constant2._ZN2at4cuda57_GLOBAL__N__cd6b329d_24_DistributionBernoulli_cu_7537a20d21kernelPointwiseApply2IZNS_6native9templates4cuda28bernoulli_tensor_cuda_kernelIN3c108BFloat16EfEEvRKNS_10TensorBaseESB_NS_15PhiloxCudaStateEEUliRS8_SD_SD_SD_RKfSF_SF_SF_E_S8_SE_mLi1ELi1ELi4ELi512ELi2EEEvNS0_6detail10TensorInfoIT0_T2_EENSI_IT1_SK_EESK_T_,"a",@progbits
	.sectionflags	@""
	.align	4
.nv.constant2._ZN2at4cuda57_GLOBAL__N__cd6b329d_24_DistributionBernoulli_cu_7537a20d21kernelPointwiseApply2IZNS_6native9templates4cuda28bernoulli_tensor_cuda_kernelIN3c108BFloat16EfEEvRKNS_10TensorBaseESB_NS_15PhiloxCudaStateEEUliRS8_SD_SD_SD_RKfSF_SF_SF_E_S8_SE_mLi1ELi1ELi4ELi512ELi2EEEvNS0_6detail10TensorInfoIT0_T2_EENSI_IT1_SK_EESK_T_:
        /*0000*/ 	.byte	0x10, 0x14, 0x00, 0x00, 0x50, 0x12, 0x00, 0x00, 0x10, 0x17, 0x00, 0x00


//--------------------- .nv.constant2._ZN2at4cuda57_GLOBAL__N__cd6b329d_24_DistributionBernoulli_cu_7537a20d21kernelPointwiseApply2IZNS_6native9templates4cuda28bernoulli_tensor_cuda_kernelIN3c108BFloat16EfEEvRKNS_10TensorBaseESB_NS_15PhiloxCudaStateEEUliRS8_SD_SD_SD_RKfSF_SF_SF_E_S8_SE_jLin1ELin1ELi4ELi512ELi2EEEvNS0_6detail10TensorInfoIT0_T2_EENSI_IT1_SK_EESK_T_ --------------------------
	.section	.nv.constant2._ZN2at4cuda57_GLOBAL__N__cd6b329d_24_DistributionBernoulli_cu_7537a20d21kernelPointwiseApply2IZNS_6native9templates4cuda28bernoulli_tensor_cuda_kernelIN3c108BFloat16EfEEvRKNS_10TensorBaseESB_NS_15PhiloxCudaStateEEUliRS8_SD_SD_SD_RKfSF_SF_SF_E_S8_SE_jLin1ELin1ELi4ELi512ELi2EEEvNS0_6detail10TensorInfoIT0_T2_EENSI_IT1_SK_EESK_T_,"a",@progbits
	.sectionflags	@""
	.align	4
.nv.constant2._ZN2at4cuda57_GLOBAL__N__cd6b329d_24_DistributionBernoulli_cu_7537a20d21kernelPointwiseApply2IZNS_6native9templates4cuda28bernoulli_tensor_cuda_kernelIN3c108BFloat16EfEEvRKNS_10TensorBaseESB_NS_15PhiloxCudaStateEEUliRS8_SD_SD_SD_RKfSF_SF_SF_E_S8_SE_jLin1ELin1ELi4ELi512ELi2EEEvNS0_6detail10TensorInfoIT0_T2_EENSI_IT1_SK_EESK_T_:
        /*0000*/ 	.byte	0xa0, 0x77, 0x00, 0x00, 0xd0, 0x75, 0x00, 0x00, 0x90, 0x79, 0x00, 0x00


//--------------------- .nv.constant2._ZN2at4cuda57_GLOBAL__N__cd6b329d_24_DistributionBernoulli_cu_7537a20d21kernelPointwiseApply2IZNS_6native9templates4cuda28bernoulli_tensor_cuda_kernelIN3c108BFloat16EfEEvRKNS_10TensorBaseESB_NS_15PhiloxCudaStateEEUliRS8_SD_SD_SD_RKfSF_SF_SF_E_S8_SE_jLin1ELi2ELi4ELi512ELi2EEEvNS0_6detail10TensorInfoIT0_T2_EENSI_IT1_SK_EESK_T_ --------------------------
	.section	.nv.constant2._ZN2at4cuda57_GLOBAL__N__cd6b329d_24_DistributionBernoulli_cu_7537a20d21kernelPointwiseApply2IZNS_6native9templates4cuda28bernoulli_tensor_cuda_kernelIN3c108BFloat16EfEEvRKNS_10TensorBaseESB_NS_15PhiloxCudaStateEEUliRS8_SD_SD_SD_RKfSF_SF_SF_E_S8_SE_jLin1ELi2ELi4ELi512ELi2EEEvNS0_6detail10TensorInfoIT0_T2_EENSI_IT1_SK_EESK_T_,"a",@progbits
	.sectionflags	@""
	.align	4
.nv.constant2._ZN2at4cuda57_GLOBAL__N__cd6b329d_24_DistributionBernoulli_cu_7537a20d21kernelPointwiseApply2IZNS_6native9templates4cuda28bernoulli_tensor_cuda_kernelIN3c108BFloat16EfEEvRKNS_10TensorBaseESB_NS_15PhiloxCudaStateEEUliRS8_SD_SD_SD_RKfSF_SF_SF_E_S8_SE_jLin1ELi2ELi4ELi512ELi2EEEvNS0_6detail10TensorInfoIT0_T2_EENSI_IT1_SK_EESK_T_:
        /*0000*/ 	.byte	0x70, 0x4b, 0x00, 0x00, 0xa0, 0x49, 0x00, 0x00, 0x60, 0x4d, 0x00, 0x00


//--------------------- .nv.constant2._ZN2at4cuda57_GLOBAL__N__cd6b329d_24_DistributionBernoulli_cu_7537a20d21kernelPointwiseApply2IZNS_6native9templates4cuda28bernoulli_tensor_cuda_kernelIN3c108BFloat16EfEEvRKNS_10TensorBaseESB_NS_15PhiloxCudaStateEEUliRS8_SD_SD_SD_RKfSF_SF_SF_E_S8_SE_jLin1ELi1ELi4ELi512ELi2EEEvNS0_6detail10TensorInfoIT0_T2_EENSI_IT1_SK_EESK_T_ --------------------------
	.section	.nv.constant2._ZN2at4cuda57_GLOBAL__N__cd6b329d_24_DistributionBernoulli_cu_7537a20d21kernelPointwiseApply2IZNS_6native9templates4cuda28bernoulli_tensor_cuda_kernelIN3c108BFloat16EfEEvRKNS_10TensorBaseESB_NS_15PhiloxCudaStateEEUliRS8_SD_SD_SD_RKfSF_SF_SF_E_S8_SE_jLin1ELi1ELi4ELi512ELi2EEEvNS0_6detail10TensorInfoIT0_T2_EENSI_IT1_SK_EESK_T_,"a",@progbits
	.sectionflags	@""
	.align	4
.nv.constant2._ZN2at4cuda57_GLOBAL__N__cd6b329d_24_DistributionBernoulli_cu_7537a20d21kernelPointwiseApply2IZNS_6native9templates4cuda28bernoulli_tensor_cuda_kernelIN3c108BFloat16EfEEvRKNS_10TensorBaseESB_NS_15PhiloxCudaStateEEUliRS8_SD_SD_SD_RKfSF_SF_SF_E_S8_SE_jLin1ELi1ELi4ELi512ELi2EEEvNS0_6detail10TensorInfoIT0_T2_EENSI_IT1_SK_EESK_T_:
        /*0000*/ 	.byte	0x10, 0x46, 0x00, 0x00, 0x40, 0x44, 0x00, 0x00, 0x00, 0x48, 0x00, 0x00


//--------------------- .nv.constant2._ZN2at4cuda57_GLOBAL__N__cd6b329d_24_DistributionBernoulli_cu_7537a20d21kernelPointwiseApply2IZNS_6native9templates4cuda28bernoulli_tensor_cuda_kernelIN3c108BFloat16EfEEvRKNS_10TensorBaseESB_NS_15PhiloxCudaStateEEUliRS8_SD_SD_SD_RKfSF_SF_SF_E_S8_SE_jLi2ELin1ELi4ELi512ELi2EEEvNS0_6detail10TensorInfoIT0_T2_EENSI_IT1_SK_EESK_T_ --------------------------
	.section	.nv.constant2._ZN2at4cuda57_GLOBAL__N__cd6b329d_24_DistributionBernoulli_cu_7537a20d21kernelPointwiseApply2IZNS_6native9templates4cuda28bernoulli_tensor_cuda_kernelIN3c108BFloat16EfEEvRKNS_10TensorBaseESB_NS_15PhiloxCudaStateEEUliRS8_SD_SD_SD_RKfSF_SF_SF_E_S8_SE_jLi2ELin1ELi4ELi512ELi2EEEvNS0_6detail10TensorInfoIT0_T2_EENSI_IT1_SK_EESK_T_,"a",@progbits
	.sectionflags	@""
	.align	4
.nv.constant2._ZN2at4cuda57_GLOBAL__N__cd6b329d_24_DistributionBernoulli_cu_7537a20d21kernelPointwiseApply2IZNS_6native9templates4cuda28bernoulli_tensor_cuda_kernelIN3c108BFloat16EfEEvRKNS_10TensorBaseESB_NS_15PhiloxCudaStateEEUliRS8_SD_SD_SD_RKfSF_SF_SF_E_S8_SE_jLi2ELin1ELi4ELi512ELi2EEEvNS0_6detail10TensorInfoIT0_T2_EENSI_IT1_SK_EESK_T_:
        /*0000*/ 	.byte	0x50, 0x4b, 0x00, 0x00, 0x80, 0x49, 0x00, 0x00, 0x40, 0x4d, 0x00, 0x00


//--------------------- .nv.constant2._ZN2at4cuda57_GLOBAL__N__cd6b329d_24_DistributionBernoulli_cu_7537a20d21kernelPointwiseApply2IZNS_6native9templates4cuda28bernoulli_tensor_cuda_kernelIN3c108BFloat16EfEEvRKNS_10TensorBaseESB_NS_15PhiloxCudaStateEEUliRS8_SD_SD_SD_RKfSF_SF_SF_E_S8_SE_jLi2ELi2ELi4ELi512ELi2EEEvNS0_6detail10TensorInfoIT0_T2_EENSI_IT1_SK_EESK_T_ --------------------------
	.section	.nv.constant2._ZN2at4cuda57_GLOBAL__N__cd6b329d_24_DistributionBernoulli_cu_7537a20d21kernelPointwiseApply2IZNS_6native9templates4cuda28bernoulli_tensor_cuda_kernelIN3c108BFloat16EfEEvRKNS_10TensorBaseESB_NS_15PhiloxCudaStateEEUliRS8_SD_SD_SD_RKfSF_SF_SF_E_S8_SE_jLi2ELi2ELi4ELi512ELi2EEEvNS0_6detail10TensorInfoIT0_T2_EENSI_IT1_SK_EESK_T_,"a",@progbits
	.sectionflags	@""
	.align	4
.nv.constant2._ZN2at4cuda57_GLOBAL__N__cd6b329d_24_DistributionBernoulli_cu_7537a20d21kernelPointwiseApply2IZNS_6native9templates4cuda28bernoulli_tensor_cuda_kernelIN3c108BFloat16EfEEvRKNS_10TensorBaseESB_NS_15PhiloxCudaStateEEUliRS8_SD_SD_SD_RKfSF_SF_SF_E_S8_SE_jLi2ELi2ELi4ELi512ELi2EEEvNS0_6detail10TensorInfoIT0_T2_EENSI_IT1_SK_EESK_T_:
        /*0000*/ 	.byte	0xf0, 0x1d, 0x00, 0x00, 0x30, 0x1c, 0x00, 0x00, 0xd0, 0x1f, 0x00, 0x00


//--------------------- .nv.constant2._ZN2at4cuda57_GLOBAL__N__cd6b329d_24_DistributionBernoulli_cu_7537a20d21kernelPointwiseApply2IZNS_6native9templates4cuda28bernoulli_tensor_cuda_kernelIN3c108BFloat16EfEEvRKNS_10TensorBaseESB_NS_15PhiloxCudaStateEEUliRS8_SD_SD_SD_RKfSF_SF_SF_E_S8_SE_jLi2ELi1ELi4ELi512ELi2EEEvNS0_6detail10TensorInfoIT0_T2_EENSI_IT1_SK_EESK_T_ --------------------------
	.section	.nv.constant2._ZN2at4cuda57_GLOBAL__N__cd6b329d_24_DistributionBernoulli_cu_7537a20d21kernelPointwiseApply2IZNS_6native9templates4cuda28bernoulli_tensor_cuda_kernelIN3c108BFloat16EfEEvRKNS_10TensorBaseESB_NS_15PhiloxCudaStateEEUliRS8_SD_SD_SD_RKfSF_SF_SF_E_S8_SE_jLi2ELi1ELi4ELi512ELi2EEEvNS0_6detail10TensorInfoIT0_T2_EENSI_IT1_SK_EESK_T_,"a",@progbits
	.sectionflags	@""
	.align	4
.nv.constant2._ZN2at4cuda57_GLOBAL__N__cd6b329d_24_DistributionBernoulli_cu_7537a20d21kernelPointwiseApply2IZNS_6native9templates4cuda28bernoulli_tensor_cuda_kernelIN3c108BFloat16EfEEvRKNS_10TensorBaseESB_NS_15PhiloxCudaStateEEUliRS8_SD_SD_SD_RKfSF_SF_SF_E_S8_SE_jLi2ELi1ELi4ELi512ELi2EEEvNS0_6detail10TensorInfoIT0_T2_EENSI_IT1_SK_EESK_T_:
        /*0000*/ 	.byte	0x80, 0x18, 0x00, 0x00, 0x80, 0x16, 0x00, 0x00, 0xa0, 0x1a, 0x00, 0x00


//--------------------- .nv.constant2._ZN2at4cuda57_GLOBAL__N__cd6b329d_24_DistributionBernoulli_cu_7537a20d21kernelPointwiseApply2IZNS_6native9templates4cuda28bernoulli_tensor_cuda_kernelIN3c108BFloat16EfEEvRKNS_10TensorBaseESB_NS_15PhiloxCudaStateEEUliRS8_SD_SD_SD_RKfSF_SF_SF_E_S8_SE_jLi1ELi2ELi4ELi512ELi2EEEvNS0_6detail10TensorInfoIT0_T2_EENSI_IT1_SK_EESK_T_ --------------------------
	.section	.nv.constant2._ZN2at4cuda57_GLOBAL__N__cd6b329d_24_DistributionBernoulli_cu_7537a20d21kernelPointwiseApply2IZNS_6native9templates4cuda28bernoulli_tensor_cuda_kernelIN3c108BFloat16EfEEvRKNS_10TensorBaseESB_NS_15PhiloxCudaStateEEUliRS8_SD_SD_SD_RKfSF_SF_SF_E_S8_SE_jLi1ELi2ELi4ELi512ELi2EEEvNS0_6detail10TensorInfoIT0_T2_EENSI_IT1_SK_EESK_T_,"a",@progbits
	.sectionflags	@""
	.align	4
.nv.constant2._ZN2at4cuda57_GLOBAL__N__cd6b329d_24_DistributionBernoulli_cu_7537a20d21kernelPointwiseApply2IZNS_6native9templates4cuda28bernoulli_tensor_cuda_kernelIN3c108BFloat16EfEEvRKNS_10TensorBaseESB_NS_15PhiloxCudaStateEEUliRS8_SD_SD_SD_RKfSF_SF_SF_E_S8_SE_jLi1ELi2ELi4ELi512ELi2EEEvNS0_6detail10TensorInfoIT0_T2_EENSI_IT1_SK_EESK_T_:
        /*0000*/ 	.byte	0x80, 0x18, 0x00, 0x00, 0x90, 0x16, 0x00, 0x00, 0x80, 0x1a, 0x00, 0x00


//--------------------- .nv.constant2._ZN2at4cuda57_GLOBAL__N__cd6b329d_24_DistributionBernoulli_cu_7537a20d21kernelPointwiseApply2IZNS_6native9templates4cuda28bernoulli_tensor_cuda_kernelIN3c108BFloat16EfEEvRKNS_10TensorBaseESB_NS_15PhiloxCudaStateEEUliRS8_SD_SD_SD_RKfSF_SF_SF_E_S8_SE_jLi1ELi1ELi4ELi512ELi2EEEvNS0_6detail10TensorInfoIT0_T2_EENSI_IT1_SK_EESK_T_ --------------------------
	.section	.nv.constant2._ZN2at4cuda57_GLOBAL__N__cd6b329d_24_DistributionBernoulli_cu_7537a20d21kernelPointwiseApply2IZNS_6native9templates4cuda28bernoulli_tensor_cuda_kernelIN3c108BFloat16EfEEvRKNS_10TensorBaseESB_NS_15PhiloxCudaStateEEUliRS8_SD_SD_SD_RKfSF_SF_SF_E_S8_SE_jLi1ELi1ELi4ELi512ELi2EEEvNS0_6detail10TensorInfoIT0_T2_EENSI_IT1_SK_EESK_T_,"a",@progbits
	.sectionflags	@""
	.align	4
.nv.constant2._ZN2at4cuda57_GLOBAL__N__cd6b329d_24_DistributionBernoulli_cu_7537a20d21kernelPointwiseApply2IZNS_6native9templates4cuda28bernoulli_tensor_cuda_kernelIN3c108BFloat16EfEEvRKNS_10TensorBaseESB_NS_15PhiloxCudaStateEEUliRS8_SD_SD_SD_RKfSF_SF_SF_E_S8_SE_jLi1ELi1ELi4ELi512ELi2EEEvNS0_6detail10TensorInfoIT0_T2_EENSI_IT1_SK_EESK_T_:
        /*0000*/ 	.byte	0x00, 0x12, 0x00, 0x00, 0x50, 0x10, 0x00, 0x00, 0x60, 0x14, 0x00, 0x00


//--------------------- .nv.constant2._ZN2at4cuda57_GLOBAL__N__cd6b329d_24_DistributionBernoulli_cu_7537a20d21kernelPointwiseApply2IZNS_6native9templates4cuda28bernoulli_tensor_cuda_kernelIN3c104HalfEfEEvRKNS_10TensorBaseESB_NS_15PhiloxCudaStateEEUliRS8_SD_SD_SD_RKfSF_SF_SF_E_S8_SE_mLin1ELin1ELi4ELi512ELi2EEEvNS0_6detail10TensorInfoIT0_T2_EENSI_IT1_SK_EESK_T_ --------------------------
	.section	.nv.constant2._ZN2at4cuda57_GLOBAL__N__cd6b329d_24_DistributionBernoulli_cu_7537a20d21kernelPointwiseApply2IZNS_6native9templates4cuda28bernoulli_tensor_cuda_kernelIN3c104HalfEfEEvRKNS_10TensorBaseESB_NS_15PhiloxCudaStateEEUliRS8_SD_SD_SD_RKfSF_SF_SF_E_S8_SE_mLin1ELin1ELi4ELi512ELi2EEEvNS0_6detail10TensorInfoIT0_T2_EENSI_IT1_SK_EESK_T_,"a",@progbits
	.sectionflags	@""
	.align	4
.nv.constant2._ZN2at4cuda57_GLOBAL__N__cd6b329d_24_DistributionBernoulli_cu_7537a20d21kernelPointwiseApply2IZNS_6native9templates4cuda28bernoulli_tensor_cuda_kernelIN3c104HalfEfEEvRKNS_10TensorBaseESB_NS_15PhiloxCudaStateEEUliRS8_SD_SD_SD_RKfSF_SF_SF_E_S8_SE_mLin1ELin1ELi4ELi512ELi2EEEvNS0_6detail10TensorInfoIT0_T2_EENSI_IT1_SK_EESK_T_:
        /*0000*/ 	.byte	0x80, 0xdc, 0x00, 0x00, 0xb0, 0xda, 0x00, 0x00, 0x70, 0xde, 0x00, 0x00


//--------------------- .nv.constant2._ZN2at4cuda57_GLOBAL__N__cd6b329d_24_DistributionBernoulli_cu_7537a20d21kernelPointwiseApply2IZNS_6native9templates4cuda28bernoulli_tensor_cuda_kernelIN3c104HalfEfEEvRKNS_10TensorBaseESB_NS_15PhiloxCudaStateEEUliRS8_SD_SD_SD_RKfSF_SF_SF_E_S8_SE_mLi1ELi1ELi4ELi512ELi2EEEvNS0_6detail10TensorInfoIT0_T2_EENSI_IT1_SK_EESK_T_ --------------------------
	.section	.nv.constant2._ZN2at4cuda57_GLOBAL__N__cd6b329d_24_DistributionBernoulli_cu_7537a20d21kernelPointwiseApply2IZNS_6native9templates4cuda28bernoulli_tensor_cuda_kernelIN3c104HalfEfEEvRKNS_10TensorBaseESB_NS_15PhiloxCudaStateEEUliRS8_SD_SD_SD_RKfSF_SF_SF_E_S8_SE_mLi1ELi1ELi4ELi512ELi2EEEvNS0_6detail10TensorInfoIT0_T2_EENSI_IT1_SK_EESK_T_,"a",@progbits
	.sectionflags	@""
	.align	4
.nv.constant2._ZN2at4cuda57_GLOBAL__N__cd6b329d_24_DistributionBernoulli_cu_7537a20d21kernelPointwiseApply2IZNS_6native9templates4cuda28bernoulli_tensor_cuda_kernelIN3c104HalfEfEEvRKNS_10TensorBaseESB_NS_15PhiloxCudaStateEEUliRS8_SD_SD_SD_RKfSF_SF_SF_E_S8_SE_mLi1ELi1ELi4ELi512ELi2EEEvNS0_6detail10TensorInfoIT0_T2_EENSI_IT1_SK_EESK_T_:
        /*0000*/ 	.byte	0x10, 0x14, 0x00, 0x00, 0x50, 0x12, 0x00, 0x00, 0x10, 0x17, 0x00, 0x00


//--------------------- .nv.constant2._ZN2at4cuda57_GLOBAL__N__cd6b329d_24_DistributionBernoulli_cu_7537a20d21kernelPointwiseApply2IZNS_6native9templates4cuda28bernoulli_tensor_cuda_kernelIN3c104HalfEfEEvRKNS_10TensorBaseESB_NS_15PhiloxCudaStateEEUliRS8_SD_SD_SD_RKfSF_SF_SF_E_S8_SE_jLin1ELin1ELi4ELi512ELi2EEEvNS0_6detail10TensorInfoIT0_T2_EENSI_IT1_SK_EESK_T_ --------------------------
	.section	.nv.constant2._ZN2at4cuda57_GLOBAL__N__cd6b329d_24_DistributionBernoulli_cu_7537a20d21kernelPointwiseApply2IZNS_6native9templates4cuda28bernoulli_tensor_cuda_kernelIN3c104HalfEfEEvRKNS_10TensorBaseESB_NS_15PhiloxCudaStateEEUliRS8_SD_SD_SD_RKfSF_SF_SF_E_S8_SE_jLin1ELin1ELi4ELi512ELi2EEEvNS0_6detail10TensorInfoIT0_T2_EENSI_IT1_SK_EESK_T_,"a",@progbits
	.sectionflags	@""
	.align	4
.nv.constant2._ZN2at4cuda57_GLOBAL__N__cd6b329d_24_DistributionBernoulli_cu_7537a20d21kernelPointwiseApply2IZNS_6native9templates4cuda28bernoulli_tensor_cuda_kernelIN3c104HalfEfEEvRKNS_10TensorBaseESB_NS_15PhiloxCudaStateEEUliRS8_SD_SD_SD_RKfSF_SF_SF_E_S8_SE_jLin1ELin1ELi4ELi512ELi2EEEvNS0_6detail10TensorInfoIT0_T2_EENSI_IT1_SK_EESK_T_:
        /*0000*/ 	.byte	0xa0, 0x77, 0x00, 0x00, 0xd0, 0x75, 0x00, 0x00, 0x90, 0x79, 0x00, 0x00


//--------------------- .nv.constant2._ZN2at4cuda57_GLOBAL__N__cd6b329d_24_DistributionBernoulli_cu_7537a20d21kernelPointwiseApply2IZNS_6native9templates4cuda28bernoulli_tensor_cuda_kernelIN3c104HalfEfEEvRKNS_10TensorBaseESB_NS_15PhiloxCudaStateEEUliRS8_SD_SD_SD_RKfSF_SF_SF_E_S8_SE_jLin1ELi2ELi4ELi512ELi2EEEvNS0_6detail10TensorInfoIT0_T2_EENSI_IT1_SK_EESK_T_ --------------------------
	.section	.nv.constant2._ZN2at4cuda57_GLOBAL__N__cd6b329d_24_DistributionBernoulli_cu_7537a20d21kernelPointwiseApply2IZNS_6native9templates4cuda28bernoulli_tensor_cuda_kernelIN3c104HalfEfEEvRKNS_10TensorBaseESB_NS_15PhiloxCudaStateEEUliRS8_SD_SD_SD_RKfSF_SF_SF_E_S8_SE_jLin1ELi2ELi4ELi512ELi2EEEvNS0_6detail10TensorInfoIT0_T2_EENSI_IT1_SK_EESK_T_,"a",@progbits
	.sectionflags	@""
	.align	4
.nv.constant2._ZN2at4cuda57_GLOBAL__N__cd6b329d_24_DistributionBernoulli_cu_7537a20d21kernelPointwiseApply2IZNS_6native9templates4cuda28bernoulli_tensor_cuda_kernelIN3c104HalfEfEEvRKNS_10TensorBaseESB_NS_15PhiloxCudaStateEEUliRS8_SD_SD_SD_RKfSF_SF_SF_E_S8_SE_jLin1ELi2ELi4ELi512ELi2EEEvNS0_6detail10TensorInfoIT0_T2_EENSI_IT1_SK_EESK_T_:
        /*0000*/ 	.byte	0x70, 0x4b, 0x00, 0x00, 0xa0, 0x49, 0x00, 0x00, 0x60, 0x4d, 0x00, 0x00


//--------------------- .nv.constant2._ZN2at4cuda57_GLOBAL__N__cd6b329d_24_DistributionBernoulli_cu_7537a20d21kernelPointwiseApply2IZNS_6native9templates4cuda28bernoulli_tensor_cuda_kernelIN3c104HalfEfEEvRKNS_10TensorBaseESB_NS_15PhiloxCudaStateEEUliRS8_SD_SD_SD_RKfSF_SF_SF_E_S8_SE_jLin1ELi1ELi4ELi512ELi2EEEvNS0_6detail10TensorInfoIT0_T2_EENSI_IT1_SK_EESK_T_ --------------------------
	.section	.nv.constant2._ZN2at4cuda57_GLOBAL__N__cd6b329d_24_DistributionBernoulli_cu_7537a20d21kernelPointwiseApply2IZNS_6native9templates4cuda28bernoulli_tensor_cuda_kernelIN3c104HalfEfEEvRKNS_10TensorBaseESB_NS_15PhiloxCudaStateEEUliRS8_SD_SD_SD_RKfSF_SF_SF_E_S8_SE_jLin1ELi1ELi4ELi512ELi2EEEvNS0_6detail10TensorInfoIT0_T2_EENSI_IT1_SK_EESK_T_,"a",@progbits
	.sectionflags	@""
	.align	4
.nv.constant2._ZN2at4cuda57_GLOBAL__N__cd6b329d_24_DistributionBernoulli_cu_7537a20d21kernelPointwiseApply2IZNS_6native9templates4cuda28bernoulli_tensor_cuda_kernelIN3c104HalfEfEEvRKNS_10TensorBaseESB_NS_15PhiloxCudaStateEEUliRS8_SD_SD_SD_RKfSF_SF_SF_E_S8_SE_jLin1ELi1ELi4ELi512ELi2EEEvNS0_6detail10TensorInfoIT0_T2_EENSI_IT1_SK_EESK_T_:
        /*0000*/ 	.byte	0x10, 0x46, 0x00, 0x00, 0x40, 0x44, 0x00, 0x00, 0x00, 0x48, 0x00, 0x00


//--------------------- .nv.constant2._ZN2at4cuda57_GLOBAL__N__cd6b329d_24_DistributionBernoulli_cu_7537a20d21kernelPointwiseApply2IZNS_6native9templates4cuda28bernoulli_tensor_cuda_kernelIN3c104HalfEfEEvRKNS_10TensorBaseESB_NS_15PhiloxCudaStateEEUliRS8_SD_SD_SD_RKfSF_SF_SF_E_S8_SE_jLi2ELin1ELi4ELi512ELi2EEEvNS0_6detail10TensorInfoIT0_T2_EENSI_IT1_SK_EESK_T_ --------------------------
	.section	.nv.constant2._ZN2at4cuda57_GLOBAL__N__cd6b329d_24_DistributionBernoulli_cu_7537a20d21kernelPointwiseApply2IZNS_6native9templates4cuda28bernoulli_tensor_cuda_kernelIN3c104HalfEfEEvRKNS_10TensorBaseESB_NS_15PhiloxCudaStateEEUliRS8_SD_SD_SD_RKfSF_SF_SF_E_S8_SE_jLi2ELin1ELi4ELi512ELi2EEEvNS0_6detail10TensorInfoIT0_T2_EENSI_IT1_SK_EESK_T_,"a",@progbits
	.sectionflags	@""
	.align	4
.nv.constant2._ZN2at4cuda57_GLOBAL__N__cd6b329d_24_DistributionBernoulli_cu_7537a20d21kernelPointwiseApply2IZNS_6native9templates4cuda28bernoulli_tensor_cuda_kernelIN3c104HalfEfEEvRKNS_10TensorBaseESB_NS_15PhiloxCudaStateEEUliRS8_SD_SD_SD_RKfSF_SF_SF_E_S8_SE_jLi2ELin1ELi4ELi512ELi2EEEvNS0_6detail10TensorInfoIT0_T2_EENSI_IT1_SK_EESK_T_:
        /*0000*/ 	.byte	0x50, 0x4b, 0x00, 0x00, 0x80, 0x49, 0x00, 0x00, 0x40, 0x4d, 0x00, 0x00


//--------------------- .nv.constant2._ZN2at4cuda57_GLOBAL__N__cd6b329d_24_DistributionBernoulli_cu_7537a20d21kernelPointwiseApply2IZNS_6native9templates4cuda28bernoulli_tensor_cuda_kernelIN3c104HalfEfEEvRKNS_10TensorBaseESB_NS_15PhiloxCudaStateEEUliRS8_SD_SD_SD_RKfSF_SF_SF_E_S8_SE_jLi2ELi2ELi4ELi512ELi2EEEvNS0_6detail10TensorInfoIT0_T2_EENSI_IT1_SK_EESK_T_ --------------------------
	.section	.nv.constant2._ZN2at4cuda57_GLOBAL__N__cd6b329d_24_DistributionBernoulli_cu_7537a20d21kernelPointwiseApply2IZNS_6native9templates4cuda28bernoulli_tensor_cuda_kernelIN3c104HalfEfEEvRKNS_10TensorBaseESB_NS_15PhiloxCudaStateEEUliRS8_SD_SD_SD_RKfSF_SF_SF_E_S8_SE_jLi2ELi2ELi4ELi512ELi2EEEvNS0_6detail10TensorInfoIT0_T2_EENSI_IT1_SK_EESK_T_,"a",@progbits
	.sectionflags	@""
	.align	4
.nv.constant2._ZN2at4cuda57_GLOBAL__N__cd6b329d_24_DistributionBernoulli_cu_7537a20d21kernelPointwiseApply2IZNS_6native9templates4cuda28bernoulli_tensor_cuda_kernelIN3c104HalfEfEEvRKNS_10TensorBaseESB_NS_15PhiloxCudaStateEEUliRS8_SD_SD_SD_RKfSF_SF_SF_E_S8_SE_jLi2ELi2ELi4ELi512ELi2EEEvNS0_6detail10TensorInfoIT0_T2_EENSI_IT1_SK_EESK_T_:
        /*0000*/ 	.byte	0xf0, 0x1d, 0x00, 0x00, 0x30, 0x1c, 0x00, 0x00, 0xd0, 0x1f, 0x00, 0x00


//--------------------- .nv.constant2._ZN2at4cuda57_GLOBAL__N__cd6b329d_24_DistributionBernoulli_cu_7537a20d21kernelPointwiseApply2IZNS_6native9templates4cuda28bernoulli_tensor_cuda_kernelIN3c104HalfEfEEvRKNS_10TensorBaseESB_NS_15PhiloxCudaStateEEUliRS8_SD_SD_SD_RKfSF_SF_SF_E_S8_SE_jLi2ELi1ELi4ELi512ELi2EEEvNS0_6detail10TensorInfoIT0_T2_EENSI_IT1_SK_EESK_T_ --------------------------
	.section	.nv.constant2._ZN2at4cuda57_GLOBAL__N__cd6b329d_24_DistributionBernoulli_cu_7537a20d21kernelPointwiseApply2IZNS_6native9templates4cuda28bernoulli_tensor_cuda_kernelIN3c104HalfEfEEvRKNS_10TensorBaseESB_NS_15PhiloxCudaStateEEUliRS8_SD_SD_SD_RKfSF_SF_SF_E_S8_SE_jLi2ELi1ELi4ELi512ELi2EEEvNS0_6detail10TensorInfoIT0_T2_EENSI_IT1_SK_EESK_T_,"a",@progbits
	.sectionflags	@""
	.align	4
.nv.constant2._ZN2at4cuda57_GLOBAL__N__cd6b329d_24_DistributionBernoulli_cu_7537a20d21kernelPointwiseApply2IZNS_6native9templates4cuda28bernoulli_tensor_cuda_kernelIN3c104HalfEfEEvRKNS_10TensorBaseESB_NS_15PhiloxCudaStateEEUliRS8_SD_SD_SD_RKfSF_SF_SF_E_S8_SE_jLi2ELi1ELi4ELi512ELi2EEEvNS0_6detail10TensorInfoIT0_T2_EENSI_IT1_SK_EESK_T_:
        /*0000*/ 	.byte	0x80, 0x18, 0x00, 0x00, 0x80, 0x16, 0x00, 0x00, 0xa0, 0x1a, 0x00, 0x00


//--------------------- .nv.constant2._ZN2at4cuda57_GLOBAL__N__cd6b329d_24_DistributionBernoulli_cu_7537a20d21kernelPointwiseApply2IZNS_6native9templates4cuda28bernoulli_tensor_cuda_kernelIN3c104HalfEfEEvRKNS_10TensorBaseESB_NS_15PhiloxCudaStateEEUliRS8_SD_SD_SD_RKfSF_SF_SF_E_S8_SE_jLi1ELi2ELi4ELi512ELi2EEEvNS0_6detail10TensorInfoIT0_T2_EENSI_IT1_SK_EESK_T_ --------------------------
	.section	.nv.constant2._ZN2at4cuda57_GLOBAL__N__cd6b329d_24_DistributionBernoulli_cu_7537a20d21kernelPointwiseApply2IZNS_6native9templates4cuda28bernoulli_tensor_cuda_kernelIN3c104HalfEfEEvRKNS_10TensorBaseESB_NS_15PhiloxCudaStateEEUliRS8_SD_SD_SD_RKfSF_SF_SF_E_S8_SE_jLi1ELi2ELi4ELi512ELi2EEEvNS0_6detail10TensorInfoIT0_T2_EENSI_IT1_SK_EESK_T_,"a",@progbits
	.sectionflags	@""
	.align	4
.nv.constant2._ZN2at4cuda57_GLOBAL__N__cd6b329d_24_DistributionBernoulli_cu_7537a20d21kernelPointwiseApply2IZNS_6native9templates4cuda28bernoulli_tensor_cuda_kernelIN3c104HalfEfEEvRKNS_10TensorBaseESB_NS_15PhiloxCudaStateEEUliRS8_SD_SD_SD_RKfSF_SF_SF_E_S8_SE_jLi1ELi2ELi4ELi512ELi2EEEvNS0_6detail10TensorInfoIT0_T2_EENSI_IT1_SK_EESK_T_:
        /*0000*/ 	.byte	0x80, 0x18, 0x00, 0x00, 0x90, 0x16, 0x00, 0x00, 0x80, 0x1a, 0x00, 0x00


//--------------------- .nv.constant2._ZN2at4cuda57_GLOBAL__N__cd6b329d_24_DistributionBernoulli_cu_7537a20d21kernelPointwiseApply2IZNS_6native9templates4cuda28bernoulli_tensor_cuda_kernelIN3c104HalfEfEEvRKNS_10TensorBaseESB_NS_15PhiloxCudaStateEEUliRS8_SD_SD_SD_RKfSF_SF_SF_E_S8_SE_jLi1ELi1ELi4ELi512ELi2EEEvNS0_6detail10TensorInfoIT0_T2_EENSI_IT1_SK_EESK_T_ --------------------------
	.section	.nv.constant2._ZN2at4cuda57_GLOBAL__N__cd6b329d_24_DistributionBernoulli_cu_7537a20d21kernelPointwiseApply2IZNS_6native9templates4cuda28bernoulli_tensor_cuda_kernelIN3c104HalfEfEEvRKNS_10TensorBaseESB_NS_15PhiloxCudaStateEEUliRS8_SD_SD_SD_RKfSF_SF_SF_E_S8_SE_jLi1ELi1ELi4ELi512ELi2EEEvNS0_6detail10TensorInfoIT0_T2_EENSI_IT1_SK_EESK_T_,"a",@progbits
	.sectionflags	@""
	.align	4
.nv.constant2._ZN2at4cuda57_GLOBAL__N__cd6b329d_24_DistributionBernoulli_cu_7537a20d21kernelPointwiseApply2IZNS_6native9templates4cuda28bernoulli_tensor_cuda_kernelIN3c104HalfEfEEvRKNS_10TensorBaseESB_NS_15PhiloxCudaStateEEUliRS8_SD_SD_SD_RKfSF_SF_SF_E_S8_SE_jLi1ELi1ELi4ELi512ELi2EEEvNS0_6detail10TensorInfoIT0_T2_EENSI_IT1_SK_EESK_T_:
        /*0000*/ 	.byte	0x00, 0x12, 0x00, 0x00, 0x50, 0x10, 0x00, 0x00, 0x60, 0x14, 0x00, 0x00


//--------------------- .nv.constant2._ZN2at4cuda57_GLOBAL__N__cd6b329d_24_DistributionBernoulli_cu_7537a20d21kernelPointwiseApply2IZNS_6native9templates4cuda28bernoulli_tensor_cuda_kernelIffEEvRKNS_10TensorBaseES9_NS_15PhiloxCudaStateEEUliRfSB_SB_SB_RKfSD_SD_SD_E_fSC_mLin1ELin1ELi4ELi512ELi2EEEvNS0_6detail10TensorInfoIT0_T2_EENSG_IT1_SI_EESI_T_ --------------------------
	.section	.nv.constant2._ZN2at4cuda57_GLOBAL__N__cd6b329d_24_DistributionBernoulli_cu_7537a20d21kernelPointwiseApply2IZNS_6native9templates4cuda28bernoulli_tensor_cuda_kernelIffEEvRKNS_10TensorBaseES9_NS_15PhiloxCudaStateEEUliRfSB_SB_SB_RKfSD_SD_SD_E_fSC_mLin1ELin1ELi4ELi512ELi2EEEvNS0_6detail10TensorInfoIT0_T2_EENSG_IT1_SI_EESI_T_,"a",@progbits
	.sectionflags	@""
	.align	4
.nv.constant2._ZN2at4cuda57_GLOBAL__N__cd6b329d_24_DistributionBernoulli_cu_7537a20d21kernelPointwiseApply2IZNS_6native9templates4cuda28bernoulli_tensor_cuda_kernelIffEEvRKNS_10TensorBaseES9_NS_15PhiloxCudaStateEEUliRfSB_SB_SB_RKfSD_SD_SD_E_fSC_mLin1ELin1ELi4ELi512ELi2EEEvNS0_6detail10TensorInfoIT0_T2_EENSG_IT1_SI_EESI_T_:
        /*0000*/ 	.byte	0x70, 0xdd, 0x00, 0x00, 0xe0, 0xdb, 0x00, 0x00, 0x20, 0xdf, 0x00, 0x00


//--------------------- .nv.constant2._ZN2at4cuda57_GLOBAL__N__cd6b329d_24_DistributionBernoulli_cu_7537a20d21kernelPointwiseApply2IZNS_6native9templates4cuda28bernoulli_tensor_cuda_kernelIffEEvRKNS_10TensorBaseES9_NS_15PhiloxCudaStateEEUliRfSB_SB_SB_RKfSD_SD_SD_E_fSC_mLi1ELi1ELi4ELi512ELi2EEEvNS0_6detail10TensorInfoIT0_T2_EENSG_IT1_SI_EESI_T_ --------------------------
	.section	.nv.constant2._ZN2at4cuda57_GLOBAL__N__cd6b329d_24_DistributionBernoulli_cu_7537a20d21kernelPointwiseApply2IZNS_6native9templates4cuda28bernoulli_tensor_cuda_kernelIffEEvRKNS_10TensorBaseES9_NS_15PhiloxCudaStateEEUliRfSB_SB_SB_RKfSD_SD_SD_E_fSC_mLi1ELi1ELi4ELi512ELi2EEEvNS0_6detail10TensorInfoIT0_T2_EENSG_IT1_SI_EESI_T_,"a",@progbits
	.sectionflags	@""
	.align	4
.nv.constant2._ZN2at4cuda57_GLOBAL__N__cd6b329d_24_DistributionBernoulli_cu_7537a20d21kernelPointwiseApply2IZNS_6native9templates4cuda28bernoulli_tensor_cuda_kernelIffEEvRKNS_10TensorBaseES9_NS_15PhiloxCudaStateEEUliRfSB_SB_SB_RKfSD_SD_SD_E_fSC_mLi1ELi1ELi4ELi512ELi2EEEvNS0_6detail10TensorInfoIT0_T2_EENSG_IT1_SI_EESI_T_:
        /*0000*/ 	.byte	0xe0, 0x13, 0x00, 0x00, 0x50, 0x12, 0x00, 0x00, 0xd0, 0x16, 0x00, 0x00


//--------------------- .nv.constant2._ZN2at4cuda57_GLOBAL__N__cd6b329d_24_DistributionBernoulli_cu_7537a20d21kernelPointwiseApply2IZNS_6native9templates4cuda28bernoulli_tensor_cuda_kernelIffEEvRKNS_10TensorBaseES9_NS_15PhiloxCudaStateEEUliRfSB_SB_SB_RKfSD_SD_SD_E_fSC_jLin1ELin1ELi4ELi512ELi2EEEvNS0_6detail10TensorInfoIT0_T2_EENSG_IT1_SI_EESI_T_ --------------------------
	.section	.nv.constant2._ZN2at4cuda57_GLOBAL__N__cd6b329d_24_DistributionBernoulli_cu_7537a20d21kernelPointwiseApply2IZNS_6native9templates4cuda28bernoulli_tensor_cuda_kernelIffEEvRKNS_10TensorBaseES9_NS_15PhiloxCudaStateEEUliRfSB_SB_SB_RKfSD_SD_SD_E_fSC_jLin1ELin1ELi4ELi512ELi2EEEvNS0_6detail10TensorInfoIT0_T2_EENSG_IT1_SI_EESI_T_,"a",@progbits
	.sectionflags	@""
	.align	4
.nv.constant2._ZN2at4cuda57_GLOBAL__N__cd6b329d_24_DistributionBernoulli_cu_7537a20d21kernelPointwiseApply2IZNS_6native9templates4cuda28bernoulli_tensor_cuda_kernelIffEEvRKNS_10TensorBaseES9_NS_15PhiloxCudaStateEEUliRfSB_SB_SB_RKfSD_SD_SD_E_fSC_jLin1ELin1ELi4ELi512ELi2EEEvNS0_6detail10TensorInfoIT0_T2_EENSG_IT1_SI_EESI_T_:
        /*0000*/ 	.byte	0x40, 0x77, 0x00, 0x00, 0xb0, 0x75, 0x00, 0x00, 0xf0, 0x78, 0x00, 0x00


//--------------------- .nv.constant2._ZN2at4cuda57_GLOBAL__N__cd6b329d_24_DistributionBernoulli_cu_7537a20d21kernelPointwiseApply2IZNS_6native9templates4cuda28bernoulli_tensor_cuda_kernelIffEEvRKNS_10TensorBaseES9_NS_15PhiloxCudaStateEEUliRfSB_SB_SB_RKfSD_SD_SD_E_fSC_jLin1ELi2ELi4ELi512ELi2EEEvNS0_6detail10TensorInfoIT0_T2_EENSG_IT1_SI_EESI_T_ --------------------------
	.section	.nv.constant2._ZN2at4cuda57_GLOBAL__N__cd6b329d_24_DistributionBernoulli_cu_7537a20d21kernelPointwiseApply2IZNS_6native9templates4cuda28bernoulli_tensor_cuda_kernelIffEEvRKNS_10TensorBaseES9_NS_15PhiloxCudaStateEEUliRfSB_SB_SB_RKfSD_SD_SD_E_fSC_jLin1ELi2ELi4ELi512ELi2EEEvNS0_6detail10TensorInfoIT0_T2_EENSG_IT1_SI_EESI_T_,"a",@progbits
	.sectionflags	@""
	.align	4
.nv.constant2._ZN2at4cuda57_GLOBAL__N__cd6b329d_24_DistributionBernoulli_cu_7537a20d21kernelPointwiseApply2IZNS_6native9templates4cuda28bernoulli_tensor_cuda_kernelIffEEvRKNS_10TensorBaseES9_NS_15PhiloxCudaStateEEUliRfSB_SB_SB_RKfSD_SD_SD_E_fSC_jLin1ELi2ELi4ELi512ELi2EEEvNS0_6detail10TensorInfoIT0_T2_EENSG_IT1_SI_EESI_T_:
        /*0000*/ 	.byte	0x10, 0x4b, 0x00, 0x00, 0x80, 0x49, 0x00, 0x00, 0xc0, 0x4c, 0x00, 0x00


//--------------------- .nv.constant2._ZN2at4cuda57_GLOBAL__N__cd6b329d_24_DistributionBernoulli_cu_7537a20d21kernelPointwiseApply2IZNS_6native9templates4cuda28bernoulli_tensor_cuda_kernelIffEEvRKNS_10TensorBaseES9_NS_15PhiloxCudaStateEEUliRfSB_SB_SB_RKfSD_SD_SD_E_fSC_jLin1ELi1ELi4ELi512ELi2EEEvNS0_6detail10TensorInfoIT0_T2_EENSG_IT1_SI_EESI_T_ --------------------------
	.section	.nv.constant2._ZN2at4cuda57_GLOBAL__N__cd6b329d_24_DistributionBernoulli_cu_7537a20d21kernelPointwiseApply2IZNS_6native9templates4cuda28bernoulli_tensor_cuda_kernelIffEEvRKNS_10TensorBaseES9_NS_15PhiloxCudaStateEEUliRfSB_SB_SB_RKfSD_SD_SD_E_fSC_jLin1ELi1ELi4ELi512ELi2EEEvNS0_6detail10TensorInfoIT0_T2_EENSG_IT1_SI_EESI_T_,"a",@progbits
	.sectionflags	@""
	.align	4
.nv.constant2._ZN2at4cuda57_GLOBAL__N__cd6b329d_24_DistributionBernoulli_cu_7537a20d21kernelPointwiseApply2IZNS_6native9templates4cuda28bernoulli_tensor_cuda_kernelIffEEvRKNS_10TensorBaseES9_NS_15PhiloxCudaStateEEUliRfSB_SB_SB_RKfSD_SD_SD_E_fSC_jLin1ELi1ELi4ELi512ELi2EEEvNS0_6detail10TensorInfoIT0_T2_EENSG_IT1_SI_EESI_T_:
        /*0000*/ 	.byte	0xf0, 0x44, 0x00, 0x00, 0xf0, 0x42, 0x00, 0x00, 0x20, 0x47, 0x00, 0x00


//--------------------- .nv.constant2._ZN2at4cuda57_GLOBAL__N__cd6b329d_24_DistributionBernoulli_cu_7537a20d21kernelPointwiseApply2IZNS_6native9templates4cuda28bernoulli_tensor_cuda_kernelIffEEvRKNS_10TensorBaseES9_NS_15PhiloxCudaStateEEUliRfSB_SB_SB_RKfSD_SD_SD_E_fSC_jLi2ELin1ELi4ELi512ELi2EEEvNS0_6detail10TensorInfoIT0_T2_EENSG_IT1_SI_EESI_T_ --------------------------
	.section	.nv.constant2._ZN2at4cuda57_GLOBAL__N__cd6b329d_24_DistributionBernoulli_cu_7537a20d21kernelPointwiseApply2IZNS_6native9templates4cuda28bernoulli_tensor_cuda_kernelIffEEvRKNS_10TensorBaseES9_NS_15PhiloxCudaStateEEUliRfSB_SB_SB_RKfSD_SD_SD_E_fSC_jLi2ELin1ELi4ELi512ELi2EEEvNS0_6detail10TensorInfoIT0_T2_EENSG_IT1_SI_EESI_T_,"a",@progbits
	.sectionflags	@""
	.align	4
.nv.constant2._ZN2at4cuda57_GLOBAL__N__cd6b329d_24_DistributionBernoulli_cu_7537a20d21kernelPointwiseApply2IZNS_6native9templates4cuda28bernoulli_tensor_cuda_kernelIffEEvRKNS_10TensorBaseES9_NS_15PhiloxCudaStateEEUliRfSB_SB_SB_RKfSD_SD_SD_E_fSC_jLi2ELin1ELi4ELi512ELi2EEEvNS0_6detail10TensorInfoIT0_T2_EENSG_IT1_SI_EESI_T_:
        /*0000*/ 	.byte	0xf0, 0x4a, 0x00, 0x00, 0x60, 0x49, 0x00, 0x00, 0xa0, 0x4c, 0x00, 0x00


//--------------------- .nv.constant2._ZN2at4cuda57_GLOBAL__N__cd6b329d_24_DistributionBernoulli_cu_7537a20d21kernelPointwiseApply2IZNS_6native9templates4cuda28bernoulli_tensor_cuda_kernelIffEEvRKNS_10TensorBaseES9_NS_15PhiloxCudaStateEEUliRfSB_SB_SB_RKfSD_SD_SD_E_fSC_jLi2ELi2ELi4ELi512ELi2EEEvNS0_6detail10TensorInfoIT0_T2_EENSG_IT1_SI_EESI_T_ --------------------------
	.section	.nv.constant2._ZN2at4cuda57_GLOBAL__N__cd6b329d_24_DistributionBernoulli_cu_7537a20d21kernelPointwiseApply2IZNS_6native9templates4cuda28bernoulli_tensor_cuda_kernelIffEEvRKNS_10TensorBaseES9_NS_15PhiloxCudaStateEEUliRfSB_SB_SB_RKfSD_SD_SD_E_fSC_jLi2ELi2ELi4ELi512ELi2EEEvNS0_6detail10TensorInfoIT0_T2_EENSG_IT1_SI_EESI_T_,"a",@progbits
	.sectionflags	@""
	.align	4
.nv.constant2._ZN2at4cuda57_GLOBAL__N__cd6b329d_24_DistributionBernoulli_cu_7537a20d21kernelPointwiseApply2IZNS_6native9templates4cuda28bernoulli_tensor_cuda_kernelIffEEvRKNS_10TensorBaseES9_NS_15PhiloxCudaStateEEUliRfSB_SB_SB_RKfSD_SD_SD_E_fSC_jLi2ELi2ELi4ELi512ELi2EEEvNS0_6detail10TensorInfoIT0_T2_EENSG_IT1_SI_EESI_T_:
        /*0000*/ 	.byte	0x90, 0x1d, 0x00, 0x00, 0x00, 0x1c, 0x00, 0x00, 0x40, 0x1f, 0x00, 0x00


//--------------------- .nv.constant2._ZN2at4cuda57_GLOBAL__N__cd6b329d_24_DistributionBernoulli_cu_7537a20d21kernelPointwiseApply2IZNS_6native9templates4cuda28bernoulli_tensor_cuda_kernelIffEEvRKNS_10TensorBaseES9_NS_15PhiloxCudaStateEEUliRfSB_SB_SB_RKfSD_SD_SD_E_fSC_jLi2ELi1ELi4ELi512ELi2EEEvNS0_6detail10TensorInfoIT0_T2_EENSG_IT1_SI_EESI_T_ --------------------------
	.section	.nv.constant2._ZN2at4cuda57_GLOBAL__N__cd6b329d_24_DistributionBernoulli_cu_7537a20d21kernelPointwiseApply2IZNS_6native9templates4cuda28bernoulli_tensor_cuda_kernelIffEEvRKNS_10TensorBaseES9_NS_15PhiloxCudaStateEEUliRfSB_SB_SB_RKfSD_SD_SD_E_fSC_jLi2ELi1ELi4ELi512ELi2EEEvNS0_6detail10TensorInfoIT0_T2_EENSG_IT1_SI_EESI_T_,"a",@progbits
	.sectionflags	@""
	.align	4
.nv.constant2._ZN2at4cuda57_GLOBAL__N__cd6b329d_24_DistributionBernoulli_cu_7537a20d21kernelPointwiseApply2IZNS_6native9templates4cuda28bernoulli_tensor_cuda_kernelIffEEvRKNS_10TensorBaseES9_NS_15PhiloxCudaStateEEUliRfSB_SB_SB_RKfSD_SD_SD_E_fSC_jLi2ELi1ELi4ELi512ELi2EEEvNS0_6detail10TensorInfoIT0_T2_EENSG_IT1_SI_EESI_T_:
        /*0000*/ 	.byte	0x30, 0x18, 0x00, 0x00, 0x60, 0x16, 0x00, 0x00, 0x20, 0x1a, 0x00, 0x00


//--------------------- .nv.constant2._ZN2at4cuda57_GLOBAL__N__cd6b329d_24_DistributionBernoulli_cu_7537a20d21kernelPointwiseApply2IZNS_6native9templates4cuda28bernoulli_tensor_cuda_kernelIffEEvRKNS_10TensorBaseES9_NS_15PhiloxCudaStateEEUliRfSB_SB_SB_RKfSD_SD_SD_E_fSC_jLi1ELin1ELi4ELi512ELi2EEEvNS0_6detail10TensorInfoIT0_T2_EENSG_IT1_SI_EESI_T_ --------------------------
	.section	.nv.constant2._ZN2at4cuda57_GLOBAL__N__cd6b329d_24_DistributionBernoulli_cu_7537a20d21kernelPointwiseApply2IZNS_6native9templates4cuda28bernoulli_tensor_cuda_kernelIffEEvRKNS_10TensorBaseES9_NS_15PhiloxCudaStateEEUliRfSB_SB_SB_RKfSD_SD_SD_E_fSC_jLi1ELin1ELi4ELi512ELi2EEEvNS0_6detail10TensorInfoIT0_T2_EENSG_IT1_SI_EESI_T_,"a",@progbits
	.sectionflags	@""
	.align	4
.nv.constant2._ZN2at4cuda57_GLOBAL__N__cd6b329d_24_DistributionBernoulli_cu_7537a20d21kernelPointwiseApply2IZNS_6native9templates4cuda28bernoulli_tensor_cuda_kernelIffEEvRKNS_10TensorBaseES9_NS_15PhiloxCudaStateEEUliRfSB_SB_SB_RKfSD_SD_SD_E_fSC_jLi1ELin1ELi4ELi512ELi2EEEvNS0_6detail10TensorInfoIT0_T2_EENSG_IT1_SI_EESI_T_:
        /*0000*/ 	.byte	0x80, 0x45, 0x00, 0x00, 0x80, 0x43, 0x00, 0x00, 0xc0, 0x47, 0x00, 0x00


//--------------------- .nv.constant2._ZN2at4cuda57_GLOBAL__N__cd6b329d_24_DistributionBernoulli_cu_7537a20d21kernelPointwiseApply2IZNS_6native9templates4cuda28bernoulli_tensor_cuda_kernelIffEEvRKNS_10TensorBaseES9_NS_15PhiloxCudaStateEEUliRfSB_SB_SB_RKfSD_SD_SD_E_fSC_jLi1ELi2ELi4ELi512ELi2EEEvNS0_6detail10TensorInfoIT0_T2_EENSG_IT1_SI_EESI_T_ --------------------------
	.section	.nv.constant2._ZN2at4cuda57_GLOBAL__N__cd6b329d_24_DistributionBernoulli_cu_7537a20d21kernelPointwiseApply2IZNS_6native9templates4cuda28bernoulli_tensor_cuda_kernelIffEEvRKNS_10TensorBaseES9_NS_15PhiloxCudaStateEEUliRfSB_SB_SB_RKfSD_SD_SD_E_fSC_jLi1ELi2ELi4ELi512ELi2EEEvNS0_6detail10TensorInfoIT0_T2_EENSG_IT1_SI_EESI_T_,"a",@progbits
	.sectionflags	@""
	.align	4
.nv.constant2._ZN2at4cuda57_GLOBAL__N__cd6b329d_24_DistributionBernoulli_cu_7537a20d21kernelPointwiseApply2IZNS_6native9templates4cuda28bernoulli_tensor_cuda_kernelIffEEvRKNS_10TensorBaseES9_NS_15PhiloxCudaStateEEUliRfSB_SB_SB_RKfSD_SD_SD_E_fSC_jLi1ELi2ELi4ELi512ELi2EEEvNS0_6detail10TensorInfoIT0_T2_EENSG_IT1_SI_EESI_T_:
        /*0000*/ 	.byte	0x50, 0x18, 0x00, 0x00, 0x70, 0x16, 0x00, 0x00, 0x40, 0x1a, 0x00, 0x00


//--------------------- .nv.constant2._ZN2at4cuda57_GLOBAL__N__cd6b329d_24_DistributionBernoulli_cu_7537a20d21kernelPointwiseApply2IZNS_6native9templates4cuda28bernoulli_tensor_cuda_kernelIffEEvRKNS_10TensorBaseES9_NS_15PhiloxCudaStateEEUliRfSB_SB_SB_RKfSD_SD_SD_E_fSC_jLi1ELi1ELi4ELi512ELi2EEEvNS0_6detail10TensorInfoIT0_T2_EENSG_IT1_SI_EESI_T_ --------------------------
	.section	.nv.constant2._ZN2at4cuda57_GLOBAL__N__cd6b329d_24_DistributionBernoulli_cu_7537a20d21kernelPointwiseApply2IZNS_6native9templates4cuda28bernoulli_tensor_cuda_kernelIffEEvRKNS_10TensorBaseES9_NS_15PhiloxCudaStateEEUliRfSB_SB_SB_RKfSD_SD_SD_E_fSC_jLi1ELi1ELi4ELi512ELi2EEEvNS0_6detail10TensorInfoIT0_T2_EENSG_IT1_SI_EESI_T_,"a",@progbits
	.sectionflags	@""
	.align	4
.nv.constant2._ZN2at4cuda57_GLOBAL__N__cd6b329d_24_DistributionBernoulli_cu_7537a20d21kernelPointwiseApply2IZNS_6native9templates4cuda28bernoulli_tensor_cuda_kernelIffEEvRKNS_10TensorBaseES9_NS_15PhiloxCudaStateEEUliRfSB_SB_SB_RKfSD_SD_SD_E_fSC_jLi1ELi1ELi4ELi512ELi2EEEvNS0_6detail10TensorInfoIT0_T2_EENSG_IT1_SI_EESI_T_:
        /*0000*/ 	.byte	0xa0, 0x11, 0x00, 0x00, 0x10, 0x10, 0x00, 0x00, 0xf0, 0x13, 0x00, 0x00


//--------------------- .nv.constant2._ZN2at4cuda57_GLOBAL__N__cd6b329d_24_DistributionBernoulli_cu_7537a20d21kernelPointwiseApply2IZNS_6native9templates4cuda28bernoulli_tensor_cuda_kernelIdfEEvRKNS_10TensorBaseES9_NS_15PhiloxCudaStateEEUliRdSB_SB_SB_RKfSD_SD_SD_E_dSC_mLin1ELin1ELi4ELi512ELi2EEEvNS0_6detail10TensorInfoIT0_T2_EENSG_IT1_SI_EESI_T_ --------------------------
	.section	.nv.constant2._ZN2at4cuda57_GLOBAL__N__cd6b329d_24_DistributionBernoulli_cu_7537a20d21kernelPointwiseApply2IZNS_6native9templates4cuda28bernoulli_tensor_cuda_kernelIdfEEvRKNS_10TensorBaseES9_NS_15PhiloxCudaStateEEUliRdSB_SB_SB_RKfSD_SD_SD_E_dSC_mLin1ELin1ELi4ELi512ELi2EEEvNS0_6detail10TensorInfoIT0_T2_EENSG_IT1_SI_EESI_T_,"a",@progbits
	.sectionflags	@""
	.align	4
.nv.constant2._ZN2at4cuda57_GLOBAL__N__cd6b329d_24_DistributionBernoulli_cu_7537a20d21kernelPointwiseApply2IZNS_6native9templates4cuda28bernoulli_tensor_cuda_kernelIdfEEvRKNS_10TensorBaseES9_NS_15PhiloxCudaStateEEUliRdSB_SB_SB_RKfSD_SD_SD_E_dSC_mLin1ELin1ELi4ELi512ELi2EEEvNS0_6detail10TensorInfoIT0_T2_EENSG_IT1_SI_EESI_T_:
        /*0000*/ 	.byte	0xd0, 0xdd, 0x00, 0x00, 0x20, 0xdc, 0x00, 0x00, 0xa0, 0xdf, 0x00, 0x00


//--------------------- .nv.constant2._ZN2at4cuda57_GLOBAL__N__cd6b329d_24_DistributionBernoulli_cu_7537a20d21kernelPointwiseApply2IZNS_6native9templates4cuda28bernoulli_tensor_cuda_kernelIdfEEvRKNS_10TensorBaseES9_NS_15PhiloxCudaStateEEUliRdSB_SB_SB_RKfSD_SD_SD_E_dSC_mLi1ELi1ELi4ELi512ELi2EEEvNS0_6detail10TensorInfoIT0_T2_EENSG_IT1_SI_EESI_T_ --------------------------
	.section	.nv.constant2._ZN2at4cuda57_GLOBAL__N__cd6b329d_24_DistributionBernoulli_cu_7537a20d21kernelPointwiseApply2IZNS_6native9templates4cuda28bernoulli_tensor_cuda_kernelIdfEEvRKNS_10TensorBaseES9_NS_15PhiloxCudaStateEEUliRdSB_SB_SB_RKfSD_SD_SD_E_dSC_mLi1ELi1ELi4ELi512ELi2EEEvNS0_6detail10TensorInfoIT0_T2_EENSG_IT1_SI_EESI_T_,"a",@progbits
	.sectionflags	@""
	.align	4
.nv.constant2._ZN2at4cuda57_GLOBAL__N__cd6b329d_24_DistributionBernoulli_cu_7537a20d21kernelPointwiseApply2IZNS_6native9templates4cuda28bernoulli_tensor_cuda_kernelIdfEEvRKNS_10TensorBaseES9_NS_15PhiloxCudaStateEEUliRdSB_SB_SB_RKfSD_SD_SD_E_dSC_mLi1ELi1ELi4ELi512ELi2EEEvNS0_6detail10TensorInfoIT0_T2_EENSG_IT1_SI_EESI_T_:
        /*0000*/ 	.byte	0x40, 0x14, 0x00, 0x00, 0x90, 0x12, 0x00, 0x00, 0x50, 0x17, 0x00, 0x00


//--------------------- .nv.constant2._ZN2at4cuda57_GLOBAL__N__cd6b329d_24_DistributionBernoulli_cu_7537a20d21kernelPointwiseApply2IZNS_6native9templates4cuda28bernoulli_tensor_cuda_kernelIdfEEvRKNS_10TensorBaseES9_NS_15PhiloxCudaStateEEUliRdSB_SB_SB_RKfSD_SD_SD_E_dSC_jLin1ELin1ELi4ELi512ELi2EEEvNS0_6detail10TensorInfoIT0_T2_EENSG_IT1_SI_EESI_T_ --------------------------
	.section	.nv.constant2._ZN2at4cuda57_GLOBAL__N__cd6b329d_24_DistributionBernoulli_cu_7537a20d21kernelPointwiseApply2IZNS_6native9templates4cuda28bernoulli_tensor_cuda_kernelIdfEEvRKNS_10TensorBaseES9_NS_15PhiloxCudaStateEEUliRdSB_SB_SB_RKfSD_SD_SD_E_dSC_jLin1ELin1ELi4ELi512ELi2EEEvNS0_6detail10TensorInfoIT0_T2_EENSG_IT1_SI_EESI_T_,"a",@progbits
	.sectionflags	@""
	.align	4
.nv.constant2._ZN2at4cuda57_GLOBAL__N__cd6b329d_24_DistributionBernoulli_cu_7537a20d21kernelPointwiseApply2IZNS_6native9templates4cuda28bernoulli_tensor_cuda_kernelIdfEEvRKNS_10TensorBaseES9_NS_15PhiloxCudaStateEEUliRdSB_SB_SB_RKfSD_SD_SD_E_dSC_jLin1ELin1ELi4ELi512ELi2EEEvNS0_6detail10TensorInfoIT0_T2_EENSG_IT1_SI_EESI_T_:
        /*0000*/ 	.byte	0xa0, 0x77, 0x00, 0x00, 0xf0, 0x75, 0x00, 0x00, 0x70, 0x79, 0x00, 0x00


//--------------------- .nv.constant2._ZN2at4cuda57_GLOBAL__N__cd6b329d_24_DistributionBernoulli_cu_7537a20d21kernelPointwiseApply2IZNS_6native9templates4cuda28bernoulli_tensor_cuda_kernelIdfEEvRKNS_10TensorBaseES9_NS_15PhiloxCudaStateEEUliRdSB_SB_SB_RKfSD_SD_SD_E_dSC_jLin1ELi2ELi4ELi512ELi2EEEvNS0_6detail10TensorInfoIT0_T2_EENSG_IT1_SI_EESI_T_ --------------------------
	.section	.nv.constant2._ZN2at4cuda57_GLOBAL__N__cd6b329d_24_DistributionBernoulli_cu_7537a20d21kernelPointwiseApply2IZNS_6native9templates4cuda28bernoulli_tensor_cuda_kernelIdfEEvRKNS_10TensorBaseES9_NS_15PhiloxCudaStateEEUliRdSB_SB_SB_RKfSD_SD_SD_E_dSC_jLin1ELi2ELi4ELi512ELi2EEEvNS0_6detail10TensorInfoIT0_T2_EENSG_IT1_SI_EESI_T_,"a",@progbits
	.sectionflags	@""
	.align	4
.nv.constant2._ZN2at4cuda57_GLOBAL__N__cd6b329d_24_DistributionBernoulli_cu_7537a20d21kernelPointwiseApply2IZNS_6native9templates4cuda28bernoulli_tensor_cuda_kernelIdfEEvRKNS_10TensorBaseES9_NS_15PhiloxCudaStateEEUliRdSB_SB_SB_RKfSD_SD_SD_E_dSC_jLin1ELi2ELi4ELi512ELi2EEEvNS0_6detail10TensorInfoIT0_T2_EENSG_IT1_SI_EESI_T_:
        /*0000*/ 	.byte	0x70, 0x4b, 0x00, 0x00, 0xc0, 0x49, 0x00, 0x00, 0x40, 0x4d, 0x00, 0x00


//--------------------- .nv.constant2._ZN2at4cuda57_GLOBAL__N__cd6b329d_24_DistributionBernoulli_cu_7537a20d21kernelPointwiseApply2IZNS_6native9templates4cuda28bernoulli_tensor_cuda_kernelIdfEEvRKNS_10TensorBaseES9_NS_15PhiloxCudaStateEEUliRdSB_SB_SB_RKfSD_SD_SD_E_dSC_jLin1ELi1ELi4ELi512ELi2EEEvNS0_6detail10TensorInfoIT0_T2_EENSG_IT1_SI_EESI_T_ --------------------------
	.section	.nv.constant2._ZN2at4cuda57_GLOBAL__N__cd6b329d_24_DistributionBernoulli_cu_7537a20d21kernelPointwiseApply2IZNS_6native9templates4cuda28bernoulli_tensor_cuda_kernelIdfEEvRKNS_10TensorBaseES9_NS_15PhiloxCudaStateEEUliRdSB_SB_SB_RKfSD_SD_SD_E_dSC_jLin1ELi1ELi4ELi512ELi2EEEvNS0_6detail10TensorInfoIT0_T2_EENSG_IT1_SI_EESI_T_,"a",@progbits
	.sectionflags	@""
	.align	4
.nv.constant2._ZN2at4cuda57_GLOBAL__N__cd6b329d_24_DistributionBernoulli_cu_7537a20d21kernelPointwiseApply2IZNS_6native9templates4cuda28bernoulli_tensor_cuda_kernelIdfEEvRKNS_10TensorBaseES9_NS_15PhiloxCudaStateEEUliRdSB_SB_SB_RKfSD_SD_SD_E_dSC_jLin1ELi1ELi4ELi512ELi2EEEvNS0_6detail10TensorInfoIT0_T2_EENSG_IT1_SI_EESI_T_:
        /*0000*/ 	.byte	0x50, 0x45, 0x00, 0x00, 0x30, 0x43, 0x00, 0x00, 0xa0, 0x47, 0x00, 0x00


//--------------------- .nv.constant2._ZN2at4cuda57_GLOBAL__N__cd6b329d_24_DistributionBernoulli_cu_7537a20d21kernelPointwiseApply2IZNS_6native9templates4cuda28bernoulli_tensor_cuda_kernelIdfEEvRKNS_10TensorBaseES9_NS_15PhiloxCudaStateEEUliRdSB_SB_SB_RKfSD_SD_SD_E_dSC_jLi2ELin1ELi4ELi512ELi2EEEvNS0_6detail10TensorInfoIT0_T2_EENSG_IT1_SI_EESI_T_ --------------------------
	.section	.nv.constant2._ZN2at4cuda57_GLOBAL__N__cd6b329d_24_DistributionBernoulli_cu_7537a20d21kernelPointwiseApply2IZNS_6native9templates4cuda28bernoulli_tensor_cuda_kernelIdfEEvRKNS_10TensorBaseES9_NS_15PhiloxCudaStateEEUliRdSB_SB_SB_RKfSD_SD_SD_E_dSC_jLi2ELin1ELi4ELi512ELi2EEEvNS0_6detail10TensorInfoIT0_T2_EENSG_IT1_SI_EESI_T_,"a",@progbits
	.sectionflags	@""
	.align	4
.nv.constant2._ZN2at4cuda57_GLOBAL__N__cd6b329d_24_DistributionBernoulli_cu_7537a20d21kernelPointwiseApply2IZNS_6native9templates4cuda28bernoulli_tensor_cuda_kernelIdfEEvRKNS_10TensorBaseES9_NS_15PhiloxCudaStateEEUliRdSB_SB_SB_RKfSD_SD_SD_E_dSC_jLi2ELin1ELi4ELi512ELi2EEEvNS0_6detail10TensorInfoIT0_T2_EENSG_IT1_SI_EESI_T_:
        /*0000*/ 	.byte	0x50, 0x4b, 0x00, 0x00, 0xa0, 0x49, 0x00, 0x00, 0x20, 0x4d, 0x00, 0x00


//--------------------- .nv.constant2._ZN2at4cuda57_GLOBAL__N__cd6b329d_24_DistributionBernoulli_cu_7537a20d21kernelPointwiseApply2IZNS_6native9templates4cuda28bernoulli_tensor_cuda_kernelIdfEEvRKNS_10TensorBaseES9_NS_15PhiloxCudaStateEEUliRdSB_SB_SB_RKfSD_SD_SD_E_dSC_jLi2ELi2ELi4ELi512ELi2EEEvNS0_6detail10TensorInfoIT0_T2_EENSG_IT1_SI_EESI_T_ --------------------------
	.section	.nv.constant2._ZN2at4cuda57_GLOBAL__N__cd6b329d_24_DistributionBernoulli_cu_7537a20d21kernelPointwiseApply2IZNS_6native9templates4cuda28bernoulli_tensor_cuda_kernelIdfEEvRKNS_10TensorBaseES9_NS_15PhiloxCudaStateEEUliRdSB_SB_SB_RKfSD_SD_SD_E_dSC_jLi2ELi2ELi4ELi512ELi2EEEvNS0_6detail10TensorInfoIT0_T2_EENSG_IT1_SI_EESI_T_,"a",@progbits
	.sectionflags	@""
	.align	4
.nv.constant2._ZN2at4cuda57_GLOBAL__N__cd6b329d_24_DistributionBernoulli_cu_7537a20d21kernelPointwiseApply2IZNS_6native9templates4cuda28bernoulli_tensor_cuda_kernelIdfEEvRKNS_10TensorBaseES9_NS_15PhiloxCudaStateEEUliRdSB_SB_SB_RKfSD_SD_SD_E_dSC_jLi2ELi2ELi4ELi512ELi2EEEvNS0_6detail10TensorInfoIT0_T2_EENSG_IT1_SI_EESI_T_:
        /*0000*/ 	.byte	0xf0, 0x1d, 0x00, 0x00, 0x40, 0x1c, 0x00, 0x00, 0xc0, 0x1f, 0x00, 0x00


//--------------------- .nv.constant2._ZN2at4cuda57_GLOBAL__N__cd6b329d_24_DistributionBernoulli_cu_7537a20d21kernelPointwiseApply2IZNS_6native9templates4cuda28bernoulli_tensor_cuda_kernelIdfEEvRKNS_10TensorBaseES9_NS_15PhiloxCudaStateEEUliRdSB_SB_SB_RKfSD_SD_SD_E_dSC_jLi2ELi1ELi4ELi512ELi2EEEvNS0_6detail10TensorInfoIT0_T2_EENSG_IT1_SI_EESI_T_ --------------------------
	.section	.nv.constant2._ZN2at4cuda57_GLOBAL__N__cd6b329d_24_DistributionBernoulli_cu_7537a20d21kernelPointwiseApply2IZNS_6native9templates4cuda28bernoulli_tensor_cuda_kernelIdfEEvRKNS_10TensorBaseES9_NS_15PhiloxCudaStateEEUliRdSB_SB_SB_RKfSD_SD_SD_E_dSC_jLi2ELi1ELi4ELi512ELi2EEEvNS0_6detail10TensorInfoIT0_T2_EENSG_IT1_SI_EESI_T_,"a",@progbits
	.sectionflags	@""
	.align	4
.nv.constant2._ZN2at4cuda57_GLOBAL__N__cd6b329d_24_DistributionBernoulli_cu_7537a20d21kernelPointwiseApply2IZNS_6native9templates4cuda28bernoulli_tensor_cuda_kernelIdfEEvRKNS_10TensorBaseES9_NS_15PhiloxCudaStateEEUliRdSB_SB_SB_RKfSD_SD_SD_E_dSC_jLi2ELi1ELi4ELi512ELi2EEEvNS0_6detail10TensorInfoIT0_T2_EENSG_IT1_SI_EESI_T_:
        /*0000*/ 	.byte	0x90, 0x18, 0x00, 0x00, 0xa0, 0x16, 0x00, 0x00, 0xa0, 0x1a, 0x00, 0x00


//--------------------- .nv.constant2._ZN2at4cuda57_GLOBAL__N__cd6b329d_24_DistributionBernoulli_cu_7537a20d21kernelPointwiseApply2IZNS_6native9templates4cuda28bernoulli_tensor_cuda_kernelIdfEEvRKNS_10TensorBaseES9_NS_15PhiloxCudaStateEEUliRdSB_SB_SB_RKfSD_SD_SD_E_dSC_jLi1ELin1ELi4ELi512ELi2EEEvNS0_6detail10TensorInfoIT0_T2_EENSG_IT1_SI_EESI_T_ --------------------------
	.section	.nv.constant2._ZN2at4cuda57_GLOBAL__N__cd6b329d_24_DistributionBernoulli_cu_7537a20d21kernelPointwiseApply2IZNS_6native9templates4cuda28bernoulli_tensor_cuda_kernelIdfEEvRKNS_10TensorBaseES9_NS_15PhiloxCudaStateEEUliRdSB_SB_SB_RKfSD_SD_SD_E_dSC_jLi1ELin1ELi4ELi512ELi2EEEvNS0_6detail10TensorInfoIT0_T2_EENSG_IT1_SI_EESI_T_,"a",@progbits
	.sectionflags	@""
	.align	4
.nv.constant2._ZN2at4cuda57_GLOBAL__N__cd6b329d_24_DistributionBernoulli_cu_7537a20d21kernelPointwiseApply2IZNS_6native9templates4cuda28bernoulli_tensor_cuda_kernelIdfEEvRKNS_10TensorBaseES9_NS_15PhiloxCudaStateEEUliRdSB_SB_SB_RKfSD_SD_SD_E_dSC_jLi1ELin1ELi4ELi512ELi2EEEvNS0_6detail10TensorInfoIT0_T2_EENSG_IT1_SI_EESI_T_:
        /*0000*/ 	.byte	0xe0, 0x45, 0x00, 0x00, 0xc0, 0x43, 0x00, 0x00, 0x40, 0x48, 0x00, 0x00


//--------------------- .nv.constant2._ZN2at4cuda57_GLOBAL__N__cd6b329d_24_DistributionBernoulli_cu_7537a20d21kernelPointwiseApply2IZNS_6native9templates4cuda28bernoulli_tensor_cuda_kernelIdfEEvRKNS_10TensorBaseES9_NS_15PhiloxCudaStateEEUliRdSB_SB_SB_RKfSD_SD_SD_E_dSC_jLi1ELi2ELi4ELi512ELi2EEEvNS0_6detail10TensorInfoIT0_T2_EENSG_IT1_SI_EESI_T_ --------------------------
	.section	.nv.constant2._ZN2at4cuda57_GLOBAL__N__cd6b329d_24_DistributionBernoulli_cu_7537a20d21kernelPointwiseApply2IZNS_6native9templates4cuda28bernoulli_tensor_cuda_kernelIdfEEvRKNS_10TensorBaseES9_NS_15PhiloxCudaStateEEUliRdSB_SB_SB_RKfSD_SD_SD_E_dSC_jLi1ELi2ELi4ELi512ELi2EEEvNS0_6detail10TensorInfoIT0_T2_EENSG_IT1_SI_EESI_T_,"a",@progbits
	.sectionflags	@""
	.align	4
.nv.constant2._ZN2at4cuda57_GLOBAL__N__cd6b329d_24_DistributionBernoulli_cu_7537a20d21kernelPointwiseApply2IZNS_6native9templates4cuda28bernoulli_tensor_cuda_kernelIdfEEvRKNS_10TensorBaseES9_NS_15PhiloxCudaStateEEUliRdSB_SB_SB_RKfSD_SD_SD_E_dSC_jLi1ELi2ELi4ELi512ELi2EEEvNS0_6detail10TensorInfoIT0_T2_EENSG_IT1_SI_EESI_T_:
        /*0000*/ 	.byte	0xb0, 0x18, 0x00, 0x00, 0xb0, 0x16, 0x00, 0x00, 0xc0, 0x1a, 0x00, 0x00


//--------------------- .nv.constant2._ZN2at4cuda57_GLOBAL__N__cd6b329d_24_DistributionBernoulli_cu_7537a20d21kernelPointwiseApply2IZNS_6native9templates4cuda28bernoulli_tensor_cuda_kernelIdfEEvRKNS_10TensorBaseES9_NS_15PhiloxCudaStateEEUliRdSB_SB_SB_RKfSD_SD_SD_E_dSC_jLi1ELi1ELi4ELi512ELi2EEEvNS0_6detail10TensorInfoIT0_T2_EENSG_IT1_SI_EESI_T_ --------------------------
	.section	.nv.constant2._ZN2at4cuda57_GLOBAL__N__cd6b329d_24_DistributionBernoulli_cu_7537a20d21kernelPointwiseApply2IZNS_6native9templates4cuda28bernoulli_tensor_cuda_kernelIdfEEvRKNS_10TensorBaseES9_NS_15PhiloxCudaStateEEUliRdSB_SB_SB_RKfSD_SD_SD_E_dSC_jLi1ELi1ELi4ELi512ELi2EEEvNS0_6detail10TensorInfoIT0_T2_EENSG_IT1_SI_EESI_T_,"a",@progbits
	.sectionflags	@""
	.align	4
.nv.constant2._ZN2at4cuda57_GLOBAL__N__cd6b329d_24_DistributionBernoulli_cu_7537a20d21kernelPointwiseApply2IZNS_6native9templates4cuda28bernoulli_tensor_cuda_kernelIdfEEvRKNS_10TensorBaseES9_NS_15PhiloxCudaStateEEUliRdSB_SB_SB_RKfSD_SD_SD_E_dSC_jLi1ELi1ELi4ELi512ELi2EEEvNS0_6detail10TensorInfoIT0_T2_EENSG_IT1_SI_EESI_T_:
        /*0000*/ 	.byte	0x00, 0x12, 0x00, 0x00, 0x50, 0x10, 0x00, 0x00, 0x70, 0x14, 0x00, 0x00


//--------------------- .nv.constant2._ZN2at4cuda57_GLOBAL__N__cd6b329d_24_DistributionBernoulli_cu_7537a20d21kernelPointwiseApply2IZNS_6native9templates4cuda28bernoulli_tensor_cuda_kernelIsfEEvRKNS_10TensorBaseES9_NS_15PhiloxCudaStateEEUliRsSB_SB_SB_RKfSD_SD_SD_E_sSC_mLin1ELin1ELi4ELi512ELi2EEEvNS0_6detail10TensorInfoIT0_T2_EENSG_IT1_SI_EESI_T_ --------------------------
	.section	.nv.constant2._ZN2at4cuda57_GLOBAL__N__cd6b329d_24_DistributionBernoulli_cu_7537a20d21kernelPointwiseApply2IZNS_6native9templates4cuda28bernoulli_tensor_cuda_kernelIsfEEvRKNS_10TensorBaseES9_NS_15PhiloxCudaStateEEUliRsSB_SB_SB_RKfSD_SD_SD_E_sSC_mLin1ELin1ELi4ELi512ELi2EEEvNS0_6detail10TensorInfoIT0_T2_EENSG_IT1_SI_EESI_T_,"a",@progbits
	.sectionflags	@""
	.align	4
.nv.constant2._ZN2at4cuda57_GLOBAL__N__cd6b329d_24_DistributionBernoulli_cu_7537a20d21kernelPointwiseApply2IZNS_6native9templates4cuda28bernoulli_tensor_cuda_kernelIsfEEvRKNS_10TensorBaseES9_NS_15PhiloxCudaStateEEUliRsSB_SB_SB_RKfSD_SD_SD_E_sSC_mLin1ELin1ELi4ELi512ELi2EEEvNS0_6detail10TensorInfoIT0_T2_EENSG_IT1_SI_EESI_T_:
        /*0000*/ 	.byte	0xa0, 0xdd, 0x00, 0x00, 0x00, 0xdc, 0x00, 0x00, 0x60, 0xdf, 0x00, 0x00


//--------------------- .nv.constant2._ZN2at4cuda57_GLOBAL__N__cd6b329d_24_DistributionBernoulli_cu_7537a20d21kernelPointwiseApply2IZNS_6native9templates4cuda28bernoulli_tensor_cuda_kernelIsfEEvRKNS_10TensorBaseES9_NS_15PhiloxCudaStateEEUliRsSB_SB_SB_RKfSD_SD_SD_E_sSC_mLi1ELi1ELi4ELi512ELi2EEEvNS0_6detail10TensorInfoIT0_T2_EENSG_IT1_SI_EESI_T_ --------------------------
	.section	.nv.constant2._ZN2at4cuda57_GLOBAL__N__cd6b329d_24_DistributionBernoulli_cu_7537a20d21kernelPointwiseApply2IZNS_6native9templates4cuda28bernoulli_tensor_cuda_kernelIsfEEvRKNS_10TensorBaseES9_NS_15PhiloxCudaStateEEUliRsSB_SB_SB_RKfSD_SD_SD_E_sSC_mLi1ELi1ELi4ELi512ELi2EEEvNS0_6detail10TensorInfoIT0_T2_EENSG_IT1_SI_EESI_T_,"a",@progbits
	.sectionflags	@""
	.align	4
.nv.constant2._ZN2at4cuda57_GLOBAL__N__cd6b329d_24_DistributionBernoulli_cu_7537a20d21kernelPointwiseApply2IZNS_6native9templates4cuda28bernoulli_tensor_cuda_kernelIsfEEvRKNS_10TensorBaseES9_NS_15PhiloxCudaStateEEUliRsSB_SB_SB_RKfSD_SD_SD_E_sSC_mLi1ELi1ELi4ELi512ELi2EEEvNS0_6detail10TensorInfoIT0_T2_EENSG_IT1_SI_EESI_T_:
        /*0000*/ 	.byte	0x10, 0x14, 0x00, 0x00, 0x70, 0x12, 0x00, 0x00, 0x10, 0x17, 0x00, 0x00


//--------------------- .nv.constant2._ZN2at4cuda57_GLOBAL__N__cd6b329d_24_DistributionBernoulli_cu_7537a20d21kernelPointwiseApply2IZNS_6native9templates4cuda28bernoulli_tensor_cuda_kernelIsfEEvRKNS_10TensorBaseES9_NS_15PhiloxCudaStateEEUliRsSB_SB_SB_RKfSD_SD_SD_E_sSC_jLin1ELin1ELi4ELi512ELi2EEEvNS0_6detail10TensorInfoIT0_T2_EENSG_IT1_SI_EESI_T_ --------------------------
	.section	.nv.constant2._ZN2at4cuda57_GLOBAL__N__cd6b329d_24_DistributionBernoulli_cu_7537a20d21kernelPointwiseApply2IZNS_6native9templates4cuda28bernoulli_tensor_cuda_kernelIsfEEvRKNS_10TensorBaseES9_NS_15PhiloxCudaStateEEUliRsSB_SB_SB_RKfSD_SD_SD_E_sSC_jLin1ELin1ELi4ELi512ELi2EEEvNS0_6detail10TensorInfoIT0_T2_EENSG_IT1_SI_EESI_T_,"a",@progbits
	.sectionflags	@""
	.align	4
.nv.constant2._ZN2at4cuda57_GLOBAL__N__cd6b329d_24_DistributionBernoulli_cu_7537a20d21kernelPointwiseApply2IZNS_6native9templates4cuda28bernoulli_tensor_cuda_kernelIsfEEvRKNS_10TensorBaseES9_NS_15PhiloxCudaStateEEUliRsSB_SB_SB_RKfSD_SD_SD_E_sSC_jLin1ELin1ELi4ELi512ELi2EEEvNS0_6detail10TensorInfoIT0_T2_EENSG_IT1_SI_EESI_T_:
        /*0000*/ 	.byte	0x70, 0x77, 0x00, 0x00, 0xd0, 0x75, 0x00, 0x00, 0x30, 0x79, 0x00, 0x00


//--------------------- .nv.constant2._ZN2at4cuda57_GLOBAL__N__cd6b329d_24_DistributionBernoulli_cu_7537a20d21kernelPointwiseApply2IZNS_6native9templates4cuda28bernoulli_tensor_cuda_kernelIsfEEvRKNS_10TensorBaseES9_NS_15PhiloxCudaStateEEUliRsSB_SB_SB_RKfSD_SD_SD_E_sSC_jLin1ELi2ELi4ELi512ELi2EEEvNS0_6detail10TensorInfoIT0_T2_EENSG_IT1_SI_EESI_T_ --------------------------
	.section	.nv.constant2._ZN2at4cuda57_GLOBAL__N__cd6b329d_24_DistributionBernoulli_cu_7537a20d21kernelPointwiseApply2IZNS_6native9templates4cuda28bernoulli_tensor_cuda_kernelIsfEEvRKNS_10TensorBaseES9_NS_15PhiloxCudaStateEEUliRsSB_SB_SB_RKfSD_SD_SD_E_sSC_jLin1ELi2ELi4ELi512ELi2EEEvNS0_6detail10TensorInfoIT0_T2_EENSG_IT1_SI_EESI_T_,"a",@progbits
	.sectionflags	@""
	.align	4
.nv.constant2._ZN2at4cuda57_GLOBAL__N__cd6b329d_24_DistributionBernoulli_cu_7537a20d21kernelPointwiseApply2IZNS_6native9templates4cuda28bernoulli_tensor_cuda_kernelIsfEEvRKNS_10TensorBaseES9_NS_15PhiloxCudaStateEEUliRsSB_SB_SB_RKfSD_SD_SD_E_sSC_jLin1ELi2ELi4ELi512ELi2EEEvNS0_6detail10TensorInfoIT0_T2_EENSG_IT1_SI_EESI_T_:
        /*0000*/ 	.byte	0x40, 0x4b, 0x00, 0x00, 0xa0, 0x49, 0x00, 0x00, 0x00, 0x4d, 0x00, 0x00


//--------------------- .nv.constant2._ZN2at4cuda57_GLOBAL__N__cd6b329d_24_DistributionBernoulli_cu_7537a20d21kernelPointwiseApply2IZNS_6native9templates4cuda28bernoulli_tensor_cuda_kernelIsfEEvRKNS_10TensorBaseES9_NS_15PhiloxCudaStateEEUliRsSB_SB_SB_RKfSD_SD_SD_E_sSC_jLin1ELi1ELi4ELi512ELi2EEEvNS0_6detail10TensorInfoIT0_T2_EENSG_IT1_SI_EESI_T_ --------------------------
	.section	.nv.constant2._ZN2at4cuda57_GLOBAL__N__cd6b329d_24_DistributionBernoulli_cu_7537a20d21kernelPointwiseApply2IZNS_6native9templates4cuda28bernoulli_tensor_cuda_kernelIsfEEvRKNS_10TensorBaseES9_NS_15PhiloxCudaStateEEUliRsSB_SB_SB_RKfSD_SD_SD_E_sSC_jLin1ELi1ELi4ELi512ELi2EEEvNS0_6detail10TensorInfoIT0_T2_EENSG_IT1_SI_EESI_T_,"a",@progbits
	.sectionflags	@""
	.align	4
.nv.constant2._ZN2at4cuda57_GLOBAL__N__cd6b329d_24_DistributionBernoulli_cu_7537a20d21kernelPointwiseApply2IZNS_6native9templates4cuda28bernoulli_tensor_cuda_kernelIsfEEvRKNS_10TensorBaseES9_NS_15PhiloxCudaStateEEUliRsSB_SB_SB_RKfSD_SD_SD_E_sSC_jLin1ELi1ELi4ELi512ELi2EEEvNS0_6detail10TensorInfoIT0_T2_EENSG_IT1_SI_EESI_T_:
        /*0000*/ 	.byte	0x20, 0x45, 0x00, 0x00, 0x10, 0x43, 0x00, 0x00, 0x60, 0x47, 0x00, 0x00


//--------------------- .nv.constant2._ZN2at4cuda57_GLOBAL__N__cd6b329d_24_DistributionBernoulli_cu_7537a20d21kernelPointwiseApply2IZNS_6native9templates4cuda28bernoulli_tensor_cuda_kernelIsfEEvRKNS_10TensorBaseES9_NS_15PhiloxCudaStateEEUliRsSB_SB_SB_RKfSD_SD_SD_E_sSC_jLi2ELin1ELi4ELi512ELi2EEEvNS0_6detail10TensorInfoIT0_T2_EENSG_IT1_SI_EESI_T_ --------------------------
	.section	.nv.constant2._ZN2at4cuda57_GLOBAL__N__cd6b329d_24_DistributionBernoulli_cu_7537a20d21kernelPointwiseApply2IZNS_6native9templates4cuda28bernoulli_tensor_cuda_kernelIsfEEvRKNS_10TensorBaseES9_NS_15PhiloxCudaStateEEUliRsSB_SB_SB_RKfSD_SD_SD_E_sSC_jLi2ELin1ELi4ELi512ELi2EEEvNS0_6detail10TensorInfoIT0_T2_EENSG_IT1_SI_EESI_T_,"a",@progbits
	.sectionflags	@""
	.align	4
.nv.constant2._ZN2at4cuda57_GLOBAL__N__cd6b329d_24_DistributionBernoulli_cu_7537a20d21kernelPointwiseApply2IZNS_6native9templates4cuda28bernoulli_tensor_cuda_kernelIsfEEvRKNS_10TensorBaseES9_NS_15PhiloxCudaStateEEUliRsSB_SB_SB_RKfSD_SD_SD_E_sSC_jLi2ELin1ELi4ELi512ELi2EEEvNS0_6detail10TensorInfoIT0_T2_EENSG_IT1_SI_EESI_T_:
        /*0000*/ 	.byte	0x20, 0x4b, 0x00, 0x00, 0x80, 0x49, 0x00, 0x00, 0xe0, 0x4c, 0x00, 0x00


//--------------------- .nv.constant2._ZN2at4cuda57_GLOBAL__N__cd6b329d_24_DistributionBernoulli_cu_7537a20d21kernelPointwiseApply2IZNS_6native9templates4cuda28bernoulli_tensor_cuda_kernelIsfEEvRKNS_10TensorBaseES9_NS_15PhiloxCudaStateEEUliRsSB_SB_SB_RKfSD_SD_SD_E_sSC_jLi2ELi2ELi4ELi512ELi2EEEvNS0_6detail10TensorInfoIT0_T2_EENSG_IT1_SI_EESI_T_ --------------------------
	.section	.nv.constant2._ZN2at4cuda57_GLOBAL__N__cd6b329d_24_DistributionBernoulli_cu_7537a20d21kernelPointwiseApply2IZNS_6native9templates4cuda28bernoulli_tensor_cuda_kernelIsfEEvRKNS_10TensorBaseES9_NS_15PhiloxCudaStateEEUliRsSB_SB_SB_RKfSD_SD_SD_E_sSC_jLi2ELi2ELi4ELi512ELi2EEEvNS0_6detail10TensorInfoIT0_T2_EENSG_IT1_SI_EESI_T_,"a",@progbits
	.sectionflags	@""
	.align	4
.nv.constant2._ZN2at4cuda57_GLOBAL__N__cd6b329d_24_DistributionBernoulli_cu_7537a20d21kernelPointwiseApply2IZNS_6native9templates4cuda28bernoulli_tensor_cuda_kernelIsfEEvRKNS_10TensorBaseES9_NS_15PhiloxCudaStateEEUliRsSB_SB_SB_RKfSD_SD_SD_E_sSC_jLi2ELi2ELi4ELi512ELi2EEEvNS0_6detail10TensorInfoIT0_T2_EENSG_IT1_SI_EESI_T_:
        /*0000*/ 	.byte	0xc0, 0x1d, 0x00, 0x00, 0x20, 0x1c, 0x00, 0x00, 0x80, 0x1f, 0x00, 0x00


//--------------------- .nv.constant2._ZN2at4cuda57_GLOBAL__N__cd6b329d_24_DistributionBernoulli_cu_7537a20d21kernelPointwiseApply2IZNS_6native9templates4cuda28bernoulli_tensor_cuda_kernelIsfEEvRKNS_10TensorBaseES9_NS_15PhiloxCudaStateEEUliRsSB_SB_SB_RKfSD_SD_SD_E_sSC_jLi2ELi1ELi4ELi512ELi2EEEvNS0_6detail10TensorInfoIT0_T2_EENSG_IT1_SI_EESI_T_ --------------------------
	.section	.nv.constant2._ZN2at4cuda57_GLOBAL__N__cd6b329d_24_DistributionBernoulli_cu_7537a20d21kernelPointwiseApply2IZNS_6native9templates4cuda28bernoulli_tensor_cuda_kernelIsfEEvRKNS_10TensorBaseES9_NS_15PhiloxCudaStateEEUliRsSB_SB_SB_RKfSD_SD_SD_E_sSC_jLi2ELi1ELi4ELi512ELi2EEEvNS0_6detail10TensorInfoIT0_T2_EENSG_IT1_SI_EESI_T_,"a",@progbits
	.sectionflags	@""
	.align	4
.nv.constant2._ZN2at4cuda57_GLOBAL__N__cd6b329d_24_DistributionBernoulli_cu_7537a20d21kernelPointwiseApply2IZNS_6native9templates4cuda28bernoulli_tensor_cuda_kernelIsfEEvRKNS_10TensorBaseES9_NS_15PhiloxCudaStateEEUliRsSB_SB_SB_RKfSD_SD_SD_E_sSC_jLi2ELi1ELi4ELi512ELi2EEEvNS0_6detail10TensorInfoIT0_T2_EENSG_IT1_SI_EESI_T_:
        /*0000*/ 	.byte	0x60, 0x18, 0x00, 0x00, 0x80, 0x16, 0x00, 0x00, 0x60, 0x1a, 0x00, 0x00


//--------------------- .nv.constant2._ZN2at4cuda57_GLOBAL__N__cd6b329d_24_DistributionBernoulli_cu_7537a20d21kernelPointwiseApply2IZNS_6native9templates4cuda28bernoulli_tensor_cuda_kernelIsfEEvRKNS_10TensorBaseES9_NS_15PhiloxCudaStateEEUliRsSB_SB_SB_RKfSD_SD_SD_E_sSC_jLi1ELin1ELi4ELi512ELi2EEEvNS0_6detail10TensorInfoIT0_T2_EENSG_IT1_SI_EESI_T_ --------------------------
	.section	.nv.constant2._ZN2at4cuda57_GLOBAL__N__cd6b329d_24_DistributionBernoulli_cu_7537a20d21kernelPointwiseApply2IZNS_6native9templates4cuda28bernoulli_tensor_cuda_kernelIsfEEvRKNS_10TensorBaseES9_NS_15PhiloxCudaStateEEUliRsSB_SB_SB_RKfSD_SD_SD_E_sSC_jLi1ELin1ELi4ELi512ELi2EEEvNS0_6detail10TensorInfoIT0_T2_EENSG_IT1_SI_EESI_T_,"a",@progbits
	.sectionflags	@""
	.align	4
.nv.constant2._ZN2at4cuda57_GLOBAL__N__cd6b329d_24_DistributionBernoulli_cu_7537a20d21kernelPointwiseApply2IZNS_6native9templates4cuda28bernoulli_tensor_cuda_kernelIsfEEvRKNS_10TensorBaseES9_NS_15PhiloxCudaStateEEUliRsSB_SB_SB_RKfSD_SD_SD_E_sSC_jLi1ELin1ELi4ELi512ELi2EEEvNS0_6detail10TensorInfoIT0_T2_EENSG_IT1_SI_EESI_T_:
        /*0000*/ 	.byte	0xb0, 0x45, 0x00, 0x00, 0xa0, 0x43, 0x00, 0x00, 0x00, 0x48, 0x00, 0x00


//--------------------- .nv.constant2._ZN2at4cuda57_GLOBAL__N__cd6b329d_24_DistributionBernoulli_cu_7537a20d21kernelPointwiseApply2IZNS_6native9templates4cuda28bernoulli_tensor_cuda_kernelIsfEEvRKNS_10TensorBaseES9_NS_15PhiloxCudaStateEEUliRsSB_SB_SB_RKfSD_SD_SD_E_sSC_jLi1ELi2ELi4ELi512ELi2EEEvNS0_6detail10TensorInfoIT0_T2_EENSG_IT1_SI_EESI_T_ --------------------------
	.section	.nv.constant2._ZN2at4cuda57_GLOBAL__N__cd6b329d_24_DistributionBernoulli_cu_7537a20d21kernelPointwiseApply2IZNS_6native9templates4cuda28bernoulli_tensor_cuda_kernelIsfEEvRKNS_10TensorBaseES9_NS_15PhiloxCudaStateEEUliRsSB_SB_SB_RKfSD_SD_SD_E_sSC_jLi1ELi2ELi4ELi512ELi2EEEvNS0_6detail10TensorInfoIT0_T2_EENSG_IT1_SI_EESI_T_,"a",@progbits
	.sectionflags	@""
	.align	4
.nv.constant2._ZN2at4cuda57_GLOBAL__N__cd6b329d_24_DistributionBernoulli_cu_7537a20d21kernelPointwiseApply2IZNS_6native9templates4cuda28bernoulli_tensor_cuda_kernelIsfEEvRKNS_10TensorBaseES9_NS_15PhiloxCudaStateEEUliRsSB_SB_SB_RKfSD_SD_SD_E_sSC_jLi1ELi2ELi4ELi512ELi2EEEvNS0_6detail10TensorInfoIT0_T2_EENSG_IT1_SI_EESI_T_:
        /*0000*/ 	.byte	0x80, 0x18, 0x00, 0x00, 0x90, 0x16, 0x00, 0x00, 0x80, 0x1a, 0x00, 0x00


//--------------------- .nv.constant2._ZN2at4cuda57_GLOBAL__N__cd6b329d_24_DistributionBernoulli_cu_7537a20d21kernelPointwiseApply2IZNS_6native9templates4cuda28bernoulli_tensor_cuda_kernelIsfEEvRKNS_10TensorBaseES9_NS_15PhiloxCudaStateEEUliRsSB_SB_SB_RKfSD_SD_SD_E_sSC_jLi1ELi1ELi4ELi512ELi2EEEvNS0_6detail10TensorInfoIT0_T2_EENSG_IT1_SI_EESI_T_ --------------------------
	.section	.nv.constant2._ZN2at4cuda57_GLOBAL__N__cd6b329d_24_DistributionBernoulli_cu_7537a20d21kernelPointwiseApply2IZNS_6native9templates4cuda28bernoulli_tensor_cuda_kernelIsfEEvRKNS_10TensorBaseES9_NS_15PhiloxCudaStateEEUliRsSB_SB_SB_RKfSD_SD_SD_E_sSC_jLi1ELi1ELi4ELi512ELi2EEEvNS0_6detail10TensorInfoIT0_T2_EENSG_IT1_SI_EESI_T_,"a",@progbits
	.sectionflags	@""
	.align	4
.nv.constant2._ZN2at4cuda57_GLOBAL__N__cd6b329d_24_DistributionBernoulli_cu_7537a20d21kernelPointwiseApply2IZNS_6native9templates4cuda28bernoulli_tensor_cuda_kernelIsfEEvRKNS_10TensorBaseES9_NS_15PhiloxCudaStateEEUliRsSB_SB_SB_RKfSD_SD_SD_E_sSC_jLi1ELi1ELi4ELi512ELi2EEEvNS0_6detail10TensorInfoIT0_T2_EENSG_IT1_SI_EESI_T_:
        /*0000*/ 	.byte	0xd0, 0x11, 0x00, 0x00, 0x30, 0x10, 0x00, 0x00, 0x30, 0x14, 0x00, 0x00


//--------------------- .nv.constant2._ZN2at4cuda57_GLOBAL__N__cd6b329d_24_DistributionBernoulli_cu_7537a20d21kernelPointwiseApply2IZNS_6native9templates4cuda28bernoulli_tensor_cuda_kernelIlfEEvRKNS_10TensorBaseES9_NS_15PhiloxCudaStateEEUliRlSB_SB_SB_RKfSD_SD_SD_E_lSC_mLin1ELin1ELi4ELi512ELi2EEEvNS0_6detail10TensorInfoIT0_T2_EENSG_IT1_SI_EESI_T_ --------------------------
	.section	.nv.constant2._ZN2at4cuda57_GLOBAL__N__cd6b329d_24_DistributionBernoulli_cu_7537a20d21kernelPointwiseApply2IZNS_6native9templates4cuda28bernoulli_tensor_cuda_kernelIlfEEvRKNS_10TensorBaseES9_NS_15PhiloxCudaStateEEUliRlSB_SB_SB_RKfSD_SD_SD_E_lSC_mLin1ELin1ELi4ELi512ELi2EEEvNS0_6detail10TensorInfoIT0_T2_EENSG_IT1_SI_EESI_T_,"a",@progbits
	.sectionflags	@""
	.align	4
.nv.constant2._ZN2at4cuda57_GLOBAL__N__cd6b329d_24_DistributionBernoulli_cu_7537a20d21kernelPointwiseApply2IZNS_6native9templates4cuda28bernoulli_tensor_cuda_kernelIlfEEvRKNS_10TensorBaseES9_NS_15PhiloxCudaStateEEUliRlSB_SB_SB_RKfSD_SD_SD_E_lSC_mLin1ELin1ELi4ELi512ELi2EEEvNS0_6detail10TensorInfoIT0_T2_EENSG_IT1_SI_EESI_T_:
        /*0000*/ 	.byte	0xd0, 0xdd, 0x00, 0x00, 0x20, 0xdc, 0x00, 0x00, 0xa0, 0xdf, 0x00, 0x00


//--------------------- .nv.constant2._ZN2at4cuda57_GLOBAL__N__cd6b329d_24_DistributionBernoulli_cu_7537a20d21kernelPointwiseApply2IZNS_6native9templates4cuda28bernoulli_tensor_cuda_kernelIlfEEvRKNS_10TensorBaseES9_NS_15PhiloxCudaStateEEUliRlSB_SB_SB_RKfSD_SD_SD_E_lSC_mLi1ELi1ELi4ELi512ELi2EEEvNS0_6detail10TensorInfoIT0_T2_EENSG_IT1_SI_EESI_T_ --------------------------
	.section	.nv.constant2._ZN2at4cuda57_GLOBAL__N__cd6b329d_24_DistributionBernoulli_cu_7537a20d21kernelPointwiseApply2IZNS_6native9templates4cuda28bernoulli_tensor_cuda_kernelIlfEEvRKNS_10TensorBaseES9_NS_15PhiloxCudaStateEEUliRlSB_SB_SB_RKfSD_SD_SD_E_lSC_mLi1ELi1ELi4ELi512ELi2EEEvNS0_6detail10TensorInfoIT0_T2_EENSG_IT1_SI_EESI_T_,"a",@progbits
	.sectionflags	@""
	.align	4
.nv.constant2._ZN2at4cuda57_GLOBAL__N__cd6b329d_24_DistributionBernoulli_cu_7537a20d21kernelPointwiseApply2IZNS_6native9templates4cuda28bernoulli_tensor_cuda_kernelIlfEEvRKNS_10TensorBaseES9_NS_15PhiloxCudaStateEEUliRlSB_SB_SB_RKfSD_SD_SD_E_lSC_mLi1ELi1ELi4ELi512ELi2EEEvNS0_6detail10TensorInfoIT0_T2_EENSG_IT1_SI_EESI_T_:
        /*0000*/ 	.byte	0x40, 0x14, 0x00, 0x00, 0x90, 0x12, 0x00, 0x00, 0x50, 0x17, 0x00, 0x00


//--------------------- .nv.constant2._ZN2at4cuda57_GLOBAL__N__cd6b329d_24_DistributionBernoulli_cu_7537a20d21kernelPointwiseApply2IZNS_6native9templates4cuda28bernoulli_tensor_cuda_kernelIlfEEvRKNS_10TensorBaseES9_NS_15PhiloxCudaStateEEUliRlSB_SB_SB_RKfSD_SD_SD_E_lSC_jLin1ELin1ELi4ELi512ELi2EEEvNS0_6detail10TensorInfoIT0_T2_EENSG_IT1_SI_EESI_T_ --------------------------
	.section	.nv.constant2._ZN2at4cuda57_GLOBAL__N__cd6b329d_24_DistributionBernoulli_cu_7537a20d21kernelPointwiseApply2IZNS_6native9templates4cuda28bernoulli_tensor_cuda_kernelIlfEEvRKNS_10TensorBaseES9_NS_15PhiloxCudaStateEEUliRlSB_SB_SB_RKfSD_SD_SD_E_lSC_jLin1ELin1ELi4ELi512ELi2EEEvNS0_6detail10TensorInfoIT0_T2_EENSG_IT1_SI_EESI_T_,"a",@progbits
	.sectionflags	@""
	.align	4
.nv.constant2._ZN2at4cuda57_GLOBAL__N__cd6b329d_24_DistributionBernoulli_cu_7537a20d21kernelPointwiseApply2IZNS_6native9templates4cuda28bernoulli_tensor_cuda_kernelIlfEEvRKNS_10TensorBaseES9_NS_15PhiloxCudaStateEEUliRlSB_SB_SB_RKfSD_SD_SD_E_lSC_jLin1ELin1ELi4ELi512ELi2EEEvNS0_6detail10TensorInfoIT0_T2_EENSG_IT1_SI_EESI_T_:
        /*0000*/ 	.byte	0xa0, 0x77, 0x00, 0x00, 0xf0, 0x75, 0x00, 0x00, 0x70, 0x79, 0x00, 0x00


//--------------------- .nv.constant2._ZN2at4cuda57_GLOBAL__N__cd6b329d_24_DistributionBernoulli_cu_7537a20d21kernelPointwiseApply2IZNS_6native9templates4cuda28bernoulli_tensor_cuda_kernelIlfEEvRKNS_10TensorBaseES9_NS_15PhiloxCudaStateEEUliRlSB_SB_SB_RKfSD_SD_SD_E_lSC_jLin1ELi2ELi4ELi512ELi2EEEvNS0_6detail10TensorInfoIT0_T2_EENSG_IT1_SI_EESI_T_ --------------------------
	.section	.nv.constant2._ZN2at4cuda57_GLOBAL__N__cd6b329d_24_DistributionBernoulli_cu_7537a20d21kernelPointwiseApply2IZNS_6native9templates4cuda28bernoulli_tensor_cuda_kernelIlfEEvRKNS_10TensorBaseES9_NS_15PhiloxCudaStateEEUliRlSB_SB_SB_RKfSD_SD_SD_E_lSC_jLin1ELi2ELi4ELi512ELi2EEEvNS0_6detail10TensorInfoIT0_T2_EENSG_IT1_SI_EESI_T_,"a",@progbits
	.sectionflags	@""
	.align	4
.nv.constant2._ZN2at4cuda57_GLOBAL__N__cd6b329d_24_DistributionBernoulli_cu_7537a20d21kernelPointwiseApply2IZNS_6native9templates4cuda28bernoulli_tensor_cuda_kernelIlfEEvRKNS_10TensorBaseES9_NS_15PhiloxCudaStateEEUliRlSB_SB_SB_RKfSD_SD_SD_E_lSC_jLin1ELi2ELi4ELi512ELi2EEEvNS0_6detail10TensorInfoIT0_T2_EENSG_IT1_SI_EESI_T_:
        /*0000*/ 	.byte	0x70, 0x4b, 0x00, 0x00, 0xc0, 0x49, 0x00, 0x00, 0x40, 0x4d, 0x00, 0x00


//--------------------- .nv.constant2._ZN2at4cuda57_GLOBAL__N__cd6b329d_24_DistributionBernoulli_cu_7537a20d21kernelPointwiseApply2IZNS_6native9templates4cuda28bernoulli_tensor_cuda_kernelIlfEEvRKNS_10TensorBaseES9_NS_15PhiloxCudaStateEEUliRlSB_SB_SB_RKfSD_SD_SD_E_lSC_jLin1ELi1ELi4ELi512ELi2EEEvNS0_6detail10TensorInfoIT0_T2_EENSG_IT1_SI_EESI_T_ --------------------------
	.section	.nv.constant2._ZN2at4cuda57_GLOBAL__N__cd6b329d_24_DistributionBernoulli_cu_7537a20d21kernelPointwiseApply2IZNS_6native9templates4cuda28bernoulli_tensor_cuda_kernelIlfEEvRKNS_10TensorBaseES9_NS_15PhiloxCudaStateEEUliRlSB_SB_SB_RKfSD_SD_SD_E_lSC_jLin1ELi1ELi4ELi512ELi2EEEvNS0_6detail10TensorInfoIT0_T2_EENSG_IT1_SI_EESI_T_,"a",@progbits
	.sectionflags	@""
	.align	4
.nv.constant2._ZN2at4cuda57_GLOBAL__N__cd6b329d_24_DistributionBernoulli_cu_7537a20d21kernelPointwiseApply2IZNS_6native9templates4cuda28bernoulli_tensor_cuda_kernelIlfEEvRKNS_10TensorBaseES9_NS_15PhiloxCudaStateEEUliRlSB_SB_SB_RKfSD_SD_SD_E_lSC_jLin1ELi1ELi4ELi512ELi2EEEvNS0_6detail10TensorInfoIT0_T2_EENSG_IT1_SI_EESI_T_:
        /*0000*/ 	.byte	0x50, 0x45, 0x00, 0x00, 0x30, 0x43, 0x00, 0x00, 0xa0, 0x47, 0x00, 0x00


//--------------------- .nv.constant2._ZN2at4cuda57_GLOBAL__N__cd6b329d_24_DistributionBernoulli_cu_7537a20d21kernelPointwiseApply2IZNS_6native9templates4cuda28bernoulli_tensor_cuda_kernelIlfEEvRKNS_10TensorBaseES9_NS_15PhiloxCudaStateEEUliRlSB_SB_SB_RKfSD_SD_SD_E_lSC_jLi2ELin1ELi4ELi512ELi2EEEvNS0_6detail10TensorInfoIT0_T2_EENSG_IT1_SI_EESI_T_ --------------------------
	.section	.nv.constant2._ZN2at4cuda57_GLOBAL__N__cd6b329d_24_DistributionBernoulli_cu_7537a20d21kernelPointwiseApply2IZNS_6native9templates4cuda28bernoulli_tensor_cuda_kernelIlfEEvRKNS_10TensorBaseES9_NS_15PhiloxCudaStateEEUliRlSB_SB_SB_RKfSD_SD_SD_E_lSC_jLi2ELin1ELi4ELi512ELi2EEEvNS0_6detail10TensorInfoIT0_T2_EENSG_IT1_SI_EESI_T_,"a",@progbits
	.sectionflags	@""
	.align	4
.nv.constant2._ZN2at4cuda57_GLOBAL__N__cd6b329d_24_DistributionBernoulli_cu_7537a20d21kernelPointwiseApply2IZNS_6native9templates4cuda28bernoulli_tensor_cuda_kernelIlfEEvRKNS_10TensorBaseES9_NS_15PhiloxCudaStateEEUliRlSB_SB_SB_RKfSD_SD_SD_E_lSC_jLi2ELin1ELi4ELi512ELi2EEEvNS0_6detail10TensorInfoIT0_T2_EENSG_IT1_SI_EESI_T_:
        /*0000*/ 	.byte	0x50, 0x4b, 0x00, 0x00, 0xa0, 0x49, 0x00, 0x00, 0x20, 0x4d, 0x00, 0x00


//--------------------- .nv.constant2._ZN2at4cuda57_GLOBAL__N__cd6b329d_24_DistributionBernoulli_cu_7537a20d21kernelPointwiseApply2IZNS_6native9templates4cuda28bernoulli_tensor_cuda_kernelIlfEEvRKNS_10TensorBaseES9_NS_15PhiloxCudaStateEEUliRlSB_SB_SB_RKfSD_SD_SD_E_lSC_jLi2ELi2ELi4ELi512ELi2EEEvNS0_6detail10TensorInfoIT0_T2_EENSG_IT1_SI_EESI_T_ --------------------------
	.section	.nv.constant2._ZN2at4cuda57_GLOBAL__N__cd6b329d_24_DistributionBernoulli_cu_7537a20d21kernelPointwiseApply2IZNS_6native9templates4cuda28bernoulli_tensor_cuda_kernelIlfEEvRKNS_10TensorBaseES9_NS_15PhiloxCudaStateEEUliRlSB_SB_SB_RKfSD_SD_SD_E_lSC_jLi2ELi2ELi4ELi512ELi2EEEvNS0_6detail10TensorInfoIT0_T2_EENSG_IT1_SI_EESI_T_,"a",@progbits
	.sectionflags	@""
	.align	4
.nv.constant2._ZN2at4cuda57_GLOBAL__N__cd6b329d_24_DistributionBernoulli_cu_7537a20d21kernelPointwiseApply2IZNS_6native9templates4cuda28bernoulli_tensor_cuda_kernelIlfEEvRKNS_10TensorBaseES9_NS_15PhiloxCudaStateEEUliRlSB_SB_SB_RKfSD_SD_SD_E_lSC_jLi2ELi2ELi4ELi512ELi2EEEvNS0_6detail10TensorInfoIT0_T2_EENSG_IT1_SI_EESI_T_:
        /*0000*/ 	.byte	0xf0, 0x1d, 0x00, 0x00, 0x40, 0x1c, 0x00, 0x00, 0xc0, 0x1f, 0x00, 0x00


//--------------------- .nv.constant2._ZN2at4cuda57_GLOBAL__N__cd6b329d_24_DistributionBernoulli_cu_7537a20d21kernelPointwiseApply2IZNS_6native9templates4cuda28bernoulli_tensor_cuda_kernelIlfEEvRKNS_10TensorBaseES9_NS_15PhiloxCudaStateEEUliRlSB_SB_SB_RKfSD_SD_SD_E_lSC_jLi2ELi1ELi4ELi512ELi2EEEvNS0_6detail10TensorInfoIT0_T2_EENSG_IT1_SI_EESI_T_ --------------------------
	.section	.nv.constant2._ZN2at4cuda57_GLOBAL__N__cd6b329d_24_DistributionBernoulli_cu_7537a20d21kernelPointwiseApply2IZNS_6native9templates4cuda28bernoulli_tensor_cuda_kernelIlfEEvRKNS_10TensorBaseES9_NS_15PhiloxCudaStateEEUliRlSB_SB_SB_RKfSD_SD_SD_E_lSC_jLi2ELi1ELi4ELi512ELi2EEEvNS0_6detail10TensorInfoIT0_T2_EENSG_IT1_SI_EESI_T_,"a",@progbits
	.sectionflags	@""
	.align	4
.nv.constant2._ZN2at4cuda57_GLOBAL__N__cd6b329d_24_DistributionBernoulli_cu_7537a20d21kernelPointwiseApply2IZNS_6native9templates4cuda28bernoulli_tensor_cuda_kernelIlfEEvRKNS_10TensorBaseES9_NS_15PhiloxCudaStateEEUliRlSB_SB_SB_RKfSD_SD_SD_E_lSC_jLi2ELi1ELi4ELi512ELi2EEEvNS0_6detail10TensorInfoIT0_T2_EENSG_IT1_SI_EESI_T_:
        /*0000*/ 	.byte	0x90, 0x18, 0x00, 0x00, 0xa0, 0x16, 0x00, 0x00, 0xa0, 0x1a, 0x00, 0x00


//--------------------- .nv.constant2._ZN2at4cuda57_GLOBAL__N__cd6b329d_24_DistributionBernoulli_cu_7537a20d21kernelPointwiseApply2IZNS_6native9templates4cuda28bernoulli_tensor_cuda_kernelIlfEEvRKNS_10TensorBaseES9_NS_15PhiloxCudaStateEEUliRlSB_SB_SB_RKfSD_SD_SD_E_lSC_jLi1ELin1ELi4ELi512ELi2EEEvNS0_6detail10TensorInfoIT0_T2_EENSG_IT1_SI_EESI_T_ --------------------------
	.section	.nv.constant2._ZN2at4cuda57_GLOBAL__N__cd6b329d_24_DistributionBernoulli_cu_7537a20d21kernelPointwiseApply2IZNS_6native9templates4cuda28bernoulli_tensor_cuda_kernelIlfEEvRKNS_10TensorBaseES9_NS_15PhiloxCudaStateEEUliRlSB_SB_SB_RKfSD_SD_SD_E_lSC_jLi1ELin1ELi4ELi512ELi2EEEvNS0_6detail10TensorInfoIT0_T2_EENSG_IT1_SI_EESI_T_,"a",@progbits
	.sectionflags	@""
	.align	4
.nv.constant2._ZN2at4cuda57_GLOBAL__N__cd6b329d_24_DistributionBernoulli_cu_7537a20d21kernelPointwiseApply2IZNS_6native9templates4cuda28bernoulli_tensor_cuda_kernelIlfEEvRKNS_10TensorBaseES9_NS_15PhiloxCudaStateEEUliRlSB_SB_SB_RKfSD_SD_SD_E_lSC_jLi1ELin1ELi4ELi512ELi2EEEvNS0_6detail10TensorInfoIT0_T2_EENSG_IT1_SI_EESI_T_:
        /*0000*/ 	.byte	0xe0, 0x45, 0x00, 0x00, 0xc0, 0x43, 0x00, 0x00, 0x40, 0x48, 0x00, 0x00


//--------------------- .nv.constant2._ZN2at4cuda57_GLOBAL__N__cd6b329d_24_DistributionBernoulli_cu_7537a20d21kernelPointwiseApply2IZNS_6native9templates4cuda28bernoulli_tensor_cuda_kernelIlfEEvRKNS_10TensorBaseES9_NS_15PhiloxCudaStateEEUliRlSB_SB_SB_RKfSD_SD_SD_E_lSC_jLi1ELi2ELi4ELi512ELi2EEEvNS0_6detail10TensorInfoIT0_T2_EENSG_IT1_SI_EESI_T_ --------------------------
	.section	.nv.constant2._ZN2at4cuda57_GLOBAL__N__cd6b329d_24_DistributionBernoulli_cu_7537a20d21kernelPointwiseApply2IZNS_6native9templates4cuda28bernoulli_tensor_cuda_kernelIlfEEvRKNS_10TensorBaseES9_NS_15PhiloxCudaStateEEUliRlSB_SB_SB_RKfSD_SD_SD_E_lSC_jLi1ELi2ELi4ELi512ELi2EEEvNS0_6detail10TensorInfoIT0_T2_EENSG_IT1_SI_EESI_T_,"a",@progbits
	.sectionflags	@""
	.align	4
.nv.constant2._ZN2at4cuda57_GLOBAL__N__cd6b329d_24_DistributionBernoulli_cu_7537a20d21kernelPointwiseApply2IZNS_6native9templates4cuda28bernoulli_tensor_cuda_kernelIlfEEvRKNS_10TensorBaseES9_NS_15PhiloxCudaStateEEUliRlSB_SB_SB_RKfSD_SD_SD_E_lSC_jLi1ELi2ELi4ELi512ELi2EEEvNS0_6detail10TensorInfoIT0_T2_EENSG_IT1_SI_EESI_T_:
        /*0000*/ 	.byte	0xb0, 0x18, 0x00, 0x00, 0xb0, 0x16, 0x00, 0x00, 0xc0, 0x1a, 0x00, 0x00


//--------------------- .nv.constant2._ZN2at4cuda57_GLOBAL__N__cd6b329d_24_DistributionBernoulli_cu_7537a20d21kernelPointwiseApply2IZNS_6native9templates4cuda28bernoulli_tensor_cuda_kernelIlfEEvRKNS_10TensorBaseES9_NS_15PhiloxCudaStateEEUliRlSB_SB_SB_RKfSD_SD_SD_E_lSC_jLi1ELi1ELi4ELi512ELi2EEEvNS0_6detail10TensorInfoIT0_T2_EENSG_IT1_SI_EESI_T_ --------------------------
	.section	.nv.constant2._ZN2at4cuda57_GLOBAL__N__cd6b329d_24_DistributionBernoulli_cu_7537a20d21kernelPointwiseApply2IZNS_6native9templates4cuda28bernoulli_tensor_cuda_kernelIlfEEvRKNS_10TensorBaseES9_NS_15PhiloxCudaStateEEUliRlSB_SB_SB_RKfSD_SD_SD_E_lSC_jLi1ELi1ELi4ELi512ELi2EEEvNS0_6detail10TensorInfoIT0_T2_EENSG_IT1_SI_EESI_T_,"a",@progbits
	.sectionflags	@""
	.align	4
.nv.constant2._ZN2at4cuda57_GLOBAL__N__cd6b329d_24_DistributionBernoulli_cu_7537a20d21kernelPointwiseApply2IZNS_6native9templates4cuda28bernoulli_tensor_cuda_kernelIlfEEvRKNS_10TensorBaseES9_NS_15PhiloxCudaStateEEUliRlSB_SB_SB_RKfSD_SD_SD_E_lSC_jLi1ELi1ELi4ELi512ELi2EEEvNS0_6detail10TensorInfoIT0_T2_EENSG_IT1_SI_EESI_T_:
        /*0000*/ 	.byte	0x00, 0x12, 0x00, 0x00, 0x50, 0x10, 0x00, 0x00, 0x70, 0x14, 0x00, 0x00


//--------------------- .nv.constant2._ZN2at4cuda57_GLOBAL__N__cd6b329d_24_DistributionBernoulli_cu_7537a20d21kernelPointwiseApply2IZNS_6native9templates4cuda28bernoulli_tensor_cuda_kernelIifEEvRKNS_10TensorBaseES9_NS_15PhiloxCudaStateEEUliRiSB_SB_SB_RKfSD_SD_SD_E_iSC_mLin1ELin1ELi4ELi512ELi2EEEvNS0_6detail10TensorInfoIT0_T2_EENSG_IT1_SI_EESI_T_ --------------------------
	.section	.nv.constant2._ZN2at4cuda57_GLOBAL__N__cd6b329d_24_DistributionBernoulli_cu_7537a20d21kernelPointwiseApply2IZNS_6native9templates4cuda28bernoulli_tensor_cuda_kernelIifEEvRKNS_10TensorBaseES9_NS_15PhiloxCudaStateEEUliRiSB_SB_SB_RKfSD_SD_SD_E_iSC_mLin1ELin1ELi4ELi512ELi2EEEvNS0_6detail10TensorInfoIT0_T2_EENSG_IT1_SI_EESI_T_,"a",@progbits
	.sectionflags	@""
	.align	4
.nv.constant2._ZN2at4cuda57_GLOBAL__N__cd6b329d_24_DistributionBernoulli_cu_7537a20d21kernelPointwiseApply2IZNS_6native9templates4cuda28bernoulli_tensor_cuda_kernelIifEEvRKNS_10TensorBaseES9_NS_15PhiloxCudaStateEEUliRiSB_SB_SB_RKfSD_SD_SD_E_iSC_mLin1ELin1ELi4ELi512ELi2EEEvNS0_6detail10TensorInfoIT0_T2_EENSG_IT1_SI_EESI_T_:
        /*0000*/ 	.byte	0xa0, 0xdd, 0x00, 0x00, 0x00, 0xdc, 0x00, 0x00, 0x60, 0xdf, 0x00, 0x00


//--------------------- .nv.constant2._ZN2at4cuda57_GLOBAL__N__cd6b329d_24_DistributionBernoulli_cu_7537a20d21kernelPointwiseApply2IZNS_6native9templates4cuda28bernoulli_tensor_cuda_kernelIifEEvRKNS_10TensorBaseES9_NS_15PhiloxCudaStateEEUliRiSB_SB_SB_RKfSD_SD_SD_E_iSC_mLi1ELi1ELi4ELi512ELi2EEEvNS0_6detail10TensorInfoIT0_T2_EENSG_IT1_SI_EESI_T_ --------------------------
	.section	.nv.constant2._ZN2at4cuda57_GLOBAL__N__cd6b329d_24_DistributionBernoulli_cu_7537a20d21kernelPointwiseApply2IZNS_6native9templates4cuda28bernoulli_tensor_cuda_kernelIifEEvRKNS_10TensorBaseES9_NS_15PhiloxCudaStateEEUliRiSB_SB_SB_RKfSD_SD_SD_E_iSC_mLi1ELi1ELi4ELi512ELi2EEEvNS0_6detail10TensorInfoIT0_T2_EENSG_IT1_SI_EESI_T_,"a",@progbits
	.sectionflags	@""
	.align	4
.nv.constant2._ZN2at4cuda57_GLOBAL__N__cd6b329d_24_DistributionBernoulli_cu_7537a20d21kernelPointwiseApply2IZNS_6native9templates4cuda28bernoulli_tensor_cuda_kernelIifEEvRKNS_10TensorBaseES9_NS_15PhiloxCudaStateEEUliRiSB_SB_SB_RKfSD_SD_SD_E_iSC_mLi1ELi1ELi4ELi512ELi2EEEvNS0_6detail10TensorInfoIT0_T2_EENSG_IT1_SI_EESI_T_:
        /*0000*/ 	.byte	0x10, 0x14, 0x00, 0x00, 0x70, 0x12, 0x00, 0x00, 0x10, 0x17, 0x00, 0x00


//--------------------- .nv.constant2._ZN2at4cuda57_GLOBAL__N__cd6b329d_24_DistributionBernoulli_cu_7537a20d21kernelPointwiseApply2IZNS_6native9templates4cuda28bernoulli_tensor_cuda_kernelIifEEvRKNS_10TensorBaseES9_NS_15PhiloxCudaStateEEUliRiSB_SB_SB_RKfSD_SD_SD_E_iSC_jLin1ELin1ELi4ELi512ELi2EEEvNS0_6detail10TensorInfoIT0_T2_EENSG_IT1_SI_EESI_T_ --------------------------
	.section	.nv.constant2._ZN2at4cuda57_GLOBAL__N__cd6b329d_24_DistributionBernoulli_cu_7537a20d21kernelPointwiseApply2IZNS_6native9templates4cuda28bernoulli_tensor_cuda_kernelIifEEvRKNS_10TensorBaseES9_NS_15PhiloxCudaStateEEUliRiSB_SB_SB_RKfSD_SD_SD_E_iSC_jLin1ELin1ELi4ELi512ELi2EEEvNS0_6detail10TensorInfoIT0_T2_EENSG_IT1_SI_EESI_T_,"a",@progbits
	.sectionflags	@""
	.align	4
.nv.constant2._ZN2at4cuda57_GLOBAL__N__cd6b329d_24_DistributionBernoulli_cu_7537a20d21kernelPointwiseApply2IZNS_6native9templates4cuda28bernoulli_tensor_cuda_kernelIifEEvRKNS_10TensorBaseES9_NS_15PhiloxCudaStateEEUliRiSB_SB_SB_RKfSD_SD_SD_E_iSC_jLin1ELin1ELi4ELi512ELi2EEEvNS0_6detail10TensorInfoIT0_T2_EENSG_IT1_SI_EESI_T_:
        /*0000*/ 	.byte	0x70, 0x77, 0x00, 0x00, 0xd0, 0x75, 0x00, 0x00, 0x30, 0x79, 0x00, 0x00


//--------------------- .nv.constant2._ZN2at4cuda57_GLOBAL__N__cd6b329d_24_DistributionBernoulli_cu_7537a20d21kernelPointwiseApply2IZNS_6native9templates4cuda28bernoulli_tensor_cuda_kernelIifEEvRKNS_10TensorBaseES9_NS_15PhiloxCudaStateEEUliRiSB_SB_SB_RKfSD_SD_SD_E_iSC_jLin1ELi2ELi4ELi512ELi2EEEvNS0_6detail10TensorInfoIT0_T2_EENSG_IT1_SI_EESI_T_ --------------------------
	.section	.nv.constant2._ZN2at4cuda57_GLOBAL__N__cd6b329d_24_DistributionBernoulli_cu_7537a20d21kernelPointwiseApply2IZNS_6native9templates4cuda28bernoulli_tensor_cuda_kernelIifEEvRKNS_10TensorBaseES9_NS_15PhiloxCudaStateEEUliRiSB_SB_SB_RKfSD_SD_SD_E_iSC_jLin1ELi2ELi4ELi512ELi2EEEvNS0_6detail10TensorInfoIT0_T2_EENSG_IT1_SI_EESI_T_,"a",@progbits
	.sectionflags	@""
	.align	4
.nv.constant2._ZN2at4cuda57_GLOBAL__N__cd6b329d_24_DistributionBernoulli_cu_7537a20d21kernelPointwiseApply2IZNS_6native9templates4cuda28bernoulli_tensor_cuda_kernelIifEEvRKNS_10TensorBaseES9_NS_15PhiloxCudaStateEEUliRiSB_SB_SB_RKfSD_SD_SD_E_iSC_jLin1ELi2ELi4ELi512ELi2EEEvNS0_6detail10TensorInfoIT0_T2_EENSG_IT1_SI_EESI_T_:
        /*0000*/ 	.byte	0x40, 0x4b, 0x00, 0x00, 0xa0, 0x49, 0x00, 0x00, 0x00, 0x4d, 0x00, 0x00


//--------------------- .nv.constant2._ZN2at4cuda57_GLOBAL__N__cd6b329d_24_DistributionBernoulli_cu_7537a20d21kernelPointwiseApply2IZNS_6native9templates4cuda28bernoulli_tensor_cuda_kernelIifEEvRKNS_10TensorBaseES9_NS_15PhiloxCudaStateEEUliRiSB_SB_SB_RKfSD_SD_SD_E_iSC_jLin1ELi1ELi4ELi512ELi2EEEvNS0_6detail10TensorInfoIT0_T2_EENSG_IT1_SI_EESI_T_ --------------------------
	.section	.nv.constant2._ZN2at4cuda57_GLOBAL__N__cd6b329d_24_DistributionBernoulli_cu_7537a20d21kernelPointwiseApply2IZNS_6native9templates4cuda28bernoulli_tensor_cuda_kernelIifEEvRKNS_10TensorBaseES9_NS_15PhiloxCudaStateEEUliRiSB_SB_SB_RKfSD_SD_SD_E_iSC_jLin1ELi1ELi4ELi512ELi2EEEvNS0_6detail10TensorInfoIT0_T2_EENSG_IT1_SI_EESI_T_,"a",@progbits
	.sectionflags	@""
	.align	4
.nv.constant2._ZN2at4cuda57_GLOBAL__N__cd6b329d_24_DistributionBernoulli_cu_7537a20d21kernelPointwiseApply2IZNS_6native9templates4cuda28bernoulli_tensor_cuda_kernelIifEEvRKNS_10TensorBaseES9_NS_15PhiloxCudaStateEEUliRiSB_SB_SB_RKfSD_SD_SD_E_iSC_jLin1ELi1ELi4ELi512ELi2EEEvNS0_6detail10TensorInfoIT0_T2_EENSG_IT1_SI_EESI_T_:
        /*0000*/ 	.byte	0x20, 0x45, 0x00, 0x00, 0x10, 0x43, 0x00, 0x00, 0x60, 0x47, 0x00, 0x00


//--------------------- .nv.constant2._ZN2at4cuda57_GLOBAL__N__cd6b329d_24_DistributionBernoulli_cu_7537a20d21kernelPointwiseApply2IZNS_6native9templates4cuda28bernoulli_tensor_cuda_kernelIifEEvRKNS_10TensorBaseES9_NS_15PhiloxCudaStateEEUliRiSB_SB_SB_RKfSD_SD_SD_E_iSC_jLi2ELin1ELi4ELi512ELi2EEEvNS0_6detail10TensorInfoIT0_T2_EENSG_IT1_SI_EESI_T_ --------------------------
	.section	.nv.constant2._ZN2at4cuda57_GLOBAL__N__cd6b329d_24_DistributionBernoulli_cu_7537a20d21kernelPointwiseApply2IZNS_6native9templates4cuda28bernoulli_tensor_cuda_kernelIifEEvRKNS_10TensorBaseES9_NS_15PhiloxCudaStateEEUliRiSB_SB_SB_RKfSD_SD_SD_E_iSC_jLi2ELin1ELi4ELi512ELi2EEEvNS0_6detail10TensorInfoIT0_T2_EENSG_IT1_SI_EESI_T_,"a",@progbits
	.sectionflags	@""
	.align	4
.nv.constant2._ZN2at4cuda57_GLOBAL__N__cd6b329d_24_DistributionBernoulli_cu_7537a20d21kernelPointwiseApply2IZNS_6native9templates4cuda28bernoulli_tensor_cuda_kernelIifEEvRKNS_10TensorBaseES9_NS_15PhiloxCudaStateEEUliRiSB_SB_SB_RKfSD_SD_SD_E_iSC_jLi2ELin1ELi4ELi512ELi2EEEvNS0_6detail10TensorInfoIT0_T2_EENSG_IT1_SI_EESI_T_:
        /*0000*/ 	.byte	0x20, 0x4b, 0x00, 0x00, 0x80, 0x49, 0x00, 0x00, 0xe0, 0x4c, 0x00, 0x00


//--------------------- .nv.constant2._ZN2at4cuda57_GLOBAL__N__cd6b329d_24_DistributionBernoulli_cu_7537a20d21kernelPointwiseApply2IZNS_6native9templates4cuda28bernoulli_tensor_cuda_kernelIifEEvRKNS_10TensorBaseES9_NS_15PhiloxCudaStateEEUliRiSB_SB_SB_RKfSD_SD_SD_E_iSC_jLi2ELi2ELi4ELi512ELi2EEEvNS0_6detail10TensorInfoIT0_T2_EENSG_IT1_SI_EESI_T_ --------------------------
	.section	.nv.constant2._ZN2at4cuda57_GLOBAL__N__cd6b329d_24_DistributionBernoulli_cu_7537a20d21kernelPointwiseApply2IZNS_6native9templates4cuda28bernoulli_tensor_cuda_kernelIifEEvRKNS_10TensorBaseES9_NS_15PhiloxCudaStateEEUliRiSB_SB_SB_RKfSD_SD_SD_E_iSC_jLi2ELi2ELi4ELi512ELi2EEEvNS0_6detail10TensorInfoIT0_T2_EENSG_IT1_SI_EESI_T_,"a",@progbits
	.sectionflags	@""
	.align	4
.nv.constant2._ZN2at4cuda57_GLOBAL__N__cd6b329d_24_DistributionBernoulli_cu_7537a20d21kernelPointwiseApply2IZNS_6native9templates4cuda28bernoulli_tensor_cuda_kernelIifEEvRKNS_10TensorBaseES9_NS_15PhiloxCudaStateEEUliRiSB_SB_SB_RKfSD_SD_SD_E_iSC_jLi2ELi2ELi4ELi512ELi2EEEvNS0_6detail10TensorInfoIT0_T2_EENSG_IT1_SI_EESI_T_:
        /*0000*/ 	.byte	0xc0, 0x1d, 0x00, 0x00, 0x20, 0x1c, 0x00, 0x00, 0x80, 0x1f, 0x00, 0x00


//--------------------- .nv.constant2._ZN2at4cuda57_GLOBAL__N__cd6b329d_24_DistributionBernoulli_cu_7537a20d21kernelPointwiseApply2IZNS_6native9templates4cuda28bernoulli_tensor_cuda_kernelIifEEvRKNS_10TensorBaseES9_NS_15PhiloxCudaStateEEUliRiSB_SB_SB_RKfSD_SD_SD_E_iSC_jLi2ELi1ELi4ELi512ELi2EEEvNS0_6detail10TensorInfoIT0_T2_EENSG_IT1_SI_EESI_T_ --------------------------
	.section	.nv.constant2._ZN2at4cuda57_GLOBAL__N__cd6b329d_24_DistributionBernoulli_cu_7537a20d21kernelPointwiseApply2IZNS_6native9templates4cuda28bernoulli_tensor_cuda_kernelIifEEvRKNS_10TensorBaseES9_NS_15PhiloxCudaStateEEUliRiSB_SB_SB_RKfSD_SD_SD_E_iSC_jLi2ELi1ELi4ELi512ELi2EEEvNS0_6detail10TensorInfoIT0_T2_EENSG_IT1_SI_EESI_T_,"a",@progbits
	.sectionflags	@""
	.align	4
.nv.constant2._ZN2at4cuda57_GLOBAL__N__cd6b329d_24_DistributionBernoulli_cu_7537a20d21kernelPointwiseApply2IZNS_6native9templates4cuda28bernoulli_tensor_cuda_kernelIifEEvRKNS_10TensorBaseES9_NS_15PhiloxCudaStateEEUliRiSB_SB_SB_RKfSD_SD_SD_E_iSC_jLi2ELi1ELi4ELi512ELi2EEEvNS0_6detail10TensorInfoIT0_T2_EENSG_IT1_SI_EESI_T_:
        /*0000*/ 	.byte	0x60, 0x18, 0x00, 0x00, 0x80, 0x16, 0x00, 0x00, 0x60, 0x1a, 0x00, 0x00


//--------------------- .nv.constant2._ZN2at4cuda57_GLOBAL__N__cd6b329d_24_DistributionBernoulli_cu_7537a20d21kernelPointwiseApply2IZNS_6native9templates4cuda28bernoulli_tensor_cuda_kernelIifEEvRKNS_10TensorBaseES9_NS_15PhiloxCudaStateEEUliRiSB_SB_SB_RKfSD_SD_SD_E_iSC_jLi1ELin1ELi4ELi512ELi2EEEvNS0_6detail10TensorInfoIT0_T2_EENSG_IT1_SI_EESI_T_ --------------------------
	.section	.nv.constant2._ZN2at4cuda57_GLOBAL__N__cd6b329d_24_DistributionBernoulli_cu_7537a20d21kernelPointwiseApply2IZNS_6native9templates4cuda28bernoulli_tensor_cuda_kernelIifEEvRKNS_10TensorBaseES9_NS_15PhiloxCudaStateEEUliRiSB_SB_SB_RKfSD_SD_SD_E_iSC_jLi1ELin1ELi4ELi512ELi2EEEvNS0_6detail10TensorInfoIT0_T2_EENSG_IT1_SI_EESI_T_,"a",@progbits
	.sectionflags	@""
	.align	4
.nv.constant2._ZN2at4cuda57_GLOBAL__N__cd6b329d_24_DistributionBernoulli_cu_7537a20d21kernelPointwiseApply2IZNS_6native9templates4cuda28bernoulli_tensor_cuda_kernelIifEEvRKNS_10TensorBaseES9_NS_15PhiloxCudaStateEEUliRiSB_SB_SB_RKfSD_SD_SD_E_iSC_jLi1ELin1ELi4ELi512ELi2EEEvNS0_6detail10TensorInfoIT0_T2_EENSG_IT1_SI_EESI_T_:
        /*0000*/ 	.byte	0xb0, 0x45, 0x00, 0x00, 0xa0, 0x43, 0x00, 0x00, 0x00, 0x48, 0x00, 0x00


//--------------------- .nv.constant2._ZN2at4cuda57_GLOBAL__N__cd6b329d_24_DistributionBernoulli_cu_7537a20d21kernelPointwiseApply2IZNS_6native9templates4cuda28bernoulli_tensor_cuda_kernelIifEEvRKNS_10TensorBaseES9_NS_15PhiloxCudaStateEEUliRiSB_SB_SB_RKfSD_SD_SD_E_iSC_jLi1ELi2ELi4ELi512ELi2EEEvNS0_6detail10TensorInfoIT0_T2_EENSG_IT1_SI_EESI_T_ --------------------------
	.section	.nv.constant2._ZN2at4cuda57_GLOBAL__N__cd6b329d_24_DistributionBernoulli_cu_7537a20d21kernelPointwiseApply2IZNS_6native9templates4cuda28bernoulli_tensor_cuda_kernelIifEEvRKNS_10TensorBaseES9_NS_15PhiloxCudaStateEEUliRiSB_SB_SB_RKfSD_SD_SD_E_iSC_jLi1ELi2ELi4ELi512ELi2EEEvNS0_6detail10TensorInfoIT0_T2_EENSG_IT1_SI_EESI_T_,"a",@progbits
	.sectionflags	@""
	.align	4
.nv.constant2._ZN2at4cuda57_GLOBAL__N__cd6b329d_24_DistributionBernoulli_cu_7537a20d21kernelPointwiseApply2IZNS_6native9templates4cuda28bernoulli_tensor_cuda_kernelIifEEvRKNS_10TensorBaseES9_NS_15PhiloxCudaStateEEUliRiSB_SB_SB_RKfSD_SD_SD_E_iSC_jLi1ELi2ELi4ELi512ELi2EEEvNS0_6detail10TensorInfoIT0_T2_EENSG_IT1_SI_EESI_T_:
        /*0000*/ 	.byte	0x80, 0x18, 0x00, 0x00, 0x90, 0x16, 0x00, 0x00, 0x80, 0x1a, 0x00, 0x00


//--------------------- .nv.constant2._ZN2at4cuda57_GLOBAL__N__cd6b329d_24_DistributionBernoulli_cu_7537a20d21kernelPointwiseApply2IZNS_6native9templates4cuda28bernoulli_tensor_cuda_kernelIifEEvRKNS_10TensorBaseES9_NS_15PhiloxCudaStateEEUliRiSB_SB_SB_RKfSD_SD_SD_E_iSC_jLi1ELi1ELi4ELi512ELi2EEEvNS0_6detail10TensorInfoIT0_T2_EENSG_IT1_SI_EESI_T_ --------------------------
	.section	.nv.constant2._ZN2at4cuda57_GLOBAL__N__cd6b329d_24_DistributionBernoulli_cu_7537a20d21kernelPointwiseApply2IZNS_6native9templates4cuda28bernoulli_tensor_cuda_kernelIifEEvRKNS_10TensorBaseES9_NS_15PhiloxCudaStateEEUliRiSB_SB_SB_RKfSD_SD_SD_E_iSC_jLi1ELi1ELi4ELi512ELi2EEEvNS0_6detail10TensorInfoIT0_T2_EENSG_IT1_SI_EESI_T_,"a",@progbits
	.sectionflags	@""
	.align	4
.nv.constant2._ZN2at4cuda57_GLOBAL__N__cd6b329d_24_DistributionBernoulli_cu_7537a20d21kernelPointwiseApply2IZNS_6native9templates4cuda28bernoulli_tensor_cuda_kernelIifEEvRKNS_10TensorBaseES9_NS_15PhiloxCudaStateEEUliRiSB_SB_SB_RKfSD_SD_SD_E_iSC_jLi1ELi1ELi4ELi512ELi2EEEvNS0_6detail10TensorInfoIT0_T2_EENSG_IT1_SI_EESI_T_:
        /*0000*/ 	.byte	0xd0, 0x11, 0x00, 0x00, 0x30, 0x10, 0x00, 0x00, 0x30, 0x14, 0x00, 0x00


//--------------------- .nv.constant2._ZN2at4cuda57_GLOBAL__N__cd6b329d_24_DistributionBernoulli_cu_7537a20d21kernelPointwiseApply2IZNS_6native9templates4cuda28bernoulli_tensor_cuda_kernelIafEEvRKNS_10TensorBaseES9_NS_15PhiloxCudaStateEEUliRaSB_SB_SB_RKfSD_SD_SD_E_aSC_mLin1ELin1ELi4ELi512ELi2EEEvNS0_6detail10TensorInfoIT0_T2_EENSG_IT1_SI_EESI_T_ --------------------------
	.section	.nv.constant2._ZN2at4cuda57_GLOBAL__N__cd6b329d_24_DistributionBernoulli_cu_7537a20d21kernelPointwiseApply2IZNS_6native9templates4cuda28bernoulli_tensor_cuda_kernelIafEEvRKNS_10TensorBaseES9_NS_15PhiloxCudaStateEEUliRaSB_SB_SB_RKfSD_SD_SD_E_aSC_mLin1ELin1ELi4ELi512ELi2EEEvNS0_6detail10TensorInfoIT0_T2_EENSG_IT1_SI_EESI_T_,"a",@progbits
	.sectionflags	@""
	.align	4
.nv.constant2._ZN2at4cuda57_GLOBAL__N__cd6b329d_24_DistributionBernoulli_cu_7537a20d21kernelPointwiseApply2IZNS_6native9templates4cuda28bernoulli_tensor_cuda_kernelIafEEvRKNS_10TensorBaseES9_NS_15PhiloxCudaStateEEUliRaSB_SB_SB_RKfSD_SD_SD_E_aSC_mLin1ELin1ELi4ELi512ELi2EEEvNS0_6detail10TensorInfoIT0_T2_EENSG_IT1_SI_EESI_T_:
        /*0000*/ 	.byte	0xa0, 0xdd, 0x00, 0x00, 0x00, 0xdc, 0x00, 0x00, 0x60, 0xdf, 0x00, 0x00


//--------------------- .nv.constant2._ZN2at4cuda57_GLOBAL__N__cd6b329d_24_DistributionBernoulli_cu_7537a20d21kernelPointwiseApply2IZNS_6native9templates4cuda28bernoulli_tensor_cuda_kernelIafEEvRKNS_10TensorBaseES9_NS_15PhiloxCudaStateEEUliRaSB_SB_SB_RKfSD_SD_SD_E_aSC_mLi1ELi1ELi4ELi512ELi2EEEvNS0_6detail10TensorInfoIT0_T2_EENSG_IT1_SI_EESI_T_ --------------------------
	.section	.nv.constant2._ZN2at4cuda57_GLOBAL__N__cd6b329d_24_DistributionBernoulli_cu_7537a20d21kernelPointwiseApply2IZNS_6native9templates4cuda28bernoulli_tensor_cuda_kernelIafEEvRKNS_10TensorBaseES9_NS_15PhiloxCudaStateEEUliRaSB_SB_SB_RKfSD_SD_SD_E_aSC_mLi1ELi1ELi4ELi512ELi2EEEvNS0_6detail10TensorInfoIT0_T2_EENSG_IT1_SI_EESI_T_,"a",@progbits
	.sectionflags	@""
	.align	4
.nv.constant2._ZN2at4cuda57_GLOBAL__N__cd6b329d_24_DistributionBernoulli_cu_7537a20d21kernelPointwiseApply2IZNS_6native9templates4cuda28bernoulli_tensor_cuda_kernelIafEEvRKNS_10TensorBaseES9_NS_15PhiloxCudaStateEEUliRaSB_SB_SB_RKfSD_SD_SD_E_aSC_mLi1ELi1ELi4ELi512ELi2EEEvNS0_6detail10TensorInfoIT0_T2_EENSG_IT1_SI_EESI_T_:
        /*0000*/ 	.byte	0x10, 0x14, 0x00, 0x00, 0x70, 0x12, 0x00, 0x00, 0x10, 0x17, 0x00, 0x00


//--------------------- .nv.constant2._ZN2at4cuda57_GLOBAL__N__cd6b329d_24_DistributionBernoulli_cu_7537a20d21kernelPointwiseApply2IZNS_6native9templates4cuda28bernoulli_tensor_cuda_kernelIafEEvRKNS_10TensorBaseES9_NS_15PhiloxCudaStateEEUliRaSB_SB_SB_RKfSD_SD_SD_E_aSC_jLin1ELin1ELi4ELi512ELi2EEEvNS0_6detail10TensorInfoIT0_T2_EENSG_IT1_SI_EESI_T_ --------------------------
	.section	.nv.constant2._ZN2at4cuda57_GLOBAL__N__cd6b329d_24_DistributionBernoulli_cu_7537a20d21kernelPointwiseApply2IZNS_6native9templates4cuda28bernoulli_tensor_cuda_kernelIafEEvRKNS_10TensorBaseES9_NS_15PhiloxCudaStateEEUliRaSB_SB_SB_RKfSD_SD_SD_E_aSC_jLin1ELin1ELi4ELi512ELi2EEEvNS0_6detail10TensorInfoIT0_T2_EENSG_IT1_SI_EESI_T_,"a",@progbits
	.sectionflags	@""
	.align	4
.nv.constant2._ZN2at4cuda57_GLOBAL__N__cd6b329d_24_DistributionBernoulli_cu_7537a20d21kernelPointwiseApply2IZNS_6native9templates4cuda28bernoulli_tensor_cuda_kernelIafEEvRKNS_10TensorBaseES9_NS_15PhiloxCudaStateEEUliRaSB_SB_SB_RKfSD_SD_SD_E_aSC_jLin1ELin1ELi4ELi512ELi2EEEvNS0_6detail10TensorInfoIT0_T2_EENSG_IT1_SI_EESI_T_:
        /*0000*/ 	.byte	0xc0, 0x77, 0x00, 0x00, 0x20, 0x76, 0x00, 0x00, 0x80, 0x79, 0x00, 0x00


//--------------------- .nv.constant2._ZN2at4cuda57_GLOBAL__N__cd6b329d_24_DistributionBernoulli_cu_7537a20d21kernelPointwiseApply2IZNS_6native9templates4cuda28bernoulli_tensor_cuda_kernelIafEEvRKNS_10TensorBaseES9_NS_15PhiloxCudaStateEEUliRaSB_SB_SB_RKfSD_SD_SD_E_aSC_jLin1ELi2ELi4ELi512ELi2EEEvNS0_6detail10TensorInfoIT0_T2_EENSG_IT1_SI_EESI_T_ --------------------------
	.section	.nv.constant2._ZN2at4cuda57_GLOBAL__N__cd6b329d_24_DistributionBernoulli_cu_7537a20d21kernelPointwiseApply2IZNS_6native9templates4cuda28bernoulli_tensor_cuda_kernelIafEEvRKNS_10TensorBaseES9_NS_15PhiloxCudaStateEEUliRaSB_SB_SB_RKfSD_SD_SD_E_aSC_jLin1ELi2ELi4ELi512ELi2EEEvNS0_6detail10TensorInfoIT0_T2_EENSG_IT1_SI_EESI_T_,"a",@progbits
	.sectionflags	@""
	.align	4
.nv.constant2._ZN2at4cuda57_GLOBAL__N__cd6b329d_24_DistributionBernoulli_cu_7537a20d21kernelPointwiseApply2IZNS_6native9templates4cuda28bernoulli_tensor_cuda_kernelIafEEvRKNS_10TensorBaseES9_NS_15PhiloxCudaStateEEUliRaSB_SB_SB_RKfSD_SD_SD_E_aSC_jLin1ELi2ELi4ELi512ELi2EEEvNS0_6detail10TensorInfoIT0_T2_EENSG_IT1_SI_EESI_T_:
        /*0000*/ 	.byte	0x80, 0x4b, 0x00, 0x00, 0xe0, 0x49, 0x00, 0x00, 0x40, 0x4d, 0x00, 0x00


//--------------------- .nv.constant2._ZN2at4cuda57_GLOBAL__N__cd6b329d_24_DistributionBernoulli_cu_7537a20d21kernelPointwiseApply2IZNS_6native9templates4cuda28bernoulli_tensor_cuda_kernelIafEEvRKNS_10TensorBaseES9_NS_15PhiloxCudaStateEEUliRaSB_SB_SB_RKfSD_SD_SD_E_aSC_jLin1ELi1ELi4ELi512ELi2EEEvNS0_6detail10TensorInfoIT0_T2_EENSG_IT1_SI_EESI_T_ --------------------------
	.section	.nv.constant2._ZN2at4cuda57_GLOBAL__N__cd6b329d_24_DistributionBernoulli_cu_7537a20d21kernelPointwiseApply2IZNS_6native9templates4cuda28bernoulli_tensor_cuda_kernelIafEEvRKNS_10TensorBaseES9_NS_15PhiloxCudaStateEEUliRaSB_SB_SB_RKfSD_SD_SD_E_aSC_jLin1ELi1ELi4ELi512ELi2EEEvNS0_6detail10TensorInfoIT0_T2_EENSG_IT1_SI_EESI_T_,"a",@progbits
	.sectionflags	@""
	.align	4
.nv.constant2._ZN2at4cuda57_GLOBAL__N__cd6b329d_24_DistributionBernoulli_cu_7537a20d21kernelPointwiseApply2IZNS_6native9templates4cuda28bernoulli_tensor_cuda_kernelIafEEvRKNS_10TensorBaseES9_NS_15PhiloxCudaStateEEUliRaSB_SB_SB_RKfSD_SD_SD_E_aSC_jLin1ELi1ELi4ELi512ELi2EEEvNS0_6detail10TensorInfoIT0_T2_EENSG_IT1_SI_EESI_T_:
        /*0000*/ 	.byte	0x80, 0x45, 0x00, 0x00, 0x70, 0x43, 0x00, 0x00, 0xc0, 0x47, 0x00, 0x00


//--------------------- .nv.constant2._ZN2at4cuda57_GLOBAL__N__cd6b329d_24_DistributionBernoulli_cu_7537a20d21kernelPointwiseApply2IZNS_6native9templates4cuda28bernoulli_tensor_cuda_kernelIafEEvRKNS_10TensorBaseES9_NS_15PhiloxCudaStateEEUliRaSB_SB_SB_RKfSD_SD_SD_E_aSC_jLi2ELin1ELi4ELi512ELi2EEEvNS0_6detail10TensorInfoIT0_T2_EENSG_IT1_SI_EESI_T_ --------------------------
	.section	.nv.constant2._ZN2at4cuda57_GLOBAL__N__cd6b329d_24_DistributionBernoulli_cu_7537a20d21kernelPointwiseApply2IZNS_6native9templates4cuda28bernoulli_tensor_cuda_kernelIafEEvRKNS_10TensorBaseES9_NS_15PhiloxCudaStateEEUliRaSB_SB_SB_RKfSD_SD_SD_E_aSC_jLi2ELin1ELi4ELi512ELi2EEEvNS0_6detail10TensorInfoIT0_T2_EENSG_IT1_SI_EESI_T_,"a",@progbits
	.sectionflags	@""
	.align	4
.nv.constant2._ZN2at4cuda57_GLOBAL__N__cd6b329d_24_DistributionBernoulli_cu_7537a20d21kernelPointwiseApply2IZNS_6native9templates4cuda28bernoulli_tensor_cuda_kernelIafEEvRKNS_10TensorBaseES9_NS_15PhiloxCudaStateEEUliRaSB_SB_SB_RKfSD_SD_SD_E_aSC_jLi2ELin1ELi4ELi512ELi2EEEvNS0_6detail10TensorInfoIT0_T2_EENSG_IT1_SI_EESI_T_:
        /*0000*/ 	.byte	0x60, 0x4b, 0x00, 0x00, 0xc0, 0x49, 0x00, 0x00, 0x20, 0x4d, 0x00, 0x00


//--------------------- .nv.constant2._ZN2at4cuda57_GLOBAL__N__cd6b329d_24_DistributionBernoulli_cu_7537a20d21kernelPointwiseApply2IZNS_6native9templates4cuda28bernoulli_tensor_cuda_kernelIafEEvRKNS_10TensorBaseES9_NS_15PhiloxCudaStateEEUliRaSB_SB_SB_RKfSD_SD_SD_E_aSC_jLi2ELi2ELi4ELi512ELi2EEEvNS0_6detail10TensorInfoIT0_T2_EENSG_IT1_SI_EESI_T_ --------------------------
	.section	.nv.constant2._ZN2at4cuda57_GLOBAL__N__cd6b329d_24_DistributionBernoulli_cu_7537a20d21kernelPointwiseApply2IZNS_6native9templates4cuda28bernoulli_tensor_cuda_kernelIafEEvRKNS_10TensorBaseES9_NS_15PhiloxCudaStateEEUliRaSB_SB_SB_RKfSD_SD_SD_E_aSC_jLi2ELi2ELi4ELi512ELi2EEEvNS0_6detail10TensorInfoIT0_T2_EENSG_IT1_SI_EESI_T_,"a",@progbits
	.sectionflags	@""
	.align	4
.nv.constant2._ZN2at4cuda57_GLOBAL__N__cd6b329d_24_DistributionBernoulli_cu_7537a20d21kernelPointwiseApply2IZNS_6native9templates4cuda28bernoulli_tensor_cuda_kernelIafEEvRKNS_10TensorBaseES9_NS_15PhiloxCudaStateEEUliRaSB_SB_SB_RKfSD_SD_SD_E_aSC_jLi2ELi2ELi4ELi512ELi2EEEvNS0_6detail10TensorInfoIT0_T2_EENSG_IT1_SI_EESI_T_:
        /*0000*/ 	.byte	0x00, 0x1e, 0x00, 0x00, 0x60, 0x1c, 0x00, 0x00, 0xc0, 0x1f, 0x00, 0x00


//--------------------- .nv.constant2._ZN2at4cuda57_GLOBAL__N__cd6b329d_24_DistributionBernoulli_cu_7537a20d21kernelPointwiseApply2IZNS_6native9templates4cuda28bernoulli_tensor_cuda_kernelIafEEvRKNS_10TensorBaseES9_NS_15PhiloxCudaStateEEUliRaSB_SB_SB_RKfSD_SD_SD_E_aSC_jLi2ELi1ELi4ELi512ELi2EEEvNS0_6detail10TensorInfoIT0_T2_EENSG_IT1_SI_EESI_T_ --------------------------
	.section	.nv.constant2._ZN2at4cuda57_GLOBAL__N__cd6b329d_24_DistributionBernoulli_cu_7537a20d21kernelPointwiseApply2IZNS_6native9templates4cuda28bernoulli_tensor_cuda_kernelIafEEvRKNS_10TensorBaseES9_NS_15PhiloxCudaStateEEUliRaSB_SB_SB_RKfSD_SD_SD_E_aSC_jLi2ELi1ELi4ELi512ELi2EEEvNS0_6detail10TensorInfoIT0_T2_EENSG_IT1_SI_EESI_T_,"a",@progbits
	.sectionflags	@""
	.align	4
.nv.constant2._ZN2at4cuda57_GLOBAL__N__cd6b329d_24_DistributionBernoulli_cu_7537a20d21kernelPointwiseApply2IZNS_6native9templates4cuda28bernoulli_tensor_cuda_kernelIafEEvRKNS_10TensorBaseES9_NS_15PhiloxCudaStateEEUliRaSB_SB_SB_RKfSD_SD_SD_E_aSC_jLi2ELi1ELi4ELi512ELi2EEEvNS0_6detail10TensorInfoIT0_T2_EENSG_IT1_SI_EESI_T_:
        /*0000*/ 	.byte	0xa0, 0x18, 0x00, 0x00, 0xc0, 0x16, 0x00, 0x00, 0xa0, 0x1a, 0x00, 0x00


//--------------------- .nv.constant2._ZN2at4cuda57_GLOBAL__N__cd6b329d_24_DistributionBernoulli_cu_7537a20d21kernelPointwiseApply2IZNS_6native9templates4cuda28bernoulli_tensor_cuda_kernelIafEEvRKNS_10TensorBaseES9_NS_15PhiloxCudaStateEEUliRaSB_SB_SB_RKfSD_SD_SD_E_aSC_jLi1ELin1ELi4ELi512ELi2EEEvNS0_6detail10TensorInfoIT0_T2_EENSG_IT1_SI_EESI_T_ --------------------------
	.section	.nv.constant2._ZN2at4cuda57_GLOBAL__N__cd6b329d_24_DistributionBernoulli_cu_7537a20d21kernelPointwiseApply2IZNS_6native9templates4cuda28bernoulli_tensor_cuda_kernelIafEEvRKNS_10TensorBaseES9_NS_15PhiloxCudaStateEEUliRaSB_SB_SB_RKfSD_SD_SD_E_aSC_jLi1ELin1ELi4ELi512ELi2EEEvNS0_6detail10TensorInfoIT0_T2_EENSG_IT1_SI_EESI_T_,"a",@progbits
	.sectionflags	@""
	.align	4
.nv.constant2._ZN2at4cuda57_GLOBAL__N__cd6b329d_24_DistributionBernoulli_cu_7537a20d21kernelPointwiseApply2IZNS_6native9templates4cuda28bernoulli_tensor_cuda_kernelIafEEvRKNS_10TensorBaseES9_NS_15PhiloxCudaStateEEUliRaSB_SB_SB_RKfSD_SD_SD_E_aSC_jLi1ELin1ELi4ELi512ELi2EEEvNS0_6detail10TensorInfoIT0_T2_EENSG_IT1_SI_EESI_T_:
        /*0000*/ 	.byte	0xe0, 0x45, 0x00, 0x00, 0xc0, 0x43, 0x00, 0x00, 0x40, 0x48, 0x00, 0x00


//--------------------- .nv.constant2._ZN2at4cuda57_GLOBAL__N__cd6b329d_24_DistributionBernoulli_cu_7537a20d21kernelPointwiseApply2IZNS_6native9templates4cuda28bernoulli_tensor_cuda_kernelIafEEvRKNS_10TensorBaseES9_NS_15PhiloxCudaStateEEUliRaSB_SB_SB_RKfSD_SD_SD_E_aSC_jLi1ELi2ELi4ELi512ELi2EEEvNS0_6detail10TensorInfoIT0_T2_EENSG_IT1_SI_EESI_T_ --------------------------
	.section	.nv.constant2._ZN2at4cuda57_GLOBAL__N__cd6b329d_24_DistributionBernoulli_cu_7537a20d21kernelPointwiseApply2IZNS_6native9templates4cuda28bernoulli_tensor_cuda_kernelIafEEvRKNS_10TensorBaseES9_NS_15PhiloxCudaStateEEUliRaSB_SB_SB_RKfSD_SD_SD_E_aSC_jLi1ELi2ELi4ELi512ELi2EEEvNS0_6detail10TensorInfoIT0_T2_EENSG_IT1_SI_EESI_T_,"a",@progbits
	.sectionflags	@""
	.align	4
.nv.constant2._ZN2at4cuda57_GLOBAL__N__cd6b329d_24_DistributionBernoulli_cu_7537a20d21kernelPointwiseApply2IZNS_6native9templates4cuda28bernoulli_tensor_cuda_kernelIafEEvRKNS_10TensorBaseES9_NS_15PhiloxCudaStateEEUliRaSB_SB_SB_RKfSD_SD_SD_E_aSC_jLi1ELi2ELi4ELi512ELi2EEEvNS0_6detail10TensorInfoIT0_T2_EENSG_IT1_SI_EESI_T_:
        /*0000*/ 	.byte	0xc0, 0x18, 0x00, 0x00, 0xc0, 0x16, 0x00, 0x00, 0xd0, 0x1a, 0x00, 0x00


//--------------------- .nv.constant2._ZN2at4cuda57_GLOBAL__N__cd6b329d_24_DistributionBernoulli_cu_7537a20d21kernelPointwiseApply2IZNS_6native9templates4cuda28bernoulli_tensor_cuda_kernelIafEEvRKNS_10TensorBaseES9_NS_15PhiloxCudaStateEEUliRaSB_SB_SB_RKfSD_SD_SD_E_aSC_jLi1ELi1ELi4ELi512ELi2EEEvNS0_6detail10TensorInfoIT0_T2_EENSG_IT1_SI_EESI_T_ --------------------------
	.section	.nv.constant2._ZN2at4cuda57_GLOBAL__N__cd6b329d_24_DistributionBernoulli_cu_7537a20d21kernelPointwiseApply2IZNS_6native9templates4cuda28bernoulli_tensor_cuda_kernelIafEEvRKNS_10TensorBaseES9_NS_15PhiloxCudaStateEEUliRaSB_SB_SB_RKfSD_SD_SD_E_aSC_jLi1ELi1ELi4ELi512ELi2EEEvNS0_6detail10TensorInfoIT0_T2_EENSG_IT1_SI_EESI_T_,"a",@progbits
	.sectionflags	@""
	.align	4
.nv.constant2._ZN2at4cuda57_GLOBAL__N__cd6b329d_24_DistributionBernoulli_cu_7537a20d21kernelPointwiseApply2IZNS_6native9templates4cuda28bernoulli_tensor_cuda_kernelIafEEvRKNS_10TensorBaseES9_NS_15PhiloxCudaStateEEUliRaSB_SB_SB_RKfSD_SD_SD_E_aSC_jLi1ELi1ELi4ELi512ELi2EEEvNS0_6detail10TensorInfoIT0_T2_EENSG_IT1_SI_EESI_T_:
        /*0000*/ 	.byte	0x00, 0x12, 0x00, 0x00, 0x60, 0x10, 0x00, 0x00, 0x70, 0x14, 0x00, 0x00


//--------------------- .nv.constant2._ZN2at4cuda57_GLOBAL__N__cd6b329d_24_DistributionBernoulli_cu_7537a20d21kernelPointwiseApply2IZNS_6native9templates4cuda28bernoulli_tensor_cuda_kernelIhfEEvRKNS_10TensorBaseES9_NS_15PhiloxCudaStateEEUliRhSB_SB_SB_RKfSD_SD_SD_E_hSC_mLin1ELin1ELi4ELi512ELi2EEEvNS0_6detail10TensorInfoIT0_T2_EENSG_IT1_SI_EESI_T_ --------------------------
	.section	.nv.constant2._ZN2at4cuda57_GLOBAL__N__cd6b329d_24_DistributionBernoulli_cu_7537a20d21kernelPointwiseApply2IZNS_6native9templates4cuda28bernoulli_tensor_cuda_kernelIhfEEvRKNS_10TensorBaseES9_NS_15PhiloxCudaStateEEUliRhSB_SB_SB_RKfSD_SD_SD_E_hSC_mLin1ELin1ELi4ELi512ELi2EEEvNS0_6detail10TensorInfoIT0_T2_EENSG_IT1_SI_EESI_T_,"a",@progbits
	.sectionflags	@""
	.align	4
.nv.constant2._ZN2at4cuda57_GLOBAL__N__cd6b329d_24_DistributionBernoulli_cu_7537a20d21kernelPointwiseApply2IZNS_6native9templates4cuda28bernoulli_tensor_cuda_kernelIhfEEvRKNS_10TensorBaseES9_NS_15PhiloxCudaStateEEUliRhSB_SB_SB_RKfSD_SD_SD_E_hSC_mLin1ELin1ELi4ELi512ELi2EEEvNS0_6detail10TensorInfoIT0_T2_EENSG_IT1_SI_EESI_T_:
        /*0000*/ 	.byte	0xa0, 0xdd, 0x00, 0x00, 0x00, 0xdc, 0x00, 0x00, 0x60, 0xdf, 0x00, 0x00


//--------------------- .nv.constant2._ZN2at4cuda57_GLOBAL__N__cd6b329d_24_DistributionBernoulli_cu_7537a20d21kernelPointwiseApply2IZNS_6native9templates4cuda28bernoulli_tensor_cuda_kernelIhfEEvRKNS_10TensorBaseES9_NS_15PhiloxCudaStateEEUliRhSB_SB_SB_RKfSD_SD_SD_E_hSC_mLi1ELi1ELi4ELi512ELi2EEEvNS0_6detail10TensorInfoIT0_T2_EENSG_IT1_SI_EESI_T_ --------------------------
	.section	.nv.constant2._ZN2at4cuda57_GLOBAL__N__cd6b329d_24_DistributionBernoulli_cu_7537a20d21kernelPointwiseApply2IZNS_6native9templates4cuda28bernoulli_tensor_cuda_kernelIhfEEvRKNS_10TensorBaseES9_NS_15PhiloxCudaStateEEUliRhSB_SB_SB_RKfSD_SD_SD_E_hSC_mLi1ELi1ELi4ELi512ELi2EEEvNS0_6detail10TensorInfoIT0_T2_EENSG_IT1_SI_EESI_T_,"a",@progbits
	.sectionflags	@""
	.align	4
.nv.constant2._ZN2at4cuda57_GLOBAL__N__cd6b329d_24_DistributionBernoulli_cu_7537a20d21kernelPointwiseApply2IZNS_6native9templates4cuda28bernoulli_tensor_cuda_kernelIhfEEvRKNS_10TensorBaseES9_NS_15PhiloxCudaStateEEUliRhSB_SB_SB_RKfSD_SD_SD_E_hSC_mLi1ELi1ELi4ELi512ELi2EEEvNS0_6detail10TensorInfoIT0_T2_EENSG_IT1_SI_EESI_T_:
        /*0000*/ 	.byte	0x10, 0x14, 0x00, 0x00, 0x70, 0x12, 0x00, 0x00, 0x10, 0x17, 0x00, 0x00


//--------------------- .nv.constant2._ZN2at4cuda57_GLOBAL__N__cd6b329d_24_DistributionBernoulli_cu_7537a20d21kernelPointwiseApply2IZNS_6native9templates4cuda28bernoulli_tensor_cuda_kernelIhfEEvRKNS_10TensorBaseES9_NS_15PhiloxCudaStateEEUliRhSB_SB_SB_RKfSD_SD_SD_E_hSC_jLin1ELin1ELi4ELi512ELi2EEEvNS0_6detail10TensorInfoIT0_T2_EENSG_IT1_SI_EESI_T_ --------------------------
	.section	.nv.constant2._ZN2at4cuda57_GLOBAL__N__cd6b329d_24_DistributionBernoulli_cu_7537a20d21kernelPointwiseApply2IZNS_6native9templates4cuda28bernoulli_tensor_cuda_kernelIhfEEvRKNS_10TensorBaseES9_NS_15PhiloxCudaStateEEUliRhSB_SB_SB_RKfSD_SD_SD_E_hSC_jLin1ELin1ELi4ELi512ELi2EEEvNS0_6detail10TensorInfoIT0_T2_EENSG_IT1_SI_EESI_T_,"a",@progbits
	.sectionflags	@""
	.align	4
.nv.constant2._ZN2at4cuda57_GLOBAL__N__cd6b329d_24_DistributionBernoulli_cu_7537a20d21kernelPointwiseApply2IZNS_6native9templates4cuda28bernoulli_tensor_cuda_kernelIhfEEvRKNS_10TensorBaseES9_NS_15PhiloxCudaStateEEUliRhSB_SB_SB_RKfSD_SD_SD_E_hSC_jLin1ELin1ELi4ELi512ELi2EEEvNS0_6detail10TensorInfoIT0_T2_EENSG_IT1_SI_EESI_T_:
        /*0000*/ 	.byte	0xc0, 0x77, 0x00, 0x00, 0x20, 0x76, 0x00, 0x00, 0x80, 0x79, 0x00, 0x00


//--------------------- .nv.constant2._ZN2at4cuda57_GLOBAL__N__cd6b329d_24_DistributionBernoulli_cu_7537a20d21kernelPointwiseApply2IZNS_6native9templates4cuda28bernoulli_tensor_cuda_kernelIhfEEvRKNS_10TensorBaseES9_NS_15PhiloxCudaStateEEUliRhSB_SB_SB_RKfSD_SD_SD_E_hSC_jLin1ELi2ELi4ELi512ELi2EEEvNS0_6detail10TensorInfoIT0_T2_EENSG_IT1_SI_EESI_T_ --------------------------
	.section	.nv.constant2._ZN2at4cuda57_GLOBAL__N__cd6b329d_24_DistributionBernoulli_cu_7537a20d21kernelPointwiseApply2IZNS_6native9templates4cuda28bernoulli_tensor_cuda_kernelIhfEEvRKNS_10TensorBaseES9_NS_15PhiloxCudaStateEEUliRhSB_SB_SB_RKfSD_SD_SD_E_hSC_jLin1ELi2ELi4ELi512ELi2EEEvNS0_6detail10TensorInfoIT0_T2_EENSG_IT1_SI_EESI_T_,"a",@progbits
	.sectionflags	@""
	.align	4
.nv.constant2._ZN2at4cuda57_GLOBAL__N__cd6b329d_24_DistributionBernoulli_cu_7537a20d21kernelPointwiseApply2IZNS_6native9templates4cuda28bernoulli_tensor_cuda_kernelIhfEEvRKNS_10TensorBaseES9_NS_15PhiloxCudaStateEEUliRhSB_SB_SB_RKfSD_SD_SD_E_hSC_jLin1ELi2ELi4ELi512ELi2EEEvNS0_6detail10TensorInfoIT0_T2_EENSG_IT1_SI_EESI_T_:
        /*0000*/ 	.byte	0x80, 0x4b, 0x00, 0x00, 0xe0, 0x49, 0x00, 0x00, 0x40, 0x4d, 0x00, 0x00


//--------------------- .nv.constant2._ZN2at4cuda57_GLOBAL__N__cd6b329d_24_DistributionBernoulli_cu_7537a20d21kernelPointwiseApply2IZNS_6native9templates4cuda28bernoulli_tensor_cuda_kernelIhfEEvRKNS_10TensorBaseES9_NS_15PhiloxCudaStateEEUliRhSB_SB_SB_RKfSD_SD_SD_E_hSC_jLin1ELi1ELi4ELi512ELi2EEEvNS0_6detail10TensorInfoIT0_T2_EENSG_IT1_SI_EESI_T_ --------------------------
	.section	.nv.constant2._ZN2at4cuda57_GLOBAL__N__cd6b329d_24_DistributionBernoulli_cu_7537a20d21kernelPointwiseApply2IZNS_6native9templates4cuda28bernoulli_tensor_cuda_kernelIhfEEvRKNS_10TensorBaseES9_NS_15PhiloxCudaStateEEUliRhSB_SB_SB_RKfSD_SD_SD_E_hSC_jLin1ELi1ELi4ELi512ELi2EEEvNS0_6detail10TensorInfoIT0_T2_EENSG_IT1_SI_EESI_T_,"a",@progbits
	.sectionflags	@""
	.align	4
.nv.constant2._ZN2at4cuda57_GLOBAL__N__cd6b329d_24_DistributionBernoulli_cu_7537a20d21kernelPointwiseApply2IZNS_6native9templates4cuda28bernoulli_tensor_cuda_kernelIhfEEvRKNS_10TensorBaseES9_NS_15PhiloxCudaStateEEUliRhSB_SB_SB_RKfSD_SD_SD_E_hSC_jLin1ELi1ELi4ELi512ELi2EEEvNS0_6detail10TensorInfoIT0_T2_EENSG_IT1_SI_EESI_T_:
        /*0000*/ 	.byte	0x80, 0x45, 0x00, 0x00, 0x70, 0x43, 0x00, 0x00, 0xc0, 0x47, 0x00, 0x00


//--------------------- .nv.constant2._ZN2at4cuda57_GLOBAL__N__cd6b329d_24_DistributionBernoulli_cu_7537a20d21kernelPointwiseApply2IZNS_6native9templates4cuda28bernoulli_tensor_cuda_kernelIhfEEvRKNS_10TensorBaseES9_NS_15PhiloxCudaStateEEUliRhSB_SB_SB_RKfSD_SD_SD_E_hSC_jLi2ELin1ELi4ELi512ELi2EEEvNS0_6detail10TensorInfoIT0_T2_EENSG_IT1_SI_EESI_T_ --------------------------
	.section	.nv.constant2._ZN2at4cuda57_GLOBAL__N__cd6b329d_24_DistributionBernoulli_cu_7537a20d21kernelPointwiseApply2IZNS_6native9templates4cuda28bernoulli_tensor_cuda_kernelIhfEEvRKNS_10TensorBaseES9_NS_15PhiloxCudaStateEEUliRhSB_SB_SB_RKfSD_SD_SD_E_hSC_jLi2ELin1ELi4ELi512ELi2EEEvNS0_6detail10TensorInfoIT0_T2_EENSG_IT1_SI_EESI_T_,"a",@progbits
	.sectionflags	@""
	.align	4
.nv.constant2._ZN2at4cuda57_GLOBAL__N__cd6b329d_24_DistributionBernoulli_cu_7537a20d21kernelPointwiseApply2IZNS_6native9templates4cuda28bernoulli_tensor_cuda_kernelIhfEEvRKNS_10TensorBaseES9_NS_15PhiloxCudaStateEEUliRhSB_SB_SB_RKfSD_SD_SD_E_hSC_jLi2ELin1ELi4ELi512ELi2EEEvNS0_6detail10TensorInfoIT0_T2_EENSG_IT1_SI_EESI_T_:
        /*0000*/ 	.byte	0x60, 0x4b, 0x00, 0x00, 0xc0, 0x49, 0x00, 0x00, 0x20, 0x4d, 0x00, 0x00


//--------------------- .nv.constant2._ZN2at4cuda57_GLOBAL__N__cd6b329d_24_DistributionBernoulli_cu_7537a20d21kernelPointwiseApply2IZNS_6native9templates4cuda28bernoulli_tensor_cuda_kernelIhfEEvRKNS_10TensorBaseES9_NS_15PhiloxCudaStateEEUliRhSB_SB_SB_RKfSD_SD_SD_E_hSC_jLi2ELi2ELi4ELi512ELi2EEEvNS0_6detail10TensorInfoIT0_T2_EENSG_IT1_SI_EESI_T_ --------------------------
	.section	.nv.constant2._ZN2at4cuda57_GLOBAL__N__cd6b329d_24_DistributionBernoulli_cu_7537a20d21kernelPointwiseApply2IZNS_6native9templates4cuda28bernoulli_tensor_cuda_kernelIhfEEvRKNS_10TensorBaseES9_NS_15PhiloxCudaStateEEUliRhSB_SB_SB_RKfSD_SD_SD_E_hSC_jLi2ELi2ELi4ELi512ELi2EEEvNS0_6detail10TensorInfoIT0_T2_EENSG_IT1_SI_EESI_T_,"a",@progbits
	.sectionflags	@""
	.align	4
.nv.constant2._ZN2at4cuda57_GLOBAL__N__cd6b329d_24_DistributionBernoulli_cu_7537a20d21kernelPointwiseApply2IZNS_6native9templates4cuda28bernoulli_tensor_cuda_kernelIhfEEvRKNS_10TensorBaseES9_NS_15PhiloxCudaStateEEUliRhSB_SB_SB_RKfSD_SD_SD_E_hSC_jLi2ELi2ELi4ELi512ELi2EEEvNS0_6detail10TensorInfoIT0_T2_EENSG_IT1_SI_EESI_T_:
        /*0000*/ 	.byte	0x00, 0x1e, 0x00, 0x00, 0x60, 0x1c, 0x00, 0x00, 0xc0, 0x1f, 0x00, 0x00


//--------------------- .nv.constant2._ZN2at4cuda57_GLOBAL__N__cd6b329d_24_DistributionBernoulli_cu_7537a20d21kernelPointwiseApply2IZNS_6native9templates4cuda28bernoulli_tensor_cuda_kernelIhfEEvRKNS_10TensorBaseES9_NS_15PhiloxCudaStateEEUliRhSB_SB_SB_RKfSD_SD_SD_E_hSC_jLi2ELi1ELi4ELi512ELi2EEEvNS0_6detail10TensorInfoIT0_T2_EENSG_IT1_SI_EESI_T_ --------------------------
	.section	.nv.constant2._ZN2at4cuda57_GLOBAL__N__cd6b329d_24_DistributionBernoulli_cu_7537a20d21kernelPointwiseApply2IZNS_6native9templates4cuda28bernoulli_tensor_cuda_kernelIhfEEvRKNS_10TensorBaseES9_NS_15PhiloxCudaStateEEUliRhSB_SB_SB_RKfSD_SD_SD_E_hSC_jLi2ELi1ELi4ELi512ELi2EEEvNS0_6detail10TensorInfoIT0_T2_EENSG_IT1_SI_EESI_T_,"a",@progbits
	.sectionflags	@""
	.align	4
.nv.constant2._ZN2at4cuda57_GLOBAL__N__cd6b329d_24_DistributionBernoulli_cu_7537a20d21kernelPointwiseApply2IZNS_6native9templates4cuda28bernoulli_tensor_cuda_kernelIhfEEvRKNS_10TensorBaseES9_NS_15PhiloxCudaStateEEUliRhSB_SB_SB_RKfSD_SD_SD_E_hSC_jLi2ELi1ELi4ELi512ELi2EEEvNS0_6detail10TensorInfoIT0_T2_EENSG_IT1_SI_EESI_T_:
        /*0000*/ 	.byte	0xa0, 0x18, 0x00, 0x00, 0xc0, 0x16, 0x00, 0x00, 0xa0, 0x1a, 0x00, 0x00


//--------------------- .nv.constant2._ZN2at4cuda57_GLOBAL__N__cd6b329d_24_DistributionBernoulli_cu_7537a20d21kernelPointwiseApply2IZNS_6native9templates4cuda28bernoulli_tensor_cuda_kernelIhfEEvRKNS_10TensorBaseES9_NS_15PhiloxCudaStateEEUliRhSB_SB_SB_RKfSD_SD_SD_E_hSC_jLi1ELin1ELi4ELi512ELi2EEEvNS0_6detail10TensorInfoIT0_T2_EENSG_IT1_SI_EESI_T_ --------------------------
	.section	.nv.constant2._ZN2at4cuda57_GLOBAL__N__cd6b329d_24_DistributionBernoulli_cu_7537a20d21kernelPointwiseApply2IZNS_6native9templates4cuda28bernoulli_tensor_cuda_kernelIhfEEvRKNS_10TensorBaseES9_NS_15PhiloxCudaStateEEUliRhSB_SB_SB_RKfSD_SD_SD_E_hSC_jLi1ELin1ELi4ELi512ELi2EEEvNS0_6detail10TensorInfoIT0_T2_EENSG_IT1_SI_EESI_T_,"a",@progbits
	.sectionflags	@""
	.align	4
.nv.constant2._ZN2at4cuda57_GLOBAL__N__cd6b329d_24_DistributionBernoulli_cu_7537a20d21kernelPointwiseApply2IZNS_6native9templates4cuda28bernoulli_tensor_cuda_kernelIhfEEvRKNS_10TensorBaseES9_NS_15PhiloxCudaStateEEUliRhSB_SB_SB_RKfSD_SD_SD_E_hSC_jLi1ELin1ELi4ELi512ELi2EEEvNS0_6detail10TensorInfoIT0_T2_EENSG_IT1_SI_EESI_T_:
        /*0000*/ 	.byte	0xe0, 0x45, 0x00, 0x00, 0xc0, 0x43, 0x00, 0x00, 0x40, 0x48, 0x00, 0x00


//--------------------- .nv.constant2._ZN2at4cuda57_GLOBAL__N__cd6b329d_24_DistributionBernoulli_cu_7537a20d21kernelPointwiseApply2IZNS_6native9templates4cuda28bernoulli_tensor_cuda_kernelIhfEEvRKNS_10TensorBaseES9_NS_15PhiloxCudaStateEEUliRhSB_SB_SB_RKfSD_SD_SD_E_hSC_jLi1ELi2ELi4ELi512ELi2EEEvNS0_6detail10TensorInfoIT0_T2_EENSG_IT1_SI_EESI_T_ --------------------------
	.section	.nv.constant2._ZN2at4cuda57_GLOBAL__N__cd6b329d_24_DistributionBernoulli_cu_7537a20d21kernelPointwiseApply2IZNS_6native9templates4cuda28bernoulli_tensor_cuda_kernelIhfEEvRKNS_10TensorBaseES9_NS_15PhiloxCudaStateEEUliRhSB_SB_SB_RKfSD_SD_SD_E_hSC_jLi1ELi2ELi4ELi512ELi2EEEvNS0_6detail10TensorInfoIT0_T2_EENSG_IT1_SI_EESI_T_,"a",@progbits
	.sectionflags	@""
	.align	4
.nv.constant2._ZN2at4cuda57_GLOBAL__N__cd6b329d_24_DistributionBernoulli_cu_7537a20d21kernelPointwiseApply2IZNS_6native9templates4cuda28bernoulli_tensor_cuda_kernelIhfEEvRKNS_10TensorBaseES9_NS_15PhiloxCudaStateEEUliRhSB_SB_SB_RKfSD_SD_SD_E_hSC_jLi1ELi2ELi4ELi512ELi2EEEvNS0_6detail10TensorInfoIT0_T2_EENSG_IT1_SI_EESI_T_:
        /*0000*/ 	.byte	0xc0, 0x18, 0x00, 0x00, 0xc0, 0x16, 0x00, 0x00, 0xd0, 0x1a, 0x00, 0x00


//--------------------- .nv.constant2._ZN2at4cuda57_GLOBAL__N__cd6b329d_24_DistributionBernoulli_cu_7537a20d21kernelPointwiseApply2IZNS_6native9templates4cuda28bernoulli_tensor_cuda_kernelIhfEEvRKNS_10TensorBaseES9_NS_15PhiloxCudaStateEEUliRhSB_SB_SB_RKfSD_SD_SD_E_hSC_jLi1ELi1ELi4ELi512ELi2EEEvNS0_6detail10TensorInfoIT0_T2_EENSG_IT1_SI_EESI_T_ --------------------------
	.section	.nv.constant2._ZN2at4cuda57_GLOBAL__N__cd6b329d_24_DistributionBernoulli_cu_7537a20d21kernelPointwiseApply2IZNS_6native9templates4cuda28bernoulli_tensor_cuda_kernelIhfEEvRKNS_10TensorBaseES9_NS_15PhiloxCudaStateEEUliRhSB_SB_SB_RKfSD_SD_SD_E_hSC_jLi1ELi1ELi4ELi512ELi2EEEvNS0_6detail10TensorInfoIT0_T2_EENSG_IT1_SI_EESI_T_,"a",@progbits
	.sectionflags	@""
	.align	4
.nv.constant2._ZN2at4cuda57_GLOBAL__N__cd6b329d_24_DistributionBernoulli_cu_7537a20d21kernelPointwiseApply2IZNS_6native9templates4cuda28bernoulli_tensor_cuda_kernelIhfEEvRKNS_10TensorBaseES9_NS_15PhiloxCudaStateEEUliRhSB_SB_SB_RKfSD_SD_SD_E_hSC_jLi1ELi1ELi4ELi512ELi2EEEvNS0_6detail10TensorInfoIT0_T2_EENSG_IT1_SI_EESI_T_:
        /*0000*/ 	.byte	0x00, 0x12, 0x00, 0x00, 0x60, 0x10, 0x00, 0x00, 0x70, 0x14, 0x00, 0x00


//--------------------- .nv.constant2._ZN2at4cuda57_GLOBAL__N__cd6b329d_24_DistributionBernoulli_cu_7537a20d21kernelPointwiseApply2IZNS_6native9templates4cuda28bernoulli_tensor_cuda_kernelIddEEvRKNS_10TensorBaseES9_NS_15PhiloxCudaStateEEUliRdSB_SB_SB_RKdSD_SD_SD_E_dSC_mLin1ELin1ELi4ELi512ELi2EEEvNS0_6detail10TensorInfoIT0_T2_EENSG_IT1_SI_EESI_T_ --------------------------
	.section	.nv.constant2._ZN2at4cuda57_GLOBAL__N__cd6b329d_24_DistributionBernoulli_cu_7537a20d21kernelPointwiseApply2IZNS_6native9templates4cuda28bernoulli_tensor_cuda_kernelIddEEvRKNS_10TensorBaseES9_NS_15PhiloxCudaStateEEUliRdSB_SB_SB_RKdSD_SD_SD_E_dSC_mLin1ELin1ELi4ELi512ELi2EEEvNS0_6detail10TensorInfoIT0_T2_EENSG_IT1_SI_EESI_T_,"a",@progbits
	.sectionflags	@""
	.align	4
.nv.constant2._ZN2at4cuda57_GLOBAL__N__cd6b329d_24_DistributionBernoulli_cu_7537a20d21kernelPointwiseApply2IZNS_6native9templates4cuda28bernoulli_tensor_cuda_kernelIddEEvRKNS_10TensorBaseES9_NS_15PhiloxCudaStateEEUliRdSB_SB_SB_RKdSD_SD_SD_E_dSC_mLin1ELin1ELi4ELi512ELi2EEEvNS0_6detail10TensorInfoIT0_T2_EENSG_IT1_SI_EESI_T_:
        /*0000*/ 	.byte	0x30, 0xde, 0x00, 0x00, 0x60, 0xdc, 0x00, 0x00, 0x20, 0xe0, 0x00, 0x00


//--------------------- .nv.constant2._ZN2at4cuda57_GLOBAL__N__cd6b329d_24_DistributionBernoulli_cu_7537a20d21kernelPointwiseApply2IZNS_6native9templates4cuda28bernoulli_tensor_cuda_kernelIddEEvRKNS_10TensorBaseES9_NS_15PhiloxCudaStateEEUliRdSB_SB_SB_RKdSD_SD_SD_E_dSC_mLi1ELi1ELi4ELi512ELi2EEEvNS0_6detail10TensorInfoIT0_T2_EENSG_IT1_SI_EESI_T_ --------------------------
	.section	.nv.constant2._ZN2at4cuda57_GLOBAL__N__cd6b329d_24_DistributionBernoulli_cu_7537a20d21kernelPointwiseApply2IZNS_6native9templates4cuda28bernoulli_tensor_cuda_kernelIddEEvRKNS_10TensorBaseES9_NS_15PhiloxCudaStateEEUliRdSB_SB_SB_RKdSD_SD_SD_E_dSC_mLi1ELi1ELi4ELi512ELi2EEEvNS0_6detail10TensorInfoIT0_T2_EENSG_IT1_SI_EESI_T_,"a",@progbits
	.sectionflags	@""
	.align	4
.nv.constant2._ZN2at4cuda57_GLOBAL__N__cd6b329d_24_DistributionBernoulli_cu_7537a20d21kernelPointwiseApply2IZNS_6native9templates4cuda28bernoulli_tensor_cuda_kernelIddEEvRKNS_10TensorBaseES9_NS_15PhiloxCudaStateEEUliRdSB_SB_SB_RKdSD_SD_SD_E_dSC_mLi1ELi1ELi4ELi512ELi2EEEvNS0_6detail10TensorInfoIT0_T2_EENSG_IT1_SI_EESI_T_:
        /*0000*/ 	.byte	0xa0, 0x14, 0x00, 0x00, 0xd0, 0x12, 0x00, 0x00, 0xd0, 0x17, 0x00, 0x00


//--------------------- .nv.constant2._ZN2at4cuda57_GLOBAL__N__cd6b329d_24_DistributionBernoulli_cu_7537a20d21kernelPointwiseApply2IZNS_6native9templates4cuda28bernoulli_tensor_cuda_kernelIddEEvRKNS_10TensorBaseES9_NS_15PhiloxCudaStateEEUliRdSB_SB_SB_RKdSD_SD_SD_E_dSC_jLin1ELin1ELi4ELi512ELi2EEEvNS0_6detail10TensorInfoIT0_T2_EENSG_IT1_SI_EESI_T_ --------------------------
	.section	.nv.constant2._ZN2at4cuda57_GLOBAL__N__cd6b329d_24_DistributionBernoulli_cu_7537a20d21kernelPointwiseApply2IZNS_6native9templates4cuda28bernoulli_tensor_cuda_kernelIddEEvRKNS_10TensorBaseES9_NS_15PhiloxCudaStateEEUliRdSB_SB_SB_RKdSD_SD_SD_E_dSC_jLin1ELin1ELi4ELi512ELi2EEEvNS0_6detail10TensorInfoIT0_T2_EENSG_IT1_SI_EESI_T_,"a",@progbits
	.sectionflags	@""
	.align	4
.nv.constant2._ZN2at4cuda57_GLOBAL__N__cd6b329d_24_DistributionBernoulli_cu_7537a20d21kernelPointwiseApply2IZNS_6native9templates4cuda28bernoulli_tensor_cuda_kernelIddEEvRKNS_10TensorBaseES9_NS_15PhiloxCudaStateEEUliRdSB_SB_SB_RKdSD_SD_SD_E_dSC_jLin1ELin1ELi4ELi512ELi2EEEvNS0_6detail10TensorInfoIT0_T2_EENSG_IT1_SI_EESI_T_:
        /*0000*/ 	.byte	0x00, 0x78, 0x00, 0x00, 0x30, 0x76, 0x00, 0x00, 0xf0, 0x79, 0x00, 0x00


//--------------------- .nv.constant2._ZN2at4cuda57_GLOBAL__N__cd6b329d_24_DistributionBernoulli_cu_7537a20d21kernelPointwiseApply2IZNS_6native9templates4cuda28bernoulli_tensor_cuda_kernelIddEEvRKNS_10TensorBaseES9_NS_15PhiloxCudaStateEEUliRdSB_SB_SB_RKdSD_SD_SD_E_dSC_jLin1ELi2ELi4ELi512ELi2EEEvNS0_6detail10TensorInfoIT0_T2_EENSG_IT1_SI_EESI_T_ --------------------------
	.section	.nv.constant2._ZN2at4cuda57_GLOBAL__N__cd6b329d_24_DistributionBernoulli_cu_7537a20d21kernelPointwiseApply2IZNS_6native9templates4cuda28bernoulli_tensor_cuda_kernelIddEEvRKNS_10TensorBaseES9_NS_15PhiloxCudaStateEEUliRdSB_SB_SB_RKdSD_SD_SD_E_dSC_jLin1ELi2ELi4ELi512ELi2EEEvNS0_6detail10TensorInfoIT0_T2_EENSG_IT1_SI_EESI_T_,"a",@progbits
	.sectionflags	@""
	.align	4
.nv.constant2._ZN2at4cuda57_GLOBAL__N__cd6b329d_24_DistributionBernoulli_cu_7537a20d21kernelPointwiseApply2IZNS_6native9templates4cuda28bernoulli_tensor_cuda_kernelIddEEvRKNS_10TensorBaseES9_NS_15PhiloxCudaStateEEUliRdSB_SB_SB_RKdSD_SD_SD_E_dSC_jLin1ELi2ELi4ELi512ELi2EEEvNS0_6detail10TensorInfoIT0_T2_EENSG_IT1_SI_EESI_T_:
        /*0000*/ 	.byte	0xd0, 0x4b, 0x00, 0x00, 0x00, 0x4a, 0x00, 0x00, 0xc0, 0x4d, 0x00, 0x00


//--------------------- .nv.constant2._ZN2at4cuda57_GLOBAL__N__cd6b329d_24_DistributionBernoulli_cu_7537a20d21kernelPointwiseApply2IZNS_6native9templates4cuda28bernoulli_tensor_cuda_kernelIddEEvRKNS_10TensorBaseES9_NS_15PhiloxCudaStateEEUliRdSB_SB_SB_RKdSD_SD_SD_E_dSC_jLin1ELi1ELi4ELi512ELi2EEEvNS0_6detail10TensorInfoIT0_T2_EENSG_IT1_SI_EESI_T_ --------------------------
	.section	.nv.constant2._ZN2at4cuda57_GLOBAL__N__cd6b329d_24_DistributionBernoulli_cu_7537a20d21kernelPointwiseApply2IZNS_6native9templates4cuda28bernoulli_tensor_cuda_kernelIddEEvRKNS_10TensorBaseES9_NS_15PhiloxCudaStateEEUliRdSB_SB_SB_RKdSD_SD_SD_E_dSC_jLin1ELi1ELi4ELi512ELi2EEEvNS0_6detail10TensorInfoIT0_T2_EENSG_IT1_SI_EESI_T_,"a",@progbits
	.sectionflags	@""
	.align	4
.nv.constant2._ZN2at4cuda57_GLOBAL__N__cd6b329d_24_DistributionBernoulli_cu_7537a20d21kernelPointwiseApply2IZNS_6native9templates4cuda28bernoulli_tensor_cuda_kernelIddEEvRKNS_10TensorBaseES9_NS_15PhiloxCudaStateEEUliRdSB_SB_SB_RKdSD_SD_SD_E_dSC_jLin1ELi1ELi4ELi512ELi2EEEvNS0_6detail10TensorInfoIT0_T2_EENSG_IT1_SI_EESI_T_:
        /*0000*/ 	.byte	0xb0, 0x45, 0x00, 0x00, 0x70, 0x43, 0x00, 0x00, 0x20, 0x48, 0x00, 0x00


//--------------------- .nv.constant2._ZN2at4cuda57_GLOBAL__N__cd6b329d_24_DistributionBernoulli_cu_7537a20d21kernelPointwiseApply2IZNS_6native9templates4cuda28bernoulli_tensor_cuda_kernelIddEEvRKNS_10TensorBaseES9_NS_15PhiloxCudaStateEEUliRdSB_SB_SB_RKdSD_SD_SD_E_dSC_jLi2ELin1ELi4ELi512ELi2EEEvNS0_6detail10TensorInfoIT0_T2_EENSG_IT1_SI_EESI_T_ --------------------------
	.section	.nv.constant2._ZN2at4cuda57_GLOBAL__N__cd6b329d_24_DistributionBernoulli_cu_7537a20d21kernelPointwiseApply2IZNS_6native9templates4cuda28bernoulli_tensor_cuda_kernelIddEEvRKNS_10TensorBaseES9_NS_15PhiloxCudaStateEEUliRdSB_SB_SB_RKdSD_SD_SD_E_dSC_jLi2ELin1ELi4ELi512ELi2EEEvNS0_6detail10TensorInfoIT0_T2_EENSG_IT1_SI_EESI_T_,"a",@progbits
	.sectionflags	@""
	.align	4
.nv.constant2._ZN2at4cuda57_GLOBAL__N__cd6b329d_24_DistributionBernoulli_cu_7537a20d21kernelPointwiseApply2IZNS_6native9templates4cuda28bernoulli_tensor_cuda_kernelIddEEvRKNS_10TensorBaseES9_NS_15PhiloxCudaStateEEUliRdSB_SB_SB_RKdSD_SD_SD_E_dSC_jLi2ELin1ELi4ELi512ELi2EEEvNS0_6detail10TensorInfoIT0_T2_EENSG_IT1_SI_EESI_T_:
        /*0000*/ 	.byte	0xb0, 0x4b, 0x00, 0x00, 0xe0, 0x49, 0x00, 0x00, 0xa0, 0x4d, 0x00, 0x00


//--------------------- .nv.constant2._ZN2at4cuda57_GLOBAL__N__cd6b329d_24_DistributionBernoulli_cu_7537a20d21kernelPointwiseApply2IZNS_6native9templates4cuda28bernoulli_tensor_cuda_kernelIddEEvRKNS_10TensorBaseES9_NS_15PhiloxCudaStateEEUliRdSB_SB_SB_RKdSD_SD_SD_E_dSC_jLi2ELi2ELi4ELi512ELi2EEEvNS0_6detail10TensorInfoIT0_T2_EENSG_IT1_SI_EESI_T_ --------------------------
	.section	.nv.constant2._ZN2at4cuda57_GLOBAL__N__cd6b329d_24_DistributionBernoulli_cu_7537a20d21kernelPointwiseApply2IZNS_6native9templates4cuda28bernoulli_tensor_cuda_kernelIddEEvRKNS_10TensorBaseES9_NS_15PhiloxCudaStateEEUliRdSB_SB_SB_RKdSD_SD_SD_E_dSC_jLi2ELi2ELi4ELi512ELi2EEEvNS0_6detail10TensorInfoIT0_T2_EENSG_IT1_SI_EESI_T_,"a",@progbits
	.sectionflags	@""
	.align	4
.nv.constant2._ZN2at4cuda57_GLOBAL__N__cd6b329d_24_DistributionBernoulli_cu_7537a20d21kernelPointwiseApply2IZNS_6native9templates4cuda28bernoulli_tensor_cuda_kernelIddEEvRKNS_10TensorBaseES9_NS_15PhiloxCudaStateEEUliRdSB_SB_SB_RKdSD_SD_SD_E_dSC_jLi2ELi2ELi4ELi512ELi2EEEvNS0_6detail10TensorInfoIT0_T2_EENSG_IT1_SI_EESI_T_:
        /*0000*/ 	.byte	0x50, 0x1e, 0x00, 0x00, 0x80, 0x1c, 0x00, 0x00, 0x40, 0x20, 0x00, 0x00


//--------------------- .nv.constant2._ZN2at4cuda57_GLOBAL__N__cd6b329d_24_DistributionBernoulli_cu_7537a20d21kernelPointwiseApply2IZNS_6native9templates4cuda28bernoulli_tensor_cuda_kernelIddEEvRKNS_10TensorBaseES9_NS_15PhiloxCudaStateEEUliRdSB_SB_SB_RKdSD_SD_SD_E_dSC_jLi2ELi1ELi4ELi512ELi2EEEvNS0_6detail10TensorInfoIT0_T2_EENSG_IT1_SI_EESI_T_ --------------------------
	.section	.nv.constant2._ZN2at4cuda57_GLOBAL__N__cd6b329d_24_DistributionBernoulli_cu_7537a20d21kernelPointwiseApply2IZNS_6native9templates4cuda28bernoulli_tensor_cuda_kernelIddEEvRKNS_10TensorBaseES9_NS_15PhiloxCudaStateEEUliRdSB_SB_SB_RKdSD_SD_SD_E_dSC_jLi2ELi1ELi4ELi512ELi2EEEvNS0_6detail10TensorInfoIT0_T2_EENSG_IT1_SI_EESI_T_,"a",@progbits
	.sectionflags	@""
	.align	4
.nv.constant2._ZN2at4cuda57_GLOBAL__N__cd6b329d_24_DistributionBernoulli_cu_7537a20d21kernelPointwiseApply2IZNS_6native9templates4cuda28bernoulli_tensor_cuda_kernelIddEEvRKNS_10TensorBaseES9_NS_15PhiloxCudaStateEEUliRdSB_SB_SB_RKdSD_SD_SD_E_dSC_jLi2ELi1ELi4ELi512ELi2EEEvNS0_6detail10TensorInfoIT0_T2_EENSG_IT1_SI_EESI_T_:
        /*0000*/ 	.byte	0xf0, 0x18, 0x00, 0x00, 0xe0, 0x16, 0x00, 0x00, 0x20, 0x1b, 0x00, 0x00


//--------------------- .nv.constant2._ZN2at4cuda57_GLOBAL__N__cd6b329d_24_DistributionBernoulli_cu_7537a20d21kernelPointwiseApply2IZNS_6native9templates4cuda28bernoulli_tensor_cuda_kernelIddEEvRKNS_10TensorBaseES9_NS_15PhiloxCudaStateEEUliRdSB_SB_SB_RKdSD_SD_SD_E_dSC_jLi1ELin1ELi4ELi512ELi2EEEvNS0_6detail10TensorInfoIT0_T2_EENSG_IT1_SI_EESI_T_ --------------------------
	.section	.nv.constant2._ZN2at4cuda57_GLOBAL__N__cd6b329d_24_DistributionBernoulli_cu_7537a20d21kernelPointwiseApply2IZNS_6native9templates4cuda28bernoulli_tensor_cuda_kernelIddEEvRKNS_10TensorBaseES9_NS_15PhiloxCudaStateEEUliRdSB_SB_SB_RKdSD_SD_SD_E_dSC_jLi1ELin1ELi4ELi512ELi2EEEvNS0_6detail10TensorInfoIT0_T2_EENSG_IT1_SI_EESI_T_,"a",@progbits
	.sectionflags	@""
	.align	4
.nv.constant2._ZN2at4cuda57_GLOBAL__N__cd6b329d_24_DistributionBernoulli_cu_7537a20d21kernelPointwiseApply2IZNS_6native9templates4cuda28bernoulli_tensor_cuda_kernelIddEEvRKNS_10TensorBaseES9_NS_15PhiloxCudaStateEEUliRdSB_SB_SB_RKdSD_SD_SD_E_dSC_jLi1ELin1ELi4ELi512ELi2EEEvNS0_6detail10TensorInfoIT0_T2_EENSG_IT1_SI_EESI_T_:
        /*0000*/ 	.byte	0x40, 0x46, 0x00, 0x00, 0x00, 0x44, 0x00, 0x00, 0xc0, 0x48, 0x00, 0x00


//--------------------- .nv.constant2._ZN2at4cuda57_GLOBAL__N__cd6b329d_24_DistributionBernoulli_cu_7537a20d21kernelPointwiseApply2IZNS_6native9templates4cuda28bernoulli_tensor_cuda_kernelIddEEvRKNS_10TensorBaseES9_NS_15PhiloxCudaStateEEUliRdSB_SB_SB_RKdSD_SD_SD_E_dSC_jLi1ELi2ELi4ELi512ELi2EEEvNS0_6detail10TensorInfoIT0_T2_EENSG_IT1_SI_EESI_T_ --------------------------
	.section	.nv.constant2._ZN2at4cuda57_GLOBAL__N__cd6b329d_24_DistributionBernoulli_cu_7537a20d21kernelPointwiseApply2IZNS_6native9templates4cuda28bernoulli_tensor_cuda_kernelIddEEvRKNS_10TensorBaseES9_NS_15PhiloxCudaStateEEUliRdSB_SB_SB_RKdSD_SD_SD_E_dSC_jLi1ELi2ELi4ELi512ELi2EEEvNS0_6detail10TensorInfoIT0_T2_EENSG_IT1_SI_EESI_T_,"a",@progbits
	.sectionflags	@""
	.align	4
.nv.constant2._ZN2at4cuda57_GLOBAL__N__cd6b329d_24_DistributionBernoulli_cu_7537a20d21kernelPointwiseApply2IZNS_6native9templates4cuda28bernoulli_tensor_cuda_kernelIddEEvRKNS_10TensorBaseES9_NS_15PhiloxCudaStateEEUliRdSB_SB_SB_RKdSD_SD_SD_E_dSC_jLi1ELi2ELi4ELi512ELi2EEEvNS0_6detail10TensorInfoIT0_T2_EENSG_IT1_SI_EESI_T_:
        /*0000*/ 	.byte	0x10, 0x19, 0x00, 0x00, 0xf0, 0x16, 0x00, 0x00, 0x40, 0x1b, 0x00, 0x00


//--------------------- .nv.constant2._ZN2at4cuda57_GLOBAL__N__cd6b329d_24_DistributionBernoulli_cu_7537a20d21kernelPointwiseApply2IZNS_6native9templates4cuda28bernoulli_tensor_cuda_kernelIddEEvRKNS_10TensorBaseES9_NS_15PhiloxCudaStateEEUliRdSB_SB_SB_RKdSD_SD_SD_E_dSC_jLi1ELi1ELi4ELi512ELi2EEEvNS0_6detail10TensorInfoIT0_T2_EENSG_IT1_SI_EESI_T_ --------------------------
	.section	.nv.constant2._ZN2at4cuda57_GLOBAL__N__cd6b329d_24_DistributionBernoulli_cu_7537a20d21kernelPointwiseApply2IZNS_6native9templates4cuda28bernoulli_tensor_cuda_kernelIddEEvRKNS_10TensorBaseES9_NS_15PhiloxCudaStateEEUliRdSB_SB_SB_RKdSD_SD_SD_E_dSC_jLi1ELi1ELi4ELi512ELi2EEEvNS0_6detail10TensorInfoIT0_T2_EENSG_IT1_SI_EESI_T_,"a",@progbits
	.sectionflags	@""
	.align	4
.nv.constant2._ZN2at4cuda57_GLOBAL__N__cd6b329d_24_DistributionBernoulli_cu_7537a20d21kernelPointwiseApply2IZNS_6native9templates4cuda28bernoulli_tensor_cuda_kernelIddEEvRKNS_10TensorBaseES9_NS_15PhiloxCudaStateEEUliRdSB_SB_SB_RKdSD_SD_SD_E_dSC_jLi1ELi1ELi4ELi512ELi2EEEvNS0_6detail10TensorInfoIT0_T2_EENSG_IT1_SI_EESI_T_:
        /*0000*/ 	.byte	0x60, 0x12, 0x00, 0x00, 0x90, 0x10, 0x00, 0x00, 0xf0, 0x14, 0x00, 0x00


//--------------------- .text._ZN2at6native57_GLOBAL__N__cd6b329d_24_DistributionBernoulli_cu_7537a20d43distribution_elementwise_grid_stride_kernelIfLi4EZNS0_9templates4cuda21uniform_and_transformIbfPNS_17CUDAGeneratorImplEZZZNS4_16bernoulli_kernelIS7_EEvRNS_18TensorIteratorBaseEdT_ENKUlvE_clEvENKUlvE8_clEvEUlfE_EEvSA_T1_T2_EUlP24curandStatePhilox4_32_10E0_ZNS1_27distribution_nullary_kernelIbf6float4S7_SJ_SE_EEvSA_SG_RKT3_T4_EUlifE0_EEvlNS_15PhiloxCudaStateESF_SG_ --------------------------
	.section	.text._ZN2at6native57_GLOBAL__N__cd6b329d_24_DistributionBernoulli_cu_7537a20d43distribution_elementwise_grid_stride_kernelIfLi4EZNS0_9templates4cuda21uniform_and_transformIbfPNS_17CUDAGeneratorImplEZZZNS4_16bernoulli_kernelIS7_EEvRNS_18TensorIteratorBaseEdT_ENKUlvE_clEvENKUlvE8_clEvEUlfE_EEvSA_T1_T2_EUlP24curandStatePhilox4_32_10E0_ZNS1_27distribution_nullary_kernelIbf6float4S7_SJ_SE_EEvSA_SG_RKT3_T4_EUlifE0_EEvlNS_15PhiloxCudaStateESF_SG_,"ax",@progbits
	.align	128
.text._ZN2at6native57_GLOBAL__N__cd6b329d_24_DistributionBernoulli_cu_7537a20d43distribution_elementwise_grid_stride_kernelIfLi4EZNS0_9templates4cuda21uniform_and_transformIbfPNS_17CUDAGeneratorImplEZZZNS4_16bernoulli_kernelIS7_EEvRNS_18TensorIteratorBaseEdT_ENKUlvE_clEvENKUlvE8_clEvEUlfE_EEvSA_T1_T2_EUlP24curandStatePhilox4_32_10E0_ZNS1_27distribution_nullary_kernelIbf6float4S7_SJ_SE_EEvSA_SG_RKT3_T4_EUlifE0_EEvlNS_15PhiloxCudaStateESF_SG_:
        .type           _ZN2at6native57_GLOBAL__N__cd6b329d_24_DistributionBernoulli_cu_7537a20d43distribution_elementwise_grid_stride_kernelIfLi4EZNS0_9templates4cuda21uniform_and_transformIbfPNS_17CUDAGeneratorImplEZZZNS4_16bernoulli_kernelIS7_EEvRNS_18TensorIteratorBaseEdT_ENKUlvE_clEvENKUlvE8_clEvEUlfE_EEvSA_T1_T2_EUlP24curandStatePhilox4_32_10E0_ZNS1_27distribution_nullary_kernelIbf6float4S7_SJ_SE_EEvSA_SG_RKT3_T4_EUlifE0_EEvlNS_15PhiloxCudaStateESF_SG_,@function
        .size           _ZN2at6native57_GLOBAL__N__cd6b329d_24_DistributionBernoulli_cu_7537a20d43distribution_elementwise_grid_stride_kernelIfLi4EZNS0_9templates4cuda21uniform_and_transformIbfPNS_17CUDAGeneratorImplEZZZNS4_16bernoulli_kernelIS7_EEvRNS_18TensorIteratorBaseEdT_ENKUlvE_clEvENKUlvE8_clEvEUlfE_EEvSA_T1_T2_EUlP24curandStatePhilox4_32_10E0_ZNS1_27distribution_nullary_kernelIbf6float4S7_SJ_SE_EEvSA_SG_RKT3_T4_EUlifE0_EEvlNS_15PhiloxCudaStateESF_SG_,(.L_x_7482 - _ZN2at6native57_GLOBAL__N__cd6b329d_24_DistributionBernoulli_cu_7537a20d43distribution_elementwise_grid_stride_kernelIfLi4EZNS0_9templates4cuda21uniform_and_transformIbfPNS_17CUDAGeneratorImplEZZZNS4_16bernoulli_kernelIS7_EEvRNS_18TensorIteratorBaseEdT_ENKUlvE_clEvENKUlvE8_clEvEUlfE_EEvSA_T1_T2_EUlP24curandStatePhilox4_32_10E0_ZNS1_27distribution_nullary_kernelIbf6float4S7_SJ_SE_EEvSA_SG_RKT3_T4_EUlifE0_EEvlNS_15PhiloxCudaStateESF_SG_)
        .other          _ZN2at6native57_GLOBAL__N__cd6b329d_24_DistributionBernoulli_cu_7537a20d43distribution_elementwise_grid_stride_kernelIfLi4EZNS0_9templates4cuda21uniform_and_transformIbfPNS_17CUDAGeneratorImplEZZZNS4_16bernoulli_kernelIS7_EEvRNS_18TensorIteratorBaseEdT_ENKUlvE_clEvENKUlvE8_clEvEUlfE_EEvSA_T1_T2_EUlP24curandStatePhilox4_32_10E0_ZNS1_27distribution_nullary_kernelIbf6float4S7_SJ_SE_EEvSA_SG_RKT3_T4_EUlifE0_EEvlNS_15PhiloxCudaStateESF_SG_,@"STO_CUDA_ENTRY STV_DEFAULT"
_ZN2at6native57_GLOBAL__N__cd6b329d_24_DistributionBernoulli_cu_7537a20d43distribution_elementwise_grid_stride_kernelIfLi4EZNS0_9templates4cuda21uniform_and_transformIbfPNS_17CUDAGeneratorImplEZZZNS4_16bernoulli_kernelIS7_EEvRNS_18TensorIteratorBaseEdT_ENKUlvE_clEvENKUlvE8_clEvEUlfE_EEvSA_T1_T2_EUlP24curandStatePhilox4_32_10E0_ZNS1_27distribution_nullary_kernelIbf6float4S7_SJ_SE_EEvSA_SG_RKT3_T4_EUlifE0_EEvlNS_15PhiloxCudaStateESF_SG_:
[----:B------:R-:W-:Y:S08]  /*0000*/  LDC R1, c[0x0][0x28] ;  /* 0x00000a00ff017b82 */ /* 0x000ff00000000800 */
[----:B------:R-:W0:Y:S01]  /*0010*/  LDC R28, c[0x0][0x220] ;  /* 0x00008800ff1c7b82 */ /* 0x000e220000000800 */
[----:B------:R-:W-:Y:S01]  /*0020*/  ULDC.U8 UR4, c[0x0][0x22c] ;  /* 0x00008b0000047ab9 */ /* 0x000fe20000000000 */
[----:B------:R-:W-:Y:S01]  /*0030*/  ULDC.64 UR58, c[0x0][0x208] ;  /* 0x00008200003a7ab9 */ /* 0x000fe20000000a00 */
[----:B------:R-:W-:-:S05]  /*0040*/  ISETP.NE.AND P0, PT, RZ, UR4, PT ;  /* 0x00000004ff007c0c */ /* 0x000fca000bf05270 */
[----:B------:R-:W1:Y:S01]  /*0050*/  LDC R29, c[0x0][0x224] ;  /* 0x00008900ff1d7b82 */ /* 0x000e620000000800 */
[----:B------:R-:W-:Y:S01]  /*0060*/  ULDC.64 UR4, c[0x0][0x218] ;  /* 0x0000860000047ab9 */ /* 0x000fe20000000a00 */
[----:B------:R-:W2:Y:S06]  /*0070*/  S2R R16, SR_TID.X ;  /* 0x0000000000107919 */ /* 0x000eac0000002100 */
[----:B------:R-:W3:Y:S01]  /*0080*/  @P0 LDC R5, c[0x0][0x228] ;  /* 0x00008a00ff050b82 */ /* 0x000ee20000000800 */
[----:B0-----:R-:W-:Y:S01]  /*0090*/  @P0 MOV R2, R28 ;  /* 0x0000001c00020202 */ /* 0x001fe20000000f00 */
[----:B-1----:R-:W-:-:S06]  /*00a0*/  @P0 IMAD.MOV.U32 R3, RZ, RZ, R29 ;  /* 0x000000ffff030224 */ /* 0x002fcc00078e001d */
[----:B------:R-:W3:Y:S01]  /*00b0*/  @P0 LDG.E.64 R2, desc[UR58][R2.64] ;  /* 0x0000003a02020981 */ /* 0x000ee2000c1e1b00 */
[----:B------:R-:W-:Y:S01]  /*00c0*/  MOV R20, UR4 ;  /* 0x0000000400147c02 */ /* 0x000fe20008000f00 */
[----:B------:R-:W-:-:S06]  /*00d0*/  IMAD.U32 R21, RZ, RZ, UR5 ;  /* 0x00000005ff157e24 */ /* 0x000fcc000f8e00ff */
[----:B------:R-:W4:Y:S01]  /*00e0*/  @P0 LDG.E.64 R20, desc[UR58][R20.64] ;  /* 0x0000003a14140981 */ /* 0x000f22000c1e1b00 */
[----:B------:R-:W2:Y:S01]  /*00f0*/  S2UR UR4, SR_CTAID.X ;  /* 0x00000000000479c3 */ /* 0x000ea20000002500 */
[----:B------:R-:W-:-:S07]  /*0100*/  HFMA2.MMA R17, -RZ, RZ, 0, 0 ;  /* 0x00000000ff117435 */ /* 0x000fce00000001ff */
[----:B------:R-:W2:Y:S02]  /*0110*/  LDC R0, c[0x0][RZ] ;  /* 0x00000000ff007b82 */ /* 0x000ea40000000800 */
[----:B--2---:R-:W-:Y:S01]  /*0120*/  IMAD.WIDE.U32 R16, R0, UR4, R16 ;  /* 0x0000000400107c25 */ /* 0x004fe2000f8e0010 */
[----:B------:R-:W-:Y:S02]  /*0130*/  ULDC.64 UR4, c[0x0][0x210] ;  /* 0x0000840000047ab9 */ /* 0x000fe40000000a00 */
[----:B------:R-:W-:Y:S01]  /*0140*/  UIADD3 UR4, UP0, UR4, -0x1, URZ ;  /* 0xffffffff04047890 */ /* 0x000fe2000ff1e03f */
[----:B------:R-:W-:-:S03]  /*0150*/  IMAD.WIDE.U32 R8, R16, -0x326172a9, RZ ;  /* 0xcd9e8d5710087825 */ /* 0x000fc600078e00ff */
[----:B------:R-:W-:Y:S01]  /*0160*/  UIADD3.X UR5, UR5, -0x1, URZ, UP0, !UPT ;  /* 0xffffffff05057890 */ /* 0x000fe200087fe43f */
[----:B---3--:R-:W-:-:S05]  /*0170*/  @P0 IADD3 R28, P1, R2, R5, RZ ;  /* 0x00000005021c0210 */ /* 0x008fca0007f3e0ff */
[----:B------:R-:W-:Y:S01]  /*0180*/  @P0 IMAD.X R29, RZ, RZ, R3, P1 ;  /* 0x000000ffff1d0224 */ /* 0x000fe200008e0603 */
[----:B------:R-:W-:Y:S02]  /*0190*/  ISETP.NE.U32.AND P0, PT, RZ, UR5, PT ;  /* 0x00000005ff007c0c */ /* 0x000fe4000bf05070 */
[----:B----4-:R-:W-:Y:S01]  /*01a0*/  IADD3 R4, R21, -0x4498517b, RZ ;  /* 0xbb67ae8515047810 */ /* 0x010fe20007ffe0ff */
[----:B------:R-:W-:Y:S01]  /*01b0*/  VIADD R5, R20, 0x9e3779b9 ;  /* 0x9e3779b914057836 */ /* 0x000fe20000000000 */
[--C-:B------:R-:W-:Y:S02]  /*01c0*/  SHF.R.U64 R2, R28, 0x2, R29.reuse ;  /* 0x000000021c027819 */ /* 0x100fe4000000121d */
[----:B------:R-:W-:-:S03]  /*01d0*/  SHF.R.U32.HI R3, RZ, 0x2, R29 ;  /* 0x00000002ff037819 */ /* 0x000fc6000001161d */
[----:B------:R-:W-:Y:S01]  /*01e0*/  IMAD.WIDE.U32 R6, R2, -0x2daee0ad, RZ ;  /* 0xd2511f5302067825 */ /* 0x000fe200078e00ff */
[----:B------:R-:W-:-:S04]  /*01f0*/  LOP3.LUT R10, R9, R3, R20, 0x96, !PT ;  /* 0x00000003090a7212 */ /* 0x000fc800078e9614 */
[----:B------:R-:W-:Y:S01]  /*0200*/  LOP3.LUT R12, R21, R7, R17, 0x96, !PT ;  /* 0x00000007150c7212 */ /* 0x000fe200078e9611 */
[----:B------:R-:W-:Y:S01]  /*0210*/  IMAD.WIDE.U32 R10, R10, -0x2daee0ad, RZ ;  /* 0xd2511f530a0a7825 */ /* 0x000fe200078e00ff */
[----:B------:R-:W-:-:S03]  /*0220*/  IADD3 R7, R20, 0x3c6ef372, RZ ;  /* 0x3c6ef37214077810 */ /* 0x000fc60007ffe0ff */
[----:B------:R-:W-:Y:S01]  /*0230*/  IMAD.WIDE.U32 R12, R12, -0x326172a9, RZ ;  /* 0xcd9e8d570c0c7825 */ /* 0x000fe200078e00ff */
[----:B------:R-:W-:Y:S02]  /*0240*/  LOP3.LUT R14, R11, R6, R4, 0x96, !PT ;  /* 0x000000060b0e7212 */ /* 0x000fe400078e9604 */
[----:B------:R-:W-:Y:S02]  /*0250*/  IADD3 R6, R21, 0x32370b8f, RZ ;  /* 0x32370b8f15067810 */ /* 0x000fe40007ffe0ff */
[----:B------:R-:W-:Y:S01]  /*0260*/  LOP3.LUT R8, R13, R5, R8, 0x96, !PT ;  /* 0x000000050d087212 */ /* 0x000fe200078e9608 */
[----:B------:R-:W-:-:S04]  /*0270*/  IMAD.WIDE.U32 R14, R14, -0x326172a9, RZ ;  /* 0xcd9e8d570e0e7825 */ /* 0x000fc800078e00ff */
[----:B------:R-:W-:Y:S01]  /*0280*/  IMAD.WIDE.U32 R8, R8, -0x2daee0ad, RZ ;  /* 0xd2511f5308087825 */ /* 0x000fe200078e00ff */
[----:B------:R-:W-:-:S03]  /*0290*/  LOP3.LUT R12, R15, R12, R7, 0x96, !PT ;  /* 0x0000000c0f0c7212 */ /* 0x000fc600078e9607 */
[----:B------:R-:W-:Y:S02]  /*02a0*/  VIADD R5, R21, 0x76cf5d0a ;  /* 0x76cf5d0a15057836 */ /* 0x000fe40000000000 */
[----:B------:R-:W-:-:S03]  /*02b0*/  IMAD.WIDE.U32 R12, R12, -0x2daee0ad, RZ ;  /* 0xd2511f530c0c7825 */ /* 0x000fc600078e00ff */
[----:B------:R-:W-:Y:S01]  /*02c0*/  LOP3.LUT R18, R9, R10, R5, 0x96, !PT ;  /* 0x0000000a09127212 */ /* 0x000fe200078e9605 */
[C---:B------:R-:W-:Y:S01]  /*02d0*/  VIADD R7, R20.reuse, 0xdaa66d2b ;  /* 0xdaa66d2b14077836 */ /* 0x040fe20000000000 */
[----:B------:R-:W-:Y:S02]  /*02e0*/  LOP3.LUT R10, R13, R8, R6, 0x96, !PT ;  /* 0x000000080d0a7212 */ /* 0x000fe400078e9606 */
[----:B------:R-:W-:Y:S01]  /*02f0*/  IADD3 R9, R20, 0x78dde6e4, RZ ;  /* 0x78dde6e414097810 */ /* 0x000fe20007ffe0ff */
[----:B------:R-:W-:Y:S01]  /*0300*/  IMAD.WIDE.U32 R18, R18, -0x326172a9, RZ ;  /* 0xcd9e8d5712127825 */ /* 0x000fe200078e00ff */
[----:B------:R-:W-:-:S03]  /*0310*/  IADD3 R8, R21, -0x56f99767, RZ ;  /* 0xa906689915087810 */ /* 0x000fc60007ffe0ff */
[----:B------:R-:W-:Y:S01]  /*0320*/  IMAD.WIDE.U32 R10, R10, -0x326172a9, RZ ;  /* 0xcd9e8d570a0a7825 */ /* 0x000fe200078e00ff */
[----:B------:R-:W-:-:S03]  /*0330*/  LOP3.LUT R14, R19, R14, R7, 0x96, !PT ;  /* 0x0000000e130e7212 */ /* 0x000fc600078e9607 */
[----:B------:R-:W-:Y:S01]  /*0340*/  VIADD R7, R21, 0xed9eba14 ;  /* 0xed9eba1415077836 */ /* 0x000fe20000000000 */
[----:B------:R-:W-:Y:S01]  /*0350*/  LOP3.LUT R9, R11, R18, R9, 0x96, !PT ;  /* 0x000000120b097212 */ /* 0x000fe200078e9609 */
[----:B------:R-:W-:Y:S01]  /*0360*/  IMAD.WIDE.U32 R14, R14, -0x2daee0ad, RZ ;  /* 0xd2511f530e0e7825 */ /* 0x000fe200078e00ff */
[----:B------:R-:W-:-:S04]  /*0370*/  IADD3 R11, R20, -0x4ab325aa, RZ ;  /* 0xb54cda56140b7810 */ /* 0x000fc80007ffe0ff */
[----:B------:R-:W-:Y:S01]  /*0380*/  LOP3.LUT R22, R15, R12, R7, 0x96, !PT ;  /* 0x0000000c0f167212 */ /* 0x000fe200078e9607 */
[----:B------:R-:W-:-:S04]  /*0390*/  IMAD.WIDE.U32 R12, R9, -0x2daee0ad, RZ ;  /* 0xd2511f53090c7825 */ /* 0x000fc800078e00ff */
[----:B------:R-:W-:Y:S01]  /*03a0*/  IMAD.WIDE.U32 R22, R22, -0x326172a9, RZ ;  /* 0xcd9e8d5716167825 */ /* 0x000fe200078e00ff */
[----:B------:R-:W-:-:S03]  /*03b0*/  LOP3.LUT R14, R13, R14, R8, 0x96, !PT ;  /* 0x0000000e0d0e7212 */ /* 0x000fc600078e9608 */
[----:B------:R-:W-:Y:S02]  /*03c0*/  VIADD R9, R20, 0x1715609d ;  /* 0x1715609d14097836 */ /* 0x000fe40000000000 */
[----:B------:R-:W-:-:S03]  /*03d0*/  IMAD.WIDE.U32 R14, R14, -0x326172a9, RZ ;  /* 0xcd9e8d570e0e7825 */ /* 0x000fc600078e00ff */
[----:B------:R-:W-:Y:S02]  /*03e0*/  LOP3.LUT R9, R23, R10, R9, 0x96, !PT ;  /* 0x0000000a17097212 */ /* 0x000fe400078e9609 */
[----:B------:R-:W-:Y:S02]  /*03f0*/  LOP3.LUT R11, R15, R22, R11, 0x96, !PT ;  /* 0x000000160f0b7212 */ /* 0x000fe400078e960b */
[----:B------:R-:W-:Y:S01]  /*0400*/  IADD3 R10, R21, 0x1fd5c5a3, RZ ;  /* 0x1fd5c5a3150a7810 */ /* 0x000fe20007ffe0ff */
[----:B------:R-:W-:Y:S01]  /*0410*/  IMAD.WIDE.U32 R18, R9, -0x2daee0ad, RZ ;  /* 0xd2511f5309127825 */ /* 0x000fe200078e00ff */
[----:B------:R-:W-:-:S03]  /*0420*/  IADD3 R15, R21, -0x695add53, RZ ;  /* 0x96a522ad150f7810 */ /* 0x000fc60007ffe0ff */
[----:B------:R-:W-:Y:S02]  /*0430*/  VIADD R9, R21, 0x646e171e ;  /* 0x646e171e15097836 */ /* 0x000fe40000000000 */
[----:B------:R-:W-:-:S03]  /*0440*/  IMAD.WIDE.U32 R38, R11, -0x2daee0ad, RZ ;  /* 0xd2511f530b267825 */ /* 0x000fc600078e00ff */
[----:B------:R-:W-:Y:S01]  /*0450*/  LOP3.LUT R12, R19, R12, R9, 0x96, !PT ;  /* 0x0000000c130c7212 */ /* 0x000fe200078e9609 */
[----:B------:R-:W-:Y:S01]  /*0460*/  VIADD R11, R20, 0x5384540f ;  /* 0x5384540f140b7836 */ /* 0x000fe20000000000 */
[----:B------:R-:W-:-:S03]  /*0470*/  LOP3.LUT R18, R39, R18, R10, 0x96, !PT ;  /* 0x0000001227127212 */ /* 0x000fc600078e960a */
[----:B------:R-:W-:-:S04]  /*0480*/  IMAD.WIDE.U32 R12, R12, -0x326172a9, RZ ;  /* 0xcd9e8d570c0c7825 */ /* 0x000fc800078e00ff */
[----:B------:R-:W-:Y:S01]  /*0490*/  IMAD.WIDE.U32 R18, R18, -0x326172a9, RZ ;  /* 0xcd9e8d5712127825 */ /* 0x000fe200078e00ff */
[----:B------:R-:W-:Y:S02]  /*04a0*/  LOP3.LUT R11, R13, R14, R11, 0x96, !PT ;  /* 0x0000000e0d0b7212 */ /* 0x000fe400078e960b */
[----:B------:R-:W-:Y:S01]  /*04b0*/  IADD3 R13, R20, -0xe443238, RZ ;  /* 0xf1bbcdc8140d7810 */ /* 0x000fe20007ffe0ff */
[----:B------:R-:W-:Y:S02]  /*04c0*/  IMAD.MOV.U32 R14, RZ, RZ, R17 ;  /* 0x000000ffff0e7224 */ /* 0x000fe400078e0011 */
[----:B------:R-:W-:Y:S01]  /*04d0*/  IMAD.WIDE.U32 R36, R11, -0x2daee0ad, RZ ;  /* 0xd2511f530b247825 */ /* 0x000fe200078e00ff */
[----:B------:R-:W-:Y:S02]  /*04e0*/  LOP3.LUT R12, R19, R12, R13, 0x96, !PT ;  /* 0x0000000c130c7212 */ /* 0x000fe400078e960d */
[----:B------:R-:W-:Y:S01]  /*04f0*/  MOV R13, R16 ;  /* 0x00000010000d7202 */ /* 0x000fe20000000f00 */
[----:B------:R-:W-:-:S02]  /*0500*/  VIADD R11, R21, 0xdb3d7428 ;  /* 0xdb3d7428150b7836 */ /* 0x000fc40000000000 */
[----:B------:R-:W-:-:S03]  /*0510*/  IMAD.HI.U32 R19, R12, -0x2daee0ad, RZ ;  /* 0xd2511f530c137827 */ /* 0x000fc600078e00ff */
[----:B------:R-:W-:Y:S01]  /*0520*/  LOP3.LUT R38, R37, R38, R11, 0x96, !PT ;  /* 0x0000002625267212 */ /* 0x000fe200078e960b */
[----:B------:R-:W-:Y:S01]  /*0530*/  VIADD R37, R20, 0x8ff34781 ;  /* 0x8ff3478114257836 */ /* 0x000fe20000000000 */
[----:B------:R-:W-:-:S03]  /*0540*/  LOP3.LUT R36, R19, R36, R15, 0x96, !PT ;  /* 0x0000002413247212 */ /* 0x000fc600078e960f */
[----:B------:R-:W-:-:S05]  /*0550*/  IMAD.HI.U32 R22, R38, -0x326172a9, RZ ;  /* 0xcd9e8d5726167827 */ /* 0x000fca00078e00ff */
[----:B------:R-:W-:Y:S01]  /*0560*/  LOP3.LUT R37, R22, R18, R37, 0x96, !PT ;  /* 0x0000001216257212 */ /* 0x000fe200078e9625 */
[----:B------:R-:W-:Y:S06]  /*0570*/  @!P0 BRA `(.L_x_0) ;  /* 0x0000000000188947 */ /* 0x000fec0003800000 */
[----:B------:R-:W-:Y:S01]  /*0580*/  ULDC UR6, c[0x0][0xc] ;  /* 0x0000030000067ab9 */ /* 0x000fe20000000800 */
[----:B------:R-:W-:Y:S01]  /*0590*/  MOV R26, 0x5d0 ;  /* 0x000005d0001a7802 */ /* 0x000fe20000000f00 */
[----:B------:R-:W-:-:S05]  /*05a0*/  IMAD R27, R0, UR6, RZ ;  /* 0x00000006001b7c24 */ /* 0x000fca000f8e02ff */
[----:B------:R-:W-:-:S07]  /*05b0*/  SHF.L.U32 R27, R27, 0x2, RZ ;  /* 0x000000021b1b7819 */ /* 0x000fce00000006ff */
[----:B------:R-:W-:Y:S05]  /*05c0*/  CALL.REL.NOINC `($__internal_0_$__cuda_sm20_div_s64) ;  /* 0x0000004c003c7944 */ /* 0x000fea0003c00000 */
[----:B------:R-:W-:Y:S05]  /*05d0*/  BRA `(.L_x_1) ;  /* 0x00000000005c7947 */ /* 0x000fea0003800000 */
.L_x_0:
[----:B------:R-:W0:Y:S02]  /*05e0*/  LDC R19, c[0x0][0xc] ;  /* 0x00000300ff137b82 */ /* 0x000e240000000800 */
[----:B0-----:R-:W-:-:S04]  /*05f0*/  IMAD R18, R0, R19, RZ ;  /* 0x0000001300127224 */ /* 0x001fc800078e02ff */
[----:B------:R-:W-:-:S04]  /*0600*/  IMAD.SHL.U32 R22, R18, 0x4, RZ ;  /* 0x0000000412167824 */ /* 0x000fc800078e00ff */
[----:B------:R-:W0:Y:S01]  /*0610*/  I2F.U32.RP R23, R22 ;  /* 0x0000001600177306 */ /* 0x000e220000209000 */
[----:B------:R-:W-:Y:S01]  /*0620*/  IMAD.MOV R25, RZ, RZ, -R22 ;  /* 0x000000ffff197224 */ /* 0x000fe200078e0a16 */
[----:B------:R-:W-:-:S06]  /*0630*/  ISETP.NE.U32.AND P2, PT, R22, RZ, PT ;  /* 0x000000ff1600720c */ /* 0x000fcc0003f45070 */
[----:B0-----:R-:W0:Y:S02]  /*0640*/  MUFU.RCP R23, R23 ;  /* 0x0000001700177308 */ /* 0x001e240000001000 */
[----:B0-----:R-:W-:Y:S02]  /*0650*/  IADD3 R18, R23, 0xffffffe, RZ ;  /* 0x0ffffffe17127810 */ /* 0x001fe40007ffe0ff */
[----:B------:R-:W-:-:S04]  /*0660*/  MOV R23, RZ ;  /* 0x000000ff00177202 */ /* 0x000fc80000000f00 */
[----:B------:R0:W1:Y:S02]  /*0670*/  F2I.FTZ.U32.TRUNC.NTZ R19, R18 ;  /* 0x0000001200137305 */ /* 0x000064000021f000 */
[----:B0-----:R-:W-:Y:S01]  /*0680*/  MOV R18, RZ ;  /* 0x000000ff00127202 */ /* 0x001fe20000000f00 */
[----:B-1----:R-:W-:-:S04]  /*0690*/  IMAD R25, R25, R19, RZ ;  /* 0x0000001319197224 */ /* 0x002fc800078e02ff */
[----:B------:R-:W-:-:S06]  /*06a0*/  IMAD.HI.U32 R19, R19, R25, R18 ;  /* 0x0000001913137227 */ /* 0x000fcc00078e0012 */
[----:B------:R-:W-:-:S04]  /*06b0*/  IMAD.HI.U32 R19, R19, UR4, RZ ;  /* 0x0000000413137c27 */ /* 0x000fc8000f8e00ff */
[----:B------:R-:W-:-:S04]  /*06c0*/  IMAD.MOV R25, RZ, RZ, -R19 ;  /* 0x000000ffff197224 */ /* 0x000fc800078e0a13 */
[----:B------:R-:W-:-:S05]  /*06d0*/  IMAD R25, R22, R25, UR4 ;  /* 0x0000000416197e24 */ /* 0x000fca000f8e0219 */
[----:B------:R-:W-:-:S13]  /*06e0*/  ISETP.GE.U32.AND P0, PT, R25, R22, PT ;  /* 0x000000161900720c */ /* 0x000fda0003f06070 */
[----:B------:R-:W-:Y:S01]  /*06f0*/  @P0 IADD3 R25, -R22, R25, RZ ;  /* 0x0000001916190210 */ /* 0x000fe20007ffe1ff */
[----:B------:R-:W-:-:S03]  /*0700*/  @P0 VIADD R19, R19, 0x1 ;  /* 0x0000000113130836 */ /* 0x000fc60000000000 */
[----:B------:R-:W-:-:S13]  /*0710*/  ISETP.GE.U32.AND P1, PT, R25, R22, PT ;  /* 0x000000161900720c */ /* 0x000fda0003f26070 */
[----:B------:R-:W-:Y:S02]  /*0720*/  @P1 IADD3 R19, R19, 0x1, RZ ;  /* 0x0000000113131810 */ /* 0x000fe40007ffe0ff */
[----:B------:R-:W-:-:S05]  /*0730*/  @!P2 LOP3.LUT R19, RZ, R22, RZ, 0x33, !PT ;  /* 0x00000016ff13a212 */ /* 0x000fca00078e33ff */
[----:B------:R-:W-:-:S07]  /*0740*/  IMAD.MOV.U32 R22, RZ, RZ, R19 ;  /* 0x000000ffff167224 */ /* 0x000fce00078e0013 */
.L_x_1:
[----:B------:R-:W-:Y:S01]  /*0750*/  ULDC UR4, c[0x0][0xc] ;  /* 0x0000030000047ab9 */ /* 0x000fe20000000800 */
[----:B------:R-:W-:Y:S01]  /*0760*/  IADD3 R25, P0, R22, 0x1, RZ ;  /* 0x0000000116197810 */ /* 0x000fe20007f1e0ff */
[----:B------:R-:W-:-:S04]  /*0770*/  IMAD.WIDE.U32 R18, R0, UR4, RZ ;  /* 0x0000000400127c25 */ /* 0x000fc8000f8e00ff */
[----:B------:R-:W-:Y:S02]  /*0780*/  IMAD.X R27, RZ, RZ, R23, P0 ;  /* 0x000000ffff1b7224 */ /* 0x000fe400000e0617 */
[-C--:B------:R-:W-:Y:S02]  /*0790*/  IMAD R19, R19, R25.reuse, RZ ;  /* 0x0000001913137224 */ /* 0x080fe400078e02ff */
[----:B------:R-:W-:-:S04]  /*07a0*/  IMAD.WIDE.U32 R22, R18, R25, RZ ;  /* 0x0000001912167225 */ /* 0x000fc800078e00ff */
[----:B------:R-:W-:Y:S01]  /*07b0*/  IMAD R19, R18, R27, R19 ;  /* 0x0000001b12137224 */ /* 0x000fe200078e0213 */
[----:B------:R-:W-:-:S03]  /*07c0*/  SHF.L.U32 R18, R22, 0x2, RZ ;  /* 0x0000000216127819 */ /* 0x000fc600000006ff */
[----:B------:R-:W-:Y:S01]  /*07d0*/  IMAD.IADD R19, R23, 0x1, R19 ;  /* 0x0000000117137824 */ /* 0x000fe200078e0213 */
[----:B------:R-:W-:-:S04]  /*07e0*/  ISETP.GE.U32.AND P0, PT, R13, R18, PT ;  /* 0x000000120d00720c */ /* 0x000fc80003f06070 */
[----:B------:R-:W-:-:S04]  /*07f0*/  SHF.L.U64.HI R19, R22, 0x2, R19 ;  /* 0x0000000216137819 */ /* 0x000fc80000010213 */
[----:B------:R-:W-:-:S13]  /*0800*/  ISETP.GE.AND.EX P0, PT, R14, R19, PT, P0 ;  /* 0x000000130e00720c */ /* 0x000fda0003f06300 */
[----:B------:R-:W-:Y:S05]  /*0810*/  @P0 EXIT ;  /* 0x000000000000094d */ /* 0x000fea0003800000 */
[----:B------:R-:W-:Y:S01]  /*0820*/  HFMA2.MMA R22, -RZ, RZ, -8192, 0 ;  /* 0xf0000000ff167435 */ /* 0x000fe200000001ff */
[----:B------:R-:W-:Y:S01]  /*0830*/  IMAD.MOV.U32 R23, RZ, RZ, 0x380fffff ;  /* 0x380fffffff177424 */ /* 0x000fe200078e00ff */
[----:B------:R-:W-:Y:S01]  /*0840*/  ULDC.64 UR16, c[0x0][0x3d8] ;  /* 0x0000f60000107ab9 */ /* 0x000fe20000000a00 */
[----:B------:R-:W0:Y:S01]  /*0850*/  LDC R29, c[0x0][0x238] ;  /* 0x00008e00ff1d7b82 */ /* 0x000e220000000800 */
[----:B------:R-:W1:Y:S01]  /*0860*/  F2F.F32.F64 R30, UR16 ;  /* 0x00000010001e7d10 */ /* 0x000e620008301000 */
[----:B------:R-:W-:Y:S01]  /*0870*/  IMAD R38, R38, -0x326172a9, RZ ;  /* 0xcd9e8d5726267824 */ /* 0x000fe200078e02ff */
[----:B------:R-:W-:Y:S01]  /*0880*/  LOP3.LUT R28, R28, 0x3, RZ, 0xc0, !PT ;  /* 0x000000031c1c7812 */ /* 0x000fe200078ec0ff */
[----:B------:R-:W-:Y:S01]  /*0890*/  ULDC UR57, c[0x0][0x23c] ;  /* 0x00008f0000397ab9 */ /* 0x000fe20000000800 */
[----:B------:R-:W-:Y:S01]  /*08a0*/  DSETP.LEU.AND P0, PT, R22, |UR16|, PT ;  /* 0x4000001016007e2a */ /* 0x000fe2000bf0b000 */
[----:B------:R-:W-:Y:S01]  /*08b0*/  ULDC UR56, c[0x0][0x368] ;  /* 0x0000da0000387ab9 */ /* 0x000fe20000000800 */
[----:B------:R-:W-:Y:S01]  /*08c0*/  ULDC UR55, c[0x0][0x250] ;  /* 0x0000940000377ab9 */ /* 0x000fe20000000800 */
[----:B------:R-:W2:Y:S01]  /*08d0*/  LDC.64 R22, c[0x0][0x210] ;  /* 0x00008400ff167b82 */ /* 0x000ea20000000a00 */
[----:B------:R-:W-:Y:S01]  /*08e0*/  ULDC UR54, c[0x0][0x36c] ;  /* 0x0000db0000367ab9 */ /* 0x000fe20000000800 */
        /* <DEDUP_REMOVED lines=9> */
[----:B-1----:R-:W-:Y:S01]  /*0980*/  @!P0 FMUL R30, R30, 1.175494350822287508e-38 ;  /* 0x008000001e1e8820 */ /* 0x002fe20000400000 */
        /* <DEDUP_REMOVED lines=37> */
[----:B0-2---:R-:W-:-:S05]  /*0be0*/  ULDC.64 UR32, c[0x0][0x240] ;  /* 0x0000900000207ab9 */ /* 0x005fca0000000a00 */
.L_x_17:
[----:B------:R-:W-:Y:S01]  /*0bf0*/  IADD3 R2, R2, 0x1, RZ ;  /* 0x0000000102027810 */ /* 0x000fe20007ffe0ff */
[----:B------:R-:W-:Y:S03]  /*0c00*/  BSSY B0, `(.L_x_2) ;  /* 0x000000c000007945 */ /* 0x000fe60003800000 */
[C---:B------:R-:W-:Y:S01]  /*0c10*/  ISETP.NE.AND P0, PT, R2.reuse, RZ, PT ;  /* 0x000000ff0200720c */ /* 0x040fe20003f05270 */
[----:B------:R-:W-:-:S12]  /*0c20*/  IMAD.HI.U32 R25, R2, -0x2daee0ad, RZ ;  /* 0xd2511f5302197827 */ /* 0x000fd800078e00ff */
[----:B0-----:R-:W-:Y:S05]  /*0c30*/  @P0 BRA `(.L_x_3) ;  /* 0x0000000000200947 */ /* 0x001fea0003800000 */
[----:B------:R-:W-:-:S05]  /*0c40*/  VIADD R3, R3, 0x1 ;  /* 0x0000000103037836 */ /* 0x000fca0000000000 */
[----:B------:R-:W-:-:S13]  /*0c50*/  ISETP.NE.AND P0, PT, R3, RZ, PT ;  /* 0x000000ff0300720c */ /* 0x000fda0003f05270 */
[----:B------:R-:W-:Y:S01]  /*0c60*/  @!P0 IADD3 R16, R16, 0x1, RZ ;  /* 0x0000000110108810 */ /* 0x000fe20007ffe0ff */
[----:B------:R-:W-:Y:S02]  /*0c70*/  @!P0 VIADD R24, R17, 0x1 ;  /* 0x0000000111188836 */ /* 0x000fe40000000000 */
[----:B------:R-:W-:Y:S01]  /*0c80*/  @!P0 IMAD.MOV.U32 R3, RZ, RZ, RZ ;  /* 0x000000ffff038224 */ /* 0x000fe200078e00ff */
[----:B------:R-:W-:-:S13]  /*0c90*/  ISETP.NE.AND P1, PT, R16, RZ, !P0 ;  /* 0x000000ff1000720c */ /* 0x000fda0004725270 */
[----:B------:R-:W-:-:S04]  /*0ca0*/  @P1 IADD3 R24, R17, RZ, RZ ;  /* 0x000000ff11181210 */ /* 0x000fc80007ffe0ff */
[----:B------:R-:W-:-:S07]  /*0cb0*/  @!P0 MOV R17, R24 ;  /* 0x0000001800118202 */ /* 0x000fce0000000f00 */
.L_x_3:
[----:B------:R-:W-:Y:S05]  /*0cc0*/  BSYNC B0 ;  /* 0x0000000000007941 */ /* 0x000fea0003800000 */
.L_x_2:
[----:B------:R-:W-:Y:S01]  /*0cd0*/  IMAD.HI.U32 R24, R16, -0x326172a9, RZ ;  /* 0xcd9e8d5710187827 */ /* 0x000fe200078e00ff */
[----:B------:R-:W-:Y:S02]  /*0ce0*/  LOP3.LUT R25, R25, R17, R21, 0x96, !PT ;  /* 0x0000001119197212 */ /* 0x000fe400078e9615 */
[----:B------:R-:W-:Y:S01]  /*0cf0*/  ISETP.NE.AND P0, PT, R28, 0x1, PT ;  /* 0x000000011c00780c */ /* 0x000fe20003f05270 */
[----:B------:R-:W-:Y:S01]  /*0d00*/  VIADD R26, R20, 0x9e3779b9 ;  /* 0x9e3779b9141a7836 */ /* 0x000fe20000000000 */
[----:B------:R-:W-:Y:S01]  /*0d10*/  LOP3.LUT R34, R24, R3, R20, 0x96, !PT ;  /* 0x0000000318227212 */ /* 0x000fe200078e9614 */
[----:B------:R-:W-:Y:S02]  /*0d20*/  IMAD R27, R16, -0x326172a9, RZ ;  /* 0xcd9e8d57101b7824 */ /* 0x000fe400078e02ff */
[----:B------:R-:W-:-:S04]  /*0d30*/  IMAD.WIDE.U32 R24, R25, -0x326172a9, RZ ;  /* 0xcd9e8d5719187825 */ /* 0x000fc800078e00ff */
[----:B------:R-:W-:Y:S01]  /*0d40*/  IMAD R31, R2, -0x2daee0ad, RZ ;  /* 0xd2511f53021f7824 */ /* 0x000fe200078e02ff */
[----:B------:R-:W-:Y:S01]  /*0d50*/  LOP3.LUT R27, R25, R27, R26, 0x96, !PT ;  /* 0x0000001b191b7212 */ /* 0x000fe200078e961a */
[----:B------:R-:W-:-:S04]  /*0d60*/  IMAD.WIDE.U32 R34, R34, -0x2daee0ad, RZ ;  /* 0xd2511f5322227825 */ /* 0x000fc800078e00ff */
[----:B------:R-:W-:Y:S01]  /*0d70*/  IMAD.WIDE.U32 R32, R27, -0x2daee0ad, RZ ;  /* 0xd2511f531b207825 */ /* 0x000fe200078e00ff */
[----:B------:R-:W-:Y:S02]  /*0d80*/  LOP3.LUT R26, R35, R31, R4, 0x96, !PT ;  /* 0x0000001f231a7212 */ /* 0x000fe400078e9604 */
[----:B------:R-:W-:Y:S02]  /*0d90*/  IADD3 R31, R20, 0x3c6ef372, RZ ;  /* 0x3c6ef372141f7810 */ /* 0x000fe40007ffe0ff */
[----:B------:R-:W-:Y:S01]  /*0da0*/  LOP3.LUT R25, R33, R34, R5, 0x96, !PT ;  /* 0x0000002221197212 */ /* 0x000fe200078e9605 */
[----:B------:R-:W-:-:S04]  /*0db0*/  IMAD.WIDE.U32 R26, R26, -0x326172a9, RZ ;  /* 0xcd9e8d571a1a7825 */ /* 0x000fc800078e00ff */
[C---:B------:R-:W-:Y:S01]  /*0dc0*/  VIADD R33, R20.reuse, 0xdaa66d2b ;  /* 0xdaa66d2b14217836 */ /* 0x040fe20000000000 */
[----:B------:R-:W-:Y:S01]  /*0dd0*/  LOP3.LUT R34, R27, R24, R31, 0x96, !PT ;  /* 0x000000181b227212 */ /* 0x000fe200078e961f */
[----:B------:R-:W-:Y:S01]  /*0de0*/  IMAD.WIDE.U32 R24, R25, -0x326172a9, RZ ;  /* 0xcd9e8d5719187825 */ /* 0x000fe200078e00ff */
[----:B------:R-:W-:-:S03]  /*0df0*/  IADD3 R31, R20, 0x78dde6e4, RZ ;  /* 0x78dde6e4141f7810 */ /* 0x000fc60007ffe0ff */
[----:B------:R-:W-:Y:S01]  /*0e00*/  IMAD.WIDE.U32 R34, R34, -0x2daee0ad, RZ ;  /* 0xd2511f5322227825 */ /* 0x000fe200078e00ff */
[----:B------:R-:W-:-:S04]  /*0e10*/  LOP3.LUT R33, R25, R26, R33, 0x96, !PT ;  /* 0x0000001a19217212 */ /* 0x000fc800078e9621 */
[----:B------:R-:W-:Y:S01]  /*0e20*/  LOP3.LUT R26, R35, R32, R6, 0x96, !PT ;  /* 0x00000020231a7212 */ /* 0x000fe200078e9606 */
[----:B------:R-:W-:-:S04]  /*0e30*/  IMAD.WIDE.U32 R32, R33, -0x2daee0ad, RZ ;  /* 0xd2511f5321207825 */ /* 0x000fc800078e00ff */
[----:B------:R-:W-:Y:S01]  /*0e40*/  IMAD.WIDE.U32 R26, R26, -0x326172a9, RZ ;  /* 0xcd9e8d571a1a7825 */ /* 0x000fe200078e00ff */
[----:B------:R-:W-:-:S03]  /*0e50*/  LOP3.LUT R25, R33, R34, R7, 0x96, !PT ;  /* 0x0000002221197212 */ /* 0x000fc600078e9607 */
[C---:B------:R-:W-:Y:S01]  /*0e60*/  VIADD R33, R20.reuse, 0x1715609d ;  /* 0x1715609d14217836 */ /* 0x040fe20000000000 */
[----:B------:R-:W-:Y:S01]  /*0e70*/  LOP3.LUT R34, R27, R24, R31, 0x96, !PT ;  /* 0x000000181b227212 */ /* 0x000fe200078e961f */
[----:B------:R-:W-:Y:S01]  /*0e80*/  IMAD.WIDE.U32 R24, R25, -0x326172a9, RZ ;  /* 0xcd9e8d5719187825 */ /* 0x000fe200078e00ff */
[----:B------:R-:W-:-:S03]  /*0e90*/  IADD3 R31, R20, -0x4ab325aa, RZ ;  /* 0xb54cda56141f7810 */ /* 0x000fc60007ffe0ff */
        /* <DEDUP_REMOVED lines=16> */
[----:B------:R-:W-:Y:S01]  /*0fa0*/  IMAD R33, R12, -0x2daee0ad, RZ ;  /* 0xd2511f530c217824 */ /* 0x000fe200078e02ff */
[----:B------:R-:W-:Y:S01]  /*0fb0*/  LOP3.LUT R12, R27, R24, R31, 0x96, !PT ;  /* 0x000000181b0c7212 */ /* 0x000fe200078e961f */
[----:B------:R-:W-:Y:S02]  /*0fc0*/  VIADD R31, R20, 0x8ff34781 ;  /* 0x8ff34781141f7836 */ /* 0x000fe40000000000 */
[----:B------:R-:W-:Y:S01]  /*0fd0*/  IMAD.WIDE.U32 R24, R25, -0x326172a9, RZ ;  /* 0xcd9e8d5719187825 */ /* 0x000fe200078e00ff */
[----:B------:R-:W-:-:S03]  /*0fe0*/  MOV R34, R33 ;  /* 0x0000002100227202 */ /* 0x000fc60000000f00 */
[----:B------:R-:W-:Y:S01]  /*0ff0*/  IMAD.HI.U32 R27, R12, -0x2daee0ad, RZ ;  /* 0xd2511f530c1b7827 */ /* 0x000fe200078e00ff */
[----:B------:R-:W-:Y:S02]  /*1000*/  LOP3.LUT R31, R25, R26, R31, 0x96, !PT ;  /* 0x0000001a191f7212 */ /* 0x000fe400078e961f */
[----:B------:R-:W-:Y:S02]  /*1010*/  MOV R26, R38 ;  /* 0x00000026001a7202 */ /* 0x000fe40000000f00 */
[----:B------:R-:W-:Y:S01]  /*1020*/  LOP3.LUT R32, R27, R32, R15, 0x96, !PT ;  /* 0x000000201b207212 */ /* 0x000fe200078e960f */
[----:B------:R-:W-:Y:S02]  /*1030*/  IMAD.MOV.U32 R27, RZ, RZ, R36 ;  /* 0x000000ffff1b7224 */ /* 0x000fe400078e0024 */
[----:B------:R-:W-:Y:S01]  /*1040*/  IMAD.MOV.U32 R35, RZ, RZ, R31 ;  /* 0x000000ffff237224 */ /* 0x000fe200078e001f */
[----:B------:R-:W-:Y:S06]  /*1050*/  @!P0 BRA `(.L_x_4) ;  /* 0x0000000000408947 */ /* 0x000fec0003800000 */
[----:B------:R-:W-:-:S13]  /*1060*/  ISETP.NE.AND P0, PT, R28, 0x2, PT ;  /* 0x000000021c00780c */ /* 0x000fda0003f05270 */
[----:B------:R-:W-:Y:S05]  /*1070*/  @!P0 BRA `(.L_x_5) ;  /* 0x0000000000288947 */ /* 0x000fea0003800000 */
[----:B------:R-:W-:Y:S01]  /*1080*/  ISETP.NE.AND P0, PT, R28, 0x3, PT ;  /* 0x000000031c00780c */ /* 0x000fe20003f05270 */
[----:B------:R-:W-:Y:S01]  /*1090*/  IMAD.MOV.U32 R27, RZ, RZ, R31 ;  /* 0x000000ffff1b7224 */ /* 0x000fe200078e001f */
[----:B------:R-:W-:Y:S01]  /*10a0*/  MOV R26, R33 ;  /* 0x00000021001a7202 */ /* 0x000fe20000000f00 */
[----:B------:R-:W-:Y:S01]  /*10b0*/  IMAD.MOV.U32 R35, RZ, RZ, R32 ;  /* 0x000000ffff237224 */ /* 0x000fe200078e0020 */
[----:B------:R-:W-:-:S09]  /*10c0*/  MOV R34, R24 ;  /* 0x0000001800227202 */ /* 0x000fd20000000f00 */
[----:B------:R-:W-:Y:S01]  /*10d0*/  @P0 MOV R26, R37 ;  /* 0x00000025001a0202 */ /* 0x000fe20000000f00 */
[----:B------:R-:W-:Y:S01]  /*10e0*/  @P0 IMAD.MOV.U32 R27, RZ, RZ, R38 ;  /* 0x000000ffff1b0224 */ /* 0x000fe200078e0026 */
[----:B------:R-:W-:Y:S01]  /*10f0*/  @P0 MOV R34, R36 ;  /* 0x0000002400220202 */ /* 0x000fe20000000f00 */
[----:B------:R-:W-:Y:S01]  /*1100*/  @P0 IMAD.MOV.U32 R35, RZ, RZ, R33 ;  /* 0x000000ffff230224 */ /* 0x000fe200078e0021 */
[----:B------:R-:W-:Y:S06]  /*1110*/  BRA `(.L_x_4) ;  /* 0x0000000000107947 */ /* 0x000fec0003800000 */
.L_x_5:
[----:B------:R-:W-:Y:S01]  /*1120*/  MOV R26, R36 ;  /* 0x00000024001a7202 */ /* 0x000fe20000000f00 */
[----:B------:R-:W-:Y:S01]  /*1130*/  IMAD.MOV.U32 R27, RZ, RZ, R33 ;  /* 0x000000ffff1b7224 */ /* 0x000fe200078e0021 */
[----:B------:R-:W-:Y:S01]  /*1140*/  MOV R34, R31 ;  /* 0x0000001f00227202 */ /* 0x000fe20000000f00 */
[----:B------:R-:W-:-:S07]  /*1150*/  IMAD.MOV.U32 R35, RZ, RZ, R24 ;  /* 0x000000ffff237224 */ /* 0x000fce00078e0018 */
.L_x_4:
[----:B------:R-:W-:Y:S01]  /*1160*/  ISETP.GE.U32.AND P0, PT, R13, R22, PT ;  /* 0x000000160d00720c */ /* 0x000fe20003f06070 */
[----:B------:R-:W-:Y:S01]  /*1170*/  HFMA2.MMA R36, -RZ, RZ, 0.1171875, 0 ;  /* 0x2f800000ff247435 */ /* 0x000fe200000001ff */
[----:B------:R-:W-:Y:S01]  /*1180*/  I2FP.F32.U32 R33, R27 ;  /* 0x0000001b00217245 */ /* 0x000fe20000201000 */
[----:B------:R-:W-:Y:S01]  /*1190*/  BSSY B0, `(.L_x_6) ;  /* 0x000010a000007945 */ /* 0x000fe20003800000 */
[----:B------:R-:W-:Y:S02]  /*11a0*/  ISETP.GE.AND.EX P0, PT, R14, R23, PT, P0 ;  /* 0x000000170e00720c */ /* 0x000fe40003f06300 */
[----:B------:R-:W-:Y:S02]  /*11b0*/  I2FP.F32.U32 R26, R26 ;  /* 0x0000001a001a7245 */ /* 0x000fe40000201000 */
[----:B------:R-:W-:Y:S02]  /*11c0*/  I2FP.F32.U32 R27, R34 ;  /* 0x00000022001b7245 */ /* 0x000fe40000201000 */
[----:B------:R-:W-:Y:S01]  /*11d0*/  I2FP.F32.U32 R37, R35 ;  /* 0x0000002300257245 */ /* 0x000fe20000201000 */
[-C--:B------:R-:W-:Y:S01]  /*11e0*/  FFMA.FTZ R39, R26, R36.reuse, 1.1641532182693481445e-10 ;  /* 0x2f0000001a277423 */ /* 0x080fe20000010024 */
[-C--:B------:R-:W-:Y:S01]  /*11f0*/  FFMA.FTZ R33, R33, R36.reuse, 1.1641532182693481445e-10 ;  /* 0x2f00000021217423 */ /* 0x080fe20000010024 */
[----:B------:R-:W-:-:S02]  /*1200*/  FFMA.FTZ R35, R27, R36, 1.1641532182693481445e-10 ;  /* 0x2f0000001b237423 */ /* 0x000fc40000010024 */
[----:B------:R-:W-:Y:S02]  /*1210*/  FFMA.FTZ R37, R37, R36, 1.1641532182693481445e-10 ;  /* 0x2f00000025257423 */ /* 0x000fe40000010024 */
[----:B------:R-:W-:Y:S05]  /*1220*/  @P0 BRA `(.L_x_7) ;  /* 0x0000001000000947 */ /* 0x000fea0003800000 */
[----:B------:R-:W-:Y:S01]  /*1230*/  ISETP.NE.AND P0, PT, R29, RZ, PT ;  /* 0x000000ff1d00720c */ /* 0x000fe20003f05270 */
[----:B------:R-:W-:-:S12]  /*1240*/  IMAD.MOV.U32 R34, RZ, RZ, RZ ;  /* 0x000000ffff227224 */ /* 0x000fd800078e00ff */
[----:B------:R-:W-:Y:S05]  /*1250*/  @!P0 BRA `(.L_x_8) ;  /* 0x0000000c00dc8947 */ /* 0x000fea0003800000 */
[----:B------:R-:W-:Y:S01]  /*1260*/  MOV R26, RZ ;  /* 0x000000ff001a7202 */ /* 0x000fe20000000f00 */
[----:B------:R-:W-:Y:S01]  /*1270*/  IMAD.MOV.U32 R27, RZ, RZ, R13 ;  /* 0x000000ffff1b7224 */ /* 0x000fe200078e000d */
[----:B------:R-:W-:-:S03]  /*1280*/  ISETP.NE.AND P0, PT, R29, 0x1, PT ;  /* 0x000000011d00780c */ /* 0x000fc60003f05270 */
[----:B------:R-:W-:-:S05]  /*1290*/  IMAD.HI.U32 R26, R13, UR32, R26 ;  /* 0x000000200d1a7c27 */ /* 0x000fca000f8e001a */
[----:B------:R-:W-:-:S04]  /*12a0*/  SHF.R.U32.HI R36, RZ, UR33, R26 ;  /* 0x00000021ff247c19 */ /* 0x000fc8000801161a */
[----:B------:R-:W-:-:S05]  /*12b0*/  IADD3 R34, -R36, RZ, RZ ;  /* 0x000000ff24227210 */ /* 0x000fca0007ffe1ff */
[----:B------:R-:W-:-:S04]  /*12c0*/  IMAD R34, R34, UR57, R13 ;  /* 0x0000003922227c24 */ /* 0x000fc8000f8e020d */
[----:B------:R-:W-:Y:S01]  /*12d0*/  IMAD R34, R34, UR56, RZ ;  /* 0x0000003822227c24 */ /* 0x000fe2000f8e02ff */
[----:B------:R-:W-:Y:S06]  /*12e0*/  @!P0 BRA `(.L_x_8) ;  /* 0x0000000c00b88947 */ /* 0x000fec0003800000 */
[----:B------:R-:W-:Y:S01]  /*12f0*/  MOV R27, R36 ;  /* 0x00000024001b7202 */ /* 0x000fe20000000f00 */
[----:B------:R-:W-:Y:S01]  /*1300*/  IMAD.MOV.U32 R26, RZ, RZ, RZ ;  /* 0x000000ffff1a7224 */ /* 0x000fe200078e00ff */
[----:B------:R-:W-:Y:S01]  /*1310*/  ULDC.64 UR34, c[0x0][0x248] ;  /* 0x0000920000227ab9 */ /* 0x000fe20000000a00 */
[----:B------:R-:W-:Y:S02]  /*1320*/  ISETP.NE.AND P0, PT, R29, 0x2, PT ;  /* 0x000000021d00780c */ /* 0x000fe40003f05270 */
[----:B------:R-:W-:-:S05]  /*1330*/  IMAD.HI.U32 R26, R36, UR35, R26 ;  /* 0x00000023241a7c27 */ /* 0x000fca000f8e001a */
[----:B------:R-:W-:-:S05]  /*1340*/  SHF.R.U32.HI R38, RZ, UR55, R26 ;  /* 0x00000037ff267c19 */ /* 0x000fca000801161a */
[----:B------:R-:W-:-:S04]  /*1350*/  IMAD.MOV R27, RZ, RZ, -R38 ;  /* 0x000000ffff1b7224 */ /* 0x000fc800078e0a26 */
[----:B------:R-:W-:-:S04]  /*1360*/  IMAD R27, R27, UR34, R36 ;  /* 0x000000221b1b7c24 */ /* 0x000fc8000f8e0224 */
[----:B------:R-:W-:Y:S01]  /*1370*/  IMAD R34, R27, UR54, R34 ;  /* 0x000000361b227c24 */ /* 0x000fe2000f8e0222 */
[----:B------:R-:W-:Y:S06]  /*1380*/  @!P0 BRA `(.L_x_8) ;  /* 0x0000000c00908947 */ /* 0x000fec0003800000 */
[----:B------:R-:W-:Y:S01]  /*1390*/  HFMA2.MMA R26, -RZ, RZ, 0, 0 ;  /* 0x00000000ff1a7435 */ /* 0x000fe200000001ff */
[----:B------:R-:W-:Y:S01]  /*13a0*/  IMAD.MOV.U32 R27, RZ, RZ, R38 ;  /* 0x000000ffff1b7224 */ /* 0x000fe200078e0026 */
[----:B------:R-:W-:Y:S01]  /*13b0*/  ULDC.64 UR34, c[0x0][0x258] ;  /* 0x0000960000227ab9 */ /* 0x000fe20000000a00 */
[----:B------:R-:W-:-:S07]  /*13c0*/  ISETP.NE.AND P0, PT, R29, 0x3, PT ;  /* 0x000000031d00780c */ /* 0x000fce0003f05270 */
[----:B------:R-:W-:-:S05]  /*13d0*/  IMAD.HI.U32 R26, R38, UR34, R26 ;  /* 0x00000022261a7c27 */ /* 0x000fca000f8e001a */
[----:B------:R-:W-:-:S04]  /*13e0*/  SHF.R.U32.HI R36, RZ, UR35, R26 ;  /* 0x00000023ff247c19 */ /* 0x000fc8000801161a */
[----:B------:R-:W-:-:S05]  /*13f0*/  IADD3 R27, -R36, RZ, RZ ;  /* 0x000000ff241b7210 */ /* 0x000fca0007ffe1ff */
[----:B------:R-:W-:-:S04]  /*1400*/  IMAD R27, R27, UR53, R38 ;  /* 0x000000351b1b7c24 */ /* 0x000fc8000f8e0226 */
[----:B------:R-:W-:Y:S01]  /*1410*/  IMAD R34, R27, UR52, R34 ;  /* 0x000000341b227c24 */ /* 0x000fe2000f8e0222 */
        /* <DEDUP_REMOVED lines=11> */
[----:B------:R-:W-:Y:S01]  /*14d0*/  MOV R26, RZ ;  /* 0x000000ff001a7202 */ /* 0x000fe20000000f00 */
[----:B------:R-:W-:Y:S01]  /*14e0*/  IMAD.MOV.U32 R27, RZ, RZ, R38 ;  /* 0x000000ffff1b7224 */ /* 0x000fe200078e0026 */
[----:B------:R-:W-:Y:S01]  /*14f0*/  ULDC.64 UR34, c[0x0][0x270] ;  /* 0x00009c0000227ab9 */ /* 0x000fe20000000a00 */
[----:B------:R-:W-:Y:S02]  /*1500*/  ISETP.NE.AND P0, PT, R29, 0x5, PT ;  /* 0x000000051d00780c */ /* 0x000fe40003f05270 */
        /* <DEDUP_REMOVED lines=198> */
[----:B------:R-:W-:-:S03]  /*2170*/  ULDC.64 UR34, c[0x0][0x360] ;  /* 0x0000d80000227ab9 */ /* 0x000fc60000000a00 */
[----:B------:R-:W-:-:S05]  /*2180*/  IMAD.HI.U32 R26, R41, UR34, R26 ;  /* 0x00000022291a7c27 */ /* 0x000fca000f8e001a */
[----:B------:R-:W-:-:S04]  /*2190*/  SHF.R.U32.HI R26, RZ, UR35, R26 ;  /* 0x00000023ff1a7c19 */ /* 0x000fc8000801161a */
[----:B------:R-:W-:-:S05]  /*21a0*/  IADD3 R26, -R26, RZ, RZ ;  /* 0x000000ff1a1a7210 */ /* 0x000fca0007ffe1ff */
[----:B------:R-:W-:-:S04]  /*21b0*/  IMAD R27, R26, UR29, R41 ;  /* 0x0000001d1a1b7c24 */ /* 0x000fc8000f8e0229 */
[----:B------:R-:W-:-:S07]  /*21c0*/  IMAD R34, R27, UR30, R34 ;  /* 0x0000001e1b227c24 */ /* 0x000fce000f8e0222 */
.L_x_8:
[----:B------:R-:W-:Y:S01]  /*21d0*/  ULDC.64 UR34, c[0x0][0x3d0] ;  /* 0x0000f40000227ab9 */ /* 0x000fe20000000a00 */
[----:B------:R-:W-:Y:S02]  /*21e0*/  FSETP.GEU.FTZ.AND P0, PT, R39, R30, PT ;  /* 0x0000001e2700720b */ /* 0x000fe40003f1e000 */
[----:B------:R-:W-:Y:S02]  /*21f0*/  IADD3 R26, P1, R34, UR34, RZ ;  /* 0x00000022221a7c10 */ /* 0x000fe4000ff3e0ff */
[----:B------:R-:W-:-:S03]  /*2200*/  SEL R39, RZ, 0x1, P0 ;  /* 0x00000001ff277807 */ /* 0x000fc60000000000 */
[----:B------:R-:W-:-:S05]  /*2210*/  IMAD.X R27, RZ, RZ, UR35, P1 ;  /* 0x00000023ff1b7e24 */ /* 0x000fca00088e06ff */
[----:B------:R0:W-:Y:S03]  /*2220*/  STG.E.U8 desc[UR58][R26.64], R39 ;  /* 0x000000271a007986 */ /* 0x0001e6000c10113a */
.L_x_7:
[----:B------:R-:W-:Y:S05]  /*2230*/  BSYNC B0 ;  /* 0x0000000000007941 */ /* 0x000fea0003800000 */
.L_x_6:
[----:B------:R-:W-:Y:S01]  /*2240*/  ULDC UR34, c[0x0][0xc] ;  /* 0x0000030000227ab9 */ /* 0x000fe20000000800 */
[----:B------:R-:W-:Y:S01]  /*2250*/  BSSY B0, `(.L_x_9) ;  /* 0x0000108000007945 */ /* 0x000fe20003800000 */
[----:B------:R-:W-:-:S05]  /*2260*/  IMAD R34, R0, UR34, RZ ;  /* 0x0000002200227c24 */ /* 0x000fca000f8e02ff */
[----:B0-----:R-:W-:-:S04]  /*2270*/  IADD3 R27, P1, R34, R13, RZ ;  /* 0x0000000d221b7210 */ /* 0x001fc80007f3e0ff */
[----:B------:R-:W-:Y:S02]  /*2280*/  ISETP.GE.U32.AND P0, PT, R27, R22, PT ;  /* 0x000000161b00720c */ /* 0x000fe40003f06070 */
[----:B------:R-:W-:-:S04]  /*2290*/  IADD3.X R26, RZ, R14, RZ, P1, !PT ;  /* 0x0000000eff1a7210 */ /* 0x000fc80000ffe4ff */
[----:B------:R-:W-:-:S13]  /*22a0*/  ISETP.GE.AND.EX P0, PT, R26, R23, PT, P0 ;  /* 0x000000171a00720c */ /* 0x000fda0003f06300 */
[----:B------:R-:W-:Y:S05]  /*22b0*/  @P0 BRA `(.L_x_10) ;  /* 0x0000001000040947 */ /* 0x000fea0003800000 */
[----:B------:R-:W-:Y:S01]  /*22c0*/  ISETP.NE.AND P0, PT, R29, RZ, PT ;  /* 0x000000ff1d00720c */ /* 0x000fe20003f05270 */
[----:B------:R-:W-:-:S12]  /*22d0*/  IMAD.MOV.U32 R36, RZ, RZ, RZ ;  /* 0x000000ffff247224 */ /* 0x000fd800078e00ff */
[----:B------:R-:W-:Y:S05]  /*22e0*/  @!P0 BRA `(.L_x_11) ;  /* 0x0000000c00e08947 */ /* 0x000fea0003800000 */
[----:B------:R-:W-:Y:S01]  /*22f0*/  HFMA2.MMA R26, -RZ, RZ, 0, 0 ;  /* 0x00000000ff1a7435 */ /* 0x000fe200000001ff */
[----:B------:R-:W-:Y:S01]  /*2300*/  ULDC UR34, c[0x0][0xc] ;  /* 0x0000030000227ab9 */ /* 0x000fe20000000800 */
[----:B------:R-:W-:Y:S01]  /*2310*/  ISETP.NE.AND P0, PT, R29, 0x1, PT ;  /* 0x000000011d00780c */ /* 0x000fe20003f05270 */
[----:B------:R-:W-:-:S07]  /*2320*/  IMAD R27, R0, UR34, R13 ;  /* 0x00000022001b7c24 */ /* 0x000fce000f8e020d */
[----:B------:R-:W-:-:S05]  /*2330*/  IMAD.HI.U32 R26, R27, UR32, R26 ;  /* 0x000000201b1a7c27 */ /* 0x000fca000f8e001a */
[----:B------:R-:W-:-:S05]  /*2340*/  SHF.R.U32.HI R38, RZ, UR33, R26 ;  /* 0x00000021ff267c19 */ /* 0x000fca000801161a */
[----:B------:R-:W-:-:S04]  /*2350*/  IMAD.MOV R26, RZ, RZ, -R38 ;  /* 0x000000ffff1a7224 */ /* 0x000fc800078e0a26 */
[----:B------:R-:W-:-:S04]  /*2360*/  IMAD R26, R26, UR57, R27 ;  /* 0x000000391a1a7c24 */ /* 0x000fc8000f8e021b */
[----:B------:R-:W-:Y:S01]  /*2370*/  IMAD R36, R26, UR56, RZ ;  /* 0x000000381a247c24 */ /* 0x000fe2000f8e02ff */
        /* <DEDUP_REMOVED lines=162> */
[----:B------:R-:W-:Y:S01]  /*2da0*/  ULDC.64 UR34, c[0x0][0x308] ;  /* 0x0000c20000227ab9 */ /* 0x000fe20000000a00 */
[----:B------:R-:W-:Y:S02]  /*2db0*/  MOV R27, R38 ;  /* 0x00000026001b7202 */ /* 0x000fe40000000f00 */
[----:B------:R-:W-:Y:S01]  /*2dc0*/  ISETP.NE.AND P0, PT, R29, 0x12, PT ;  /* 0x000000121d00780c */ /* 0x000fe20003f05270 */
[----:B------:R-:W-:-:S05]  /*2dd0*/  IMAD.HI.U32 R26, R38, UR35, R26 ;  /* 0x00000023261a7c27 */ /* 0x000fca000f8e001a */
[----:B------:R-:W-:-:S05]  /*2de0*/  SHF.R.U32.HI R39, RZ, UR15, R26 ;  /* 0x0000000fff277c19 */ /* 0x000fca000801161a */
[----:B------:R-:W-:-:S04]  /*2df0*/  IMAD.MOV R27, RZ, RZ, -R39 ;  /* 0x000000ffff1b7224 */ /* 0x000fc800078e0a27 */
[----:B------:R-:W-:-:S04]  /*2e00*/  IMAD R27, R27, UR34, R38 ;  /* 0x000000221b1b7c24 */ /* 0x000fc8000f8e0226 */
[----:B------:R-:W-:Y:S01]  /*2e10*/  IMAD R36, R27, UR16, R36 ;  /* 0x000000101b247c24 */ /* 0x000fe2000f8e0224 */
[----:B------:R-:W-:Y:S06]  /*2e20*/  @!P0 BRA `(.L_x_11) ;  /* 0x0000000400108947 */ /* 0x000fec0003800000 */
[----:B------:R-:W-:Y:S01]  /*2e30*/  HFMA2.MMA R26, -RZ, RZ, 0, 0 ;  /* 0x00000000ff1a7435 */ /* 0x000fe200000001ff */
[----:B------:R-:W-:Y:S01]  /*2e40*/  MOV R27, R39 ;  /* 0x00000027001b7202 */ /* 0x000fe20000000f00 */
[----:B------:R-:W-:Y:S01]  /*2e50*/  ULDC.64 UR34, c[0x0][0x318] ;  /* 0x0000c60000227ab9 */ /* 0x000fe20000000a00 */
[----:B------:R-:W-:-:S07]  /*2e60*/  ISETP.NE.AND P0, PT, R29, 0x13, PT ;  /* 0x000000131d00780c */ /* 0x000fce0003f05270 */
        /* <DEDUP_REMOVED lines=58> */
[----:B------:R-:W-:-:S08]  /*3210*/  ULDC.64 UR34, c[0x0][0x360] ;  /* 0x0000d80000227ab9 */ /* 0x000fd00000000a00 */
[----:B------:R-:W-:-:S05]  /*3220*/  IMAD.HI.U32 R26, R39, UR34, R26 ;  /* 0x00000022271a7c27 */ /* 0x000fca000f8e001a */
[----:B------:R-:W-:-:S05]  /*3230*/  SHF.R.U32.HI R26, RZ, UR35, R26 ;  /* 0x00000023ff1a7c19 */ /* 0x000fca000801161a */
[----:B------:R-:W-:-:S04]  /*3240*/  IMAD.MOV R26, RZ, RZ, -R26 ;  /* 0x000000ffff1a7224 */ /* 0x000fc800078e0a1a */
[----:B------:R-:W-:-:S04]  /*3250*/  IMAD R27, R26, UR29, R39 ;  /* 0x0000001d1a1b7c24 */ /* 0x000fc8000f8e0227 */
[----:B------:R-:W-:-:S07]  /*3260*/  IMAD R36, R27, UR30, R36 ;  /* 0x0000001e1b247c24 */ /* 0x000fce000f8e0224 */
.L_x_11:
[----:B------:R-:W-:Y:S01]  /*3270*/  ULDC.64 UR34, c[0x0][0x3d0] ;  /* 0x0000f40000227ab9 */ /* 0x000fe20000000a00 */
[----:B------:R-:W-:Y:S02]  /*3280*/  FSETP.GEU.FTZ.AND P0, PT, R33, R30, PT ;  /* 0x0000001e2100720b */ /* 0x000fe40003f1e000 */
[----:B------:R-:W-:Y:S02]  /*3290*/  IADD3 R26, P1, R36, UR34, RZ ;  /* 0x00000022241a7c10 */ /* 0x000fe4000ff3e0ff */
[----:B------:R-:W-:Y:S02]  /*32a0*/  SEL R33, RZ, 0x1, P0 ;  /* 0x00000001ff217807 */ /* 0x000fe40000000000 */
[----:B------:R-:W-:-:S05]  /*32b0*/  IADD3.X R27, RZ, UR35, RZ, P1, !PT ;  /* 0x00000023ff1b7c10 */ /* 0x000fca0008ffe4ff */
[----:B------:R0:W-:Y:S04]  /*32c0*/  STG.E.U8 desc[UR58][R26.64], R33 ;  /* 0x000000211a007986 */ /* 0x0001e8000c10113a */
.L_x_10:
[----:B------:R-:W-:Y:S05]  /*32d0*/  BSYNC B0 ;  /* 0x0000000000007941 */ /* 0x000fea0003800000 */
.L_x_9:
[----:B0-----:R-:W-:Y:S01]  /*32e0*/  LEA R27, P1, R34, R13, 0x1 ;  /* 0x0000000d221b7211 */ /* 0x001fe200078208ff */
[----:B------:R-:W-:Y:S03]  /*32f0*/  BSSY B0, `(.L_x_12) ;  /* 0x00000f8000007945 */ /* 0x000fe60003800000 */
        /* <DEDUP_REMOVED lines=8> */
[----:B------:R-:W-:-:S09]  /*3380*/  ISETP.NE.AND P0, PT, R29, 0x1, PT ;  /* 0x000000011d00780c */ /* 0x000fd20003f05270 */
        /* <DEDUP_REMOVED lines=35> */
[----:B------:R-:W-:Y:S01]  /*35c0*/  HFMA2.MMA R26, -RZ, RZ, 0, 0 ;  /* 0x00000000ff1a7435 */ /* 0x000fe200000001ff */
[----:B------:R-:W-:Y:S01]  /*35d0*/  ULDC.64 UR34, c[0x0][0x270] ;  /* 0x00009c0000227ab9 */ /* 0x000fe20000000a00 */
[----:B------:R-:W-:-:S08]  /*35e0*/  ISETP.NE.AND P0, PT, R29, 0x5, PT ;  /* 0x000000051d00780c */ /* 0x000fd00003f05270 */
        /* <DEDUP_REMOVED lines=18> */
[----:B------:R-:W-:-:S03]  /*3710*/  ISETP.NE.AND P0, PT, R29, 0x7, PT ;  /* 0x000000071d00780c */ /* 0x000fc60003f05270 */
        /* <DEDUP_REMOVED lines=35> */
[----:B------:R-:W-:Y:S01]  /*3950*/  MOV R26, RZ ;  /* 0x000000ff001a7202 */ /* 0x000fe20000000f00 */
[----:B------:R-:W-:Y:S01]  /*3960*/  ULDC.64 UR34, c[0x0][0x2b8] ;  /* 0x0000ae0000227ab9 */ /* 0x000fe20000000a00 */
[----:B------:R-:W-:-:S03]  /*3970*/  ISETP.NE.AND P0, PT, R29, 0xb, PT ;  /* 0x0000000b1d00780c */ /* 0x000fc60003f05270 */
        /* <DEDUP_REMOVED lines=17> */
[----:B------:R-:W-:Y:S01]  /*3a90*/  ULDC.64 UR34, c[0x0][0x2d0] ;  /* 0x0000b40000227ab9 */ /* 0x000fe20000000a00 */
[----:B------:R-:W-:-:S08]  /*3aa0*/  ISETP.NE.AND P0, PT, R29, 0xd, PT ;  /* 0x0000000d1d00780c */ /* 0x000fd00003f05270 */
        /* <DEDUP_REMOVED lines=112> */
[----:B------:R-:W-:-:S09]  /*41b0*/  ULDC.64 UR34, c[0x0][0x360] ;  /* 0x0000d80000227ab9 */ /* 0x000fd20000000a00 */
[----:B------:R-:W-:-:S05]  /*41c0*/  IMAD.HI.U32 R26, R27, UR34, R26 ;  /* 0x000000221b1a7c27 */ /* 0x000fca000f8e001a */
[----:B------:R-:W-:-:S04]  /*41d0*/  SHF.R.U32.HI R26, RZ, UR35, R26 ;  /* 0x00000023ff1a7c19 */ /* 0x000fc8000801161a */
[----:B------:R-:W-:-:S05]  /*41e0*/  IADD3 R26, -R26, RZ, RZ ;  /* 0x000000ff1a1a7210 */ /* 0x000fca0007ffe1ff */
[----:B------:R-:W-:-:S04]  /*41f0*/  IMAD R26, R26, UR29, R27 ;  /* 0x0000001d1a1a7c24 */ /* 0x000fc8000f8e021b */
[----:B------:R-:W-:-:S07]  /*4200*/  IMAD R33, R26, UR30, R33 ;  /* 0x0000001e1a217c24 */ /* 0x000fce000f8e0221 */
.L_x_14:
[----:B------:R-:W-:Y:S01]  /*4210*/  ULDC.64 UR34, c[0x0][0x3d0] ;  /* 0x0000f40000227ab9 */ /* 0x000fe20000000a00 */
[----:B------:R-:W-:Y:S02]  /*4220*/  FSETP.GEU.FTZ.AND P0, PT, R35, R30, PT ;  /* 0x0000001e2300720b */ /* 0x000fe40003f1e000 */
[----:B------:R-:W-:Y:S02]  /*4230*/  IADD3 R26, P1, R33, UR34, RZ ;  /* 0x00000022211a7c10 */ /* 0x000fe4000ff3e0ff */
[----:B------:R-:W-:-:S03]  /*4240*/  SEL R33, RZ, 0x1, P0 ;  /* 0x00000001ff217807 */ /* 0x000fc60000000000 */
[----:B------:R-:W-:-:S05]  /*4250*/  IMAD.X R27, RZ, RZ, UR35, P1 ;  /* 0x00000023ff1b7e24 */ /* 0x000fca00088e06ff */
[----:B------:R0:W-:Y:S03]  /*4260*/  STG.E.U8 desc[UR58][R26.64], R33 ;  /* 0x000000211a007986 */ /* 0x0001e6000c10113a */
.L_x_13:
[----:B------:R-:W-:Y:S05]  /*4270*/  BSYNC B0 ;  /* 0x0000000000007941 */ /* 0x000fea0003800000 */
.L_x_12:
[----:B0-----:R-:W-:-:S05]  /*4280*/  IMAD R26, R34, 0x3, RZ ;  /* 0x00000003221a7824 */ /* 0x001fca00078e02ff */
[----:B------:R-:W-:-:S04]  /*4290*/  IADD3 R27, P1, R26, R13, RZ ;  /* 0x0000000d1a1b7210 */ /* 0x000fc80007f3e0ff */
[----:B------:R-:W-:Y:S02]  /*42a0*/  ISETP.GE.U32.AND P0, PT, R27, R22, PT ;  /* 0x000000161b00720c */ /* 0x000fe40003f06070 */
[----:B------:R-:W-:-:S04]  /*42b0*/  IADD3.X R26, RZ, R14, RZ, P1, !PT ;  /* 0x0000000eff1a7210 */ /* 0x000fc80000ffe4ff */
[----:B------:R-:W-:-:S13]  /*42c0*/  ISETP.GE.AND.EX P0, PT, R26, R23, PT, P0 ;  /* 0x000000171a00720c */ /* 0x000fda0003f06300 */
[----:B------:R-:W-:Y:S05]  /*42d0*/  @P0 BRA `(.L_x_15) ;  /* 0x0000000c00cc0947 */ /* 0x000fea0003800000 */
[----:B------:R-:W-:Y:S02]  /*42e0*/  ISETP.NE.AND P0, PT, R29, RZ, PT ;  /* 0x000000ff1d00720c */ /* 0x000fe40003f05270 */
[----:B------:R-:W-:-:S11]  /*42f0*/  MOV R33, RZ ;  /* 0x000000ff00217202 */ /* 0x000fd60000000f00 */
[----:B------:R-:W-:Y:S05]  /*4300*/  @!P0 BRA `(.L_x_16) ;  /* 0x0000000c00a88947 */ /* 0x000fea0003800000 */
[----:B------:R-:W-:Y:S01]  /*4310*/  IMAD.MOV.U32 R26, RZ, RZ, RZ ;  /* 0x000000ffff1a7224 */ /* 0x000fe200078e00ff */
[----:B------:R-:W-:-:S03]  /*4320*/  ISETP.NE.AND P0, PT, R29, 0x1, PT ;  /* 0x000000011d00780c */ /* 0x000fc60003f05270 */
[----:B------:R-:W-:-:S05]  /*4330*/  IMAD.HI.U32 R26, R27, UR32, R26 ;  /* 0x000000201b1a7c27 */ /* 0x000fca000f8e001a */
[----:B------:R-:W-:-:S04]  /*4340*/  SHF.R.U32.HI R35, RZ, UR33, R26 ;  /* 0x00000021ff237c19 */ /* 0x000fc8000801161a */
[----:B------:R-:W-:-:S05]  /*4350*/  IADD3 R33, -R35, RZ, RZ ;  /* 0x000000ff23217210 */ /* 0x000fca0007ffe1ff */
[----:B------:R-:W-:-:S04]  /*4360*/  IMAD R33, R33, UR57, R27 ;  /* 0x0000003921217c24 */ /* 0x000fc8000f8e021b */
[----:B------:R-:W-:Y:S01]  /*4370*/  IMAD R33, R33, UR56, RZ ;  /* 0x0000003821217c24 */ /* 0x000fe2000f8e02ff */
        /* <DEDUP_REMOVED lines=221> */
[----:B------:R-:W-:-:S03]  /*5150*/  ULDC.64 UR34, c[0x0][0x360] ;  /* 0x0000d80000227ab9 */ /* 0x000fc60000000a00 */
[----:B------:R-:W-:-:S05]  /*5160*/  IMAD.HI.U32 R26, R27, UR34, R26 ;  /* 0x000000221b1a7c27 */ /* 0x000fca000f8e001a */
[----:B------:R-:W-:-:S04]  /*5170*/  SHF.R.U32.HI R26, RZ, UR35, R26 ;  /* 0x00000023ff1a7c19 */ /* 0x000fc8000801161a */
[----:B------:R-:W-:-:S05]  /*5180*/  IADD3 R26, -R26, RZ, RZ ;  /* 0x000000ff1a1a7210 */ /* 0x000fca0007ffe1ff */
[----:B------:R-:W-:-:S04]  /*5190*/  IMAD R26, R26, UR29, R27 ;  /* 0x0000001d1a1a7c24 */ /* 0x000fc8000f8e021b */
[----:B------:R-:W-:-:S07]  /*51a0*/  IMAD R33, R26, UR30, R33 ;  /* 0x0000001e1a217c24 */ /* 0x000fce000f8e0221 */
.L_x_16:
[----:B------:R-:W-:Y:S01]  /*51b0*/  ULDC.64 UR34, c[0x0][0x3d0] ;  /* 0x0000f40000227ab9 */ /* 0x000fe20000000a00 */
[----:B------:R-:W-:Y:S02]  /*51c0*/  FSETP.GEU.FTZ.AND P0, PT, R37, R30, PT ;  /* 0x0000001e2500720b */ /* 0x000fe40003f1e000 */
[----:B------:R-:W-:Y:S02]  /*51d0*/  IADD3 R26, P1, R33, UR34, RZ ;  /* 0x00000022211a7c10 */ /* 0x000fe4000ff3e0ff */
[----:B------:R-:W-:Y:S02]  /*51e0*/  SEL R33, RZ, 0x1, P0 ;  /* 0x00000001ff217807 */ /* 0x000fe40000000000 */
[----:B------:R-:W-:-:S05]  /*51f0*/  IADD3.X R27, RZ, UR35, RZ, P1, !PT ;  /* 0x00000023ff1b7c10 */ /* 0x000fca0008ffe4ff */
[----:B------:R0:W-:Y:S04]  /*5200*/  STG.E.U8 desc[UR58][R26.64], R33 ;  /* 0x000000211a007986 */ /* 0x0001e8000c10113a */
.L_x_15:
[----:B------:R-:W-:Y:S01]  /*5210*/  LEA R13, P0, R34, R13, 0x2 ;  /* 0x0000000d220d7211 */ /* 0x000fe200078010ff */
[----:B------:R-:W-:Y:S05]  /*5220*/  WARPSYNC.ALL ;  /* 0x0000000000007948 */ /* 0x000fea0003800000 */
[----:B------:R-:W-:Y:S01]  /*5230*/  IMAD.X R14, RZ, RZ, R14, P0 ;  /* 0x000000ffff0e7224 */ /* 0x000fe200000e060e */
[----:B------:R-:W-:Y:S01]  /*5240*/  BAR.SYNC.DEFER_BLOCKING 0x0 ;  /* 0x0000000000007b1d */ /* 0x000fe20000010000 */
[----:B------:R-:W-:Y:S01]  /*5250*/  ISETP.GE.U32.AND P0, PT, R13, R18, PT ;  /* 0x000000120d00720c */ /* 0x000fe20003f06070 */
[----:B------:R-:W-:Y:S01]  /*5260*/  IMAD.MOV.U32 R36, RZ, RZ, R32 ;  /* 0x000000ffff247224 */ /* 0x000fe200078e0020 */
[----:B------:R-:W-:-:S02]  /*5270*/  MOV R38, R24 ;  /* 0x0000001800267202 */ /* 0x000fc40000000f00 */
[----:B------:R-:W-:Y:S02]  /*5280*/  ISETP.GE.AND.EX P0, PT, R14, R19, PT, P0 ;  /* 0x000000130e00720c */ /* 0x000fe40003f06300 */
[----:B------:R-:W-:-:S11]  /*5290*/  MOV R37, R31 ;  /* 0x0000001f00257202 */ /* 0x000fd60000000f00 */
[----:B------:R-:W-:Y:S05]  /*52a0*/  @!P0 BRA `(.L_x_17) ;  /* 0xffffffb800508947 */ /* 0x000fea000383ffff */
[----:B------:R-:W-:Y:S05]  /*52b0*/  EXIT ;  /* 0x000000000000794d */ /* 0x000fea0003800000 */
        .weak           $__internal_0_$__cuda_sm20_div_s64
        .type           $__internal_0_$__cuda_sm20_div_s64,@function
        .size           $__internal_0_$__cuda_sm20_div_s64,(.L_x_7482 - $__internal_0_$__cuda_sm20_div_s64)
$__internal_0_$__cuda_sm20_div_s64:
[----:B------:R-:W-:Y:S01]  /*52c0*/  MOV R24, R27 ;  /* 0x0000001b00187202 */ /* 0x000fe20000000f00 */
[----:B------:R-:W-:-:S06]  /*52d0*/  HFMA2.MMA R25, -RZ, RZ, 0, 0 ;  /* 0x00000000ff197435 */ /* 0x000fcc00000001ff */
[----:B------:R-:W0:Y:S08]  /*52e0*/  I2F.U64.RP R24, R24 ;  /* 0x0000001800187312 */ /* 0x000e300000309000 */
[----:B0-----:R-:W0:Y:S02]  /*52f0*/  MUFU.RCP R18, R24 ;  /* 0x0000001800127308 */ /* 0x001e240000001000 */
[----:B0-----:R-:W-:-:S06]  /*5300*/  VIADD R18, R18, 0x1ffffffe ;  /* 0x1ffffffe12127836 */ /* 0x001fcc0000000000 */
[----:B------:R-:W0:Y:S02]  /*5310*/  F2I.U64.TRUNC R18, R18 ;  /* 0x0000001200127311 */ /* 0x000e24000020d800 */
[----:B0-----:R-:W-:-:S04]  /*5320*/  IMAD.WIDE.U32 R22, R18, R27, RZ ;  /* 0x0000001b12167225 */ /* 0x001fc800078e00ff */
[----:B------:R-:W-:Y:S01]  /*5330*/  IMAD R23, R27, R19, R23 ;  /* 0x000000131b177224 */ /* 0x000fe200078e0217 */
[----:B------:R-:W-:-:S04]  /*5340*/  IADD3 R29, P0, RZ, -R22, RZ ;  /* 0x80000016ff1d7210 */ /* 0x000fc80007f1e0ff */
[----:B------:R-:W-:Y:S01]  /*5350*/  IADD3.X R31, RZ, ~R23, RZ, P0, !PT ;  /* 0x80000017ff1f7210 */ /* 0x000fe200007fe4ff */
[----:B------:R-:W-:Y:S01]  /*5360*/  IMAD.HI.U32 R22, R18, R29, RZ ;  /* 0x0000001d12167227 */ /* 0x000fe200078e00ff */
[----:B------:R-:W-:-:S03]  /*5370*/  MOV R23, R18 ;  /* 0x0000001200177202 */ /* 0x000fc60000000f00 */
[-C--:B------:R-:W-:Y:S02]  /*5380*/  IMAD R25, R19, R31.reuse, RZ ;  /* 0x0000001f13197224 */ /* 0x080fe400078e02ff */
[----:B------:R-:W-:-:S04]  /*5390*/  IMAD.WIDE.U32 R22, P0, R18, R31, R22 ;  /* 0x0000001f12167225 */ /* 0x000fc80007800016 */
[----:B------:R-:W-:-:S04]  /*53a0*/  IMAD.HI.U32 R31, R19, R31, RZ ;  /* 0x0000001f131f7227 */ /* 0x000fc800078e00ff */
[----:B------:R-:W-:-:S05]  /*53b0*/  IMAD.HI.U32 R22, P1, R19, R29, R22 ;  /* 0x0000001d13167227 */ /* 0x000fca0007820016 */
[----:B------:R-:W-:Y:S01]  /*53c0*/  IADD3 R23, P2, R25, R22, RZ ;  /* 0x0000001619177210 */ /* 0x000fe20007f5e0ff */
[----:B------:R-:W-:-:S04]  /*53d0*/  IMAD.X R22, R31, 0x1, R19, P0 ;  /* 0x000000011f167824 */ /* 0x000fc800000e0613 */
[----:B------:R-:W-:Y:S01]  /*53e0*/  IMAD.WIDE.U32 R18, R23, R27, RZ ;  /* 0x0000001b17127225 */ /* 0x000fe200078e00ff */
[----:B------:R-:W-:Y:S02]  /*53f0*/  IADD3.X R25, RZ, RZ, R22, P2, P1 ;  /* 0x000000ffff197210 */ /* 0x000fe400017e2416 */
[----:B------:R-:W-:Y:S02]  /*5400*/  ISETP.LE.AND P1, PT, RZ, UR5, PT ;  /* 0x00000005ff007c0c */ /* 0x000fe4000bf23270 */
[----:B------:R-:W-:Y:S01]  /*5410*/  IADD3 R29, P0, RZ, -R18, RZ ;  /* 0x80000012ff1d7210 */ /* 0x000fe20007f1e0ff */
[----:B------:R-:W-:-:S04]  /*5420*/  IMAD R18, R27, R25, R19 ;  /* 0x000000191b127224 */ /* 0x000fc800078e0213 */
[----:B------:R-:W-:Y:S01]  /*5430*/  IMAD.HI.U32 R22, R23, R29, RZ ;  /* 0x0000001d17167227 */ /* 0x000fe200078e00ff */
[----:B------:R-:W-:Y:S02]  /*5440*/  IADD3.X R24, RZ, ~R18, RZ, P0, !PT ;  /* 0x80000012ff187210 */ /* 0x000fe400007fe4ff */
[----:B------:R-:W-:-:S03]  /*5450*/  IADD3 R18, P4, RZ, -UR4, RZ ;  /* 0x80000004ff127c10 */ /* 0x000fc6000ff9e0ff */
[----:B------:R-:W-:Y:S01]  /*5460*/  IMAD.WIDE.U32 R22, P0, R23, R24, R22 ;  /* 0x0000001817167225 */ /* 0x000fe20007800016 */
[----:B------:R-:W-:-:S03]  /*5470*/  IADD3.X R32, RZ, ~UR5, RZ, P4, !PT ;  /* 0x80000005ff207c10 */ /* 0x000fc6000a7fe4ff */
[C---:B------:R-:W-:Y:S01]  /*5480*/  IMAD R19, R25.reuse, R24, RZ ;  /* 0x0000001819137224 */ /* 0x040fe200078e02ff */
[----:B------:R-:W-:Y:S01]  /*5490*/  SEL R32, R32, UR5, !P1 ;  /* 0x0000000520207c07 */ /* 0x000fe2000c800000 */
[----:B------:R-:W-:Y:S01]  /*54a0*/  IMAD.HI.U32 R22, P2, R25, R29, R22 ;  /* 0x0000001d19167227 */ /* 0x000fe20007840016 */
[----:B------:R-:W-:-:S03]  /*54b0*/  SEL R23, R18, UR4, !P1 ;  /* 0x0000000412177c07 */ /* 0x000fc6000c800000 */
[----:B------:R-:W-:Y:S01]  /*54c0*/  IMAD.HI.U32 R24, R25, R24, RZ ;  /* 0x0000001819187227 */ /* 0x000fe200078e00ff */
[----:B------:R-:W-:Y:S01]  /*54d0*/  IADD3 R22, P3, R19, R22, RZ ;  /* 0x0000001613167210 */ /* 0x000fe20007f7e0ff */
[----:B------:R-:W-:Y:S02]  /*54e0*/  HFMA2.MMA R19, -RZ, RZ, 0, 0 ;  /* 0x00000000ff137435 */ /* 0x000fe400000001ff */
[----:B------:R-:W-:Y:S02]  /*54f0*/  IMAD.X R25, R24, 0x1, R25, P0 ;  /* 0x0000000118197824 */ /* 0x000fe400000e0619 */
[----:B------:R-:W-:-:S03]  /*5500*/  IMAD.HI.U32 R18, R22, R23, RZ ;  /* 0x0000001716127227 */ /* 0x000fc600078e00ff */
[----:B------:R-:W-:Y:S01]  /*5510*/  IADD3.X R25, RZ, RZ, R25, P3, P2 ;  /* 0x000000ffff197210 */ /* 0x000fe20001fe4419 */
[----:B------:R-:W-:-:S04]  /*5520*/  IMAD.WIDE.U32 R18, R22, R32, R18 ;  /* 0x0000002016127225 */ /* 0x000fc800078e0012 */
[C---:B------:R-:W-:Y:S02]  /*5530*/  IMAD R29, R25.reuse, R32, RZ ;  /* 0x00000020191d7224 */ /* 0x040fe400078e02ff */
[----:B------:R-:W-:-:S04]  /*5540*/  IMAD.HI.U32 R18, P0, R25, R23, R18 ;  /* 0x0000001719127227 */ /* 0x000fc80007800012 */
[----:B------:R-:W-:Y:S01]  /*5550*/  IMAD.HI.U32 R25, R25, R32, RZ ;  /* 0x0000002019197227 */ /* 0x000fe200078e00ff */
[----:B------:R-:W-:-:S04]  /*5560*/  IADD3 R22, P2, R29, R18, RZ ;  /* 0x000000121d167210 */ /* 0x000fc80007f5e0ff */
[----:B------:R-:W-:-:S05]  /*5570*/  IADD3.X R18, R25, RZ, RZ, P0, !PT ;  /* 0x000000ff19127210 */ /* 0x000fca00007fe4ff */
[----:B------:R-:W-:Y:S02]  /*5580*/  IMAD.X R24, RZ, RZ, R18, P2 ;  /* 0x000000ffff187224 */ /* 0x000fe400010e0612 */
[----:B------:R-:W-:-:S04]  /*5590*/  IMAD.WIDE.U32 R18, R22, R27, RZ ;  /* 0x0000001b16127225 */ /* 0x000fc800078e00ff */
[----:B------:R-:W-:Y:S01]  /*55a0*/  IMAD R19, R27, R24, R19 ;  /* 0x000000181b137224 */ /* 0x000fe200078e0213 */
[----:B------:R-:W-:-:S04]  /*55b0*/  IADD3 R30, P0, -R18, R23, RZ ;  /* 0x00000017121e7210 */ /* 0x000fc80007f1e1ff */
[----:B------:R-:W-:Y:S02]  /*55c0*/  IADD3.X R32, ~R19, R32, RZ, P0, !PT ;  /* 0x0000002013207210 */ /* 0x000fe400007fe5ff */
[----:B------:R-:W-:Y:S02]  /*55d0*/  ISETP.GE.U32.AND P0, PT, R30, R27, PT ;  /* 0x0000001b1e00720c */ /* 0x000fe40003f06070 */
[----:B------:R-:W-:Y:S02]  /*55e0*/  IADD3 R18, P2, -R27, R30, RZ ;  /* 0x0000001e1b127210 */ /* 0x000fe40007f5e1ff */
[----:B------:R-:W-:Y:S02]  /*55f0*/  ISETP.GE.U32.AND.EX P0, PT, R32, RZ, PT, P0 ;  /* 0x000000ff2000720c */ /* 0x000fe40003f06100 */
[----:B------:R-:W-:Y:S02]  /*5600*/  IADD3 R19, P3, R22, 0x1, RZ ;  /* 0x0000000116137810 */ /* 0x000fe40007f7e0ff */
[----:B------:R-:W-:-:S02]  /*5610*/  IADD3.X R25, R32, -0x1, RZ, P2, !PT ;  /* 0xffffffff20197810 */ /* 0x000fc400017fe4ff */
[----:B------:R-:W-:Y:S02]  /*5620*/  SEL R18, R18, R30, P0 ;  /* 0x0000001e12127207 */ /* 0x000fe40000000000 */
[----:B------:R-:W-:Y:S02]  /*5630*/  IADD3.X R23, RZ, R24, RZ, P3, !PT ;  /* 0x00000018ff177210 */ /* 0x000fe40001ffe4ff */
[----:B------:R-:W-:Y:S02]  /*5640*/  SEL R19, R19, R22, P0 ;  /* 0x0000001613137207 */ /* 0x000fe40000000000 */
[----:B------:R-:W-:Y:S02]  /*5650*/  SEL R25, R25, R32, P0 ;  /* 0x0000002019197207 */ /* 0x000fe40000000000 */
[----:B------:R-:W-:Y:S02]  /*5660*/  ISETP.GE.U32.AND P2, PT, R18, R27, PT ;  /* 0x0000001b1200720c */ /* 0x000fe40003f46070 */
[----:B------:R-:W-:-:S02]  /*5670*/  SEL R24, R23, R24, P0 ;  /* 0x0000001817187207 */ /* 0x000fc40000000000 */
[----:B------:R-:W-:Y:S02]  /*5680*/  IADD3 R22, P3, R19, 0x1, RZ ;  /* 0x0000000113167810 */ /* 0x000fe40007f7e0ff */
[----:B------:R-:W-:-:S03]  /*5690*/  ISETP.GE.U32.AND.EX P0, PT, R25, RZ, PT, P2 ;  /* 0x000000ff1900720c */ /* 0x000fc60003f06120 */
[----:B------:R-:W-:Y:S01]  /*56a0*/  IMAD.X R23, RZ, RZ, R24, P3 ;  /* 0x000000ffff177224 */ /* 0x000fe200018e0618 */
[----:B------:R-:W-:-:S04]  /*56b0*/  SEL R22, R22, R19, P0 ;  /* 0x0000001316167207 */ /* 0x000fc80000000000 */
[----:B------:R-:W-:Y:S02]  /*56c0*/  SEL R23, R23, R24, P0 ;  /* 0x0000001817177207 */ /* 0x000fe40000000000 */
[----:B------:R-:W-:Y:S02]  /*56d0*/  IADD3 R19, P2, RZ, -R22, RZ ;  /* 0x80000016ff137210 */ /* 0x000fe40007f5e0ff */
[----:B------:R-:W-:Y:S02]  /*56e0*/  ISETP.NE.U32.AND P0, PT, R27, RZ, PT ;  /* 0x000000ff1b00720c */ /* 0x000fe40003f05070 */
[----:B------:R-:W-:Y:S02]  /*56f0*/  IADD3.X R18, RZ, ~R23, RZ, P2, !PT ;  /* 0x80000017ff127210 */ /* 0x000fe400017fe4ff */
[----:B------:R-:W-:Y:S02]  /*5700*/  MOV R27, 0x0 ;  /* 0x00000000001b7802 */ /* 0x000fe40000000f00 */
[----:B------:R-:W-:-:S02]  /*5710*/  ISETP.NE.AND.EX P0, PT, RZ, RZ, PT, P0 ;  /* 0x000000ffff00720c */ /* 0x000fc40003f05300 */
[----:B------:R-:W-:Y:S02]  /*5720*/  SEL R22, R19, R22, !P1 ;  /* 0x0000001613167207 */ /* 0x000fe40004800000 */
[----:B------:R-:W-:Y:S02]  /*5730*/  SEL R23, R18, R23, !P1 ;  /* 0x0000001712177207 */ /* 0x000fe40004800000 */
[----:B------:R-:W-:Y:S02]  /*5740*/  SEL R22, R22, 0xffffffff, P0 ;  /* 0xffffffff16167807 */ /* 0x000fe40000000000 */
[----:B------:R-:W-:Y:S01]  /*5750*/  SEL R23, R23, 0xffffffff, P0 ;  /* 0xffffffff17177807 */ /* 0x000fe20000000000 */
[----:B------:R-:W-:Y:S06]  /*5760*/  RET.REL.NODEC R26 `(_ZN2at6native57_GLOBAL__N__cd6b329d_24_DistributionBernoulli_cu_7537a20d43distribution_elementwise_grid_stride_kernelIfLi4EZNS0_9templates4cuda21uniform_and_transformIbfPNS_17CUDAGeneratorImplEZZZNS4_16bernoulli_kernelIS7_EEvRNS_18TensorIteratorBaseEdT_ENKUlvE_clEvENKUlvE8_clEvEUlfE_EEvSA_T1_T2_EUlP24curandStatePhilox4_32_10E0_ZNS1_27distribution_nullary_kernelIbf6float4S7_SJ_SE_EEvSA_SG_RKT3_T4_EUlifE0_EEvlNS_15PhiloxCudaStateESF_SG_) ;  /* 0xffffffa81a247950 */ /* 0x000fec0003c3ffff */
.L_x_18:
[----:B------:R-:W-:-:S00]  /*5770*/  BRA `(.L_x_18) ;  /* 0xfffffffc00fc7947 */ /* 0x000fc0000383ffff */
[----:B------:R-:W-:-:S00]  /*5780*/  NOP ;  /* 0x0000000000007918 */ /* 0x000fc00000000000 */
[----:B------:R-:W-:-:S00]  /*5790*/  NOP ;  /* 0x0000000000007918 */ /* 0x000fc00000000000 */
[----:B------:R-:W-:-:S00]  /*57a0*/  NOP ;  /* 0x0000000000007918 */ /* 0x000fc00000000000 */
[----:B------:R-:W-:-:S00]  /*57b0*/  NOP ;  /* 0x0000000000007918 */ /* 0x000fc00000000000 */
[----:B------:R-:W-:-:S00]  /*57c0*/  NOP ;  /* 0x0000000000007918 */ /* 0x000fc00000000000 */
[----:B------:R-:W-:-:S00]  /*57d0*/  NOP ;  /* 0x0000000000007918 */ /* 0x000fc00000000000 */
[----:B------:R-:W-:-:S00]  /*57e0*/  NOP ;  /* 0x0000000000007918 */ /* 0x000fc00000000000 */
[----:B------:R-:W-:-:S00]  /*57f0*/  NOP ;  /* 0x0000000000007918 */ /* 0x000fc00000000000 */
.L_x_7482:


//--------------------- .text._ZN2at6native57_GLOBAL__N__cd6b329d_24_DistributionBernoulli_cu_7537a20d43distribution_elementwise_grid_stride_kernelIfLi4EZNS0_9templates4cuda21uniform_and_transformIbfPNS_17CUDAGeneratorImplEZZZNS4_16bernoulli_kernelIS7_EEvRNS_18TensorIteratorBaseEdT_ENKUlvE_clEvENKUlvE8_clEvEUlfE_EEvSA_T1_T2_EUlP24curandStatePhilox4_32_10E0_ZNS1_27distribution_nullary_kernelIbf6float4S7_SJ_SE_EEvSA_SG_RKT3_T4_EUlifE_EEvlNS_15PhiloxCudaStateESF_SG_ --------------------------
	.section	.text._ZN2at6native57_GLOBAL__N__cd6b329d_24_DistributionBernoulli_cu_7537a20d43distribution_elementwise_grid_stride_kernelIfLi4EZNS0_9templates4cuda21uniform_and_transformIbfPNS_17CUDAGeneratorImplEZZZNS4_16bernoulli_kernelIS7_EEvRNS_18TensorIteratorBaseEdT_ENKUlvE_clEvENKUlvE8_clEvEUlfE_EEvSA_T1_T2_EUlP24curandStatePhilox4_32_10E0_ZNS1_27distribution_nullary_kernelIbf6float4S7_SJ_SE_EEvSA_SG_RKT3_T4_EUlifE_EEvlNS_15PhiloxCudaStateESF_SG_,"ax",@progbits
	.align	128
.text._ZN2at6native57_GLOBAL__N__cd6b329d_24_DistributionBernoulli_cu_7537a20d43distribution_elementwise_grid_stride_kernelIfLi4EZNS0_9templates4cuda21uniform_and_transformIbfPNS_17CUDAGeneratorImplEZZZNS4_16bernoulli_kernelIS7_EEvRNS_18TensorIteratorBaseEdT_ENKUlvE_clEvENKUlvE8_clEvEUlfE_EEvSA_T1_T2_EUlP24curandStatePhilox4_32_10E0_ZNS1_27distribution_nullary_kernelIbf6float4S7_SJ_SE_EEvSA_SG_RKT3_T4_EUlifE_EEvlNS_15PhiloxCudaStateESF_SG_:
        .type           _ZN2at6native57_GLOBAL__N__cd6b329d_24_DistributionBernoulli_cu_7537a20d43distribution_elementwise_grid_stride_kernelIfLi4EZNS0_9templates4cuda21uniform_and_transformIbfPNS_17CUDAGeneratorImplEZZZNS4_16bernoulli_kernelIS7_EEvRNS_18TensorIteratorBaseEdT_ENKUlvE_clEvENKUlvE8_clEvEUlfE_EEvSA_T1_T2_EUlP24curandStatePhilox4_32_10E0_ZNS1_27distribution_nullary_kernelIbf6float4S7_SJ_SE_EEvSA_SG_RKT3_T4_EUlifE_EEvlNS_15PhiloxCudaStateESF_SG_,@function
        .size           _ZN2at6native57_GLOBAL__N__cd6b329d_24_DistributionBernoulli_cu_7537a20d43distribution_elementwise_grid_stride_kernelIfLi4EZNS0_9templates4cuda21uniform_and_transformIbfPNS_17CUDAGeneratorImplEZZZNS4_16bernoulli_kernelIS7_EEvRNS_18TensorIteratorBaseEdT_ENKUlvE_clEvENKUlvE8_clEvEUlfE_EEvSA_T1_T2_EUlP24curandStatePhilox4_32_10E0_ZNS1_27distribution_nullary_kernelIbf6float4S7_SJ_SE_EEvSA_SG_RKT3_T4_EUlifE_EEvlNS_15PhiloxCudaStateESF_SG_,(.L_x_7484 - _ZN2at6native57_GLOBAL__N__cd6b329d_24_DistributionBernoulli_cu_7537a20d43distribution_elementwise_grid_stride_kernelIfLi4EZNS0_9templates4cuda21uniform_and_transformIbfPNS_17CUDAGeneratorImplEZZZNS4_16bernoulli_kernelIS7_EEvRNS_18TensorIteratorBaseEdT_ENKUlvE_clEvENKUlvE8_clEvEUlfE_EEvSA_T1_T2_EUlP24curandStatePhilox4_32_10E0_ZNS1_27distribution_nullary_kernelIbf6float4S7_SJ_SE_EEvSA_SG_RKT3_T4_EUlifE_EEvlNS_15PhiloxCudaStateESF_SG_)
        .other          _ZN2at6native57_GLOBAL__N__cd6b329d_24_DistributionBernoulli_cu_7537a20d43distribution_elementwise_grid_stride_kernelIfLi4EZNS0_9templates4cuda21uniform_and_transformIbfPNS_17CUDAGeneratorImplEZZZNS4_16bernoulli_kernelIS7_EEvRNS_18TensorIteratorBaseEdT_ENKUlvE_clEvENKUlvE8_clEvEUlfE_EEvSA_T1_T2_EUlP24curandStatePhilox4_32_10E0_ZNS1_27distribution_nullary_kernelIbf6float4S7_SJ_SE_EEvSA_SG_RKT3_T4_EUlifE_EEvlNS_15PhiloxCudaStateESF_SG_,@"STO_CUDA_ENTRY STV_DEFAULT"
_ZN2at6native57_GLOBAL__N__cd6b329d_24_DistributionBernoulli_cu_7537a20d43distribution_elementwise_grid_stride_kernelIfLi4EZNS0_9templates4cuda21uniform_and_transformIbfPNS_17CUDAGeneratorImplEZZZNS4_16bernoulli_kernelIS7_EEvRNS_18TensorIteratorBaseEdT_ENKUlvE_clEvENKUlvE8_clEvEUlfE_EEvSA_T1_T2_EUlP24curandStatePhilox4_32_10E0_ZNS1_27distribution_nullary_kernelIbf6float4S7_SJ_SE_EEvSA_SG_RKT3_T4_EUlifE_EEvlNS_15PhiloxCudaStateESF_SG_:
[----:B------:R-:W-:Y:S08]  /*0000*/  LDC R1, c[0x0][0x28] ;  /* 0x00000a00ff017b82 */ /* 0x000ff00000000800 */
[----:B------:R-:W0:Y:S01]  /*0010*/  LDC R28, c[0x0][0x220] ;  /* 0x00008800ff1c7b82 */ /* 0x000e220000000800 */
[----:B------:R-:W-:Y:S01]  /*0020*/  ULDC.U8 UR4, c[0x0][0x22c] ;  /* 0x00008b0000047ab9 */ /* 0x000fe20000000000 */
[----:B------:R-:W-:Y:S01]  /*0030*/  ULDC.64 UR8, c[0x0][0x208] ;  /* 0x0000820000087ab9 */ /* 0x000fe20000000a00 */
[----:B------:R-:W-:-:S05]  /*0040*/  ISETP.NE.AND P0, PT, RZ, UR4, PT ;  /* 0x00000004ff007c0c */ /* 0x000fca000bf05270 */
[----:B------:R-:W0:Y:S01]  /*0050*/  LDC R29, c[0x0][0x224] ;  /* 0x00008900ff1d7b82 */ /* 0x000e220000000800 */
[----:B------:R-:W-:Y:S01]  /*0060*/  ULDC.64 UR4, c[0x0][0x218] ;  /* 0x0000860000047ab9 */ /* 0x000fe20000000a00 */
[----:B------:R-:W1:Y:S01]  /*0070*/  S2R R34, SR_TID.X ;  /* 0x0000000000227919 */ /* 0x000e620000002100 */
[----:B------:R-:W-:Y:S01]  /*0080*/  IMAD.U32 R22, RZ, RZ, UR4 ;  /* 0x00000004ff167e24 */ /* 0x000fe2000f8e00ff */
[----:B------:R-:W-:Y:S01]  /*0090*/  ULDC.64 UR6, c[0x0][0x210] ;  /* 0x0000840000067ab9 */ /* 0x000fe20000000a00 */
[----:B------:R-:W-:-:S03]  /*00a0*/  IMAD.U32 R23, RZ, RZ, UR5 ;  /* 0x00000005ff177e24 */ /* 0x000fc6000f8e00ff */
[----:B------:R-:W2:Y:S03]  /*00b0*/  @P0 LDC R7, c[0x0][0x228] ;  /* 0x00008a00ff070b82 */ /* 0x000ea60000000800 */
[----:B------:R-:W3:Y:S04]  /*00c0*/  @P0 LDG.E.64 R22, desc[UR8][R22.64] ;  /* 0x0000000816160981 */ /* 0x000ee8000c1e1b00 */
[----:B0-----:R-:W2:Y:S01]  /*00d0*/  @P0 LDG.E.64 R2, desc[UR8][R28.64] ;  /* 0x000000081c020981 */ /* 0x001ea2000c1e1b00 */
[----:B------:R-:W1:Y:S08]  /*00e0*/  S2UR UR4, SR_CTAID.X ;  /* 0x00000000000479c3 */ /* 0x000e700000002500 */
[----:B------:R-:W1:Y:S01]  /*00f0*/  LDC R5, c[0x0][RZ] ;  /* 0x00000000ff057b82 */ /* 0x000e620000000800 */
[----:B------:R-:W-:-:S02]  /*0100*/  IMAD.MOV.U32 R35, RZ, RZ, RZ ;  /* 0x000000ffff237224 */ /* 0x000fc400078e00ff */
[----:B-1----:R-:W-:Y:S01]  /*0110*/  IMAD.WIDE.U32 R34, R5, UR4, R34 ;  /* 0x0000000405227c25 */ /* 0x002fe2000f8e0022 */
[----:B------:R-:W-:-:S04]  /*0120*/  UIADD3 UR6, UP0, UR6, -0x1, URZ ;  /* 0xffffffff06067890 */ /* 0x000fc8000ff1e03f */
[----:B------:R-:W-:Y:S01]  /*0130*/  UIADD3.X UR7, UR7, -0x1, URZ, UP0, !UPT ;  /* 0xffffffff07077890 */ /* 0x000fe200087fe43f */
[----:B--2---:R-:W-:-:S04]  /*0140*/  @P0 IADD3 R28, P1, R2, R7, RZ ;  /* 0x00000007021c0210 */ /* 0x004fc80007f3e0ff */
[----:B------:R-:W-:-:S04]  /*0150*/  @P0 IADD3.X R29, RZ, R3, RZ, P1, !PT ;  /* 0x00000003ff1d0210 */ /* 0x000fc80000ffe4ff */
[--C-:B------:R-:W-:Y:S01]  /*0160*/  SHF.R.U64 R4, R28, 0x2, R29.reuse ;  /* 0x000000021c047819 */ /* 0x100fe2000000121d */
[----:B------:R-:W-:Y:S01]  /*0170*/  IMAD.WIDE.U32 R6, R34, -0x326172a9, RZ ;  /* 0xcd9e8d5722067825 */ /* 0x000fe200078e00ff */
[----:B------:R-:W-:-:S03]  /*0180*/  SHF.R.U32.HI R3, RZ, 0x2, R29 ;  /* 0x00000002ff037819 */ /* 0x000fc6000001161d */
[----:B------:R-:W-:Y:S01]  /*0190*/  IMAD.WIDE.U32 R4, R4, -0x2daee0ad, RZ ;  /* 0xd2511f5304047825 */ /* 0x000fe200078e00ff */
[----:B---3--:R-:W-:-:S04]  /*01a0*/  LOP3.LUT R8, R7, R3, R22, 0x96, !PT ;  /* 0x0000000307087212 */ /* 0x008fc800078e9616 */
[----:B------:R-:W-:Y:S01]  /*01b0*/  LOP3.LUT R10, R23, R5, R35, 0x96, !PT ;  /* 0x00000005170a7212 */ /* 0x000fe200078e9623 */
[----:B------:R-:W-:-:S04]  /*01c0*/  IMAD.WIDE.U32 R8, R8, -0x2daee0ad, RZ ;  /* 0xd2511f5308087825 */ /* 0x000fc800078e00ff */
[----:B------:R-:W-:Y:S02]  /*01d0*/  VIADD R0, R23, 0xbb67ae85 ;  /* 0xbb67ae8517007836 */ /* 0x000fe40000000000 */
[----:B------:R-:W-:-:S04]  /*01e0*/  IMAD.WIDE.U32 R10, R10, -0x326172a9, RZ ;  /* 0xcd9e8d570a0a7825 */ /* 0x000fc800078e00ff */
[----:B------:R-:W-:Y:S01]  /*01f0*/  VIADD R2, R22, 0x9e3779b9 ;  /* 0x9e3779b916027836 */ /* 0x000fe20000000000 */
[----:B------:R-:W-:-:S04]  /*0200*/  LOP3.LUT R14, R9, R4, R0, 0x96, !PT ;  /* 0x00000004090e7212 */ /* 0x000fc800078e9600 */
[----:B------:R-:W-:Y:S01]  /*0210*/  LOP3.LUT R12, R11, R2, R6, 0x96, !PT ;  /* 0x000000020b0c7212 */ /* 0x000fe200078e9606 */
[----:B------:R-:W-:Y:S01]  /*0220*/  IMAD.WIDE.U32 R14, R14, -0x326172a9, RZ ;  /* 0xcd9e8d570e0e7825 */ /* 0x000fe200078e00ff */
[----:B------:R-:W-:-:S03]  /*0230*/  IADD3 R4, R23, 0x76cf5d0a, RZ ;  /* 0x76cf5d0a17047810 */ /* 0x000fc60007ffe0ff */
[----:B------:R-:W-:Y:S02]  /*0240*/  VIADD R3, R22, 0x3c6ef372 ;  /* 0x3c6ef37216037836 */ /* 0x000fe40000000000 */
[----:B------:R-:W-:-:S03]  /*0250*/  IMAD.WIDE.U32 R12, R12, -0x2daee0ad, RZ ;  /* 0xd2511f530c0c7825 */ /* 0x000fc600078e00ff */
[----:B------:R-:W-:Y:S02]  /*0260*/  LOP3.LUT R10, R15, R10, R3, 0x96, !PT ;  /* 0x0000000a0f0a7212 */ /* 0x000fe400078e9603 */
[----:B------:R-:W-:Y:S01]  /*0270*/  LOP3.LUT R16, R13, R8, R4, 0x96, !PT ;  /* 0x000000080d107212 */ /* 0x000fe200078e9604 */
[----:B------:R-:W-:Y:S02]  /*0280*/  VIADD R5, R23, 0x32370b8f ;  /* 0x32370b8f17057836 */ /* 0x000fe40000000000 */
[----:B------:R-:W-:-:S04]  /*0290*/  IMAD.WIDE.U32 R10, R10, -0x2daee0ad, RZ ;  /* 0xd2511f530a0a7825 */ /* 0x000fc800078e00ff */
[----:B------:R-:W-:-:S04]  /*02a0*/  IMAD.WIDE.U32 R16, R16, -0x326172a9, RZ ;  /* 0xcd9e8d5710107825 */ /* 0x000fc800078e00ff */
[----:B------:R-:W-:Y:S01]  /*02b0*/  VIADD R6, R22, 0xdaa66d2b ;  /* 0xdaa66d2b16067836 */ /* 0x000fe20000000000 */
[----:B------:R-:W-:-:S04]  /*02c0*/  LOP3.LUT R15, R11, R12, R5, 0x96, !PT ;  /* 0x0000000c0b0f7212 */ /* 0x000fc800078e9605 */
[----:B------:R-:W-:Y:S01]  /*02d0*/  LOP3.LUT R12, R17, R14, R6, 0x96, !PT ;  /* 0x0000000e110c7212 */ /* 0x000fe200078e9606 */
[----:B------:R-:W-:Y:S01]  /*02e0*/  IMAD.WIDE.U32 R14, R15, -0x326172a9, RZ ;  /* 0xcd9e8d570f0e7825 */ /* 0x000fe200078e00ff */
[----:B------:R-:W-:-:S03]  /*02f0*/  IADD3 R8, R23, -0x126145ec, RZ ;  /* 0xed9eba1417087810 */ /* 0x000fc60007ffe0ff */
        /* <DEDUP_REMOVED lines=23> */
[----:B------:R-:W-:Y:S02]  /*0470*/  ISETP.NE.U32.AND P0, PT, RZ, UR7, PT ;  /* 0x00000007ff007c0c */ /* 0x000fe4000bf05070 */
[----:B------:R-:W-:Y:S01]  /*0480*/  IADD3 R16, R23, -0x24c28bd8, RZ ;  /* 0xdb3d742817107810 */ /* 0x000fe20007ffe0ff */
[----:B------:R-:W-:Y:S02]  /*0490*/  VIADD R15, R22, 0xf1bbcdc8 ;  /* 0xf1bbcdc8160f7836 */ /* 0x000fe40000000000 */
[----:B------:R-:W-:-:S03]  /*04a0*/  IMAD.WIDE.U32 R24, R24, -0x2daee0ad, RZ ;  /* 0xd2511f5318187825 */ /* 0x000fc600078e00ff */
[----:B------:R-:W-:Y:S02]  /*04b0*/  LOP3.LUT R44, R37, R44, R15, 0x96, !PT ;  /* 0x0000002c252c7212 */ /* 0x000fe400078e960f */
[----:B------:R-:W-:Y:S01]  /*04c0*/  LOP3.LUT R40, R25, R40, R16, 0x96, !PT ;  /* 0x0000002819287212 */ /* 0x000fe200078e9610 */
[----:B------:R-:W-:Y:S01]  /*04d0*/  VIADD R19, R23, 0x96a522ad ;  /* 0x96a522ad17137836 */ /* 0x000fe20000000000 */
[----:B------:R-:W-:Y:S01]  /*04e0*/  IADD3 R20, R22, -0x700cb87f, RZ ;  /* 0x8ff3478116147810 */ /* 0x000fe20007ffe0ff */
[----:B------:R-:W-:-:S04]  /*04f0*/  IMAD.HI.U32 R25, R44, -0x2daee0ad, RZ ;  /* 0xd2511f532c197827 */ /* 0x000fc800078e00ff */
[----:B------:R-:W-:-:S04]  /*0500*/  IMAD.HI.U32 R27, R40, -0x326172a9, RZ ;  /* 0xcd9e8d57281b7827 */ /* 0x000fc800078e00ff */
[--C-:B------:R-:W-:Y:S01]  /*0510*/  IMAD.MOV.U32 R18, RZ, RZ, R35.reuse ;  /* 0x000000ffff127224 */ /* 0x100fe200078e0023 */
[----:B------:R-:W-:Y:S01]  /*0520*/  LOP3.LUT R36, R27, R36, R20, 0x96, !PT ;  /* 0x000000241b247212 */ /* 0x000fe200078e9614 */
[----:B------:R-:W-:Y:S01]  /*0530*/  IMAD.MOV.U32 R21, RZ, RZ, R35 ;  /* 0x000000ffff157224 */ /* 0x000fe200078e0023 */
[----:B------:R-:W-:Y:S01]  /*0540*/  LOP3.LUT R35, R25, R24, R19, 0x96, !PT ;  /* 0x0000001819237212 */ /* 0x000fe200078e9613 */
[----:B------:R-:W-:Y:S01]  /*0550*/  IMAD.MOV.U32 R17, RZ, RZ, R34 ;  /* 0x000000ffff117224 */ /* 0x000fe200078e0022 */
[----:B------:R-:W-:Y:S06]  /*0560*/  @!P0 BRA `(.L_x_19) ;  /* 0x0000000000248947 */ /* 0x000fec0003800000 */
[----:B------:R-:W-:Y:S01]  /*0570*/  ULDC UR4, c[0x0][0x0] ;  /* 0x0000000000047ab9 */ /* 0x000fe20000000800 */
[----:B------:R-:W-:Y:S01]  /*0580*/  ULDC UR5, c[0x0][0xc] ;  /* 0x0000030000057ab9 */ /* 0x000fe20000000800 */
[----:B------:R-:W-:Y:S01]  /*0590*/  MOV R30, 0x5d0 ;  /* 0x000005d0001e7802 */ /* 0x000fe20000000f00 */
[----:B------:R-:W-:-:S04]  /*05a0*/  UIMAD UR4, UR4, UR5, URZ ;  /* 0x00000005040472a4 */ /* 0x000fc8000f8e023f */
[----:B------:R-:W-:-:S12]  /*05b0*/  USHF.L.U32 UR4, UR4, 0x2, URZ ;  /* 0x0000000204047899 */ /* 0x000fd8000800063f */
[----:B------:R-:W-:Y:S05]  /*05c0*/  CALL.REL.NOINC `($__internal_1_$__cuda_sm20_div_s64) ;  /* 0x0000000c002c7944 */ /* 0x000fea0003c00000 */
[----:B------:R-:W-:Y:S02]  /*05d0*/  IMAD.MOV.U32 R24, RZ, RZ, R26 ;  /* 0x000000ffff187224 */ /* 0x000fe400078e001a */
[----:B------:R-:W-:Y:S01]  /*05e0*/  IMAD.MOV.U32 R25, RZ, RZ, R27 ;  /* 0x000000ffff197224 */ /* 0x000fe200078e001b */
[----:B------:R-:W-:Y:S06]  /*05f0*/  BRA `(.L_x_20) ;  /* 0x00000000005c7947 */ /* 0x000fec0003800000 */
.L_x_19:
[----:B------:R-:W0:Y:S08]  /*0600*/  LDC R24, c[0x0][RZ] ;  /* 0x00000000ff187b82 */ /* 0x000e300000000800 */
[----:B------:R-:W0:Y:S02]  /*0610*/  LDC R25, c[0x0][0xc] ;  /* 0x00000300ff197b82 */ /* 0x000e240000000800 */
[----:B0-----:R-:W-:-:S05]  /*0620*/  IMAD R24, R24, R25, RZ ;  /* 0x0000001918187224 */ /* 0x001fca00078e02ff */
[----:B------:R-:W-:-:S04]  /*0630*/  SHF.L.U32 R26, R24, 0x2, RZ ;  /* 0x00000002181a7819 */ /* 0x000fc800000006ff */
[----:B------:R-:W0:Y:S01]  /*0640*/  I2F.U32.RP R27, R26 ;  /* 0x0000001a001b7306 */ /* 0x000e220000209000 */
[----:B------:R-:W-:Y:S01]  /*0650*/  IMAD.MOV R31, RZ, RZ, -R26 ;  /* 0x000000ffff1f7224 */ /* 0x000fe200078e0a1a */
[----:B------:R-:W-:-:S06]  /*0660*/  ISETP.NE.U32.AND P2, PT, R26, RZ, PT ;  /* 0x000000ff1a00720c */ /* 0x000fcc0003f45070 */
[----:B0-----:R-:W0:Y:S02]  /*0670*/  MUFU.RCP R27, R27 ;  /* 0x0000001b001b7308 */ /* 0x001e240000001000 */
[----:B0-----:R-:W-:-:S06]  /*0680*/  VIADD R24, R27, 0xffffffe ;  /* 0x0ffffffe1b187836 */ /* 0x001fcc0000000000 */
[----:B------:R0:W1:Y:S02]  /*0690*/  F2I.FTZ.U32.TRUNC.NTZ R25, R24 ;  /* 0x0000001800197305 */ /* 0x000064000021f000 */
[----:B0-----:R-:W-:Y:S02]  /*06a0*/  IMAD.MOV.U32 R24, RZ, RZ, RZ ;  /* 0x000000ffff187224 */ /* 0x001fe400078e00ff */
[----:B-1----:R-:W-:-:S04]  /*06b0*/  IMAD R31, R31, R25, RZ ;  /* 0x000000191f1f7224 */ /* 0x002fc800078e02ff */
[----:B------:R-:W-:-:S06]  /*06c0*/  IMAD.HI.U32 R25, R25, R31, R24 ;  /* 0x0000001f19197227 */ /* 0x000fcc00078e0018 */
[----:B------:R-:W-:-:S05]  /*06d0*/  IMAD.HI.U32 R24, R25, UR6, RZ ;  /* 0x0000000619187c27 */ /* 0x000fca000f8e00ff */
[----:B------:R-:W-:-:S05]  /*06e0*/  IADD3 R25, -R24, RZ, RZ ;  /* 0x000000ff18197210 */ /* 0x000fca0007ffe1ff */
[----:B------:R-:W-:-:S05]  /*06f0*/  IMAD R25, R26, R25, UR6 ;  /* 0x000000061a197e24 */ /* 0x000fca000f8e0219 */
[----:B------:R-:W-:-:S13]  /*0700*/  ISETP.GE.U32.AND P0, PT, R25, R26, PT ;  /* 0x0000001a1900720c */ /* 0x000fda0003f06070 */
[----:B------:R-:W-:Y:S02]  /*0710*/  @P0 IMAD.IADD R25, R25, 0x1, -R26 ;  /* 0x0000000119190824 */ /* 0x000fe400078e0a1a */
[----:B------:R-:W-:-:S03]  /*0720*/  @P0 VIADD R24, R24, 0x1 ;  /* 0x0000000118180836 */ /* 0x000fc60000000000 */
[----:B------:R-:W-:Y:S01]  /*0730*/  ISETP.GE.U32.AND P1, PT, R25, R26, PT ;  /* 0x0000001a1900720c */ /* 0x000fe20003f26070 */
[----:B------:R-:W-:-:S12]  /*0740*/  HFMA2.MMA R25, -RZ, RZ, 0, 0 ;  /* 0x00000000ff197435 */ /* 0x000fd800000001ff */
[----:B------:R-:W-:Y:S01]  /*0750*/  @P1 VIADD R24, R24, 0x1 ;  /* 0x0000000118181836 */ /* 0x000fe20000000000 */
[----:B------:R-:W-:-:S07]  /*0760*/  @!P2 LOP3.LUT R24, RZ, R26, RZ, 0x33, !PT ;  /* 0x0000001aff18a212 */ /* 0x000fce00078e33ff */
.L_x_20:
[----:B------:R-:W-:Y:S01]  /*0770*/  ULDC UR4, c[0x0][0x0] ;  /* 0x0000000000047ab9 */ /* 0x000fe20000000800 */
[----:B------:R-:W-:Y:S01]  /*0780*/  ULDC UR5, c[0x0][0xc] ;  /* 0x0000030000057ab9 */ /* 0x000fe20000000800 */
[----:B------:R-:W-:Y:S01]  /*0790*/  IADD3 R24, P0, R24, 0x1, RZ ;  /* 0x0000000118187810 */ /* 0x000fe20007f1e0ff */
[----:B------:R-:W-:-:S04]  /*07a0*/  UIMAD.WIDE.U32 UR4, UR4, UR5, URZ ;  /* 0x00000005040472a5 */ /* 0x000fc8000f8e003f */
[----:B------:R-:W-:Y:S02]  /*07b0*/  IMAD.X R26, RZ, RZ, R25, P0 ;  /* 0x000000ffff1a7224 */ /* 0x000fe400000e0619 */
[C---:B------:R-:W-:Y:S02]  /*07c0*/  IMAD R27, R24.reuse, UR5, RZ ;  /* 0x00000005181b7c24 */ /* 0x040fe4000f8e02ff */
[----:B------:R-:W-:-:S04]  /*07d0*/  IMAD.WIDE.U32 R24, R24, UR4, RZ ;  /* 0x0000000418187c25 */ /* 0x000fc8000f8e00ff */
[----:B------:R-:W-:Y:S02]  /*07e0*/  IMAD R27, R26, UR4, R27 ;  /* 0x000000041a1b7c24 */ /* 0x000fe4000f8e021b */
[----:B------:R-:W-:Y:S02]  /*07f0*/  IMAD.SHL.U32 R38, R24, 0x4, RZ ;  /* 0x0000000418267824 */ /* 0x000fe400078e00ff */
[----:B------:R-:W-:-:S03]  /*0800*/  IMAD.IADD R37, R25, 0x1, R27 ;  /* 0x0000000119257824 */ /* 0x000fc600078e021b */
[----:B------:R-:W-:Y:S02]  /*0810*/  ISETP.GE.U32.AND P0, PT, R17, R38, PT ;  /* 0x000000261100720c */ /* 0x000fe40003f06070 */
[----:B------:R-:W-:-:S04]  /*0820*/  SHF.L.U64.HI R37, R24, 0x2, R37 ;  /* 0x0000000218257819 */ /* 0x000fc80000010225 */
[----:B------:R-:W-:-:S13]  /*0830*/  ISETP.GE.AND.EX P0, PT, R18, R37, PT, P0 ;  /* 0x000000251200720c */ /* 0x000fda0003f06300 */
[----:B------:R-:W-:Y:S05]  /*0840*/  @P0 EXIT ;  /* 0x000000000000094d */ /* 0x000fea0003800000 */
[----:B------:R-:W-:Y:S01]  /*0850*/  MOV R26, 0xf0000000 ;  /* 0xf0000000001a7802 */ /* 0x000fe20000000f00 */
[----:B------:R-:W-:Y:S01]  /*0860*/  IMAD.MOV.U32 R27, RZ, RZ, 0x380fffff ;  /* 0x380fffffff1b7424 */ /* 0x000fe200078e00ff */
[----:B------:R-:W0:Y:S01]  /*0870*/  LDC.64 R24, c[0x0][0x210] ;  /* 0x00008400ff187b82 */ /* 0x000e220000000a00 */
[----:B------:R-:W-:Y:S01]  /*0880*/  ULDC.64 UR4, c[0x0][0x248] ;  /* 0x0000920000047ab9 */ /* 0x000fe20000000a00 */
[----:B------:R-:W-:Y:S01]  /*0890*/  IMAD R40, R40, -0x326172a9, RZ ;  /* 0xcd9e8d5728287824 */ /* 0x000fe200078e02ff */
[----:B------:R-:W1:Y:S01]  /*08a0*/  F2F.F32.F64 R39, UR4 ;  /* 0x0000000400277d10 */ /* 0x000e620008301000 */
[--C-:B------:R-:W-:Y:S01]  /*08b0*/  SHF.R.U32.HI R41, RZ, 0x2, R29.reuse ;  /* 0x00000002ff297819 */ /* 0x100fe2000001161d */
[----:B------:R-:W-:Y:S01]  /*08c0*/  DSETP.LEU.AND P0, PT, R26, |UR4|, PT ;  /* 0x400000041a007e2a */ /* 0x000fe2000bf0b000 */
[C---:B------:R-:W-:Y:S01]  /*08d0*/  SHF.R.U64 R42, R28.reuse, 0x2, R29 ;  /* 0x000000021c2a7819 */ /* 0x040fe2000000121d */
[----:B------:R-:W-:Y:S01]  /*08e0*/  ULDC UR5, c[0x0][0x240] ;  /* 0x0000900000057ab9 */ /* 0x000fe20000000800 */
[----:B------:R-:W-:Y:S01]  /*08f0*/  LOP3.LUT R43, R28, 0x3, RZ, 0xc0, !PT ;  /* 0x000000031c2b7812 */ /* 0x000fe200078ec0ff */
[----:B------:R-:W-:-:S10]  /*0900*/  ULDC.64 UR6, c[0x0][0x238] ;  /* 0x00008e0000067ab9 */ /* 0x000fd40000000a00 */
[----:B-1----:R-:W-:-:S07]  /*0910*/  @!P0 FMUL R39, R39, 1.175494350822287508e-38 ;  /* 0x0080000027278820 */ /* 0x002fce0000400000 */
.L_x_32:
[----:B------:R-:W-:Y:S01]  /*0920*/  VIADD R42, R42, 0x1 ;  /* 0x000000012a2a7836 */ /* 0x000fe20000000000 */
[----:B------:R-:W-:Y:S03]  /*0930*/  BSSY B0, `(.L_x_21) ;  /* 0x000000c000007945 */ /* 0x000fe60003800000 */
[C---:B012---:R-:W-:Y:S01]  /*0940*/  IMAD.HI.U32 R27, R42.reuse, -0x2daee0ad, RZ ;  /* 0xd2511f532a1b7827 */ /* 0x047fe200078e00ff */
[----:B------:R-:W-:-:S13]  /*0950*/  ISETP.NE.AND P0, PT, R42, RZ, PT ;  /* 0x000000ff2a00720c */ /* 0x000fda0003f05270 */
[----:B------:R-:W-:Y:S05]  /*0960*/  @P0 BRA `(.L_x_22) ;  /* 0x0000000000200947 */ /* 0x000fea0003800000 */
[----:B------:R-:W-:-:S05]  /*0970*/  VIADD R41, R41, 0x1 ;  /* 0x0000000129297836 */ /* 0x000fca0000000000 */
[----:B------:R-:W-:-:S13]  /*0980*/  ISETP.NE.AND P0, PT, R41, RZ, PT ;  /* 0x000000ff2900720c */ /* 0x000fda0003f05270 */
[----:B------:R-:W-:Y:S01]  /*0990*/  @!P0 IADD3 R34, R34, 0x1, RZ ;  /* 0x0000000122228810 */ /* 0x000fe20007ffe0ff */
[----:B------:R-:W-:Y:S02]  /*09a0*/  @!P0 VIADD R26, R21, 0x1 ;  /* 0x00000001151a8836 */ /* 0x000fe40000000000 */
[----:B------:R-:W-:Y:S01]  /*09b0*/  @!P0 IMAD.MOV.U32 R41, RZ, RZ, RZ ;  /* 0x000000ffff298224 */ /* 0x000fe200078e00ff */
[----:B------:R-:W-:-:S13]  /*09c0*/  ISETP.NE.AND P1, PT, R34, RZ, !P0 ;  /* 0x000000ff2200720c */ /* 0x000fda0004725270 */
[----:B------:R-:W-:-:S05]  /*09d0*/  @P1 IMAD.MOV R26, RZ, RZ, R21 ;  /* 0x000000ffff1a1224 */ /* 0x000fca00078e0215 */
[----:B------:R-:W-:-:S07]  /*09e0*/  @!P0 MOV R21, R26 ;  /* 0x0000001a00158202 */ /* 0x000fce0000000f00 */
.L_x_22:
[----:B------:R-:W-:Y:S05]  /*09f0*/  BSYNC B0 ;  /* 0x0000000000007941 */ /* 0x000fea0003800000 */
.L_x_21:
[C---:B------:R-:W-:Y:S01]  /*0a00*/  IMAD.HI.U32 R26, R34.reuse, -0x326172a9, RZ ;  /* 0xcd9e8d57221a7827 */ /* 0x040fe200078e00ff */
[----:B------:R-:W-:Y:S02]  /*0a10*/  LOP3.LUT R27, R27, R21, R23, 0x96, !PT ;  /* 0x000000151b1b7212 */ /* 0x000fe400078e9617 */
[----:B------:R-:W-:Y:S01]  /*0a20*/  ISETP.NE.AND P0, PT, R43, 0x1, PT ;  /* 0x000000012b00780c */ /* 0x000fe20003f05270 */
[----:B------:R-:W-:Y:S01]  /*0a30*/  IMAD R29, R34, -0x326172a9, RZ ;  /* 0xcd9e8d57221d7824 */ /* 0x000fe200078e02ff */
[----:B------:R-:W-:Y:S01]  /*0a40*/  LOP3.LUT R26, R26, R41, R22, 0x96, !PT ;  /* 0x000000291a1a7212 */ /* 0x000fe200078e9616 */
[----:B------:R-:W-:-:S04]  /*0a50*/  IMAD.WIDE.U32 R30, R27, -0x326172a9, RZ ;  /* 0xcd9e8d571b1e7825 */ /* 0x000fc800078e00ff */
[----:B------:R-:W-:Y:S01]  /*0a60*/  IMAD R45, R42, -0x2daee0ad, RZ ;  /* 0xd2511f532a2d7824 */ /* 0x000fe200078e02ff */
[----:B------:R-:W-:Y:S01]  /*0a70*/  LOP3.LUT R29, R31, R29, R2, 0x96, !PT ;  /* 0x0000001d1f1d7212 */ /* 0x000fe200078e9602 */
[----:B------:R-:W-:-:S04]  /*0a80*/  IMAD.WIDE.U32 R32, R26, -0x2daee0ad, RZ ;  /* 0xd2511f531a207825 */ /* 0x000fc800078e00ff */
[----:B------:R-:W-:Y:S01]  /*0a90*/  IMAD.WIDE.U32 R28, R29, -0x2daee0ad, RZ ;  /* 0xd2511f531d1c7825 */ /* 0x000fe200078e00ff */
[----:B------:R-:W-:-:S03]  /*0aa0*/  LOP3.LUT R26, R33, R45, R0, 0x96, !PT ;  /* 0x0000002d211a7212 */ /* 0x000fc600078e9600 */
[----:B------:R-:W-:Y:S01]  /*0ab0*/  IMAD.MOV.U32 R46, RZ, RZ, R35 ;  /* 0x000000ffff2e7224 */ /* 0x000fe200078e0023 */
[----:B------:R-:W-:Y:S01]  /*0ac0*/  LOP3.LUT R31, R29, R32, R4, 0x96, !PT ;  /* 0x000000201d1f7212 */ /* 0x000fe200078e9604 */
[----:B------:R-:W-:-:S05]  /*0ad0*/  IMAD.WIDE.U32 R26, R26, -0x326172a9, RZ ;  /* 0xcd9e8d571a1a7825 */ /* 0x000fca00078e00ff */
[----:B------:R-:W-:Y:S01]  /*0ae0*/  LOP3.LUT R32, R27, R30, R3, 0x96, !PT ;  /* 0x0000001e1b207212 */ /* 0x000fe200078e9603 */
[----:B------:R-:W-:-:S04]  /*0af0*/  IMAD.WIDE.U32 R30, R31, -0x326172a9, RZ ;  /* 0xcd9e8d571f1e7825 */ /* 0x000fc800078e00ff */
[----:B------:R-:W-:Y:S01]  /*0b00*/  IMAD.WIDE.U32 R32, R32, -0x2daee0ad, RZ ;  /* 0xd2511f5320207825 */ /* 0x000fe200078e00ff */
[----:B------:R-:W-:-:S04]  /*0b10*/  LOP3.LUT R29, R31, R26, R6, 0x96, !PT ;  /* 0x0000001a1f1d7212 */ /* 0x000fc800078e9606 */
        /* <DEDUP_REMOVED lines=22> */
[----:B------:R-:W-:-:S04]  /*0c80*/  IMAD.WIDE.U32 R30, R31, -0x326172a9, RZ ;  /* 0xcd9e8d571f1e7825 */ /* 0x000fc800078e00ff */
[----:B------:R-:W-:Y:S01]  /*0c90*/  IMAD.HI.U32 R29, R44, -0x2daee0ad, RZ ;  /* 0xd2511f532c1d7827 */ /* 0x000fe200078e00ff */
[----:B------:R-:W-:-:S03]  /*0ca0*/  LOP3.LUT R28, R31, R28, R20, 0x96, !PT ;  /* 0x0000001c1f1c7212 */ /* 0x000fc600078e9614 */
[----:B------:R-:W-:Y:S01]  /*0cb0*/  IMAD.MOV.U32 R45, RZ, RZ, R33 ;  /* 0x000000ffff2d7224 */ /* 0x000fe200078e0021 */
[----:B------:R-:W-:Y:S01]  /*0cc0*/  LOP3.LUT R29, R29, R26, R19, 0x96, !PT ;  /* 0x0000001a1d1d7212 */ /* 0x000fe200078e9613 */
[----:B------:R-:W-:Y:S01]  /*0cd0*/  IMAD.MOV.U32 R26, RZ, RZ, R40 ;  /* 0x000000ffff1a7224 */ /* 0x000fe200078e0028 */
[----:B------:R-:W-:Y:S01]  /*0ce0*/  MOV R32, R28 ;  /* 0x0000001c00207202 */ /* 0x000fe20000000f00 */
[----:B------:R-:W-:Y:S06]  /*0cf0*/  @!P0 BRA `(.L_x_23) ;  /* 0x0000000000408947 */ /* 0x000fec0003800000 */
[----:B------:R-:W-:-:S13]  /*0d00*/  ISETP.NE.AND P0, PT, R43, 0x2, PT ;  /* 0x000000022b00780c */ /* 0x000fda0003f05270 */
[----:B------:R-:W-:Y:S05]  /*0d10*/  @!P0 BRA `(.L_x_24) ;  /* 0x0000000000288947 */ /* 0x000fea0003800000 */
[----:B------:R-:W-:Y:S01]  /*0d20*/  ISETP.NE.AND P0, PT, R43, 0x3, PT ;  /* 0x000000032b00780c */ /* 0x000fe20003f05270 */
[----:B------:R-:W-:Y:S01]  /*0d30*/  IMAD.MOV.U32 R26, RZ, RZ, R33 ;  /* 0x000000ffff1a7224 */ /* 0x000fe200078e0021 */
[----:B------:R-:W-:Y:S01]  /*0d40*/  MOV R32, R29 ;  /* 0x0000001d00207202 */ /* 0x000fe20000000f00 */
[----:B------:R-:W-:Y:S02]  /*0d50*/  IMAD.MOV.U32 R46, RZ, RZ, R28 ;  /* 0x000000ffff2e7224 */ /* 0x000fe400078e001c */
[----:B------:R-:W-:-:S08]  /*0d60*/  IMAD.MOV.U32 R45, RZ, RZ, R30 ;  /* 0x000000ffff2d7224 */ /* 0x000fd000078e001e */
[----:B------:R-:W-:Y:S01]  /*0d70*/  @P0 IMAD.MOV.U32 R26, RZ, RZ, R36 ;  /* 0x000000ffff1a0224 */ /* 0x000fe200078e0024 */
[----:B------:R-:W-:Y:S01]  /*0d80*/  @P0 MOV R32, R33 ;  /* 0x0000002100200202 */ /* 0x000fe20000000f00 */
[----:B------:R-:W-:Y:S02]  /*0d90*/  @P0 IMAD.MOV.U32 R46, RZ, RZ, R40 ;  /* 0x000000ffff2e0224 */ /* 0x000fe400078e0028 */
[----:B------:R-:W-:Y:S01]  /*0da0*/  @P0 IMAD.MOV.U32 R45, RZ, RZ, R35 ;  /* 0x000000ffff2d0224 */ /* 0x000fe200078e0023 */
[----:B------:R-:W-:Y:S06]  /*0db0*/  BRA `(.L_x_23) ;  /* 0x0000000000107947 */ /* 0x000fec0003800000 */
.L_x_24:
[----:B------:R-:W-:Y:S01]  /*0dc0*/  IMAD.MOV.U32 R26, RZ, RZ, R35 ;  /* 0x000000ffff1a7224 */ /* 0x000fe200078e0023 */
[----:B------:R-:W-:Y:S01]  /*0dd0*/  MOV R32, R30 ;  /* 0x0000001e00207202 */ /* 0x000fe20000000f00 */
[----:B------:R-:W-:Y:S02]  /*0de0*/  IMAD.MOV.U32 R46, RZ, RZ, R33 ;  /* 0x000000ffff2e7224 */ /* 0x000fe400078e0021 */
[----:B------:R-:W-:-:S07]  /*0df0*/  IMAD.MOV.U32 R45, RZ, RZ, R28 ;  /* 0x000000ffff2d7224 */ /* 0x000fce00078e001c */
.L_x_23:
[----:B0-----:R-:W-:Y:S01]  /*0e00*/  ISETP.GE.U32.AND P0, PT, R17, R24, PT ;  /* 0x000000181100720c */ /* 0x001fe20003f06070 */
[----:B------:R-:W-:Y:S01]  /*0e10*/  BSSY B0, `(.L_x_25) ;  /* 0x000000c000007945 */ /* 0x000fe20003800000 */
[----:B------:R-:W-:Y:S02]  /*0e20*/  IMAD.MOV.U32 R33, RZ, RZ, 0x2f800000 ;  /* 0x2f800000ff217424 */ /* 0x000fe400078e00ff */
[----:B------:R-:W-:-:S13]  /*0e30*/  ISETP.GE.AND.EX P0, PT, R18, R25, PT, P0 ;  /* 0x000000191200720c */ /* 0x000fda0003f06300 */
[----:B------:R-:W-:Y:S05]  /*0e40*/  @P0 BRA `(.L_x_26) ;  /* 0x0000000000200947 */ /* 0x000fea0003800000 */
[----:B------:R-:W-:Y:S01]  /*0e50*/  I2FP.F32.U32 R26, R26 ;  /* 0x0000001a001a7245 */ /* 0x000fe20000201000 */
[----:B------:R-:W-:-:S04]  /*0e60*/  IMAD R27, R17, UR5, RZ ;  /* 0x00000005111b7c24 */ /* 0x000fc8000f8e02ff */
[----:B------:R-:W-:Y:S01]  /*0e70*/  FFMA.FTZ R36, R26, R33, 1.1641532182693481445e-10 ;  /* 0x2f0000001a247423 */ /* 0x000fe20000010021 */
[----:B------:R-:W-:-:S04]  /*0e80*/  IADD3 R26, P1, R27, UR6, RZ ;  /* 0x000000061b1a7c10 */ /* 0x000fc8000ff3e0ff */
[----:B------:R-:W-:Y:S02]  /*0e90*/  FSETP.GEU.FTZ.AND P0, PT, R36, R39, PT ;  /* 0x000000272400720b */ /* 0x000fe40003f1e000 */
[----:B------:R-:W-:Y:S02]  /*0ea0*/  LEA.HI.X.SX32 R27, R27, UR7, 0x1, P1 ;  /* 0x000000071b1b7c11 */ /* 0x000fe400088f0eff */
[----:B------:R-:W-:-:S05]  /*0eb0*/  SEL R35, RZ, 0x1, P0 ;  /* 0x00000001ff237807 */ /* 0x000fca0000000000 */
[----:B------:R0:W-:Y:S04]  /*0ec0*/  STG.E.U8 desc[UR8][R26.64], R35 ;  /* 0x000000231a007986 */ /* 0x0001e8000c101108 */
.L_x_26:
[----:B------:R-:W-:Y:S05]  /*0ed0*/  BSYNC B0 ;  /* 0x0000000000007941 */ /* 0x000fea0003800000 */
.L_x_25:
[----:B------:R-:W-:Y:S01]  /*0ee0*/  ULDC UR4, c[0x0][0xc] ;  /* 0x0000030000047ab9 */ /* 0x000fe20000000800 */
[----:B------:R-:W1:Y:S01]  /*0ef0*/  LDC R36, c[0x0][RZ] ;  /* 0x00000000ff247b82 */ /* 0x000e620000000800 */
[----:B------:R-:W-:Y:S01]  /*0f00*/  BSSY B0, `(.L_x_27) ;  /* 0x0000019000007945 */ /* 0x000fe20003800000 */
[----:B-1----:R-:W-:-:S04]  /*0f10*/  IMAD R36, R36, UR4, RZ ;  /* 0x0000000424247c24 */ /* 0x002fc8000f8e02ff */
[C---:B0-----:R-:W-:Y:S01]  /*0f20*/  IMAD R26, R36.reuse, 0x3, RZ ;  /* 0x00000003241a7824 */ /* 0x041fe200078e02ff */
[CC--:B------:R-:W-:Y:S02]  /*0f30*/  IADD3 R27, P0, R36.reuse, R17.reuse, RZ ;  /* 0x00000011241b7210 */ /* 0x0c0fe40007f1e0ff */
[-C--:B------:R-:W-:Y:S02]  /*0f40*/  LEA R47, P4, R36, R17.reuse, 0x1 ;  /* 0x00000011242f7211 */ /* 0x080fe400078808ff */
[-C--:B------:R-:W-:Y:S01]  /*0f50*/  ISETP.GE.U32.AND P2, PT, R27, R24.reuse, PT ;  /* 0x000000181b00720c */ /* 0x080fe20003f46070 */
[--C-:B------:R-:W-:Y:S01]  /*0f60*/  IMAD.X R48, RZ, RZ, R18.reuse, P0 ;  /* 0x000000ffff307224 */ /* 0x100fe200000e0612 */
[----:B------:R-:W-:Y:S01]  /*0f70*/  IADD3 R35, P3, R26, R17, RZ ;  /* 0x000000111a237210 */ /* 0x000fe20007f7e0ff */
[----:B------:R-:W-:Y:S01]  /*0f80*/  IMAD.X R40, RZ, RZ, R18, P4 ;  /* 0x000000ffff287224 */ /* 0x000fe200020e0612 */
[----:B------:R-:W-:Y:S02]  /*0f90*/  ISETP.GE.U32.AND P1, PT, R47, R24, PT ;  /* 0x000000182f00720c */ /* 0x000fe40003f26070 */
[----:B------:R-:W-:-:S02]  /*0fa0*/  ISETP.GE.AND.EX P2, PT, R48, R25, PT, P2 ;  /* 0x000000193000720c */ /* 0x000fc40003f46320 */
[----:B------:R-:W-:Y:S02]  /*0fb0*/  ISETP.GE.U32.AND P0, PT, R35, R24, PT ;  /* 0x000000182300720c */ /* 0x000fe40003f06070 */
[----:B------:R-:W-:Y:S02]  /*0fc0*/  IADD3.X R26, RZ, R18, RZ, P3, !PT ;  /* 0x00000012ff1a7210 */ /* 0x000fe40001ffe4ff */
[-C--:B------:R-:W-:Y:S02]  /*0fd0*/  ISETP.GE.AND.EX P1, PT, R40, R25.reuse, PT, P1 ;  /* 0x000000192800720c */ /* 0x080fe40003f26310 */
[----:B------:R-:W-:Y:S02]  /*0fe0*/  ISETP.GE.AND.EX P0, PT, R26, R25, PT, P0 ;  /* 0x000000191a00720c */ /* 0x000fe40003f06300 */
[----:B------:R-:W-:Y:S02]  /*0ff0*/  I2FP.F32.U32 R26, R46 ;  /* 0x0000002e001a7245 */ /* 0x000fe40000201000 */
[----:B------:R-:W-:-:S03]  /*1000*/  I2FP.F32.U32 R40, R45 ;  /* 0x0000002d00287245 */ /* 0x000fc60000201000 */
[----:B------:R-:W-:Y:S01]  /*1010*/  FFMA.FTZ R46, R26, R33, 1.1641532182693481445e-10 ;  /* 0x2f0000001a2e7423 */ /* 0x000fe20000010021 */
[----:B------:R-:W-:Y:S06]  /*1020*/  @P2 BRA `(.L_x_28) ;  /* 0x0000000000182947 */ /* 0x000fec0003800000 */
[----:B------:R-:W-:Y:S01]  /*1030*/  IMAD R27, R27, UR5, RZ ;  /* 0x000000051b1b7c24 */ /* 0x000fe2000f8e02ff */
[----:B------:R-:W-:-:S04]  /*1040*/  FSETP.GEU.FTZ.AND P2, PT, R46, R39, PT ;  /* 0x000000272e00720b */ /* 0x000fc80003f5e000 */
[C---:B------:R-:W-:Y:S02]  /*1050*/  IADD3 R26, P3, R27.reuse, UR6, RZ ;  /* 0x000000061b1a7c10 */ /* 0x040fe4000ff7e0ff */
[----:B------:R-:W-:Y:S02]  /*1060*/  SEL R45, RZ, 0x1, P2 ;  /* 0x00000001ff2d7807 */ /* 0x000fe40001000000 */
[----:B------:R-:W-:-:S05]  /*1070*/  LEA.HI.X.SX32 R27, R27, UR7, 0x1, P3 ;  /* 0x000000071b1b7c11 */ /* 0x000fca00098f0eff */
[----:B------:R0:W-:Y:S04]  /*1080*/  STG.E.U8 desc[UR8][R26.64], R45 ;  /* 0x0000002d1a007986 */ /* 0x0001e8000c101108 */
.L_x_28:
[----:B------:R-:W-:Y:S05]  /*1090*/  BSYNC B0 ;  /* 0x0000000000007941 */ /* 0x000fea0003800000 */
.L_x_27:
[----:B------:R-:W-:Y:S01]  /*10a0*/  BSSY B0, `(.L_x_29) ;  /* 0x000000a000007945 */ /* 0x000fe20003800000 */
[----:B------:R-:W-:Y:S01]  /*10b0*/  I2FP.F32.U32 R32, R32 ;  /* 0x0000002000207245 */ /* 0x000fe20000201000 */
[----:B------:R-:W-:Y:S02]  /*10c0*/  FFMA.FTZ R40, R40, R33, 1.1641532182693481445e-10 ;  /* 0x2f00000028287423 */ /* 0x000fe40000010021 */
[----:B------:R-:W-:Y:S05]  /*10d0*/  @P1 BRA `(.L_x_30) ;  /* 0x0000000000181947 */ /* 0x000fea0003800000 */
[----:B------:R-:W-:Y:S01]  /*10e0*/  IMAD R47, R47, UR5, RZ ;  /* 0x000000052f2f7c24 */ /* 0x000fe2000f8e02ff */
[----:B------:R-:W-:-:S04]  /*10f0*/  FSETP.GEU.FTZ.AND P1, PT, R40, R39, PT ;  /* 0x000000272800720b */ /* 0x000fc80003f3e000 */
[C---:B0-----:R-:W-:Y:S02]  /*1100*/  IADD3 R26, P2, R47.reuse, UR6, RZ ;  /* 0x000000062f1a7c10 */ /* 0x041fe4000ff5e0ff */
[----:B------:R-:W-:Y:S02]  /*1110*/  SEL R45, RZ, 0x1, P1 ;  /* 0x00000001ff2d7807 */ /* 0x000fe40000800000 */
[----:B------:R-:W-:-:S05]  /*1120*/  LEA.HI.X.SX32 R27, R47, UR7, 0x1, P2 ;  /* 0x000000072f1b7c11 */ /* 0x000fca00090f0eff */
[----:B------:R1:W-:Y:S04]  /*1130*/  STG.E.U8 desc[UR8][R26.64], R45 ;  /* 0x0000002d1a007986 */ /* 0x0003e8000c101108 */
.L_x_30:
[----:B------:R-:W-:Y:S05]  /*1140*/  BSYNC B0 ;  /* 0x0000000000007941 */ /* 0x000fea0003800000 */
.L_x_29:
[----:B------:R-:W-:Y:S01]  /*1150*/  FFMA.FTZ R32, R32, R33, 1.1641532182693481445e-10 ;  /* 0x2f00000020207423 */ /* 0x000fe20000010021 */
[----:B------:R-:W-:Y:S06]  /*1160*/  @P0 BRA `(.L_x_31) ;  /* 0x0000000000180947 */ /* 0x000fec0003800000 */
[----:B------:R-:W-:Y:S01]  /*1170*/  IMAD R35, R35, UR5, RZ ;  /* 0x0000000523237c24 */ /* 0x000fe2000f8e02ff */
[----:B------:R-:W-:-:S04]  /*1180*/  FSETP.GEU.FTZ.AND P0, PT, R32, R39, PT ;  /* 0x000000272000720b */ /* 0x000fc80003f1e000 */
[C---:B01----:R-:W-:Y:S02]  /*1190*/  IADD3 R26, P1, R35.reuse, UR6, RZ ;  /* 0x00000006231a7c10 */ /* 0x043fe4000ff3e0ff */
[----:B------:R-:W-:Y:S02]  /*11a0*/  SEL R33, RZ, 0x1, P0 ;  /* 0x00000001ff217807 */ /* 0x000fe40000000000 */
[----:B------:R-:W-:-:S05]  /*11b0*/  LEA.HI.X.SX32 R27, R35, UR7, 0x1, P1 ;  /* 0x00000007231b7c11 */ /* 0x000fca00088f0eff */
[----:B------:R2:W-:Y:S04]  /*11c0*/  STG.E.U8 desc[UR8][R26.64], R33 ;  /* 0x000000211a007986 */ /* 0x0005e8000c101108 */
.L_x_31:
[----:B------:R-:W-:Y:S01]  /*11d0*/  LEA R17, P0, R36, R17, 0x2 ;  /* 0x0000001124117211 */ /* 0x000fe200078010ff */
[----:B------:R-:W-:Y:S05]  /*11e0*/  WARPSYNC.ALL ;  /* 0x0000000000007948 */ /* 0x000fea0003800000 */
[----:B------:R-:W-:Y:S01]  /*11f0*/  IMAD.X R18, RZ, RZ, R18, P0 ;  /* 0x000000ffff127224 */ /* 0x000fe200000e0612 */
[----:B------:R-:W-:Y:S01]  /*1200*/  BAR.SYNC.DEFER_BLOCKING 0x0 ;  /* 0x0000000000007b1d */ /* 0x000fe20000010000 */
[----:B------:R-:W-:Y:S01]  /*1210*/  ISETP.GE.U32.AND P0, PT, R17, R38, PT ;  /* 0x000000261100720c */ /* 0x000fe20003f06070 */
[----:B------:R-:W-:Y:S01]  /*1220*/  IMAD.MOV.U32 R40, RZ, RZ, R30 ;  /* 0x000000ffff287224 */ /* 0x000fe200078e001e */
[----:B------:R-:W-:Y:S01]  /*1230*/  MOV R35, R29 ;  /* 0x0000001d00237202 */ /* 0x000fe20000000f00 */
[----:B------:R-:W-:Y:S01]  /*1240*/  IMAD.MOV.U32 R36, RZ, RZ, R28 ;  /* 0x000000ffff247224 */ /* 0x000fe200078e001c */
[----:B------:R-:W-:-:S13]  /*1250*/  ISETP.GE.AND.EX P0, PT, R18, R37, PT, P0 ;  /* 0x000000251200720c */ /* 0x000fda0003f06300 */
[----:B------:R-:W-:Y:S05]  /*1260*/  @!P0 BRA `(.L_x_32) ;  /* 0xfffffff400ac8947 */ /* 0x000fea000383ffff */
[----:B------:R-:W-:Y:S05]  /*1270*/  EXIT ;  /* 0x000000000000794d */ /* 0x000fea0003800000 */
        .weak           $__internal_1_$__cuda_sm20_div_s64
        .type           $__internal_1_$__cuda_sm20_div_s64,@function
        .size           $__internal_1_$__cuda_sm20_div_s64,(.L_x_7484 - $__internal_1_$__cuda_sm20_div_s64)
$__internal_1_$__cuda_sm20_div_s64:
[----:B------:R-:W-:Y:S02]  /*1280*/  UMOV UR5, URZ ;  /* 0x0000003f00057c82 */ /* 0x000fe40008000000 */
[----:B------:R-:W0:Y:S08]  /*1290*/  I2F.U64.RP R31, UR4 ;  /* 0x00000004001f7d12 */ /* 0x000e300008309000 */
[----:B0-----:R-:W0:Y:S02]  /*12a0*/  MUFU.RCP R31, R31 ;  /* 0x0000001f001f7308 */ /* 0x001e240000001000 */
[----:B0-----:R-:W-:-:S06]  /*12b0*/  VIADD R26, R31, 0x1ffffffe ;  /* 0x1ffffffe1f1a7836 */ /* 0x001fcc0000000000 */
[----:B------:R-:W0:Y:S02]  /*12c0*/  F2I.U64.TRUNC R26, R26 ;  /* 0x0000001a001a7311 */ /* 0x000e24000020d800 */
[----:B0-----:R-:W-:-:S04]  /*12d0*/  IMAD.WIDE.U32 R24, R26, UR4, RZ ;  /* 0x000000041a187c25 */ /* 0x001fc8000f8e00ff */
[----:B------:R-:W-:Y:S01]  /*12e0*/  IMAD R25, R27, UR4, R25 ;  /* 0x000000041b197c24 */ /* 0x000fe2000f8e0219 */
[----:B------:R-:W-:-:S05]  /*12f0*/  IADD3 R33, P0, RZ, -R24, RZ ;  /* 0x80000018ff217210 */ /* 0x000fca0007f1e0ff */
[----:B------:R-:W-:-:S04]  /*1300*/  IMAD.HI.U32 R24, R26, R33, RZ ;  /* 0x000000211a187227 */ /* 0x000fc800078e00ff */
[----:B------:R-:W-:Y:S01]  /*1310*/  IMAD.X R37, RZ, RZ, ~R25, P0 ;  /* 0x000000ffff257224 */ /* 0x000fe200000e0e19 */
[----:B------:R-:W-:-:S03]  /*1320*/  MOV R25, R26 ;  /* 0x0000001a00197202 */ /* 0x000fc60000000f00 */
[-C--:B------:R-:W-:Y:S02]  /*1330*/  IMAD R39, R27, R37.reuse, RZ ;  /* 0x000000251b277224 */ /* 0x080fe400078e02ff */
[----:B------:R-:W-:-:S04]  /*1340*/  IMAD.WIDE.U32 R24, P0, R26, R37, R24 ;  /* 0x000000251a187225 */ /* 0x000fc80007800018 */
[----:B------:R-:W-:-:S04]  /*1350*/  IMAD.HI.U32 R37, R27, R37, RZ ;  /* 0x000000251b257227 */ /* 0x000fc800078e00ff */
[----:B------:R-:W-:-:S05]  /*1360*/  IMAD.HI.U32 R24, P1, R27, R33, R24 ;  /* 0x000000211b187227 */ /* 0x000fca0007820018 */
[----:B------:R-:W-:Y:S01]  /*1370*/  IADD3 R25, P2, R39, R24, RZ ;  /* 0x0000001827197210 */ /* 0x000fe20007f5e0ff */
[----:B------:R-:W-:-:S04]  /*1380*/  IMAD.X R24, R37, 0x1, R27, P0 ;  /* 0x0000000125187824 */ /* 0x000fc800000e061b */
[----:B------:R-:W-:Y:S01]  /*1390*/  IMAD.WIDE.U32 R26, R25, UR4, RZ ;  /* 0x00000004191a7c25 */ /* 0x000fe2000f8e00ff */
[----:B------:R-:W-:Y:S02]  /*13a0*/  IADD3.X R31, RZ, RZ, R24, P2, P1 ;  /* 0x000000ffff1f7210 */ /* 0x000fe400017e2418 */
[----:B------:R-:W-:Y:S02]  /*13b0*/  ISETP.LE.AND P1, PT, RZ, UR7, PT ;  /* 0x00000007ff007c0c */ /* 0x000fe4000bf23270 */
[----:B------:R-:W-:Y:S01]  /*13c0*/  IADD3 R33, P0, RZ, -R26, RZ ;  /* 0x8000001aff217210 */ /* 0x000fe20007f1e0ff */
[----:B------:R-:W-:Y:S01]  /*13d0*/  IMAD R26, R31, UR4, R27 ;  /* 0x000000041f1a7c24 */ /* 0x000fe2000f8e021b */
[----:B------:R-:W-:-:S03]  /*13e0*/  IADD3 R27, P4, RZ, -UR6, RZ ;  /* 0x80000006ff1b7c10 */ /* 0x000fc6000ff9e0ff */
[----:B------:R-:W-:Y:S01]  /*13f0*/  IMAD.HI.U32 R24, R25, R33, RZ ;  /* 0x0000002119187227 */ /* 0x000fe200078e00ff */
[----:B------:R-:W-:Y:S02]  /*1400*/  SEL R27, R27, UR6, !P1 ;  /* 0x000000061b1b7c07 */ /* 0x000fe4000c800000 */
[----:B------:R-:W-:Y:S01]  /*1410*/  IADD3.X R32, RZ, ~UR7, RZ, P4, !PT ;  /* 0x80000007ff207c10 */ /* 0x000fe2000a7fe4ff */
[----:B------:R-:W-:-:S03]  /*1420*/  IMAD.X R26, RZ, RZ, ~R26, P0 ;  /* 0x000000ffff1a7224 */ /* 0x000fc600000e0e1a */
[----:B------:R-:W-:Y:S01]  /*1430*/  SEL R32, R32, UR7, !P1 ;  /* 0x0000000720207c07 */ /* 0x000fe2000c800000 */
[----:B------:R-:W-:-:S04]  /*1440*/  IMAD.WIDE.U32 R24, P0, R25, R26, R24 ;  /* 0x0000001a19187225 */ /* 0x000fc80007800018 */
[----:B------:R-:W-:-:S04]  /*1450*/  IMAD.HI.U32 R38, R31, R26, RZ ;  /* 0x0000001a1f267227 */ /* 0x000fc800078e00ff */
[----:B------:R-:W-:-:S04]  /*1460*/  IMAD.HI.U32 R24, P2, R31, R33, R24 ;  /* 0x000000211f187227 */ /* 0x000fc80007840018 */
[----:B------:R-:W-:Y:S02]  /*1470*/  IMAD R25, R31, R26, RZ ;  /* 0x0000001a1f197224 */ /* 0x000fe400078e02ff */
[----:B------:R-:W-:-:S03]  /*1480*/  IMAD.X R31, R38, 0x1, R31, P0 ;  /* 0x00000001261f7824 */ /* 0x000fc600000e061f */
[----:B------:R-:W-:Y:S01]  /*1490*/  IADD3 R26, P3, R25, R24, RZ ;  /* 0x00000018191a7210 */ /* 0x000fe20007f7e0ff */
[----:B------:R-:W-:-:S03]  /*14a0*/  IMAD.MOV.U32 R25, RZ, RZ, RZ ;  /* 0x000000ffff197224 */ /* 0x000fc600078e00ff */
[----:B------:R-:W-:Y:S01]  /*14b0*/  IADD3.X R31, RZ, RZ, R31, P3, P2 ;  /* 0x000000ffff1f7210 */ /* 0x000fe20001fe441f */
[----:B------:R-:W-:-:S04]  /*14c0*/  IMAD.HI.U32 R24, R26, R27, RZ ;  /* 0x0000001b1a187227 */ /* 0x000fc800078e00ff */
[-C--:B------:R-:W-:Y:S02]  /*14d0*/  IMAD R33, R31, R32.reuse, RZ ;  /* 0x000000201f217224 */ /* 0x080fe400078e02ff */
[----:B------:R-:W-:-:S04]  /*14e0*/  IMAD.WIDE.U32 R24, R26, R32, R24 ;  /* 0x000000201a187225 */ /* 0x000fc800078e0018 */
[----:B------:R-:W-:-:S04]  /*14f0*/  IMAD.HI.U32 R24, P0, R31, R27, R24 ;  /* 0x0000001b1f187227 */ /* 0x000fc80007800018 */
[----:B------:R-:W-:Y:S01]  /*1500*/  IMAD.HI.U32 R31, R31, R32, RZ ;  /* 0x000000201f1f7227 */ /* 0x000fe200078e00ff */
[----:B------:R-:W-:-:S04]  /*1510*/  IADD3 R26, P2, R33, R24, RZ ;  /* 0x00000018211a7210 */ /* 0x000fc80007f5e0ff */
[----:B------:R-:W-:-:S05]  /*1520*/  IADD3.X R24, R31, RZ, RZ, P0, !PT ;  /* 0x000000ff1f187210 */ /* 0x000fca00007fe4ff */
[----:B------:R-:W-:Y:S02]  /*1530*/  IMAD.X R31, RZ, RZ, R24, P2 ;  /* 0x000000ffff1f7224 */ /* 0x000fe400010e0618 */
[----:B------:R-:W-:-:S04]  /*1540*/  IMAD.WIDE.U32 R24, R26, UR4, RZ ;  /* 0x000000041a187c25 */ /* 0x000fc8000f8e00ff */
[----:B------:R-:W-:Y:S01]  /*1550*/  IMAD R25, R31, UR4, R25 ;  /* 0x000000041f197c24 */ /* 0x000fe2000f8e0219 */
[----:B------:R-:W-:-:S04]  /*1560*/  IADD3 R24, P0, -R24, R27, RZ ;  /* 0x0000001b18187210 */ /* 0x000fc80007f1e1ff */
[----:B------:R-:W-:Y:S01]  /*1570*/  IADD3 R27, P2, R24, -UR4, RZ ;  /* 0x80000004181b7c10 */ /* 0x000fe2000ff5e0ff */
[----:B------:R-:W-:Y:S01]  /*1580*/  IMAD.X R33, R32, 0x1, ~R25, P0 ;  /* 0x0000000120217824 */ /* 0x000fe200000e0e19 */
[----:B------:R-:W-:Y:S02]  /*1590*/  ISETP.GE.U32.AND P0, PT, R24, UR4, PT ;  /* 0x0000000418007c0c */ /* 0x000fe4000bf06070 */
[----:B------:R-:W-:Y:S02]  /*15a0*/  IADD3 R25, P3, R26, 0x1, RZ ;  /* 0x000000011a197810 */ /* 0x000fe40007f7e0ff */
[C---:B------:R-:W-:Y:S02]  /*15b0*/  ISETP.GE.U32.AND.EX P0, PT, R33.reuse, RZ, PT, P0 ;  /* 0x000000ff2100720c */ /* 0x040fe40003f06100 */
[----:B------:R-:W-:Y:S02]  /*15c0*/  IADD3.X R32, R33, -0x1, RZ, P2, !PT ;  /* 0xffffffff21207810 */ /* 0x000fe400017fe4ff */
[----:B------:R-:W-:-:S02]  /*15d0*/  SEL R27, R27, R24, P0 ;  /* 0x000000181b1b7207 */ /* 0x000fc40000000000 */
[----:B------:R-:W-:Y:S02]  /*15e0*/  IADD3.X R24, RZ, R31, RZ, P3, !PT ;  /* 0x0000001fff187210 */ /* 0x000fe40001ffe4ff */
[----:B------:R-:W-:Y:S02]  /*15f0*/  SEL R25, R25, R26, P0 ;  /* 0x0000001a19197207 */ /* 0x000fe40000000000 */
[----:B------:R-:W-:Y:S02]  /*1600*/  SEL R32, R32, R33, P0 ;  /* 0x0000002120207207 */ /* 0x000fe40000000000 */
[----:B------:R-:W-:Y:S02]  /*1610*/  ISETP.GE.U32.AND P2, PT, R27, UR4, PT ;  /* 0x000000041b007c0c */ /* 0x000fe4000bf46070 */
[----:B------:R-:W-:Y:S02]  /*1620*/  SEL R24, R24, R31, P0 ;  /* 0x0000001f18187207 */ /* 0x000fe40000000000 */
[----:B------:R-:W-:-:S02]  /*1630*/  IADD3 R26, P3, R25, 0x1, RZ ;  /* 0x00000001191a7810 */ /* 0x000fc40007f7e0ff */
[----:B------:R-:W-:-:S03]  /*1640*/  ISETP.GE.U32.AND.EX P0, PT, R32, RZ, PT, P2 ;  /* 0x000000ff2000720c */ /* 0x000fc60003f06120 */
[----:B------:R-:W-:Y:S01]  /*1650*/  IMAD.X R27, RZ, RZ, R24, P3 ;  /* 0x000000ffff1b7224 */ /* 0x000fe200018e0618 */
[----:B------:R-:W-:-:S04]  /*1660*/  SEL R26, R26, R25, P0 ;  /* 0x000000191a1a7207 */ /* 0x000fc80000000000 */
[----:B------:R-:W-:Y:S02]  /*1670*/  SEL R27, R27, R24, P0 ;  /* 0x000000181b1b7207 */ /* 0x000fe40000000000 */
[-C--:B------:R-:W-:Y:S02]  /*1680*/  IADD3 R25, P2, RZ, -R26.reuse, RZ ;  /* 0x8000001aff197210 */ /* 0x080fe40007f5e0ff */
[----:B------:R-:W-:Y:S02]  /*1690*/  ISETP.NE.U32.AND P0, PT, RZ, UR4, PT ;  /* 0x00000004ff007c0c */ /* 0x000fe4000bf05070 */
[----:B------:R-:W-:Y:S01]  /*16a0*/  SEL R26, R25, R26, !P1 ;  /* 0x0000001a191a7207 */ /* 0x000fe20004800000 */
[----:B------:R-:W-:Y:S01]  /*16b0*/  IMAD.X R24, RZ, RZ, ~R27, P2 ;  /* 0x000000ffff187224 */ /* 0x000fe200010e0e1b */
[----:B------:R-:W-:Y:S01]  /*16c0*/  ISETP.NE.AND.EX P0, PT, RZ, RZ, PT, P0 ;  /* 0x000000ffff00720c */ /* 0x000fe20003f05300 */
[----:B------:R-:W-:-:S03]  /*16d0*/  IMAD.MOV.U32 R25, RZ, RZ, 0x0 ;  /* 0x00000000ff197424 */ /* 0x000fc600078e00ff */
[----:B------:R-:W-:Y:S02]  /*16e0*/  SEL R27, R24, R27, !P1 ;  /* 0x0000001b181b7207 */ /* 0x000fe40004800000 */
[----:B------:R-:W-:Y:S02]  /*16f0*/  MOV R24, R30 ;  /* 0x0000001e00187202 */ /* 0x000fe40000000f00 */
[----:B------:R-:W-:Y:S02]  /*1700*/  SEL R26, R26, 0xffffffff, P0 ;  /* 0xffffffff1a1a7807 */ /* 0x000fe40000000000 */
[----:B------:R-:W-:Y:S01]  /*1710*/  SEL R27, R27, 0xffffffff, P0 ;  /* 0xffffffff1b1b7807 */ /* 0x000fe20000000000 */
[----:B------:R-:W-:Y:S06]  /*1720*/  RET.REL.NODEC R24 `(_ZN2at6native57_GLOBAL__N__cd6b329d_24_DistributionBernoulli_cu_7537a20d43distribution_elementwise_grid_stride_kernelIfLi4EZNS0_9templates4cuda21uniform_and_transformIbfPNS_17CUDAGeneratorImplEZZZNS4_16bernoulli_kernelIS7_EEvRNS_18TensorIteratorBaseEdT_ENKUlvE_clEvENKUlvE8_clEvEUlfE_EEvSA_T1_T2_EUlP24curandStatePhilox4_32_10E0_ZNS1_27distribution_nullary_kernelIbf6float4S7_SJ_SE_EEvSA_SG_RKT3_T4_EUlifE_EEvlNS_15PhiloxCudaStateESF_SG_) ;  /* 0xffffffe818347950 */ /* 0x000fec0003c3ffff */
.L_x_33:
        /* <DEDUP_REMOVED lines=13> */
.L_x_7484:


//--------------------- .text._ZN2at6native57_GLOBAL__N__cd6b329d_24_DistributionBernoulli_cu_7537a20d43distribution_elementwise_grid_stride_kernelIfLi4EZNS0_9templates4cuda21uniform_and_transformIbfPNS_17CUDAGeneratorImplEZZZNS4_16bernoulli_kernelIS7_EEvRNS_18TensorIteratorBaseEdT_ENKUlvE_clEvENKUlvE8_clEvEUlfE_EEvSA_T1_T2_EUlP24curandStatePhilox4_32_10E_ZNS1_27distribution_nullary_kernelIbf7double2S7_SJ_SE_EEvSA_SG_RKT3_T4_EUlifE0_EEvlNS_15PhiloxCudaStateESF_SG_ --------------------------
	.section	.text._ZN2at6native57_GLOBAL__N__cd6b329d_24_DistributionBernoulli_cu_7537a20d43distribution_elementwise_grid_stride_kernelIfLi4EZNS0_9templates4cuda21uniform_and_transformIbfPNS_17CUDAGeneratorImplEZZZNS4_16bernoulli_kernelIS7_EEvRNS_18TensorIteratorBaseEdT_ENKUlvE_clEvENKUlvE8_clEvEUlfE_EEvSA_T1_T2_EUlP24curandStatePhilox4_32_10E_ZNS1_27distribution_nullary_kernelIbf7double2S7_SJ_SE_EEvSA_SG_RKT3_T4_EUlifE0_EEvlNS_15PhiloxCudaStateESF_SG_,"ax",@progbits
	.align	128
.text._ZN2at6native57_GLOBAL__N__cd6b329d_24_DistributionBernoulli_cu_7537a20d43distribution_elementwise_grid_stride_kernelIfLi4EZNS0_9templates4cuda21uniform_and_transformIbfPNS_17CUDAGeneratorImplEZZZNS4_16bernoulli_kernelIS7_EEvRNS_18TensorIteratorBaseEdT_ENKUlvE_clEvENKUlvE8_clEvEUlfE_EEvSA_T1_T2_EUlP24curandStatePhilox4_32_10E_ZNS1_27distribution_nullary_kernelIbf7double2S7_SJ_SE_EEvSA_SG_RKT3_T4_EUlifE0_EEvlNS_15PhiloxCudaStateESF_SG_:
        .type           _ZN2at6native57_GLOBAL__N__cd6b329d_24_DistributionBernoulli_cu_7537a20d43distribution_elementwise_grid_stride_kernelIfLi4EZNS0_9templates4cuda21uniform_and_transformIbfPNS_17CUDAGeneratorImplEZZZNS4_16bernoulli_kernelIS7_EEvRNS_18TensorIteratorBaseEdT_ENKUlvE_clEvENKUlvE8_clEvEUlfE_EEvSA_T1_T2_EUlP24curandStatePhilox4_32_10E_ZNS1_27distribution_nullary_kernelIbf7double2S7_SJ_SE_EEvSA_SG_RKT3_T4_EUlifE0_EEvlNS_15PhiloxCudaStateESF_SG_,@function
        .size           _ZN2at6native57_GLOBAL__N__cd6b329d_24_DistributionBernoulli_cu_7537a20d43distribution_elementwise_grid_stride_kernelIfLi4EZNS0_9templates4cuda21uniform_and_transformIbfPNS_17CUDAGeneratorImplEZZZNS4_16bernoulli_kernelIS7_EEvRNS_18TensorIteratorBaseEdT_ENKUlvE_clEvENKUlvE8_clEvEUlfE_EEvSA_T1_T2_EUlP24curandStatePhilox4_32_10E_ZNS1_27distribution_nullary_kernelIbf7double2S7_SJ_SE_EEvSA_SG_RKT3_T4_EUlifE0_EEvlNS_15PhiloxCudaStateESF_SG_,(.L_x_7486 - _ZN2at6native57_GLOBAL__N__cd6b329d_24_DistributionBernoulli_cu_7537a20d43distribution_elementwise_grid_stride_kernelIfLi4EZNS0_9templates4cuda21uniform_and_transformIbfPNS_17CUDAGeneratorImplEZZZNS4_16bernoulli_kernelIS7_EEvRNS_18TensorIteratorBaseEdT_ENKUlvE_clEvENKUlvE8_clEvEUlfE_EEvSA_T1_T2_EUlP24curandStatePhilox4_32_10E_ZNS1_27distribution_nullary_kernelIbf7double2S7_SJ_SE_EEvSA_SG_RKT3_T4_EUlifE0_EEvlNS_15PhiloxCudaStateESF_SG_)
        .other          _ZN2at6native57_GLOBAL__N__cd6b329d_24_DistributionBernoulli_cu_7537a20d43distribution_elementwise_grid_stride_kernelIfLi4EZNS0_9templates4cuda21uniform_and_transformIbfPNS_17CUDAGeneratorImplEZZZNS4_16bernoulli_kernelIS7_EEvRNS_18TensorIteratorBaseEdT_ENKUlvE_clEvENKUlvE8_clEvEUlfE_EEvSA_T1_T2_EUlP24curandStatePhilox4_32_10E_ZNS1_27distribution_nullary_kernelIbf7double2S7_SJ_SE_EEvSA_SG_RKT3_T4_EUlifE0_EEvlNS_15PhiloxCudaStateESF_SG_,@"STO_CUDA_ENTRY STV_DEFAULT"
_ZN2at6native57_GLOBAL__N__cd6b329d_24_DistributionBernoulli_cu_7537a20d43distribution_elementwise_grid_stride_kernelIfLi4EZNS0_9templates4cuda21uniform_and_transformIbfPNS_17CUDAGeneratorImplEZZZNS4_16bernoulli_kernelIS7_EEvRNS_18TensorIteratorBaseEdT_ENKUlvE_clEvENKUlvE8_clEvEUlfE_EEvSA_T1_T2_EUlP24curandStatePhilox4_32_10E_ZNS1_27distribution_nullary_kernelIbf7double2S7_SJ_SE_EEvSA_SG_RKT3_T4_EUlifE0_EEvlNS_15PhiloxCudaStateESF_SG_:
        /* <DEDUP_REMOVED lines=92> */
[----:B------:R-:W-:Y:S05]  /*05c0*/  CALL.REL.NOINC `($__internal_2_$__cuda_sm20_div_s64) ;  /* 0x0000004c00547944 */ /* 0x000fea0003c00000 */
[----:B------:R-:W-:Y:S05]  /*05d0*/  BRA `(.L_x_35) ;  /* 0x0000000000587947 */ /* 0x000fea0003800000 */
.L_x_34:
[----:B------:R-:W0:Y:S02]  /*05e0*/  LDC R21, c[0x0][0xc] ;  /* 0x00000300ff157b82 */ /* 0x000e240000000800 */
[----:B0-----:R-:W-:-:S04]  /*05f0*/  IMAD R20, R0, R21, RZ ;  /* 0x0000001500147224 */ /* 0x001fc800078e02ff */
[----:B------:R-:W-:-:S04]  /*0600*/  IMAD.SHL.U32 R22, R20, 0x4, RZ ;  /* 0x0000000414167824 */ /* 0x000fc800078e00ff */
[----:B------:R-:W0:Y:S01]  /*0610*/  I2F.U32.RP R23, R22 ;  /* 0x0000001600177306 */ /* 0x000e220000209000 */
[----:B------:R-:W-:Y:S01]  /*0620*/  IMAD.MOV R25, RZ, RZ, -R22 ;  /* 0x000000ffff197224 */ /* 0x000fe200078e0a16 */
[----:B------:R-:W-:-:S06]  /*0630*/  ISETP.NE.U32.AND P2, PT, R22, RZ, PT ;  /* 0x000000ff1600720c */ /* 0x000fcc0003f45070 */
[----:B0-----:R-:W0:Y:S02]  /*0640*/  MUFU.RCP R23, R23 ;  /* 0x0000001700177308 */ /* 0x001e240000001000 */
[----:B0-----:R-:W-:-:S06]  /*0650*/  IADD3 R20, R23, 0xffffffe, RZ ;  /* 0x0ffffffe17147810 */ /* 0x001fcc0007ffe0ff */
        /* <DEDUP_REMOVED lines=10> */
[----:B------:R-:W-:Y:S01]  /*0700*/  ISETP.GE.U32.AND P1, PT, R21, R22, PT ;  /* 0x000000161500720c */ /* 0x000fe20003f26070 */
[----:B------:R-:W-:-:S12]  /*0710*/  IMAD.MOV.U32 R21, RZ, RZ, RZ ;  /* 0x000000ffff157224 */ /* 0x000fd800078e00ff */
[----:B------:R-:W-:Y:S02]  /*0720*/  @P1 IADD3 R20, R20, 0x1, RZ ;  /* 0x0000000114141810 */ /* 0x000fe40007ffe0ff */
[----:B------:R-:W-:-:S07]  /*0730*/  @!P2 LOP3.LUT R20, RZ, R22, RZ, 0x33, !PT ;  /* 0x00000016ff14a212 */ /* 0x000fce00078e33ff */
.L_x_35:
[----:B------:R-:W-:Y:S01]  /*0740*/  ULDC UR4, c[0x0][0xc] ;  /* 0x0000030000047ab9 */ /* 0x000fe20000000800 */
[----:B------:R-:W-:Y:S01]  /*0750*/  IADD3 R25, P0, R20, 0x1, RZ ;  /* 0x0000000114197810 */ /* 0x000fe20007f1e0ff */
[----:B------:R-:W-:-:S03]  /*0760*/  IMAD.WIDE.U32 R22, R0, UR4, RZ ;  /* 0x0000000400167c25 */ /* 0x000fc6000f8e00ff */
[----:B------:R-:W-:Y:S01]  /*0770*/  IADD3.X R27, RZ, R21, RZ, P0, !PT ;  /* 0x00000015ff1b7210 */ /* 0x000fe200007fe4ff */
[-C--:B------:R-:W-:Y:S02]  /*0780*/  IMAD R23, R23, R25.reuse, RZ ;  /* 0x0000001917177224 */ /* 0x080fe400078e02ff */
[----:B------:R-:W-:-:S04]  /*0790*/  IMAD.WIDE.U32 R20, R22, R25, RZ ;  /* 0x0000001916147225 */ /* 0x000fc800078e00ff */
[----:B------:R-:W-:Y:S02]  /*07a0*/  IMAD R23, R22, R27, R23 ;  /* 0x0000001b16177224 */ /* 0x000fe400078e0217 */
[----:B------:R-:W-:-:S03]  /*07b0*/  IMAD.SHL.U32 R28, R20, 0x4, RZ ;  /* 0x00000004141c7824 */ /* 0x000fc600078e00ff */
[----:B------:R-:W-:Y:S02]  /*07c0*/  IADD3 R29, R21, R23, RZ ;  /* 0x00000017151d7210 */ /* 0x000fe40007ffe0ff */
[----:B------:R-:W-:Y:S02]  /*07d0*/  ISETP.GE.U32.AND P0, PT, R13, R28, PT ;  /* 0x0000001c0d00720c */ /* 0x000fe40003f06070 */
[----:B------:R-:W-:-:S04]  /*07e0*/  SHF.L.U64.HI R29, R20, 0x2, R29 ;  /* 0x00000002141d7819 */ /* 0x000fc8000001021d */
[----:B------:R-:W-:-:S13]  /*07f0*/  ISETP.GE.AND.EX P0, PT, R14, R29, PT, P0 ;  /* 0x0000001d0e00720c */ /* 0x000fda0003f06300 */
[----:B------:R-:W-:Y:S05]  /*0800*/  @P0 EXIT ;  /* 0x000000000000094d */ /* 0x000fea0003800000 */
[----:B------:R-:W-:Y:S01]  /*0810*/  IMAD.MOV.U32 R20, RZ, RZ, -0x10000000 ;  /* 0xf0000000ff147424 */ /* 0x000fe200078e00ff */
[----:B------:R-:W-:Y:S01]  /*0820*/  MOV R21, 0x380fffff ;  /* 0x380fffff00157802 */ /* 0x000fe20000000f00 */
[----:B------:R-:W-:Y:S01]  /*0830*/  ULDC.64 UR16, c[0x0][0x3d8] ;  /* 0x0000f60000107ab9 */ /* 0x000fe20000000a00 */
[----:B------:R-:W0:Y:S01]  /*0840*/  LDC R31, c[0x0][0x238] ;  /* 0x00008e00ff1f7b82 */ /* 0x000e220000000800 */
[----:B------:R-:W1:Y:S01]  /*0850*/  F2F.F32.F64 R32, UR16 ;  /* 0x0000001000207d10 */ /* 0x000e620008301000 */
[----:B------:R-:W-:Y:S01]  /*0860*/  IMAD R38, R38, -0x326172a9, RZ ;  /* 0xcd9e8d5726267824 */ /* 0x000fe200078e02ff */
[----:B------:R-:W-:Y:S01]  /*0870*/  LOP3.LUT R30, R30, 0x3, RZ, 0xc0, !PT ;  /* 0x000000031e1e7812 */ /* 0x000fe200078ec0ff */
[----:B------:R-:W-:Y:S01]  /*0880*/  DSETP.LEU.AND P0, PT, R20, |UR16|, PT ;  /* 0x4000001014007e2a */ /* 0x000fe2000bf0b000 */
[----:B------:R-:W-:Y:S01]  /*0890*/  ULDC UR57, c[0x0][0x23c] ;  /* 0x00008f0000397ab9 */ /* 0x000fe20000000800 */
        /* <DEDUP_REMOVED lines=52> */
.L_x_51:
[----:B------:R-:W-:Y:S01]  /*0be0*/  VIADD R2, R2, 0x1 ;  /* 0x0000000102027836 */ /* 0x000fe20000000000 */
[----:B------:R-:W-:Y:S03]  /*0bf0*/  BSSY B0, `(.L_x_36) ;  /* 0x000000c000007945 */ /* 0x000fe60003800000 */
[C---:B------:R-:W-:Y:S01]  /*0c00*/  IMAD.HI.U32 R23, R2.reuse, -0x2daee0ad, RZ ;  /* 0xd2511f5302177827 */ /* 0x040fe200078e00ff */
[----:B------:R-:W-:-:S13]  /*0c10*/  ISETP.NE.AND P0, PT, R2, RZ, PT ;  /* 0x000000ff0200720c */ /* 0x000fda0003f05270 */
[----:B012---:R-:W-:Y:S05]  /*0c20*/  @P0 BRA `(.L_x_37) ;  /* 0x0000000000200947 */ /* 0x007fea0003800000 */
[----:B------:R-:W-:-:S04]  /*0c30*/  IADD3 R3, R3, 0x1, RZ ;  /* 0x0000000103037810 */ /* 0x000fc80007ffe0ff */
[----:B------:R-:W-:-:S13]  /*0c40*/  ISETP.NE.AND P0, PT, R3, RZ, PT ;  /* 0x000000ff0300720c */ /* 0x000fda0003f05270 */
[----:B------:R-:W-:Y:S01]  /*0c50*/  @!P0 VIADD R16, R16, 0x1 ;  /* 0x0000000110108836 */ /* 0x000fe20000000000 */
[----:B------:R-:W-:Y:S02]  /*0c60*/  @!P0 IADD3 R22, R17, 0x1, RZ ;  /* 0x0000000111168810 */ /* 0x000fe40007ffe0ff */
[----:B------:R-:W-:Y:S02]  /*0c70*/  @!P0 MOV R3, RZ ;  /* 0x000000ff00038202 */ /* 0x000fe40000000f00 */
[----:B------:R-:W-:-:S13]  /*0c80*/  ISETP.NE.AND P1, PT, R16, RZ, !P0 ;  /* 0x000000ff1000720c */ /* 0x000fda0004725270 */
[----:B------:R-:W-:-:S04]  /*0c90*/  @P1 IMAD.MOV R22, RZ, RZ, R17 ;  /* 0x000000ffff161224 */ /* 0x000fc800078e0211 */
[----:B------:R-:W-:-:S07]  /*0ca0*/  @!P0 IMAD.MOV.U32 R17, RZ, RZ, R22 ;  /* 0x000000ffff118224 */ /* 0x000fce00078e0016 */
.L_x_37:
[----:B------:R-:W-:Y:S05]  /*0cb0*/  BSYNC B0 ;  /* 0x0000000000007941 */ /* 0x000fea0003800000 */
.L_x_36:
[----:B------:R-:W-:Y:S01]  /*0cc0*/  IMAD.HI.U32 R22, R16, -0x326172a9, RZ ;  /* 0xcd9e8d5710167827 */ /* 0x000fe200078e00ff */
[----:B------:R-:W-:Y:S02]  /*0cd0*/  LOP3.LUT R23, R23, R17, R19, 0x96, !PT ;  /* 0x0000001117177212 */ /* 0x000fe400078e9613 */
[----:B------:R-:W-:Y:S01]  /*0ce0*/  IADD3 R24, R18, -0x61c88647, RZ ;  /* 0x9e3779b912187810 */ /* 0x000fe20007ffe0ff */
[----:B------:R-:W-:Y:S01]  /*0cf0*/  IMAD R25, R16, -0x326172a9, RZ ;  /* 0xcd9e8d5710197824 */ /* 0x000fe200078e02ff */
[----:B------:R-:W-:Y:S01]  /*0d00*/  LOP3.LUT R26, R22, R3, R18, 0x96, !PT ;  /* 0x00000003161a7212 */ /* 0x000fe200078e9612 */
[----:B------:R-:W-:Y:S01]  /*0d10*/  IMAD.WIDE.U32 R22, R23, -0x326172a9, RZ ;  /* 0xcd9e8d5717167825 */ /* 0x000fe200078e00ff */
[----:B------:R-:W-:Y:S02]  /*0d20*/  ISETP.NE.AND P0, PT, R30, 0x1, PT ;  /* 0x000000011e00780c */ /* 0x000fe40003f05270 */
[----:B------:R-:W-:Y:S01]  /*0d30*/  MOV R39, R36 ;  /* 0x0000002400277202 */ /* 0x000fe20000000f00 */
[----:B------:R-:W-:Y:S01]  /*0d40*/  IMAD R33, R2, -0x2daee0ad, RZ ;  /* 0xd2511f5302217824 */ /* 0x000fe200078e02ff */
[----:B------:R-:W-:Y:S01]  /*0d50*/  LOP3.LUT R25, R23, R25, R24, 0x96, !PT ;  /* 0x0000001917197212 */ /* 0x000fe200078e9618 */
[----:B------:R-:W-:-:S04]  /*0d60*/  IMAD.WIDE.U32 R26, R26, -0x2daee0ad, RZ ;  /* 0xd2511f531a1a7825 */ /* 0x000fc800078e00ff */
[----:B------:R-:W-:Y:S01]  /*0d70*/  IMAD.WIDE.U32 R34, R25, -0x2daee0ad, RZ ;  /* 0xd2511f5319227825 */ /* 0x000fe200078e00ff */
[----:B------:R-:W-:Y:S02]  /*0d80*/  LOP3.LUT R24, R27, R33, R4, 0x96, !PT ;  /* 0x000000211b187212 */ /* 0x000fe400078e9604 */
[C---:B------:R-:W-:Y:S01]  /*0d90*/  IADD3 R33, R18.reuse, -0x700cb87f, RZ ;  /* 0x8ff3478112217810 */ /* 0x040fe20007ffe0ff */
[----:B------:R-:W-:Y:S01]  /*0da0*/  VIADD R27, R18, 0x3c6ef372 ;  /* 0x3c6ef372121b7836 */ /* 0x000fe20000000000 */
[----:B------:R-:W-:Y:S01]  /*0db0*/  LOP3.LUT R23, R35, R26, R5, 0x96, !PT ;  /* 0x0000001a23177212 */ /* 0x000fe200078e9605 */
[----:B------:R-:W-:Y:S01]  /*0dc0*/  IMAD.WIDE.U32 R24, R24, -0x326172a9, RZ ;  /* 0xcd9e8d5718187825 */ /* 0x000fe200078e00ff */
[----:B------:R-:W-:-:S04]  /*0dd0*/  IADD3 R35, R18, -0x255992d5, RZ ;  /* 0xdaa66d2b12237810 */ /* 0x000fc80007ffe0ff */
[----:B------:R-:W-:Y:S01]  /*0de0*/  LOP3.LUT R26, R25, R22, R27, 0x96, !PT ;  /* 0x00000016191a7212 */ /* 0x000fe200078e961b */
[----:B------:R-:W-:-:S04]  /*0df0*/  IMAD.WIDE.U32 R22, R23, -0x326172a9, RZ ;  /* 0xcd9e8d5717167825 */ /* 0x000fc800078e00ff */
[----:B------:R-:W-:Y:S01]  /*0e00*/  IMAD.WIDE.U32 R26, R26, -0x2daee0ad, RZ ;  /* 0xd2511f531a1a7825 */ /* 0x000fe200078e00ff */
[----:B------:R-:W-:-:S04]  /*0e10*/  LOP3.LUT R35, R23, R24, R35, 0x96, !PT ;  /* 0x0000001817237212 */ /* 0x000fc800078e9623 */
[----:B------:R-:W-:Y:S01]  /*0e20*/  LOP3.LUT R24, R27, R34, R6, 0x96, !PT ;  /* 0x000000221b187212 */ /* 0x000fe200078e9606 */
[----:B------:R-:W-:-:S04]  /*0e30*/  IMAD.WIDE.U32 R34, R35, -0x2daee0ad, RZ ;  /* 0xd2511f5323227825 */ /* 0x000fc800078e00ff */
[----:B------:R-:W-:Y:S01]  /*0e40*/  IMAD.WIDE.U32 R24, R24, -0x326172a9, RZ ;  /* 0xcd9e8d5718187825 */ /* 0x000fe200078e00ff */
[----:B------:R-:W-:Y:S02]  /*0e50*/  LOP3.LUT R23, R35, R26, R7, 0x96, !PT ;  /* 0x0000001a23177212 */ /* 0x000fe400078e9607 */
[C---:B------:R-:W-:Y:S01]  /*0e60*/  IADD3 R35, R18.reuse, 0x1715609d, RZ ;  /* 0x1715609d12237810 */ /* 0x040fe20007ffe0ff */
[----:B------:R-:W-:-:S05]  /*0e70*/  VIADD R27, R18, 0x78dde6e4 ;  /* 0x78dde6e4121b7836 */ /* 0x000fca0000000000 */
        /* <DEDUP_REMOVED lines=18> */
[----:B------:R-:W-:Y:S02]  /*0fa0*/  VIADD R27, R18, 0xf1bbcdc8 ;  /* 0xf1bbcdc8121b7836 */ /* 0x000fe40000000000 */
[----:B------:R-:W-:Y:S02]  /*0fb0*/  IMAD R26, R12, -0x2daee0ad, RZ ;  /* 0xd2511f530c1a7824 */ /* 0x000fe400078e02ff */
[----:B------:R-:W-:Y:S01]  /*0fc0*/  IMAD.MOV.U32 R35, RZ, RZ, R38 ;  /* 0x000000ffff237224 */ /* 0x000fe200078e0026 */
[----:B------:R-:W-:Y:S01]  /*0fd0*/  LOP3.LUT R12, R25, R22, R27, 0x96, !PT ;  /* 0x00000016190c7212 */ /* 0x000fe200078e961b */
[----:B------:R-:W-:-:S04]  /*0fe0*/  IMAD.WIDE.U32 R22, R23, -0x326172a9, RZ ;  /* 0xcd9e8d5717167825 */ /* 0x000fc800078e00ff */
[----:B------:R-:W-:Y:S01]  /*0ff0*/  IMAD.HI.U32 R25, R12, -0x2daee0ad, RZ ;  /* 0xd2511f530c197827 */ /* 0x000fe200078e00ff */
[----:B------:R-:W-:-:S04]  /*1000*/  LOP3.LUT R33, R23, R24, R33, 0x96, !PT ;  /* 0x0000001817217212 */ /* 0x000fc800078e9621 */
        /* <DEDUP_REMOVED lines=11> */
[----:B------:R-:W-:Y:S01]  /*10c0*/  @P0 IMAD.MOV.U32 R35, RZ, RZ, R37 ;  /* 0x000000ffff230224 */ /* 0x000fe200078e0025 */
[----:B------:R-:W-:Y:S01]  /*10d0*/  @P0 MOV R39, R38 ;  /* 0x0000002600270202 */ /* 0x000fe20000000f00 */
[----:B------:R-:W-:Y:S01]  /*10e0*/  @P0 IMAD.MOV.U32 R25, RZ, RZ, R36 ;  /* 0x000000ffff190224 */ /* 0x000fe200078e0024 */
[----:B------:R-:W-:Y:S01]  /*10f0*/  @P0 MOV R24, R26 ;  /* 0x0000001a00180202 */ /* 0x000fe20000000f00 */
[----:B------:R-:W-:Y:S06]  /*1100*/  BRA `(.L_x_38) ;  /* 0x0000000000107947 */ /* 0x000fec0003800000 */
.L_x_39:
[----:B------:R-:W-:Y:S01]  /*1110*/  IMAD.MOV.U32 R35, RZ, RZ, R36 ;  /* 0x000000ffff237224 */ /* 0x000fe200078e0024 */
[----:B------:R-:W-:Y:S01]  /*1120*/  MOV R39, R26 ;  /* 0x0000001a00277202 */ /* 0x000fe20000000f00 */
[----:B------:R-:W-:Y:S01]  /*1130*/  IMAD.MOV.U32 R25, RZ, RZ, R33 ;  /* 0x000000ffff197224 */ /* 0x000fe200078e0021 */
[----:B------:R-:W-:-:S07]  /*1140*/  MOV R24, R22 ;  /* 0x0000001600187202 */ /* 0x000fce0000000f00 */
.L_x_38:
[----:B------:R-:W-:Y:S01]  /*1150*/  IMAD.WIDE.U32 R26, R24, 0x200000, RZ ;  /* 0x00200000181a7825 */ /* 0x000fe200078e00ff */
[----:B------:R-:W-:Y:S01]  /*1160*/  ISETP.GE.U32.AND P0, PT, R13, R20, PT ;  /* 0x000000140d00720c */ /* 0x000fe20003f06070 */
[----:B------:R-:W-:Y:S01]  /*1170*/  HFMA2.MMA R37, -RZ, RZ, 1.15625, 0 ;  /* 0x3ca00000ff257435 */ /* 0x000fe200000001ff */
[----:B------:R-:W-:Y:S01]  /*1180*/  BSSY B0, `(.L_x_40) ;  /* 0x0000104000007945 */ /* 0x000fe20003800000 */
[----:B------:R-:W-:Y:S01]  /*1190*/  IMAD.MOV.U32 R36, RZ, RZ, 0x0 ;  /* 0x00000000ff247424 */ /* 0x000fe200078e00ff */
[----:B------:R-:W-:Y:S02]  /*11a0*/  LOP3.LUT R26, R26, R25, RZ, 0x3c, !PT ;  /* 0x000000191a1a7212 */ /* 0x000fe400078e3cff */
[----:B------:R-:W-:Y:S02]  /*11b0*/  ISETP.GE.AND.EX P0, PT, R14, R21, PT, P0 ;  /* 0x000000150e00720c */ /* 0x000fe40003f06300 */
[----:B------:R-:W0:Y:S02]  /*11c0*/  I2F.F64.U64 R24, R26 ;  /* 0x0000001a00187312 */ /* 0x000e240000301800 */
[----:B0-----:R-:W-:-:S09]  /*11d0*/  DFMA R24, R24, R36, 5.5511151231257827021e-17 ;  /* 0x3c9000001818742b */ /* 0x001fd20000000024 */
[----:B------:R-:W-:Y:S05]  /*11e0*/  @P0 BRA `(.L_x_41) ;  /* 0x0000000c00f40947 */ /* 0x000fea0003800000 */
[----:B------:R-:W-:Y:S01]  /*11f0*/  IMAD.WIDE.U32 R26, R39, 0x200000, RZ ;  /* 0x00200000271a7825 */ /* 0x000fe200078e00ff */
[----:B------:R-:W-:Y:S02]  /*1200*/  ISETP.NE.AND P0, PT, R31, RZ, PT ;  /* 0x000000ff1f00720c */ /* 0x000fe40003f05270 */
[----:B------:R-:W-:Y:S01]  /*1210*/  LOP3.LUT R26, R26, R35, RZ, 0x3c, !PT ;  /* 0x000000231a1a7212 */ /* 0x000fe200078e3cff */
[----:B------:R-:W-:-:S05]  /*1220*/  IMAD.MOV.U32 R35, RZ, RZ, RZ ;  /* 0x000000ffff237224 */ /* 0x000fca00078e00ff */
[----:B------:R-:W0:Y:S02]  /*1230*/  I2F.F64.U64 R26, R26 ;  /* 0x0000001a001a7312 */ /* 0x000e240000301800 */
[----:B0-----:R-:W-:-:S03]  /*1240*/  DFMA R36, R26, R36, 5.5511151231257827021e-17 ;  /* 0x3c9000001a24742b */ /* 0x001fc60000000024 */
[----:B------:R-:W-:Y:S08]  /*1250*/  @!P0 BRA `(.L_x_42) ;  /* 0x0000000c00ac8947 */ /* 0x000ff00003800000 */
        /* <DEDUP_REMOVED lines=235> */
.L_x_42:
[----:B------:R-:W-:Y:S01]  /*2110*/  UMOV UR34, 0xf0000000 ;  /* 0xf000000000227882 */ /* 0x000fe20000000000 */
[----:B------:R-:W-:Y:S01]  /*2120*/  UMOV UR35, 0x380fffff ;  /* 0x380fffff00237882 */ /* 0x000fe20000000000 */
[----:B------:R-:W0:Y:S01]  /*2130*/  F2F.F32.F64 R27, R36 ;  /* 0x00000024001b7310 */ /* 0x000e220000301000 */
[----:B------:R-:W-:Y:S01]  /*2140*/  DSETP.GEU.AND P0, PT, |R36|, UR34, PT ;  /* 0x0000002224007e2a */ /* 0x000fe2000bf0e200 */
[----:B------:R-:W-:Y:S02]  /*2150*/  ULDC.64 UR34, c[0x0][0x3d0] ;  /* 0x0000f40000227ab9 */ /* 0x000fe40000000a00 */
[----:B------:R-:W-:-:S11]  /*2160*/  IADD3 R26, P1, R35, UR34, RZ ;  /* 0x00000022231a7c10 */ /* 0x000fd6000ff3e0ff */
[----:B0-----:R-:W-:-:S05]  /*2170*/  @!P0 FMUL R27, R27, 1.175494350822287508e-38 ;  /* 0x008000001b1b8820 */ /* 0x001fca0000400000 */
[----:B------:R-:W-:Y:S01]  /*2180*/  FSETP.GEU.FTZ.AND P0, PT, R27, R32, PT ;  /* 0x000000201b00720b */ /* 0x000fe20003f1e000 */
[----:B------:R-:W-:-:S03]  /*2190*/  IMAD.X R27, RZ, RZ, UR35, P1 ;  /* 0x00000023ff1b7e24 */ /* 0x000fc600088e06ff */
[----:B------:R-:W-:-:S05]  /*21a0*/  SEL R35, RZ, 0x1, P0 ;  /* 0x00000001ff237807 */ /* 0x000fca0000000000 */
[----:B------:R0:W-:Y:S04]  /*21b0*/  STG.E.U8 desc[UR58][R26.64], R35 ;  /* 0x000000231a007986 */ /* 0x0001e8000c10113a */
.L_x_41:
[----:B------:R-:W-:Y:S05]  /*21c0*/  BSYNC B0 ;  /* 0x0000000000007941 */ /* 0x000fea0003800000 */
.L_x_40:
        /* <DEDUP_REMOVED lines=11> */
[----:B------:R-:W-:Y:S01]  /*2280*/  ULDC UR34, c[0x0][0xc] ;  /* 0x0000030000227ab9 */ /* 0x000fe20000000800 */
[----:B------:R-:W-:Y:S01]  /*2290*/  MOV R26, RZ ;  /* 0x000000ff001a7202 */ /* 0x000fe20000000f00 */
[----:B------:R-:W-:Y:S01]  /*22a0*/  IMAD R27, R0, UR34, R13 ;  /* 0x00000022001b7c24 */ /* 0x000fe2000f8e020d */
[----:B------:R-:W-:-:S03]  /*22b0*/  ISETP.NE.AND P0, PT, R31, 0x1, PT ;  /* 0x000000011f00780c */ /* 0x000fc60003f05270 */
[----:B------:R-:W-:-:S05]  /*22c0*/  IMAD.HI.U32 R26, R27, UR32, R26 ;  /* 0x000000201b1a7c27 */ /* 0x000fca000f8e001a */
[----:B------:R-:W-:-:S05]  /*22d0*/  SHF.R.U32.HI R37, RZ, UR33, R26 ;  /* 0x00000021ff257c19 */ /* 0x000fca000801161a */
[----:B------:R-:W-:-:S04]  /*22e0*/  IMAD.MOV R26, RZ, RZ, -R37 ;  /* 0x000000ffff1a7224 */ /* 0x000fc800078e0a25 */
        /* <DEDUP_REMOVED lines=223> */
[----:B------:R-:W-:-:S04]  /*30e0*/  ULDC.64 UR34, c[0x0][0x360] ;  /* 0x0000d80000227ab9 */ /* 0x000fc80000000a00 */
[----:B------:R-:W-:-:S05]  /*30f0*/  IMAD.HI.U32 R26, R27, UR34, R26 ;  /* 0x000000221b1a7c27 */ /* 0x000fca000f8e001a */
[----:B------:R-:W-:-:S05]  /*3100*/  SHF.R.U32.HI R26, RZ, UR35, R26 ;  /* 0x00000023ff1a7c19 */ /* 0x000fca000801161a */
[----:B------:R-:W-:-:S04]  /*3110*/  IMAD.MOV R26, RZ, RZ, -R26 ;  /* 0x000000ffff1a7224 */ /* 0x000fc800078e0a1a */
[----:B------:R-:W-:-:S04]  /*3120*/  IMAD R26, R26, UR29, R27 ;  /* 0x0000001d1a1a7c24 */ /* 0x000fc8000f8e021b */
[----:B------:R-:W-:-:S07]  /*3130*/  IMAD R35, R26, UR30, R35 ;  /* 0x0000001e1a237c24 */ /* 0x000fce000f8e0223 */
.L_x_45:
[----:B------:R-:W-:Y:S01]  /*3140*/  UMOV UR34, 0xf0000000 ;  /* 0xf000000000227882 */ /* 0x000fe20000000000 */
[----:B------:R-:W-:Y:S01]  /*3150*/  UMOV UR35, 0x380fffff ;  /* 0x380fffff00237882 */ /* 0x000fe20000000000 */
[----:B------:R-:W0:Y:S01]  /*3160*/  F2F.F32.F64 R27, R24 ;  /* 0x00000018001b7310 */ /* 0x000e220000301000 */
[----:B------:R-:W-:Y:S01]  /*3170*/  DSETP.GEU.AND P0, PT, |R24|, UR34, PT ;  /* 0x0000002218007e2a */ /* 0x000fe2000bf0e200 */
[----:B------:R-:W-:Y:S02]  /*3180*/  ULDC.64 UR34, c[0x0][0x3d0] ;  /* 0x0000f40000227ab9 */ /* 0x000fe40000000a00 */
[----:B------:R-:W-:-:S11]  /*3190*/  IADD3 R26, P1, R35, UR34, RZ ;  /* 0x00000022231a7c10 */ /* 0x000fd6000ff3e0ff */
[----:B0-----:R-:W-:-:S05]  /*31a0*/  @!P0 FMUL R27, R27, 1.175494350822287508e-38 ;  /* 0x008000001b1b8820 */ /* 0x001fca0000400000 */
[----:B------:R-:W-:Y:S02]  /*31b0*/  FSETP.GEU.FTZ.AND P0, PT, R27, R32, PT ;  /* 0x000000201b00720b */ /* 0x000fe40003f1e000 */
[----:B------:R-:W-:Y:S02]  /*31c0*/  IADD3.X R27, RZ, UR35, RZ, P1, !PT ;  /* 0x00000023ff1b7c10 */ /* 0x000fe40008ffe4ff */
[----:B------:R-:W-:-:S05]  /*31d0*/  SEL R35, RZ, 0x1, P0 ;  /* 0x00000001ff237807 */ /* 0x000fca0000000000 */
[----:B------:R0:W-:Y:S04]  /*31e0*/  STG.E.U8 desc[UR58][R26.64], R35 ;  /* 0x000000231a007986 */ /* 0x0001e8000c10113a */
.L_x_44:
[----:B------:R-:W-:Y:S05]  /*31f0*/  BSYNC B0 ;  /* 0x0000000000007941 */ /* 0x000fea0003800000 */
.L_x_43:
[----:B------:R-:W-:Y:S01]  /*3200*/  LEA R25, P1, R36, R13, 0x1 ;  /* 0x0000000d24197211 */ /* 0x000fe200078208ff */
[----:B------:R-:W-:Y:S03]  /*3210*/  BSSY B0, `(.L_x_46) ;  /* 0x0000102000007945 */ /* 0x000fe60003800000 */
[----:B------:R-:W-:Y:S02]  /*3220*/  ISETP.GE.U32.AND P0, PT, R25, R20, PT ;  /* 0x000000141900720c */ /* 0x000fe40003f06070 */
[----:B------:R-:W-:-:S04]  /*3230*/  IADD3.X R24, RZ, R14, RZ, P1, !PT ;  /* 0x0000000eff187210 */ /* 0x000fc80000ffe4ff */
[----:B------:R-:W-:-:S13]  /*3240*/  ISETP.GE.AND.EX P0, PT, R24, R21, PT, P0 ;  /* 0x000000151800720c */ /* 0x000fda0003f06300 */
[----:B------:R-:W-:Y:S05]  /*3250*/  @P0 BRA `(.L_x_47) ;  /* 0x0000000c00f40947 */ /* 0x000fea0003800000 */
[----:B------:R-:W-:Y:S01]  /*3260*/  ISETP.NE.AND P0, PT, R31, RZ, PT ;  /* 0x000000ff1f00720c */ /* 0x000fe20003f05270 */
[----:B0-----:R-:W-:-:S12]  /*3270*/  IMAD.MOV.U32 R26, RZ, RZ, RZ ;  /* 0x000000ffff1a7224 */ /* 0x001fd800078e00ff */
[----:B------:R-:W-:Y:S05]  /*3280*/  @!P0 BRA `(.L_x_48) ;  /* 0x0000000c00d88947 */ /* 0x000fea0003800000 */
[----:B------:R-:W-:Y:S02]  /*3290*/  MOV R24, RZ ;  /* 0x000000ff00187202 */ /* 0x000fe40000000f00 */
        /* <DEDUP_REMOVED lines=239> */
[----:B------:R-:W-:-:S03]  /*4190*/  ULDC.64 UR34, c[0x0][0x360] ;  /* 0x0000d80000227ab9 */ /* 0x000fc60000000a00 */
[----:B------:R-:W-:-:S05]  /*41a0*/  IMAD.HI.U32 R24, R35, UR34, R24 ;  /* 0x0000002223187c27 */ /* 0x000fca000f8e0018 */
[----:B------:R-:W-:-:S04]  /*41b0*/  SHF.R.U32.HI R24, RZ, UR35, R24 ;  /* 0x00000023ff187c19 */ /* 0x000fc80008011618 */
[----:B------:R-:W-:-:S05]  /*41c0*/  IADD3 R24, -R24, RZ, RZ ;  /* 0x000000ff18187210 */ /* 0x000fca0007ffe1ff */
[----:B------:R-:W-:-:S04]  /*41d0*/  IMAD R25, R24, UR29, R35 ;  /* 0x0000001d18197c24 */ /* 0x000fc8000f8e0223 */
[----:B------:R-:W-:-:S07]  /*41e0*/  IMAD R26, R25, UR30, R26 ;  /* 0x0000001e191a7c24 */ /* 0x000fce000f8e021a */
.L_x_48:
[----:B------:R-:W-:Y:S02]  /*41f0*/  ULDC.64 UR34, c[0x0][0x3d0] ;  /* 0x0000f40000227ab9 */ /* 0x000fe40000000a00 */
[----:B------:R-:W-:-:S05]  /*4200*/  IADD3 R26, P0, R26, UR34, RZ ;  /* 0x000000221a1a7c10 */ /* 0x000fca000ff1e0ff */
[----:B------:R-:W-:-:S05]  /*4210*/  IMAD.X R27, RZ, RZ, UR35, P0 ;  /* 0x00000023ff1b7e24 */ /* 0x000fca00080e06ff */
[----:B------:R1:W-:Y:S03]  /*4220*/  STG.E.U8 desc[UR58][R26.64], RZ ;  /* 0x000000ff1a007986 */ /* 0x0003e6000c10113a */
.L_x_47:
[----:B------:R-:W-:Y:S05]  /*4230*/  BSYNC B0 ;  /* 0x0000000000007941 */ /* 0x000fea0003800000 */
.L_x_46:
[----:B------:R-:W-:-:S05]  /*4240*/  IMAD R24, R36, 0x3, RZ ;  /* 0x0000000324187824 */ /* 0x000fca00078e02ff */
[----:B------:R-:W-:-:S04]  /*4250*/  IADD3 R25, P1, R24, R13, RZ ;  /* 0x0000000d18197210 */ /* 0x000fc80007f3e0ff */
[----:B------:R-:W-:Y:S02]  /*4260*/  ISETP.GE.U32.AND P0, PT, R25, R20, PT ;  /* 0x000000141900720c */ /* 0x000fe40003f06070 */
[----:B------:R-:W-:-:S04]  /*4270*/  IADD3.X R24, RZ, R14, RZ, P1, !PT ;  /* 0x0000000eff187210 */ /* 0x000fc80000ffe4ff */
[----:B------:R-:W-:-:S13]  /*4280*/  ISETP.GE.AND.EX P0, PT, R24, R21, PT, P0 ;  /* 0x000000151800720c */ /* 0x000fda0003f06300 */
[----:B------:R-:W-:Y:S05]  /*4290*/  @P0 BRA `(.L_x_49) ;  /* 0x0000000c00f40947 */ /* 0x000fea0003800000 */
[----:B------:R-:W-:Y:S01]  /*42a0*/  ISETP.NE.AND P0, PT, R31, RZ, PT ;  /* 0x000000ff1f00720c */ /* 0x000fe20003f05270 */
[----:B01----:R-:W-:-:S12]  /*42b0*/  HFMA2.MMA R26, -RZ, RZ, 0, 0 ;  /* 0x00000000ff1a7435 */ /* 0x003fd800000001ff */
        /* <DEDUP_REMOVED lines=247> */
.L_x_50:
[----:B------:R-:W-:Y:S02]  /*5230*/  ULDC.64 UR34, c[0x0][0x3d0] ;  /* 0x0000f40000227ab9 */ /* 0x000fe40000000a00 */
[----:B------:R-:W-:-:S04]  /*5240*/  IADD3 R26, P0, R26, UR34, RZ ;  /* 0x000000221a1a7c10 */ /* 0x000fc8000ff1e0ff */
[----:B------:R-:W-:-:S05]  /*5250*/  IADD3.X R27, RZ, UR35, RZ, P0, !PT ;  /* 0x00000023ff1b7c10 */ /* 0x000fca00087fe4ff */
[----:B------:R2:W-:Y:S04]  /*5260*/  STG.E.U8 desc[UR58][R26.64], RZ ;  /* 0x000000ff1a007986 */ /* 0x0005e8000c10113a */
.L_x_49:
        /* <DEDUP_REMOVED lines=11> */
        .weak           $__internal_2_$__cuda_sm20_div_s64
        .type           $__internal_2_$__cuda_sm20_div_s64,@function
        .size           $__internal_2_$__cuda_sm20_div_s64,(.L_x_7486 - $__internal_2_$__cuda_sm20_div_s64)
$__internal_2_$__cuda_sm20_div_s64:
        /* <DEDUP_REMOVED lines=47> */
[----:B------:R-:W-:Y:S02]  /*5610*/  IADD3 R28, P0, -R20, R23, RZ ;  /* 0x00000017141c7210 */ /* 0x000fe40007f1e1ff */
[----:B------:R-:W-:Y:S02]  /*5620*/  IADD3 R23, P3, R22, 0x1, RZ ;  /* 0x0000000116177810 */ /* 0x000fe40007f7e0ff */
[----:B------:R-:W-:Y:S02]  /*5630*/  IADD3.X R32, ~R21, R32, RZ, P0, !PT ;  /* 0x0000002015207210 */ /* 0x000fe400007fe5ff */
[----:B------:R-:W-:Y:S02]  /*5640*/  ISETP.GE.U32.AND P0, PT, R28, R27, PT ;  /* 0x0000001b1c00720c */ /* 0x000fe40003f06070 */
[----:B------:R-:W-:Y:S02]  /*5650*/  IADD3 R20, P2, -R27, R28, RZ ;  /* 0x0000001c1b147210 */ /* 0x000fe40007f5e1ff */
[----:B------:R-:W-:-:S02]  /*5660*/  ISETP.GE.U32.AND.EX P0, PT, R32, RZ, PT, P0 ;  /* 0x000000ff2000720c */ /* 0x000fc40003f06100 */
[----:B------:R-:W-:Y:S02]  /*5670*/  IADD3.X R25, R32, -0x1, RZ, P2, !PT ;  /* 0xffffffff20197810 */ /* 0x000fe400017fe4ff */
[----:B------:R-:W-:Y:S02]  /*5680*/  SEL R20, R20, R28, P0 ;  /* 0x0000001c14147207 */ /* 0x000fe40000000000 */
[----:B------:R-:W-:Y:S02]  /*5690*/  IADD3.X R21, RZ, R24, RZ, P3, !PT ;  /* 0x00000018ff157210 */ /* 0x000fe40001ffe4ff */
[----:B------:R-:W-:Y:S02]  /*56a0*/  SEL R23, R23, R22, P0 ;  /* 0x0000001617177207 */ /* 0x000fe40000000000 */
[----:B------:R-:W-:Y:S02]  /*56b0*/  SEL R25, R25, R32, P0 ;  /* 0x0000002019197207 */ /* 0x000fe40000000000 */
[----:B------:R-:W-:-:S02]  /*56c0*/  ISETP.GE.U32.AND P2, PT, R20, R27, PT ;  /* 0x0000001b1400720c */ /* 0x000fc40003f46070 */
[----:B------:R-:W-:Y:S02]  /*56d0*/  SEL R24, R21, R24, P0 ;  /* 0x0000001815187207 */ /* 0x000fe40000000000 */
        /* <DEDUP_REMOVED lines=14> */
[----:B------:R-:W-:Y:S06]  /*57c0*/  RET.REL.NODEC R26 `(_ZN2at6native57_GLOBAL__N__cd6b329d_24_DistributionBernoulli_cu_7537a20d43distribution_elementwise_grid_stride_kernelIfLi4EZNS0_9templates4cuda21uniform_and_transformIbfPNS_17CUDAGeneratorImplEZZZNS4_16bernoulli_kernelIS7_EEvRNS_18TensorIteratorBaseEdT_ENKUlvE_clEvENKUlvE8_clEvEUlfE_EEvSA_T1_T2_EUlP24curandStatePhilox4_32_10E_ZNS1_27distribution_nullary_kernelIbf7double2S7_SJ_SE_EEvSA_SG_RKT3_T4_EUlifE0_EEvlNS_15PhiloxCudaStateESF_SG_) ;  /* 0xffffffa81a0c7950 */ /* 0x000fec0003c3ffff */
.L_x_52:
        /* <DEDUP_REMOVED lines=11> */
.L_x_7486:


//--------------------- .text._ZN2at6native57_GLOBAL__N__cd6b329d_24_DistributionBernoulli_cu_7537a20d43distribution_elementwise_grid_stride_kernelIfLi4EZNS0_9templates4cuda21uniform_and_transformIbfPNS_17CUDAGeneratorImplEZZZNS4_16bernoulli_kernelIS7_EEvRNS_18TensorIteratorBaseEdT_ENKUlvE_clEvENKUlvE8_clEvEUlfE_EEvSA_T1_T2_EUlP24curandStatePhilox4_32_10E_ZNS1_27distribution_nullary_kernelIbf7double2S7_SJ_SE_EEvSA_SG_RKT3_T4_EUlifE_EEvlNS_15PhiloxCudaStateESF_SG_ --------------------------
	.section	.text._ZN2at6native57_GLOBAL__N__cd6b329d_24_DistributionBernoulli_cu_7537a20d43distribution_elementwise_grid_stride_kernelIfLi4EZNS0_9templates4cuda21uniform_and_transformIbfPNS_17CUDAGeneratorImplEZZZNS4_16bernoulli_kernelIS7_EEvRNS_18TensorIteratorBaseEdT_ENKUlvE_clEvENKUlvE8_clEvEUlfE_EEvSA_T1_T2_EUlP24curandStatePhilox4_32_10E_ZNS1_27distribution_nullary_kernelIbf7double2S7_SJ_SE_EEvSA_SG_RKT3_T4_EUlifE_EEvlNS_15PhiloxCudaStateESF_SG_,"ax",@progbits
	.align	128
.text._ZN2at6native57_GLOBAL__N__cd6b329d_24_DistributionBernoulli_cu_7537a20d43distribution_elementwise_grid_stride_kernelIfLi4EZNS0_9templates4cuda21uniform_and_transformIbfPNS_17CUDAGeneratorImplEZZZNS4_16bernoulli_kernelIS7_EEvRNS_18TensorIteratorBaseEdT_ENKUlvE_clEvENKUlvE8_clEvEUlfE_EEvSA_T1_T2_EUlP24curandStatePhilox4_32_10E_ZNS1_27distribution_nullary_kernelIbf7double2S7_SJ_SE_EEvSA_SG_RKT3_T4_EUlifE_EEvlNS_15PhiloxCudaStateESF_SG_:
        .type           _ZN2at6native57_GLOBAL__N__cd6b329d_24_DistributionBernoulli_cu_7537a20d43distribution_elementwise_grid_stride_kernelIfLi4EZNS0_9templates4cuda21uniform_and_transformIbfPNS_17CUDAGeneratorImplEZZZNS4_16bernoulli_kernelIS7_EEvRNS_18TensorIteratorBaseEdT_ENKUlvE_clEvENKUlvE8_clEvEUlfE_EEvSA_T1_T2_EUlP24curandStatePhilox4_32_10E_ZNS1_27distribution_nullary_kernelIbf7double2S7_SJ_SE_EEvSA_SG_RKT3_T4_EUlifE_EEvlNS_15PhiloxCudaStateESF_SG_,@function
        .size           _ZN2at6native57_GLOBAL__N__cd6b329d_24_DistributionBernoulli_cu_7537a20d43distribution_elementwise_grid_stride_kernelIfLi4EZNS0_9templates4cuda21uniform_and_transformIbfPNS_17CUDAGeneratorImplEZZZNS4_16bernoulli_kernelIS7_EEvRNS_18TensorIteratorBaseEdT_ENKUlvE_clEvENKUlvE8_clEvEUlfE_EEvSA_T1_T2_EUlP24curandStatePhilox4_32_10E_ZNS1_27distribution_nullary_kernelIbf7double2S7_SJ_SE_EEvSA_SG_RKT3_T4_EUlifE_EEvlNS_15PhiloxCudaStateESF_SG_,(.L_x_7488 - _ZN2at6native57_GLOBAL__N__cd6b329d_24_DistributionBernoulli_cu_7537a20d43distribution_elementwise_grid_stride_kernelIfLi4EZNS0_9templates4cuda21uniform_and_transformIbfPNS_17CUDAGeneratorImplEZZZNS4_16bernoulli_kernelIS7_EEvRNS_18TensorIteratorBaseEdT_ENKUlvE_clEvENKUlvE8_clEvEUlfE_EEvSA_T1_T2_EUlP24curandStatePhilox4_32_10E_ZNS1_27distribution_nullary_kernelIbf7double2S7_SJ_SE_EEvSA_SG_RKT3_T4_EUlifE_EEvlNS_15PhiloxCudaStateESF_SG_)
        .other          _ZN2at6native57_GLOBAL__N__cd6b329d_24_DistributionBernoulli_cu_7537a20d43distribution_elementwise_grid_stride_kernelIfLi4EZNS0_9templates4cuda21uniform_and_transformIbfPNS_17CUDAGeneratorImplEZZZNS4_16bernoulli_kernelIS7_EEvRNS_18TensorIteratorBaseEdT_ENKUlvE_clEvENKUlvE8_clEvEUlfE_EEvSA_T1_T2_EUlP24curandStatePhilox4_32_10E_ZNS1_27distribution_nullary_kernelIbf7double2S7_SJ_SE_EEvSA_SG_RKT3_T4_EUlifE_EEvlNS_15PhiloxCudaStateESF_SG_,@"STO_CUDA_ENTRY STV_DEFAULT"
_ZN2at6native57_GLOBAL__N__cd6b329d_24_DistributionBernoulli_cu_7537a20d43distribution_elementwise_grid_stride_kernelIfLi4EZNS0_9templates4cuda21uniform_and_transformIbfPNS_17CUDAGeneratorImplEZZZNS4_16bernoulli_kernelIS7_EEvRNS_18TensorIteratorBaseEdT_ENKUlvE_clEvENKUlvE8_clEvEUlfE_EEvSA_T1_T2_EUlP24curandStatePhilox4_32_10E_ZNS1_27distribution_nullary_kernelIbf7double2S7_SJ_SE_EEvSA_SG_RKT3_T4_EUlifE_EEvlNS_15PhiloxCudaStateESF_SG_:
        /* <DEDUP_REMOVED lines=8> */
[----:B------:R-:W2:Y:S01]  /*0080*/  LDC R5, c[0x0][RZ] ;  /* 0x00000000ff057b82 */ /* 0x000ea20000000800 */
[----:B------:R-:W-:Y:S01]  /*0090*/  HFMA2.MMA R31, -RZ, RZ, 0, 0 ;  /* 0x00000000ff1f7435 */ /* 0x000fe200000001ff */
[----:B------:R-:W-:Y:S01]  /*00a0*/  ULDC.64 UR6, c[0x0][0x210] ;  /* 0x0000840000067ab9 */ /* 0x000fe20000000a00 */
[----:B0-----:R-:W-:-:S05]  /*00b0*/  @P0 IMAD.MOV.U32 R26, RZ, RZ, R24 ;  /* 0x000000ffff1a0224 */ /* 0x001fca00078e0018 */
[----:B------:R-:W0:Y:S01]  /*00c0*/  @P0 LDC R7, c[0x0][0x228] ;  /* 0x00008a00ff070b82 */ /* 0x000e220000000800 */
[----:B-1----:R-:W0:Y:S01]  /*00d0*/  @P0 LDG.E.64 R2, desc[UR8][R26.64] ;  /* 0x000000081a020981 */ /* 0x002e22000c1e1b00 */
[----:B------:R-:W-:Y:S02]  /*00e0*/  IMAD.U32 R44, RZ, RZ, UR4 ;  /* 0x00000004ff2c7e24 */ /* 0x000fe4000f8e00ff */
[----:B------:R-:W-:-:S06]  /*00f0*/  IMAD.U32 R45, RZ, RZ, UR5 ;  /* 0x00000005ff2d7e24 */ /* 0x000fcc000f8e00ff */
[----:B------:R-:W3:Y:S01]  /*0100*/  @P0 LDG.E.64 R44, desc[UR8][R44.64] ;  /* 0x000000082c2c0981 */ /* 0x000ee2000c1e1b00 */
[----:B------:R-:W2:Y:S01]  /*0110*/  S2UR UR4, SR_CTAID.X ;  /* 0x00000000000479c3 */ /* 0x000ea20000002500 */
[----:B------:R-:W-:-:S04]  /*0120*/  UIADD3 UR6, UP0, UR6, -0x1, URZ ;  /* 0xffffffff06067890 */ /* 0x000fc8000ff1e03f */
[----:B------:R-:W-:Y:S01]  /*0130*/  UIADD3.X UR7, UR7, -0x1, URZ, UP0, !UPT ;  /* 0xffffffff07077890 */ /* 0x000fe200087fe43f */
[----:B--2---:R-:W-:Y:S01]  /*0140*/  IMAD.WIDE.U32 R30, R5, UR4, R30 ;  /* 0x00000004051e7c25 */ /* 0x004fe2000f8e001e */
[----:B0-----:R-:W-:-:S03]  /*0150*/  @P0 IADD3 R24, P1, R2, R7, RZ ;  /* 0x0000000702180210 */ /* 0x001fc60007f3e0ff */
[----:B------:R-:W-:-:S04]  /*0160*/  IMAD.WIDE.U32 R6, R30, -0x326172a9, RZ ;  /* 0xcd9e8d571e067825 */ /* 0x000fc800078e00ff */
[----:B------:R-:W-:Y:S01]  /*0170*/  @P0 IMAD.X R27, RZ, RZ, R3, P1 ;  /* 0x000000ffff1b0224 */ /* 0x000fe200008e0603 */
[----:B------:R-:W-:Y:S01]  /*0180*/  ISETP.NE.U32.AND P0, PT, RZ, UR7, PT ;  /* 0x00000007ff007c0c */ /* 0x000fe2000bf05070 */
[----:B---3--:R-:W-:-:S03]  /*0190*/  VIADD R0, R45, 0xbb67ae85 ;  /* 0xbb67ae852d007836 */ /* 0x008fc60000000000 */
[--C-:B------:R-:W-:Y:S01]  /*01a0*/  SHF.R.U64 R4, R24, 0x2, R27.reuse ;  /* 0x0000000218047819 */ /* 0x100fe2000000121b */
[C---:B------:R-:W-:Y:S01]  /*01b0*/  VIADD R2, R44.reuse, 0x9e3779b9 ;  /* 0x9e3779b92c027836 */ /* 0x040fe20000000000 */
[----:B------:R-:W-:Y:S01]  /*01c0*/  SHF.R.U32.HI R3, RZ, 0x2, R27 ;  /* 0x00000002ff037819 */ /* 0x000fe2000001161b */
[----:B------:R-:W-:Y:S01]  /*01d0*/  VIADD R29, R44, 0x8ff34781 ;  /* 0x8ff347812c1d7836 */ /* 0x000fe20000000000 */
[----:B------:R-:W-:Y:S01]  /*01e0*/  IADD3 R28, R45, -0x695add53, RZ ;  /* 0x96a522ad2d1c7810 */ /* 0x000fe20007ffe0ff */
[----:B------:R-:W-:Y:S01]  /*01f0*/  IMAD.WIDE.U32 R4, R4, -0x2daee0ad, RZ ;  /* 0xd2511f5304047825 */ /* 0x000fe200078e00ff */
[----:B------:R-:W-:Y:S02]  /*0200*/  LOP3.LUT R8, R7, R3, R44, 0x96, !PT ;  /* 0x0000000307087212 */ /* 0x000fe400078e962c */
[----:B------:R-:W-:Y:S02]  /*0210*/  IADD3 R3, R44, 0x3c6ef372, RZ ;  /* 0x3c6ef3722c037810 */ /* 0x000fe40007ffe0ff */
[----:B------:R-:W-:Y:S01]  /*0220*/  LOP3.LUT R10, R45, R5, R31, 0x96, !PT ;  /* 0x000000052d0a7212 */ /* 0x000fe200078e961f */
[----:B------:R-:W-:Y:S01]  /*0230*/  IMAD.WIDE.U32 R8, R8, -0x2daee0ad, RZ ;  /* 0xd2511f5308087825 */ /* 0x000fe200078e00ff */
[----:B------:R-:W-:-:S03]  /*0240*/  IADD3 R7, R44, 0x78dde6e4, RZ ;  /* 0x78dde6e42c077810 */ /* 0x000fc60007ffe0ff */
[----:B------:R-:W-:Y:S01]  /*0250*/  IMAD.WIDE.U32 R10, R10, -0x326172a9, RZ ;  /* 0xcd9e8d570a0a7825 */ /* 0x000fe200078e00ff */
[----:B------:R-:W-:-:S03]  /*0260*/  LOP3.LUT R14, R9, R4, R0, 0x96, !PT ;  /* 0x00000004090e7212 */ /* 0x000fc600078e9600 */
[----:B------:R-:W-:Y:S01]  /*0270*/  VIADD R4, R45, 0x76cf5d0a ;  /* 0x76cf5d0a2d047836 */ /* 0x000fe20000000000 */
[----:B------:R-:W-:Y:S01]  /*0280*/  LOP3.LUT R12, R11, R2, R6, 0x96, !PT ;  /* 0x000000020b0c7212 */ /* 0x000fe200078e9606 */
[----:B------:R-:W-:-:S04]  /*0290*/  IMAD.WIDE.U32 R14, R14, -0x326172a9, RZ ;  /* 0xcd9e8d570e0e7825 */ /* 0x000fc800078e00ff */
[----:B------:R-:W-:Y:S01]  /*02a0*/  IMAD.WIDE.U32 R12, R12, -0x2daee0ad, RZ ;  /* 0xd2511f530c0c7825 */ /* 0x000fe200078e00ff */
[----:B------:R-:W-:-:S03]  /*02b0*/  LOP3.LUT R10, R15, R10, R3, 0x96, !PT ;  /* 0x0000000a0f0a7212 */ /* 0x000fc600078e9603 */
[----:B------:R-:W-:Y:S01]  /*02c0*/  VIADD R5, R45, 0x32370b8f ;  /* 0x32370b8f2d057836 */ /* 0x000fe20000000000 */
[----:B------:R-:W-:Y:S01]  /*02d0*/  LOP3.LUT R16, R13, R8, R4, 0x96, !PT ;  /* 0x000000080d107212 */ /* 0x000fe200078e9604 */
[----:B------:R-:W-:-:S04]  /*02e0*/  IMAD.WIDE.U32 R10, R10, -0x2daee0ad, RZ ;  /* 0xd2511f530a0a7825 */ /* 0x000fc800078e00ff */
[----:B------:R-:W-:Y:S01]  /*02f0*/  IMAD.WIDE.U32 R16, R16, -0x326172a9, RZ ;  /* 0xcd9e8d5710107825 */ /* 0x000fe200078e00ff */
[----:B------:R-:W-:Y:S02]  /*0300*/  LOP3.LUT R12, R11, R12, R5, 0x96, !PT ;  /* 0x0000000c0b0c7212 */ /* 0x000fe400078e9605 */
[C---:B------:R-:W-:Y:S01]  /*0310*/  IADD3 R11, R44.reuse, -0x4ab325aa, RZ ;  /* 0xb54cda562c0b7810 */ /* 0x040fe20007ffe0ff */
[----:B------:R-:W-:Y:S02]  /*0320*/  VIADD R6, R44, 0xdaa66d2b ;  /* 0xdaa66d2b2c067836 */ /* 0x000fe40000000000 */
[----:B------:R-:W-:-:S03]  /*0330*/  IMAD.WIDE.U32 R12, R12, -0x326172a9, RZ ;  /* 0xcd9e8d570c0c7825 */ /* 0x000fc600078e00ff */
[----:B------:R-:W-:Y:S01]  /*0340*/  LOP3.LUT R20, R17, R14, R6, 0x96, !PT ;  /* 0x0000000e11147212 */ /* 0x000fe200078e9606 */
[----:B------:R-:W-:Y:S01]  /*0350*/  VIADD R8, R45, 0xed9eba14 ;  /* 0xed9eba142d087836 */ /* 0x000fe20000000000 */
[----:B------:R-:W-:Y:S01]  /*0360*/  LOP3.LUT R14, R13, R16, R7, 0x96, !PT ;  /* 0x000000100d0e7212 */ /* 0x000fe200078e9607 */
[----:B------:R-:W-:Y:S02]  /*0370*/  VIADD R9, R45, 0xa9066899 ;  /* 0xa90668992d097836 */ /* 0x000fe40000000000 */
[----:B------:R-:W-:-:S04]  /*0380*/  IMAD.WIDE.U32 R20, R20, -0x2daee0ad, RZ ;  /* 0xd2511f5314147825 */ /* 0x000fc800078e00ff */
[----:B------:R-:W-:Y:S01]  /*0390*/  IMAD.WIDE.U32 R14, R14, -0x2daee0ad, RZ ;  /* 0xd2511f530e0e7825 */ /* 0x000fe200078e00ff */
[----:B------:R-:W-:-:S03]  /*03a0*/  LOP3.LUT R18, R21, R10, R8, 0x96, !PT ;  /* 0x0000000a15127212 */ /* 0x000fc600078e9608 */
[----:B------:R-:W-:Y:S01]  /*03b0*/  VIADD R10, R44, 0x1715609d ;  /* 0x1715609d2c0a7836 */ /* 0x000fe20000000000 */
[----:B------:R-:W-:Y:S01]  /*03c0*/  LOP3.LUT R16, R15, R20, R9, 0x96, !PT ;  /* 0x000000140f107212 */ /* 0x000fe200078e9609 */
[----:B------:R-:W-:Y:S01]  /*03d0*/  IMAD.WIDE.U32 R18, R18, -0x326172a9, RZ ;  /* 0xcd9e8d5712127825 */ /* 0x000fe200078e00ff */
[----:B------:R-:W-:-:S03]  /*03e0*/  IADD3 R15, R44, -0xe443238, RZ ;  /* 0xf1bbcdc82c0f7810 */ /* 0x000fc60007ffe0ff */
[----:B------:R-:W-:Y:S01]  /*03f0*/  IMAD.WIDE.U32 R16, R16, -0x326172a9, RZ ;  /* 0xcd9e8d5710107825 */ /* 0x000fe200078e00ff */
[----:B------:R-:W-:-:S03]  /*0400*/  LOP3.LUT R20, R19, R12, R10, 0x96, !PT ;  /* 0x0000000c13147212 */ /* 0x000fc600078e960a */
[----:B------:R-:W-:Y:S01]  /*0410*/  VIADD R12, R45, 0x646e171e ;  /* 0x646e171e2d0c7836 */ /* 0x000fe20000000000 */
[----:B------:R-:W-:Y:S01]  /*0420*/  LOP3.LUT R18, R17, R18, R11, 0x96, !PT ;  /* 0x0000001211127212 */ /* 0x000fe200078e960b */
[----:B------:R-:W-:-:S04]  /*0430*/  IMAD.WIDE.U32 R20, R20, -0x2daee0ad, RZ ;  /* 0xd2511f5314147825 */ /* 0x000fc800078e00ff */
[----:B------:R-:W-:Y:S01]  /*0440*/  IMAD.WIDE.U32 R18, R18, -0x2daee0ad, RZ ;  /* 0xd2511f5312127825 */ /* 0x000fe200078e00ff */
[----:B------:R-:W-:-:S03]  /*0450*/  LOP3.LUT R22, R21, R14, R12, 0x96, !PT ;  /* 0x0000000e15167212 */ /* 0x000fc600078e960c */
[----:B------:R-:W-:Y:S02]  /*0460*/  VIADD R13, R45, 0x1fd5c5a3 ;  /* 0x1fd5c5a32d0d7836 */ /* 0x000fe40000000000 */
[----:B------:R-:W-:-:S03]  /*0470*/  IMAD.WIDE.U32 R22, R22, -0x326172a9, RZ ;  /* 0xcd9e8d5716167825 */ /* 0x000fc600078e00ff */
[----:B------:R-:W-:Y:S01]  /*0480*/  LOP3.LUT R20, R19, R20, R13, 0x96, !PT ;  /* 0x0000001413147212 */ /* 0x000fe200078e960d */
[----:B------:R-:W-:Y:S02]  /*0490*/  VIADD R14, R44, 0x5384540f ;  /* 0x5384540f2c0e7836 */ /* 0x000fe40000000000 */
[----:B------:R-:W-:Y:S02]  /*04a0*/  IMAD.MOV.U32 R19, RZ, RZ, R31 ;  /* 0x000000ffff137224 */ /* 0x000fe400078e001f */
[----:B------:R-:W-:Y:S01]  /*04b0*/  IMAD.WIDE.U32 R20, R20, -0x326172a9, RZ ;  /* 0xcd9e8d5714147825 */ /* 0x000fe200078e00ff */
[----:B------:R-:W-:-:S03]  /*04c0*/  LOP3.LUT R42, R23, R16, R14, 0x96, !PT ;  /* 0x00000010172a7212 */ /* 0x000fc600078e960e */
[----:B------:R-:W-:Y:S01]  /*04d0*/  VIADD R16, R45, 0xdb3d7428 ;  /* 0xdb3d74282d107836 */ /* 0x000fe20000000000 */
[----:B------:R-:W-:Y:S01]  /*04e0*/  LOP3.LUT R17, R21, R22, R15, 0x96, !PT ;  /* 0x0000001615117212 */ /* 0x000fe200078e960f */
[----:B------:R-:W-:-:S04]  /*04f0*/  IMAD.WIDE.U32 R42, R42, -0x2daee0ad, RZ ;  /* 0xd2511f532a2a7825 */ /* 0x000fc800078e00ff */
[----:B------:R-:W-:Y:S01]  /*0500*/  IMAD.HI.U32 R21, R17, -0x2daee0ad, RZ ;  /* 0xd2511f5311157827 */ /* 0x000fe200078e00ff */
[----:B------:R-:W-:-:S03]  /*0510*/  LOP3.LUT R25, R43, R18, R16, 0x96, !PT ;  /* 0x000000122b197212 */ /* 0x000fc600078e9610 */
[----:B------:R-:W-:Y:S01]  /*0520*/  IMAD.MOV.U32 R18, RZ, RZ, R30 ;  /* 0x000000ffff127224 */ /* 0x000fe200078e001e */
[----:B------:R-:W-:Y:S01]  /*0530*/  LOP3.LUT R42, R21, R42, R28, 0x96, !PT ;  /* 0x0000002a152a7212 */ /* 0x000fe200078e961c */
[----:B------:R-:W-:-:S05]  /*0540*/  IMAD.HI.U32 R43, R25, -0x326172a9, RZ ;  /* 0xcd9e8d57192b7827 */ /* 0x000fca00078e00ff */
[----:B------:R-:W-:Y:S01]  /*0550*/  LOP3.LUT R43, R43, R20, R29, 0x96, !PT ;  /* 0x000000142b2b7212 */ /* 0x000fe200078e961d */
[----:B------:R-:W-:Y:S06]  /*0560*/  @!P0 BRA `(.L_x_53) ;  /* 0x0000000000248947 */ /* 0x000fec0003800000 */
[----:B------:R-:W-:Y:S01]  /*0570*/  ULDC UR4, c[0x0][0x0] ;  /* 0x0000000000047ab9 */ /* 0x000fe20000000800 */
[----:B------:R-:W-:Y:S01]  /*0580*/  ULDC UR5, c[0x0][0xc] ;  /* 0x0000030000057ab9 */ /* 0x000fe20000000800 */
[----:B------:R-:W-:Y:S01]  /*0590*/  MOV R26, 0x5d0 ;  /* 0x000005d0001a7802 */ /* 0x000fe20000000f00 */
[----:B------:R-:W-:-:S04]  /*05a0*/  UIMAD UR4, UR4, UR5, URZ ;  /* 0x00000005040472a4 */ /* 0x000fc8000f8e023f */
[----:B------:R-:W-:-:S12]  /*05b0*/  USHF.L.U32 UR4, UR4, 0x2, URZ ;  /* 0x0000000204047899 */ /* 0x000fd8000800063f */
[----:B------:R-:W-:Y:S05]  /*05c0*/  CALL.REL.NOINC `($__internal_3_$__cuda_sm20_div_s64) ;  /* 0x0000000c00487944 */ /* 0x000fea0003c00000 */
[----:B------:R-:W-:Y:S02]  /*05d0*/  IMAD.MOV.U32 R20, RZ, RZ, R22 ;  /* 0x000000ffff147224 */ /* 0x000fe400078e0016 */
[----:B------:R-:W-:Y:S01]  /*05e0*/  IMAD.MOV.U32 R21, RZ, RZ, R23 ;  /* 0x000000ffff157224 */ /* 0x000fe200078e0017 */
[----:B------:R-:W-:Y:S06]  /*05f0*/  BRA `(.L_x_54) ;  /* 0x00000000005c7947 */ /* 0x000fec0003800000 */
.L_x_53:
        /* <DEDUP_REMOVED lines=19> */
[----:B------:R-:W-:Y:S02]  /*0730*/  ISETP.GE.U32.AND P1, PT, R21, R22, PT ;  /* 0x000000161500720c */ /* 0x000fe40003f26070 */
[----:B------:R-:W-:-:S11]  /*0740*/  MOV R21, RZ ;  /* 0x000000ff00157202 */ /* 0x000fd60000000f00 */
[----:B------:R-:W-:Y:S01]  /*0750*/  @P1 VIADD R20, R20, 0x1 ;  /* 0x0000000114141836 */ /* 0x000fe20000000000 */
[----:B------:R-:W-:-:S07]  /*0760*/  @!P2 LOP3.LUT R20, RZ, R22, RZ, 0x33, !PT ;  /* 0x00000016ff14a212 */ /* 0x000fce00078e33ff */
.L_x_54:
        /* <DEDUP_REMOVED lines=27> */
.L_x_63:
[----:B------:R-:W-:Y:S01]  /*0920*/  VIADD R36, R36, 0x1 ;  /* 0x0000000124247836 */ /* 0x000fe20000000000 */
[----:B------:R-:W-:Y:S03]  /*0930*/  BSSY B0, `(.L_x_55) ;  /* 0x000000c000007945 */ /* 0x000fe60003800000 */
[C---:B------:R-:W-:Y:S01]  /*0940*/  IMAD.HI.U32 R23, R36.reuse, -0x2daee0ad, RZ ;  /* 0xd2511f5324177827 */ /* 0x040fe200078e00ff */
[----:B------:R-:W-:-:S13]  /*0950*/  ISETP.NE.AND P0, PT, R36, RZ, PT ;  /* 0x000000ff2400720c */ /* 0x000fda0003f05270 */
[----:B-1----:R-:W-:Y:S05]  /*0960*/  @P0 BRA `(.L_x_56) ;  /* 0x0000000000200947 */ /* 0x002fea0003800000 */
[----:B------:R-:W-:-:S04]  /*0970*/  IADD3 R35, R35, 0x1, RZ ;  /* 0x0000000123237810 */ /* 0x000fc80007ffe0ff */
[----:B------:R-:W-:-:S13]  /*0980*/  ISETP.NE.AND P0, PT, R35, RZ, PT ;  /* 0x000000ff2300720c */ /* 0x000fda0003f05270 */
[----:B------:R-:W-:Y:S02]  /*0990*/  @!P0 VIADD R30, R30, 0x1 ;  /* 0x000000011e1e8836 */ /* 0x000fe40000000000 */
[----:B------:R-:W-:Y:S02]  /*09a0*/  @!P0 VIADD R22, R31, 0x1 ;  /* 0x000000011f168836 */ /* 0x000fe40000000000 */
[----:B------:R-:W-:Y:S01]  /*09b0*/  @!P0 IMAD.MOV.U32 R35, RZ, RZ, RZ ;  /* 0x000000ffff238224 */ /* 0x000fe200078e00ff */
[----:B------:R-:W-:-:S13]  /*09c0*/  ISETP.NE.AND P1, PT, R30, RZ, !P0 ;  /* 0x000000ff1e00720c */ /* 0x000fda0004725270 */
[----:B------:R-:W-:-:S05]  /*09d0*/  @P1 IADD3 R22, R31, RZ, RZ ;  /* 0x000000ff1f161210 */ /* 0x000fca0007ffe0ff */
[----:B------:R-:W-:-:S07]  /*09e0*/  @!P0 IMAD.MOV.U32 R31, RZ, RZ, R22 ;  /* 0x000000ffff1f8224 */ /* 0x000fce00078e0016 */
.L_x_56:
[----:B------:R-:W-:Y:S05]  /*09f0*/  BSYNC B0 ;  /* 0x0000000000007941 */ /* 0x000fea0003800000 */
.L_x_55:
        /* <DEDUP_REMOVED lines=9> */
[----:B------:R-:W-:Y:S01]  /*0a90*/  IMAD R24, R17, -0x2daee0ad, RZ ;  /* 0xd2511f5311187824 */ /* 0x000fe200078e02ff */
        /* <DEDUP_REMOVED lines=28> */
[----:B------:R-:W-:Y:S01]  /*0c60*/  IMAD.MOV.U32 R27, RZ, RZ, R42 ;  /* 0x000000ffff1b7224 */ /* 0x000fe200078e002a */
[----:B------:R-:W-:Y:S01]  /*0c70*/  LOP3.LUT R17, R39, R22, R15, 0x96, !PT ;  /* 0x0000001627117212 */ /* 0x000fe200078e960f */
[----:B------:R-:W-:-:S04]  /*0c80*/  IMAD.WIDE.U32 R22, R23, -0x326172a9, RZ ;  /* 0xcd9e8d5717167825 */ /* 0x000fc800078e00ff */
[----:B------:R-:W-:Y:S01]  /*0c90*/  IMAD.HI.U32 R39, R17, -0x2daee0ad, RZ ;  /* 0xd2511f5311277827 */ /* 0x000fe200078e00ff */
[----:B------:R-:W-:-:S03]  /*0ca0*/  LOP3.LUT R38, R23, R38, R29, 0x96, !PT ;  /* 0x0000002617267212 */ /* 0x000fc600078e961d */
[----:B------:R-:W-:Y:S01]  /*0cb0*/  IMAD.MOV.U32 R40, RZ, RZ, R24 ;  /* 0x000000ffff287224 */ /* 0x000fe200078e0018 */
[----:B------:R-:W-:Y:S02]  /*0cc0*/  LOP3.LUT R39, R39, R26, R28, 0x96, !PT ;  /* 0x0000001a27277212 */ /* 0x000fe400078e961c */
[----:B------:R-:W-:Y:S02]  /*0cd0*/  MOV R26, R25 ;  /* 0x00000019001a7202 */ /* 0x000fe40000000f00 */
        /* <DEDUP_REMOVED lines=14> */
.L_x_58:
[----:B------:R-:W-:Y:S01]  /*0dc0*/  MOV R26, R42 ;  /* 0x0000002a001a7202 */ /* 0x000fe20000000f00 */
[----:B------:R-:W-:Y:S01]  /*0dd0*/  IMAD.MOV.U32 R27, RZ, RZ, R24 ;  /* 0x000000ffff1b7224 */ /* 0x000fe200078e0018 */
[----:B------:R-:W-:Y:S01]  /*0de0*/  MOV R41, R22 ;  /* 0x0000001600297202 */ /* 0x000fe20000000f00 */
[----:B------:R-:W-:-:S07]  /*0df0*/  IMAD.MOV.U32 R40, RZ, RZ, R38 ;  /* 0x000000ffff287224 */ /* 0x000fce00078e0026 */
.L_x_57:
[----:B0-----:R-:W-:Y:S01]  /*0e00*/  ISETP.GE.U32.AND P0, PT, R18, R20, PT ;  /* 0x000000141200720c */ /* 0x001fe20003f06070 */
[----:B------:R-:W-:Y:S01]  /*0e10*/  BSSY B0, `(.L_x_59) ;  /* 0x0000014000007945 */ /* 0x000fe20003800000 */
[----:B------:R-:W-:Y:S02]  /*0e20*/  IMAD.MOV.U32 R24, RZ, RZ, 0x0 ;  /* 0x00000000ff187424 */ /* 0x000fe400078e00ff */
[----:B------:R-:W-:Y:S01]  /*0e30*/  ISETP.GE.AND.EX P0, PT, R19, R21, PT, P0 ;  /* 0x000000151300720c */ /* 0x000fe20003f06300 */
[----:B------:R-:W-:-:S12]  /*0e40*/  IMAD.MOV.U32 R25, RZ, RZ, 0x3ca00000 ;  /* 0x3ca00000ff197424 */ /* 0x000fd800078e00ff */
[----:B------:R-:W-:Y:S05]  /*0e50*/  @P0 BRA `(.L_x_60) ;  /* 0x00000000003c0947 */ /* 0x000fea0003800000 */
[----:B------:R-:W-:Y:S01]  /*0e60*/  IMAD.WIDE.U32 R42, R27, 0x200000, RZ ;  /* 0x002000001b2a7825 */ /* 0x000fe200078e00ff */
[----:B------:R-:W-:Y:S01]  /*0e70*/  UMOV UR10, 0xf0000000 ;  /* 0xf0000000000a7882 */ /* 0x000fe20000000000 */
[----:B------:R-:W-:Y:S01]  /*0e80*/  UMOV UR11, 0x380fffff ;  /* 0x380fffff000b7882 */ /* 0x000fe20000000000 */
[----:B------:R-:W-:-:S06]  /*0e90*/  LOP3.LUT R42, R42, R26, RZ, 0x3c, !PT ;  /* 0x0000001a2a2a7212 */ /* 0x000fcc00078e3cff */
[----:B------:R-:W0:Y:S02]  /*0ea0*/  I2F.F64.U64 R42, R42 ;  /* 0x0000002a002a7312 */ /* 0x000e240000301800 */
[----:B0-----:R-:W-:-:S06]  /*0eb0*/  DFMA R42, R42, R24, 5.5511151231257827021e-17 ;  /* 0x3c9000002a2a742b */ /* 0x001fcc0000000018 */
[----:B------:R0:W1:Y:S02]  /*0ec0*/  F2F.F32.F64 R27, R42 ;  /* 0x0000002a001b7310 */ /* 0x0000640000301000 */
[----:B------:R-:W-:Y:S01]  /*0ed0*/  DSETP.GEU.AND P0, PT, |R42|, UR10, PT ;  /* 0x0000000a2a007e2a */ /* 0x000fe2000bf0e200 */
[----:B0-----:R-:W-:-:S05]  /*0ee0*/  IMAD R42, R18, UR5, RZ ;  /* 0x00000005122a7c24 */ /* 0x001fca000f8e02ff */
[----:B------:R-:W-:-:S08]  /*0ef0*/  IADD3 R26, P1, R42, UR6, RZ ;  /* 0x000000062a1a7c10 */ /* 0x000fd0000ff3e0ff */
[----:B-1----:R-:W-:-:S05]  /*0f00*/  @!P0 FMUL R27, R27, 1.175494350822287508e-38 ;  /* 0x008000001b1b8820 */ /* 0x002fca0000400000 */
[----:B------:R-:W-:Y:S02]  /*0f10*/  FSETP.GEU.FTZ.AND P0, PT, R27, R34, PT ;  /* 0x000000221b00720b */ /* 0x000fe40003f1e000 */
[----:B------:R-:W-:Y:S02]  /*0f20*/  LEA.HI.X.SX32 R27, R42, UR7, 0x1, P1 ;  /* 0x000000072a1b7c11 */ /* 0x000fe400088f0eff */
[----:B------:R-:W-:-:S05]  /*0f30*/  SEL R43, RZ, 0x1, P0 ;  /* 0x00000001ff2b7807 */ /* 0x000fca0000000000 */
[----:B------:R0:W-:Y:S04]  /*0f40*/  STG.E.U8 desc[UR8][R26.64], R43 ;  /* 0x0000002b1a007986 */ /* 0x0001e8000c101108 */
.L_x_60:
[----:B------:R-:W-:Y:S05]  /*0f50*/  BSYNC B0 ;  /* 0x0000000000007941 */ /* 0x000fea0003800000 */
.L_x_59:
[----:B------:R-:W-:Y:S01]  /*0f60*/  ULDC UR4, c[0x0][0xc] ;  /* 0x0000030000047ab9 */ /* 0x000fe20000000800 */
[----:B------:R-:W1:Y:S01]  /*0f70*/  LDC R42, c[0x0][RZ] ;  /* 0x00000000ff2a7b82 */ /* 0x000e620000000800 */
[----:B0-----:R-:W-:Y:S01]  /*0f80*/  IMAD.WIDE.U32 R26, R41, 0x200000, RZ ;  /* 0x00200000291a7825 */ /* 0x001fe200078e00ff */
[----:B------:R-:W-:Y:S02]  /*0f90*/  BSSY B0, `(.L_x_61) ;  /* 0x0000015000007945 */ /* 0x000fe40003800000 */
[----:B------:R-:W-:-:S06]  /*0fa0*/  LOP3.LUT R26, R26, R40, RZ, 0x3c, !PT ;  /* 0x000000281a1a7212 */ /* 0x000fcc00078e3cff */
[----:B------:R-:W0:Y:S01]  /*0fb0*/  I2F.F64.U64 R26, R26 ;  /* 0x0000001a001a7312 */ /* 0x000e220000301800 */
[----:B-1----:R-:W-:Y:S01]  /*0fc0*/  IMAD R41, R42, UR4, RZ ;  /* 0x000000042a297c24 */ /* 0x002fe2000f8e02ff */
[----:B0-----:R-:W-:-:S04]  /*0fd0*/  DFMA R24, R26, R24, 5.5511151231257827021e-17 ;  /* 0x3c9000001a18742b */ /* 0x001fc80000000018 */
[----:B------:R-:W-:-:S04]  /*0fe0*/  IADD3 R43, P1, R41, R18, RZ ;  /* 0x00000012292b7210 */ /* 0x000fc80007f3e0ff */
[----:B------:R-:W-:Y:S02]  /*0ff0*/  ISETP.GE.U32.AND P0, PT, R43, R20, PT ;  /* 0x000000142b00720c */ /* 0x000fe40003f06070 */
[----:B------:R-:W-:-:S04]  /*1000*/  IADD3.X R40, RZ, R19, RZ, P1, !PT ;  /* 0x00000013ff287210 */ /* 0x000fc80000ffe4ff */
[----:B------:R-:W-:-:S13]  /*1010*/  ISETP.GE.AND.EX P0, PT, R40, R21, PT, P0 ;  /* 0x000000152800720c */ /* 0x000fda0003f06300 */
[----:B------:R-:W-:Y:S05]  /*1020*/  @P0 BRA `(.L_x_62) ;  /* 0x00000000002c0947 */ /* 0x000fea0003800000 */
[----:B------:R-:W-:Y:S01]  /*1030*/  UMOV UR10, 0xf0000000 ;  /* 0xf0000000000a7882 */ /* 0x000fe20000000000 */
[----:B------:R-:W-:Y:S01]  /*1040*/  UMOV UR11, 0x380fffff ;  /* 0x380fffff000b7882 */ /* 0x000fe20000000000 */
[----:B------:R-:W0:Y:S01]  /*1050*/  F2F.F32.F64 R27, R24 ;  /* 0x00000018001b7310 */ /* 0x000e220000301000 */
[----:B------:R-:W-:Y:S01]  /*1060*/  DSETP.GEU.AND P0, PT, |R24|, UR10, PT ;  /* 0x0000000a18007e2a */ /* 0x000fe2000bf0e200 */
[----:B------:R-:W-:-:S05]  /*1070*/  IMAD R43, R43, UR5, RZ ;  /* 0x000000052b2b7c24 */ /* 0x000fca000f8e02ff */
[----:B------:R-:W-:-:S08]  /*1080*/  IADD3 R26, P1, R43, UR6, RZ ;  /* 0x000000062b1a7c10 */ /* 0x000fd0000ff3e0ff */
[----:B0-----:R-:W-:-:S05]  /*1090*/  @!P0 FMUL R27, R27, 1.175494350822287508e-38 ;  /* 0x008000001b1b8820 */ /* 0x001fca0000400000 */
[----:B------:R-:W-:Y:S02]  /*10a0*/  FSETP.GEU.FTZ.AND P0, PT, R27, R34, PT ;  /* 0x000000221b00720b */ /* 0x000fe40003f1e000 */
[----:B------:R-:W-:Y:S02]  /*10b0*/  LEA.HI.X.SX32 R27, R43, UR7, 0x1, P1 ;  /* 0x000000072b1b7c11 */ /* 0x000fe400088f0eff */
[----:B------:R-:W-:-:S05]  /*10c0*/  SEL R43, RZ, 0x1, P0 ;  /* 0x00000001ff2b7807 */ /* 0x000fca0000000000 */
[----:B------:R0:W-:Y:S04]  /*10d0*/  STG.E.U8 desc[UR8][R26.64], R43 ;  /* 0x0000002b1a007986 */ /* 0x0001e8000c101108 */
.L_x_62:
[----:B------:R-:W-:Y:S05]  /*10e0*/  BSYNC B0 ;  /* 0x0000000000007941 */ /* 0x000fea0003800000 */
.L_x_61:
[C---:B------:R-:W-:Y:S01]  /*10f0*/  LEA R23, P1, R41.reuse, R18, 0x1 ;  /* 0x0000001229177211 */ /* 0x040fe200078208ff */
[----:B0-----:R-:W-:Y:S01]  /*1100*/  IMAD R43, R41, 0x3, RZ ;  /* 0x00000003292b7824 */ /* 0x001fe200078e02ff */
[----:B------:R-:W-:Y:S05]  /*1110*/  WARPSYNC.ALL ;  /* 0x0000000000007948 */ /* 0x000fea0003800000 */
[----:B------:R-:W-:Y:S01]  /*1120*/  IMAD.X R26, RZ, RZ, R19, P1 ;  /* 0x000000ffff1a7224 */ /* 0x000fe200008e0613 */
[----:B------:R-:W-:Y:S02]  /*1130*/  ISETP.GE.U32.AND P0, PT, R23, R20, PT ;  /* 0x000000141700720c */ /* 0x000fe40003f06070 */
[----:B------:R-:W-:-:S02]  /*1140*/  IADD3 R43, P2, R43, R18, RZ ;  /* 0x000000122b2b7210 */ /* 0x000fc40007f5e0ff */
[----:B------:R-:W-:Y:S02]  /*1150*/  ISETP.GE.AND.EX P0, PT, R26, R21, PT, P0 ;  /* 0x000000151a00720c */ /* 0x000fe40003f06300 */
[----:B------:R-:W-:Y:S01]  /*1160*/  ISETP.GE.U32.AND P1, PT, R43, R20, PT ;  /* 0x000000142b00720c */ /* 0x000fe20003f26070 */
[----:B------:R-:W-:-:S05]  /*1170*/  IMAD.X R24, RZ, RZ, R19, P2 ;  /* 0x000000ffff187224 */ /* 0x000fca00010e0613 */
[----:B------:R-:W-:-:S05]  /*1180*/  ISETP.GE.AND.EX P1, PT, R24, R21, PT, P1 ;  /* 0x000000151800720c */ /* 0x000fca0003f26310 */
[----:B------:R-:W0:Y:S08]  /*1190*/  @!P0 LDC R40, c[0x0][0x240] ;  /* 0x00009000ff288b82 */ /* 0x000e300000000800 */
[----:B------:R-:W1:Y:S08]  /*11a0*/  @!P0 LDC.64 R24, c[0x0][0x238] ;  /* 0x00008e00ff188b82 */ /* 0x000e700000000a00 */
[----:B------:R-:W2:Y:S01]  /*11b0*/  @!P1 LDC R42, c[0x0][0x240] ;  /* 0x00009000ff2a9b82 */ /* 0x000ea20000000800 */
[----:B0-----:R-:W-:-:S07]  /*11c0*/  @!P0 IMAD R40, R23, R40, RZ ;  /* 0x0000002817288224 */ /* 0x001fce00078e02ff */
[----:B------:R-:W0:Y:S01]  /*11d0*/  @!P1 LDC.64 R26, c[0x0][0x238] ;  /* 0x00008e00ff1a9b82 */ /* 0x000e220000000a00 */
[----:B-1----:R-:W-:-:S04]  /*11e0*/  @!P0 IADD3 R24, P2, R40, R24, RZ ;  /* 0x0000001828188210 */ /* 0x002fc80007f5e0ff */
[----:B------:R-:W-:Y:S01]  /*11f0*/  @!P0 LEA.HI.X.SX32 R25, R40, R25, 0x1, P2 ;  /* 0x0000001928198211 */ /* 0x000fe200010f0eff */
[----:B--2---:R-:W-:-:S04]  /*1200*/  @!P1 IMAD R42, R43, R42, RZ ;  /* 0x0000002a2b2a9224 */ /* 0x004fc800078e02ff */
[----:B------:R1:W-:Y:S01]  /*1210*/  @!P0 STG.E.U8 desc[UR8][R24.64], RZ ;  /* 0x000000ff18008986 */ /* 0x0003e2000c101108 */
[----:B------:R-:W-:Y:S01]  /*1220*/  LEA R18, P0, R41, R18, 0x2 ;  /* 0x0000001229127211 */ /* 0x000fe200078010ff */
[----:B------:R-:W-:-:S03]  /*1230*/  IMAD.MOV.U32 R43, RZ, RZ, R38 ;  /* 0x000000ffff2b7224 */ /* 0x000fc600078e0026 */
[----:B------:R-:W-:Y:S02]  /*1240*/  IADD3.X R19, RZ, R19, RZ, P0, !PT ;  /* 0x00000013ff137210 */ /* 0x000fe400007fe4ff */
[----:B------:R-:W-:Y:S02]  /*1250*/  ISETP.GE.U32.AND P0, PT, R18, R33, PT ;  /* 0x000000211200720c */ /* 0x000fe40003f06070 */
[C---:B0-----:R-:W-:Y:S01]  /*1260*/  @!P1 IADD3 R26, P3, R42.reuse, R26, RZ ;  /* 0x0000001a2a1a9210 */ /* 0x041fe20007f7e0ff */
[----:B-1----:R-:W-:Y:S01]  /*1270*/  IMAD.MOV.U32 R25, RZ, RZ, R22 ;  /* 0x000000ffff197224 */ /* 0x002fe200078e0016 */
[----:B------:R-:W-:Y:S02]  /*1280*/  ISETP.GE.AND.EX P0, PT, R19, R32, PT, P0 ;  /* 0x000000201300720c */ /* 0x000fe40003f06300 */
[----:B------:R-:W-:Y:S02]  /*1290*/  @!P1 LEA.HI.X.SX32 R27, R42, R27, 0x1, P3 ;  /* 0x0000001b2a1b9211 */ /* 0x000fe400018f0eff */
[----:B------:R-:W-:-:S03]  /*12a0*/  MOV R42, R39 ;  /* 0x00000027002a7202 */ /* 0x000fc60000000f00 */
[----:B------:R1:W-:Y:S01]  /*12b0*/  @!P1 STG.E.U8 desc[UR8][R26.64], RZ ;  /* 0x000000ff1a009986 */ /* 0x0003e2000c101108 */
[----:B------:R-:W-:Y:S06]  /*12c0*/  BAR.SYNC.DEFER_BLOCKING 0x0 ;  /* 0x0000000000007b1d */ /* 0x000fec0000010000 */
[----:B------:R-:W-:Y:S05]  /*12d0*/  @!P0 BRA `(.L_x_63) ;  /* 0xfffffff400908947 */ /* 0x000fea000383ffff */
[----:B------:R-:W-:Y:S05]  /*12e0*/  EXIT ;  /* 0x000000000000794d */ /* 0x000fea0003800000 */
        .weak           $__internal_3_$__cuda_sm20_div_s64
        .type           $__internal_3_$__cuda_sm20_div_s64,@function
        .size           $__internal_3_$__cuda_sm20_div_s64,(.L_x_7488 - $__internal_3_$__cuda_sm20_div_s64)
$__internal_3_$__cuda_sm20_div_s64:
        /* <DEDUP_REMOVED lines=13> */
[----:B------:R-:W-:-:S04]  /*13c0*/  IMAD.HI.U32 R20, P1, R23, R33, R20 ;  /* 0x0000002117147227 */ /* 0x000fc80007820014 */
[----:B------:R-:W-:Y:S01]  /*13d0*/  IMAD.HI.U32 R33, R23, R35, RZ ;  /* 0x0000002317217227 */ /* 0x000fe200078e00ff */
[----:B------:R-:W-:-:S03]  /*13e0*/  IADD3 R21, P2, R37, R20, RZ ;  /* 0x0000001425157210 */ /* 0x000fc60007f5e0ff */
[----:B------:R-:W-:Y:S02]  /*13f0*/  IMAD.X R33, R33, 0x1, R23, P0 ;  /* 0x0000000121217824 */ /* 0x000fe400000e0617 */
[----:B------:R-:W-:-:S03]  /*1400*/  IMAD.WIDE.U32 R22, R21, UR4, RZ ;  /* 0x0000000415167c25 */ /* 0x000fc6000f8e00ff */
[----:B------:R-:W-:Y:S02]  /*1410*/  IADD3.X R33, RZ, RZ, R33, P2, P1 ;  /* 0x000000ffff217210 */ /* 0x000fe400017e2421 */
[----:B------:R-:W-:Y:S02]  /*1420*/  IADD3 R35, P0, RZ, -R22, RZ ;  /* 0x80000016ff237210 */ /* 0x000fe40007f1e0ff */
[----:B------:R-:W-:Y:S01]  /*1430*/  ISETP.LE.AND P1, PT, RZ, UR7, PT ;  /* 0x00000007ff007c0c */ /* 0x000fe2000bf23270 */
[----:B------:R-:W-:Y:S01]  /*1440*/  IMAD R22, R33, UR4, R23 ;  /* 0x0000000421167c24 */ /* 0x000fe2000f8e0217 */
[----:B------:R-:W-:Y:S01]  /*1450*/  IADD3 R23, P4, RZ, -UR6, RZ ;  /* 0x80000006ff177c10 */ /* 0x000fe2000ff9e0ff */
[----:B------:R-:W-:-:S03]  /*1460*/  IMAD.HI.U32 R20, R21, R35, RZ ;  /* 0x0000002315147227 */ /* 0x000fc600078e00ff */
[----:B------:R-:W-:Y:S01]  /*1470*/  SEL R23, R23, UR6, !P1 ;  /* 0x0000000617177c07 */ /* 0x000fe2000c800000 */
[----:B------:R-:W-:Y:S01]  /*1480*/  IMAD.X R22, RZ, RZ, ~R22, P0 ;  /* 0x000000ffff167224 */ /* 0x000fe200000e0e16 */
[----:B------:R-:W-:-:S03]  /*1490*/  IADD3.X R32, RZ, ~UR7, RZ, P4, !PT ;  /* 0x80000007ff207c10 */ /* 0x000fc6000a7fe4ff */
[----:B------:R-:W-:-:S04]  /*14a0*/  IMAD.WIDE.U32 R20, P0, R21, R22, R20 ;  /* 0x0000001615147225 */ /* 0x000fc80007800014 */
[----:B------:R-:W-:-:S04]  /*14b0*/  IMAD.HI.U32 R34, R33, R22, RZ ;  /* 0x0000001621227227 */ /* 0x000fc800078e00ff */
[----:B------:R-:W-:-:S04]  /*14c0*/  IMAD.HI.U32 R20, P2, R33, R35, R20 ;  /* 0x0000002321147227 */ /* 0x000fc80007840014 */
[----:B------:R-:W-:-:S05]  /*14d0*/  IMAD R21, R33, R22, RZ ;  /* 0x0000001621157224 */ /* 0x000fca00078e02ff */
[----:B------:R-:W-:Y:S01]  /*14e0*/  IADD3 R22, P3, R21, R20, RZ ;  /* 0x0000001415167210 */ /* 0x000fe20007f7e0ff */
[----:B------:R-:W-:Y:S01]  /*14f0*/  IMAD.X R21, R34, 0x1, R33, P0 ;  /* 0x0000000122157824 */ /* 0x000fe200000e0621 */
[----:B------:R-:W-:-:S03]  /*1500*/  SEL R33, R32, UR7, !P1 ;  /* 0x0000000720217c07 */ /* 0x000fc6000c800000 */
[----:B------:R-:W-:Y:S01]  /*1510*/  IMAD.HI.U32 R20, R22, R23, RZ ;  /* 0x0000001716147227 */ /* 0x000fe200078e00ff */
[----:B------:R-:W-:-:S03]  /*1520*/  IADD3.X R32, RZ, RZ, R21, P3, P2 ;  /* 0x000000ffff207210 */ /* 0x000fc60001fe4415 */
[----:B------:R-:W-:Y:S02]  /*1530*/  IMAD.MOV.U32 R21, RZ, RZ, RZ ;  /* 0x000000ffff157224 */ /* 0x000fe400078e00ff */
[-C--:B------:R-:W-:Y:S02]  /*1540*/  IMAD R37, R32, R33.reuse, RZ ;  /* 0x0000002120257224 */ /* 0x080fe400078e02ff */
[----:B------:R-:W-:-:S04]  /*1550*/  IMAD.WIDE.U32 R20, R22, R33, R20 ;  /* 0x0000002116147225 */ /* 0x000fc800078e0014 */
[----:B------:R-:W-:-:S04]  /*1560*/  IMAD.HI.U32 R35, R32, R33, RZ ;  /* 0x0000002120237227 */ /* 0x000fc800078e00ff */
[----:B------:R-:W-:-:S05]  /*1570*/  IMAD.HI.U32 R20, P0, R32, R23, R20 ;  /* 0x0000001720147227 */ /* 0x000fca0007800014 */
[----:B------:R-:W-:Y:S02]  /*1580*/  IADD3 R22, P2, R37, R20, RZ ;  /* 0x0000001425167210 */ /* 0x000fe40007f5e0ff */
[----:B------:R-:W-:-:S03]  /*1590*/  IADD3.X R35, R35, RZ, RZ, P0, !PT ;  /* 0x000000ff23237210 */ /* 0x000fc600007fe4ff */
[----:B------:R-:W-:-:S04]  /*15a0*/  IMAD.WIDE.U32 R20, R22, UR4, RZ ;  /* 0x0000000416147c25 */ /* 0x000fc8000f8e00ff */
[----:B------:R-:W-:Y:S01]  /*15b0*/  IMAD.X R35, RZ, RZ, R35, P2 ;  /* 0x000000ffff237224 */ /* 0x000fe200010e0623 */
[----:B------:R-:W-:-:S03]  /*15c0*/  IADD3 R20, P0, -R20, R23, RZ ;  /* 0x0000001714147210 */ /* 0x000fc60007f1e1ff */
[----:B------:R-:W-:Y:S01]  /*15d0*/  IMAD R32, R35, UR4, R21 ;  /* 0x0000000423207c24 */ /* 0x000fe2000f8e0215 */
[----:B------:R-:W-:Y:S02]  /*15e0*/  IADD3 R23, P2, R20, -UR4, RZ ;  /* 0x8000000414177c10 */ /* 0x000fe4000ff5e0ff */
[----:B------:R-:W-:Y:S01]  /*15f0*/  IADD3 R21, P3, R22, 0x1, RZ ;  /* 0x0000000116157810 */ /* 0x000fe20007f7e0ff */
[----:B------:R-:W-:Y:S01]  /*1600*/  IMAD.X R33, R33, 0x1, ~R32, P0 ;  /* 0x0000000121217824 */ /* 0x000fe200000e0e20 */
[----:B------:R-:W-:-:S04]  /*1610*/  ISETP.GE.U32.AND P0, PT, R20, UR4, PT ;  /* 0x0000000414007c0c */ /* 0x000fc8000bf06070 */
[C---:B------:R-:W-:Y:S02]  /*1620*/  ISETP.GE.U32.AND.EX P0, PT, R33.reuse, RZ, PT, P0 ;  /* 0x000000ff2100720c */ /* 0x040fe40003f06100 */
[----:B------:R-:W-:Y:S02]  /*1630*/  IADD3.X R32, R33, -0x1, RZ, P2, !PT ;  /* 0xffffffff21207810 */ /* 0x000fe400017fe4ff */
[----:B------:R-:W-:Y:S02]  /*1640*/  SEL R23, R23, R20, P0 ;  /* 0x0000001417177207 */ /* 0x000fe40000000000 */
[----:B------:R-:W-:Y:S02]  /*1650*/  IADD3.X R20, RZ, R35, RZ, P3, !PT ;  /* 0x00000023ff147210 */ /* 0x000fe40001ffe4ff */
[----:B------:R-:W-:Y:S02]  /*1660*/  SEL R21, R21, R22, P0 ;  /* 0x0000001615157207 */ /* 0x000fe40000000000 */
[----:B------:R-:W-:-:S02]  /*1670*/  SEL R32, R32, R33, P0 ;  /* 0x0000002120207207 */ /* 0x000fc40000000000 */
[----:B------:R-:W-:Y:S02]  /*1680*/  ISETP.GE.U32.AND P2, PT, R23, UR4, PT ;  /* 0x0000000417007c0c */ /* 0x000fe4000bf46070 */
[----:B------:R-:W-:Y:S02]  /*1690*/  SEL R20, R20, R35, P0 ;  /* 0x0000002314147207 */ /* 0x000fe40000000000 */
[----:B------:R-:W-:Y:S02]  /*16a0*/  IADD3 R22, P3, R21, 0x1, RZ ;  /* 0x0000000115167810 */ /* 0x000fe40007f7e0ff */
        /* <DEDUP_REMOVED lines=14> */
[----:B------:R-:W-:Y:S06]  /*1790*/  RET.REL.NODEC R20 `(_ZN2at6native57_GLOBAL__N__cd6b329d_24_DistributionBernoulli_cu_7537a20d43distribution_elementwise_grid_stride_kernelIfLi4EZNS0_9templates4cuda21uniform_and_transformIbfPNS_17CUDAGeneratorImplEZZZNS4_16bernoulli_kernelIS7_EEvRNS_18TensorIteratorBaseEdT_ENKUlvE_clEvENKUlvE8_clEvEUlfE_EEvSA_T1_T2_EUlP24curandStatePhilox4_32_10E_ZNS1_27distribution_nullary_kernelIbf7double2S7_SJ_SE_EEvSA_SG_RKT3_T4_EUlifE_EEvlNS_15PhiloxCudaStateESF_SG_) ;  /* 0xffffffe814187950 */ /* 0x000fec0003c3ffff */
.L_x_64:
        /* <DEDUP_REMOVED lines=14> */
.L_x_7488:


//--------------------- .text._ZN2at6native57_GLOBAL__N__cd6b329d_24_DistributionBernoulli_cu_7537a20d43distribution_elementwise_grid_stride_kernelIfLi4EZNS0_9templates4cuda21uniform_and_transformIN3c108BFloat16EfPNS_17CUDAGeneratorImplEZZZNS4_16bernoulli_kernelIS9_EEvRNS_18TensorIteratorBaseEdT_ENKUlvE_clEvENKUlvE7_clEvEUlfE_EEvSC_T1_T2_EUlP24curandStatePhilox4_32_10E0_ZNS1_27distribution_nullary_kernelIS7_f6float4S9_SL_SG_EEvSC_SI_RKT3_T4_EUlifE0_EEvlNS_15PhiloxCudaStateESH_SI_ --------------------------
	.section	.text._ZN2at6native57_GLOBAL__N__cd6b329d_24_DistributionBernoulli_cu_7537a20d43distribution_elementwise_grid_stride_kernelIfLi4EZNS0_9templates4cuda21uniform_and_transformIN3c108BFloat16EfPNS_17CUDAGeneratorImplEZZZNS4_16bernoulli_kernelIS9_EEvRNS_18TensorIteratorBaseEdT_ENKUlvE_clEvENKUlvE7_clEvEUlfE_EEvSC_T1_T2_EUlP24curandStatePhilox4_32_10E0_ZNS1_27distribution_nullary_kernelIS7_f6float4S9_SL_SG_EEvSC_SI_RKT3_T4_EUlifE0_EEvlNS_15PhiloxCudaStateESH_SI_,"ax",@progbits
	.align	128
.text._ZN2at6native57_GLOBAL__N__cd6b329d_24_DistributionBernoulli_cu_7537a20d43distribution_elementwise_grid_stride_kernelIfLi4EZNS0_9templates4cuda21uniform_and_transformIN3c108BFloat16EfPNS_17CUDAGeneratorImplEZZZNS4_16bernoulli_kernelIS9_EEvRNS_18TensorIteratorBaseEdT_ENKUlvE_clEvENKUlvE7_clEvEUlfE_EEvSC_T1_T2_EUlP24curandStatePhilox4_32_10E0_ZNS1_27distribution_nullary_kernelIS7_f6float4S9_SL_SG_EEvSC_SI_RKT3_T4_EUlifE0_EEvlNS_15PhiloxCudaStateESH_SI_:
        .type           _ZN2at6native57_GLOBAL__N__cd6b329d_24_DistributionBernoulli_cu_7537a20d43distribution_elementwise_grid_stride_kernelIfLi4EZNS0_9templates4cuda21uniform_and_transformIN3c108BFloat16EfPNS_17CUDAGeneratorImplEZZZNS4_16bernoulli_kernelIS9_EEvRNS_18TensorIteratorBaseEdT_ENKUlvE_clEvENKUlvE7_clEvEUlfE_EEvSC_T1_T2_EUlP24curandStatePhilox4_32_10E0_ZNS1_27distribution_nullary_kernelIS7_f6float4S9_SL_SG_EEvSC_SI_RKT3_T4_EUlifE0_EEvlNS_15PhiloxCudaStateESH_SI_,@function
        .size           _ZN2at6native57_GLOBAL__N__cd6b329d_24_DistributionBernoulli_cu_7537a20d43distribution_elementwise_grid_stride_kernelIfLi4EZNS0_9templates4cuda21uniform_and_transformIN3c108BFloat16EfPNS_17CUDAGeneratorImplEZZZNS4_16bernoulli_kernelIS9_EEvRNS_18TensorIteratorBaseEdT_ENKUlvE_clEvENKUlvE7_clEvEUlfE_EEvSC_T1_T2_EUlP24curandStatePhilox4_32_10E0_ZNS1_27distribution_nullary_kernelIS7_f6float4S9_SL_SG_EEvSC_SI_RKT3_T4_EUlifE0_EEvlNS_15PhiloxCudaStateESH_SI_,(.L_x_7490 - _ZN2at6native57_GLOBAL__N__cd6b329d_24_DistributionBernoulli_cu_7537a20d43distribution_elementwise_grid_stride_kernelIfLi4EZNS0_9templates4cuda21uniform_and_transformIN3c108BFloat16EfPNS_17CUDAGeneratorImplEZZZNS4_16bernoulli_kernelIS9_EEvRNS_18TensorIteratorBaseEdT_ENKUlvE_clEvENKUlvE7_clEvEUlfE_EEvSC_T1_T2_EUlP24curandStatePhilox4_32_10E0_ZNS1_27distribution_nullary_kernelIS7_f6float4S9_SL_SG_EEvSC_SI_RKT3_T4_EUlifE0_EEvlNS_15PhiloxCudaStateESH_SI_)
        .other          _ZN2at6native57_GLOBAL__N__cd6b329d_24_DistributionBernoulli_cu_7537a20d43distribution_elementwise_grid_stride_kernelIfLi4EZNS0_9templates4cuda21uniform_and_transformIN3c108BFloat16EfPNS_17CUDAGeneratorImplEZZZNS4_16bernoulli_kernelIS9_EEvRNS_18TensorIteratorBaseEdT_ENKUlvE_clEvENKUlvE7_clEvEUlfE_EEvSC_T1_T2_EUlP24curandStatePhilox4_32_10E0_ZNS1_27distribution_nullary_kernelIS7_f6float4S9_SL_SG_EEvSC_SI_RKT3_T4_EUlifE0_EEvlNS_15PhiloxCudaStateESH_SI_,@"STO_CUDA_ENTRY STV_DEFAULT"
_ZN2at6native57_GLOBAL__N__cd6b329d_24_DistributionBernoulli_cu_7537a20d43distribution_elementwise_grid_stride_kernelIfLi4EZNS0_9templates4cuda21uniform_and_transformIN3c108BFloat16EfPNS_17CUDAGeneratorImplEZZZNS4_16bernoulli_kernelIS9_EEvRNS_18TensorIteratorBaseEdT_ENKUlvE_clEvENKUlvE7_clEvEUlfE_EEvSC_T1_T2_EUlP24curandStatePhilox4_32_10E0_ZNS1_27distribution_nullary_kernelIS7_f6float4S9_SL_SG_EEvSC_SI_RKT3_T4_EUlifE0_EEvlNS_15PhiloxCudaStateESH_SI_:
        /* <DEDUP_REMOVED lines=21> */
[----:B------:R-:W-:Y:S01]  /*0150*/  MOV R24, R6 ;  /* 0x0000000600187202 */ /* 0x000fe20000000f00 */
[----:B------:R-:W-:Y:S02]  /*0160*/  IMAD.WIDE.U32 R10, R6, -0x326172a9, RZ ;  /* 0xcd9e8d57060a7825 */ /* 0x000fe400078e00ff */
[----:B------:R-:W-:Y:S01]  /*0170*/  UIADD3.X UR5, UR5, -0x1, URZ, UP0, !UPT ;  /* 0xffffffff05057890 */ /* 0x000fe200087fe43f */
[----:B---3--:R-:W-:-:S05]  /*0180*/  @P0 IADD3 R9, P1, R2, R5, RZ ;  /* 0x0000000502090210 */ /* 0x008fca0007f3e0ff */
[----:B------:R-:W-:Y:S01]  /*0190*/  @P0 IMAD.X R34, RZ, RZ, R3, P1 ;  /* 0x000000ffff220224 */ /* 0x000fe200008e0603 */
[----:B------:R-:W-:Y:S02]  /*01a0*/  ISETP.NE.U32.AND P0, PT, RZ, UR5, PT ;  /* 0x00000005ff007c0c */ /* 0x000fe4000bf05070 */
[C---:B----4-:R-:W-:Y:S01]  /*01b0*/  IADD3 R33, R17.reuse, -0x4498517b, RZ ;  /* 0xbb67ae8511217810 */ /* 0x050fe20007ffe0ff */
[----:B------:R-:W-:Y:S01]  /*01c0*/  VIADD R32, R17, 0x76cf5d0a ;  /* 0x76cf5d0a11207836 */ /* 0x000fe20000000000 */
[--C-:B------:R-:W-:Y:S01]  /*01d0*/  SHF.R.U64 R35, R9, 0x2, R34.reuse ;  /* 0x0000000209237819 */ /* 0x100fe20000001222 */
[C---:B------:R-:W-:Y:S01]  /*01e0*/  VIADD R30, R17.reuse, 0xed9eba14 ;  /* 0xed9eba14111e7836 */ /* 0x040fe20000000000 */
[----:B------:R-:W-:Y:S01]  /*01f0*/  SHF.R.U32.HI R34, RZ, 0x2, R34 ;  /* 0x00000002ff227819 */ /* 0x000fe20000011622 */
[C---:B------:R-:W-:Y:S01]  /*0200*/  VIADD R28, R17.reuse, 0x646e171e ;  /* 0x646e171e111c7836 */ /* 0x040fe20000000000 */
[----:B------:R-:W-:Y:S01]  /*0210*/  IADD3 R31, R17, 0x32370b8f, RZ ;  /* 0x32370b8f111f7810 */ /* 0x000fe20007ffe0ff */
[----:B------:R-:W-:Y:S01]  /*0220*/  IMAD.WIDE.U32 R4, R35, -0x2daee0ad, RZ ;  /* 0xd2511f5323047825 */ /* 0x000fe200078e00ff */
[----:B------:R-:W-:-:S02]  /*0230*/  LOP3.LUT R2, R11, R34, R16, 0x96, !PT ;  /* 0x000000220b027212 */ /* 0x000fc400078e9610 */
[C---:B------:R-:W-:Y:S01]  /*0240*/  IADD3 R29, R17.reuse, -0x56f99767, RZ ;  /* 0xa9066899111d7810 */ /* 0x040fe20007ffe0ff */
[C---:B------:R-:W-:Y:S01]  /*0250*/  VIADD R26, R17.reuse, 0xdb3d7428 ;  /* 0xdb3d7428111a7836 */ /* 0x040fe20000000000 */
[C---:B------:R-:W-:Y:S01]  /*0260*/  LOP3.LUT R12, R17.reuse, R5, R7, 0x96, !PT ;  /* 0x00000005110c7212 */ /* 0x040fe200078e9607 */
[----:B------:R-:W-:Y:S01]  /*0270*/  IMAD.WIDE.U32 R2, R2, -0x2daee0ad, RZ ;  /* 0xd2511f5302027825 */ /* 0x000fe200078e00ff */
[----:B------:R-:W-:Y:S02]  /*0280*/  IADD3 R27, R17, 0x1fd5c5a3, RZ ;  /* 0x1fd5c5a3111b7810 */ /* 0x000fe40007ffe0ff */
[----:B------:R-:W-:Y:S01]  /*0290*/  IADD3 R25, R16, -0xe443238, RZ ;  /* 0xf1bbcdc810197810 */ /* 0x000fe20007ffe0ff */
[----:B------:R-:W-:Y:S01]  /*02a0*/  IMAD.WIDE.U32 R12, R12, -0x326172a9, RZ ;  /* 0xcd9e8d570c0c7825 */ /* 0x000fe200078e00ff */
[----:B------:R-:W-:Y:S02]  /*02b0*/  LOP3.LUT R4, R3, R4, R33, 0x96, !PT ;  /* 0x0000000403047212 */ /* 0x000fe400078e9621 */
[C---:B------:R-:W-:Y:S01]  /*02c0*/  IADD3 R3, R16.reuse, 0x3c6ef372, RZ ;  /* 0x3c6ef37210037810 */ /* 0x040fe20007ffe0ff */
[----:B------:R-:W-:-:S05]  /*02d0*/  VIADD R5, R16, 0x9e3779b9 ;  /* 0x9e3779b910057836 */ /* 0x000fca0000000000 */
        /* <DEDUP_REMOVED lines=9> */
[----:B------:R-:W-:Y:S02]  /*0370*/  IADD3 R3, R16, 0x78dde6e4, RZ ;  /* 0x78dde6e410037810 */ /* 0x000fe40007ffe0ff */
[----:B------:R-:W-:Y:S01]  /*0380*/  LOP3.LUT R10, R13, R4, R5, 0x96, !PT ;  /* 0x000000040d0a7212 */ /* 0x000fe200078e9605 */
        /* <DEDUP_REMOVED lines=8> */
[----:B------:R-:W-:Y:S02]  /*0410*/  LOP3.LUT R2, R13, R10, R29, 0x96, !PT ;  /* 0x0000000a0d027212 */ /* 0x000fe400078e961d */
[----:B------:R-:W-:Y:S02]  /*0420*/  MOV R13, R6 ;  /* 0x00000006000d7202 */ /* 0x000fe40000000f00 */
[----:B------:R-:W-:Y:S01]  /*0430*/  LOP3.LUT R4, R15, R4, R3, 0x96, !PT ;  /* 0x000000040f047212 */ /* 0x000fe200078e9603 */
[----:B------:R-:W-:-:S04]  /*0440*/  IMAD.WIDE.U32 R2, R2, -0x326172a9, RZ ;  /* 0xcd9e8d5702027825 */ /* 0x000fc800078e00ff */
[----:B------:R-:W-:Y:S01]  /*0450*/  IMAD.WIDE.U32 R4, R4, -0x2daee0ad, RZ ;  /* 0xd2511f5304047825 */ /* 0x000fe200078e00ff */
[----:B------:R-:W-:Y:S02]  /*0460*/  LOP3.LUT R11, R3, R14, R11, 0x96, !PT ;  /* 0x0000000e030b7212 */ /* 0x000fe400078e960b */
[----:B------:R-:W-:Y:S01]  /*0470*/  IADD3 R14, R17, -0x695add53, RZ ;  /* 0x96a522ad110e7810 */ /* 0x000fe20007ffe0ff */
[----:B------:R-:W-:Y:S01]  /*0480*/  VIADD R3, R16, 0x5384540f ;  /* 0x5384540f10037836 */ /* 0x000fe20000000000 */
[----:B------:R-:W-:Y:S01]  /*0490*/  LOP3.LUT R10, R5, R12, R28, 0x96, !PT ;  /* 0x0000000c050a7212 */ /* 0x000fe200078e961c */
[----:B------:R-:W-:-:S04]  /*04a0*/  IMAD.WIDE.U32 R22, R11, -0x2daee0ad, RZ ;  /* 0xd2511f530b167825 */ /* 0x000fc800078e00ff */
[----:B------:R-:W-:Y:S01]  /*04b0*/  IMAD.WIDE.U32 R10, R10, -0x326172a9, RZ ;  /* 0xcd9e8d570a0a7825 */ /* 0x000fe200078e00ff */
[----:B------:R-:W-:-:S03]  /*04c0*/  LOP3.LUT R5, R23, R4, R27, 0x96, !PT ;  /* 0x0000000417057212 */ /* 0x000fc600078e961b */
[----:B------:R-:W-:Y:S01]  /*04d0*/  IMAD.MOV.U32 R15, RZ, RZ, R7 ;  /* 0x000000ffff0f7224 */ /* 0x000fe200078e0007 */
[----:B------:R-:W-:Y:S01]  /*04e0*/  LOP3.LUT R4, R11, R2, R3, 0x96, !PT ;  /* 0x000000020b047212 */ /* 0x000fe200078e9603 */
[----:B------:R-:W-:-:S04]  /*04f0*/  IMAD.WIDE.U32 R2, R5, -0x326172a9, RZ ;  /* 0xcd9e8d5705027825 */ /* 0x000fc800078e00ff */
[----:B------:R-:W-:Y:S01]  /*0500*/  IMAD.WIDE.U32 R4, R4, -0x2daee0ad, RZ ;  /* 0xd2511f5304047825 */ /* 0x000fe200078e00ff */
[----:B------:R-:W-:-:S03]  /*0510*/  LOP3.LUT R25, R3, R10, R25, 0x96, !PT ;  /* 0x0000000a03197212 */ /* 0x000fc600078e9619 */
[----:B------:R-:W-:Y:S01]  /*0520*/  IMAD.MOV.U32 R12, RZ, RZ, R7 ;  /* 0x000000ffff0c7224 */ /* 0x000fe200078e0007 */
[----:B------:R-:W-:Y:S01]  /*0530*/  LOP3.LUT R22, R5, R22, R26, 0x96, !PT ;  /* 0x0000001605167212 */ /* 0x000fe200078e961a */
[----:B------:R-:W-:-:S04]  /*0540*/  IMAD.HI.U32 R3, R25, -0x2daee0ad, RZ ;  /* 0xd2511f5319037827 */ /* 0x000fc800078e00ff */
[----:B------:R-:W-:Y:S01]  /*0550*/  IMAD.HI.U32 R0, R22, -0x326172a9, RZ ;  /* 0xcd9e8d5716007827 */ /* 0x000fe200078e00ff */
[----:B------:R-:W-:-:S03]  /*0560*/  LOP3.LUT R4, R3, R4, R14, 0x96, !PT ;  /* 0x0000000403047212 */ /* 0x000fc600078e960e */
[----:B------:R-:W-:-:S05]  /*0570*/  VIADD R5, R16, 0x8ff34781 ;  /* 0x8ff3478110057836 */ /* 0x000fca0000000000 */
[----:B------:R-:W-:Y:S01]  /*0580*/  LOP3.LUT R5, R0, R2, R5, 0x96, !PT ;  /* 0x0000000200057212 */ /* 0x000fe200078e9605 */
[----:B------:R-:W-:Y:S06]  /*0590*/  @!P0 BRA `(.L_x_65) ;  /* 0x0000000000208947 */ /* 0x000fec0003800000 */
[----:B------:R-:W-:Y:S01]  /*05a0*/  ULDC UR6, c[0x0][0xc] ;  /* 0x0000030000067ab9 */ /* 0x000fe20000000800 */
[----:B------:R-:W-:Y:S01]  /*05b0*/  MOV R8, 0x5f0 ;  /* 0x000005f000087802 */ /* 0x000fe20000000f00 */
[----:B------:R-:W-:-:S05]  /*05c0*/  IMAD R0, R36, UR6, RZ ;  /* 0x0000000624007c24 */ /* 0x000fca000f8e02ff */
[----:B------:R-:W-:-:S07]  /*05d0*/  SHF.L.U32 R0, R0, 0x2, RZ ;  /* 0x0000000200007819 */ /* 0x000fce00000006ff */
[----:B------:R-:W-:Y:S05]  /*05e0*/  CALL.REL.NOINC `($__internal_4_$__cuda_sm20_div_s64) ;  /* 0x0000004c00207944 */ /* 0x000fea0003c00000 */
[----:B------:R-:W-:Y:S01]  /*05f0*/  IMAD.MOV.U32 R2, RZ, RZ, R0 ;  /* 0x000000ffff027224 */ /* 0x000fe200078e0000 */
[----:B------:R-:W-:Y:S01]  /*0600*/  MOV R3, R7 ;  /* 0x0000000700037202 */ /* 0x000fe20000000f00 */
[----:B------:R-:W-:Y:S06]  /*0610*/  BRA `(.L_x_66) ;  /* 0x0000000000587947 */ /* 0x000fec0003800000 */
.L_x_65:
        /* <DEDUP_REMOVED lines=22> */
.L_x_66:
        /* <DEDUP_REMOVED lines=13> */
[----:B------:R-:W0:Y:S01]  /*0850*/  LDC R8, c[0x0][0x238] ;  /* 0x00008e00ff087b82 */ /* 0x000e220000000800 */
[----:B------:R-:W-:Y:S01]  /*0860*/  IMAD R22, R22, -0x326172a9, RZ ;  /* 0xcd9e8d5716167824 */ /* 0x000fe200078e02ff */
[----:B------:R-:W-:Y:S01]  /*0870*/  LOP3.LUT R9, R9, 0x3, RZ, 0xc0, !PT ;  /* 0x0000000309097812 */ /* 0x000fe200078ec0ff */
[----:B------:R-:W-:Y:S01]  /*0880*/  ULDC UR57, c[0x0][0x23c] ;  /* 0x00008f0000397ab9 */ /* 0x000fe20000000800 */
[----:B------:R-:W-:Y:S01]  /*0890*/  ULDC UR56, c[0x0][0x368] ;  /* 0x0000da0000387ab9 */ /* 0x000fe20000000800 */
[----:B------:R-:W-:Y:S01]  /*08a0*/  ULDC UR55, c[0x0][0x250] ;  /* 0x0000940000377ab9 */ /* 0x000fe20000000800 */
[----:B------:R-:W-:Y:S01]  /*08b0*/  ULDC UR54, c[0x0][0x36c] ;  /* 0x0000db0000367ab9 */ /* 0x000fe20000000800 */
[----:B------:R-:W-:Y:S01]  /*08c0*/  ULDC UR53, c[0x0][0x254] ;  /* 0x0000950000357ab9 */ /* 0x000fe20000000800 */
[----:B------:R-:W1:Y:S01]  /*08d0*/  LDC.64 R18, c[0x0][0x210] ;  /* 0x00008400ff127b82 */ /* 0x000e620000000a00 */
        /* <DEDUP_REMOVED lines=45> */
[----:B------:R-:W-:Y:S01]  /*0bb0*/  ULDC.64 UR58, c[0x0][0x3d8] ;  /* 0x0000f600003a7ab9 */ /* 0x000fe20000000a00 */
[----:B0-----:R-:W-:-:S05]  /*0bc0*/  ULDC.64 UR32, c[0x0][0x240] ;  /* 0x0000900000207ab9 */ /* 0x001fca0000000a00 */
.L_x_82:
[----:B------:R-:W-:Y:S01]  /*0bd0*/  VIADD R35, R35, 0x1 ;  /* 0x0000000123237836 */ /* 0x000fe20000000000 */
[----:B------:R-:W-:Y:S03]  /*0be0*/  BSSY B0, `(.L_x_67) ;  /* 0x000000c000007945 */ /* 0x000fe60003800000 */
[C---:B------:R-:W-:Y:S01]  /*0bf0*/  IMAD.HI.U32 R7, R35.reuse, -0x2daee0ad, RZ ;  /* 0xd2511f5323077827 */ /* 0x040fe200078e00ff */
[----:B------:R-:W-:-:S13]  /*0c00*/  ISETP.NE.AND P0, PT, R35, RZ, PT ;  /* 0x000000ff2300720c */ /* 0x000fda0003f05270 */
[----:B------:R-:W-:Y:S05]  /*0c10*/  @P0 BRA `(.L_x_68) ;  /* 0x0000000000200947 */ /* 0x000fea0003800000 */
        /* <DEDUP_REMOVED lines=8> */
.L_x_68:
[----:B------:R-:W-:Y:S05]  /*0ca0*/  BSYNC B0 ;  /* 0x0000000000007941 */ /* 0x000fea0003800000 */
.L_x_67:
[----:B------:R-:W-:Y:S01]  /*0cb0*/  IMAD.HI.U32 R3, R13, -0x326172a9, RZ ;  /* 0xcd9e8d570d037827 */ /* 0x000fe200078e00ff */
[----:B------:R-:W-:Y:S02]  /*0cc0*/  LOP3.LUT R7, R7, R12, R17, 0x96, !PT ;  /* 0x0000000c07077212 */ /* 0x000fe400078e9611 */
[----:B------:R-:W-:Y:S01]  /*0cd0*/  IADD3 R6, R16, -0x61c88647, RZ ;  /* 0x9e3779b910067810 */ /* 0x000fe20007ffe0ff */
[----:B------:R-:W-:Y:S01]  /*0ce0*/  IMAD R23, R13, -0x326172a9, RZ ;  /* 0xcd9e8d570d177824 */ /* 0x000fe200078e02ff */
[----:B------:R-:W-:Y:S01]  /*0cf0*/  LOP3.LUT R3, R3, R34, R16, 0x96, !PT ;  /* 0x0000002203037212 */ /* 0x000fe200078e9610 */
[----:B------:R-:W-:Y:S01]  /*0d00*/  IMAD.WIDE.U32 R20, R7, -0x326172a9, RZ ;  /* 0xcd9e8d5707147825 */ /* 0x000fe200078e00ff */
[----:B------:R-:W-:-:S03]  /*0d10*/  ISETP.NE.AND P0, PT, R9, 0x1, PT ;  /* 0x000000010900780c */ /* 0x000fc60003f05270 */
[----:B------:R-:W-:Y:S01]  /*0d20*/  IMAD R0, R35, -0x2daee0ad, RZ ;  /* 0xd2511f5323007824 */ /* 0x000fe200078e02ff */
[----:B------:R-:W-:Y:S01]  /*0d30*/  LOP3.LUT R6, R21, R23, R6, 0x96, !PT ;  /* 0x0000001715067212 */ /* 0x000fe200078e9606 */
[----:B------:R-:W-:-:S04]  /*0d40*/  IMAD.WIDE.U32 R38, R3, -0x2daee0ad, RZ ;  /* 0xd2511f5303267825 */ /* 0x000fc800078e00ff */
[----:B------:R-:W-:Y:S01]  /*0d50*/  IMAD.WIDE.U32 R6, R6, -0x2daee0ad, RZ ;  /* 0xd2511f5306067825 */ /* 0x000fe200078e00ff */
[----:B------:R-:W-:-:S03]  /*0d60*/  LOP3.LUT R0, R39, R0, R33, 0x96, !PT ;  /* 0x0000000027007212 */ /* 0x000fc600078e9621 */
[----:B------:R-:W-:Y:S01]  /*0d70*/  VIADD R21, R16, 0x3c6ef372 ;  /* 0x3c6ef37210157836 */ /* 0x000fe20000000000 */
[----:B------:R-:W-:Y:S01]  /*0d80*/  LOP3.LUT R39, R7, R38, R32, 0x96, !PT ;  /* 0x0000002607277212 */ /* 0x000fe200078e9620 */
[----:B------:R-:W-:-:S04]  /*0d90*/  IMAD.WIDE.U32 R2, R0, -0x326172a9, RZ ;  /* 0xcd9e8d5700027825 */ /* 0x000fc800078e00ff */
[C---:B------:R-:W-:Y:S01]  /*0da0*/  VIADD R23, R16.reuse, 0xf1bbcdc8 ;  /* 0xf1bbcdc810177836 */ /* 0x040fe20000000000 */
        /* <DEDUP_REMOVED lines=10> */
[----:B------:R-:W-:Y:S01]  /*0e50*/  IMAD R0, R25, -0x2daee0ad, RZ ;  /* 0xd2511f5319007824 */ /* 0x000fe200078e02ff */
        /* <DEDUP_REMOVED lines=10> */
[----:B------:R-:W-:Y:S01]  /*0f00*/  IMAD.MOV.U32 R37, RZ, RZ, R22 ;  /* 0x000000ffff257224 */ /* 0x000fe200078e0016 */
        /* <DEDUP_REMOVED lines=8> */
[----:B------:R-:W-:Y:S02]  /*0f90*/  LOP3.LUT R21, R7, R38, R26, 0x96, !PT ;  /* 0x0000002607157212 */ /* 0x000fe400078e961a */
[----:B------:R-:W-:Y:S02]  /*0fa0*/  IADD3 R7, R16, -0x700cb87f, RZ ;  /* 0x8ff3478110077810 */ /* 0x000fe40007ffe0ff */
[----:B------:R-:W-:Y:S01]  /*0fb0*/  LOP3.LUT R25, R3, R20, R23, 0x96, !PT ;  /* 0x0000001403197212 */ /* 0x000fe200078e9617 */
[----:B------:R-:W-:Y:S01]  /*0fc0*/  IMAD.WIDE.U32 R20, R21, -0x326172a9, RZ ;  /* 0xcd9e8d5715147825 */ /* 0x000fe200078e00ff */
[----:B------:R-:W-:-:S03]  /*0fd0*/  MOV R23, R4 ;  /* 0x0000000400177202 */ /* 0x000fc60000000f00 */
[----:B------:R-:W-:Y:S01]  /*0fe0*/  IMAD.HI.U32 R3, R25, -0x2daee0ad, RZ ;  /* 0xd2511f5319037827 */ /* 0x000fe200078e00ff */
[----:B------:R-:W-:-:S03]  /*0ff0*/  LOP3.LUT R7, R21, R2, R7, 0x96, !PT ;  /* 0x0000000215077212 */ /* 0x000fc600078e9607 */
[----:B------:R-:W-:Y:S01]  /*1000*/  IMAD.MOV.U32 R2, RZ, RZ, R0 ;  /* 0x000000ffff027224 */ /* 0x000fe200078e0000 */
[----:B------:R-:W-:Y:S02]  /*1010*/  LOP3.LUT R6, R3, R6, R14, 0x96, !PT ;  /* 0x0000000603067212 */ /* 0x000fe400078e960e */
        /* <DEDUP_REMOVED lines=14> */
.L_x_70:
[----:B------:R-:W-:Y:S01]  /*1100*/  IMAD.MOV.U32 R37, RZ, RZ, R4 ;  /* 0x000000ffff257224 */ /* 0x000fe200078e0004 */
[----:B------:R-:W-:Y:S01]  /*1110*/  MOV R23, R0 ;  /* 0x0000000000177202 */ /* 0x000fe20000000f00 */
[----:B------:R-:W-:Y:S01]  /*1120*/  IMAD.MOV.U32 R2, RZ, RZ, R7 ;  /* 0x000000ffff027224 */ /* 0x000fe200078e0007 */
[----:B------:R-:W-:-:S07]  /*1130*/  MOV R3, R20 ;  /* 0x0000001400037202 */ /* 0x000fce0000000f00 */
.L_x_69:
[----:B-1----:R-:W-:Y:S01]  /*1140*/  ISETP.GE.U32.AND P0, PT, R24, R18, PT ;  /* 0x000000121800720c */ /* 0x002fe20003f06070 */
[----:B------:R-:W-:Y:S01]  /*1150*/  IMAD.MOV.U32 R0, RZ, RZ, 0x2f800000 ;  /* 0x2f800000ff007424 */ /* 0x000fe200078e00ff */
[----:B------:R-:W-:Y:S01]  /*1160*/  I2FP.F32.U32 R5, R23 ;  /* 0x0000001700057245 */ /* 0x000fe20000201000 */
[----:B------:R-:W-:Y:S01]  /*1170*/  BSSY B0, `(.L_x_71) ;  /* 0x0000103000007945 */ /* 0x000fe20003800000 */
[----:B------:R-:W-:Y:S02]  /*1180*/  ISETP.GE.AND.EX P0, PT, R15, R19, PT, P0 ;  /* 0x000000130f00720c */ /* 0x000fe40003f06300 */
[----:B------:R-:W-:Y:S01]  /*1190*/  I2FP.F32.U32 R37, R37 ;  /* 0x0000002500257245 */ /* 0x000fe20000201000 */
[----:B------:R-:W-:Y:S01]  /*11a0*/  FFMA.FTZ R5, R5, R0, 1.1641532182693481445e-10 ;  /* 0x2f00000005057423 */ /* 0x000fe20000010000 */
[----:B------:R-:W-:Y:S02]  /*11b0*/  I2FP.F32.U32 R23, R2 ;  /* 0x0000000200177245 */ /* 0x000fe40000201000 */
[----:B------:R-:W-:Y:S01]  /*11c0*/  I2FP.F32.U32 R3, R3 ;  /* 0x0000000300037245 */ /* 0x000fe20000201000 */
[----:B------:R-:W-:-:S02]  /*11d0*/  FFMA.FTZ R2, R37, R0, 1.1641532182693481445e-10 ;  /* 0x2f00000025027423 */ /* 0x000fc40000010000 */
[-C--:B------:R-:W-:Y:S02]  /*11e0*/  FFMA.FTZ R4, R23, R0.reuse, 1.1641532182693481445e-10 ;  /* 0x2f00000017047423 */ /* 0x080fe40000010000 */
[----:B------:R-:W-:Y:S02]  /*11f0*/  FFMA.FTZ R3, R3, R0, 1.1641532182693481445e-10 ;  /* 0x2f00000003037423 */ /* 0x000fe40000010000 */
[----:B------:R-:W-:Y:S05]  /*1200*/  @P0 BRA `(.L_x_72) ;  /* 0x0000000c00e40947 */ /* 0x000fea0003800000 */
[----:B------:R-:W-:Y:S01]  /*1210*/  ISETP.NE.AND P0, PT, R8, RZ, PT ;  /* 0x000000ff0800720c */ /* 0x000fe20003f05270 */
[----:B------:R-:W-:-:S12]  /*1220*/  HFMA2.MMA R0, -RZ, RZ, 0, 0 ;  /* 0x00000000ff007435 */ /* 0x000fd800000001ff */
[----:B------:R-:W-:Y:S05]  /*1230*/  @!P0 BRA `(.L_x_73) ;  /* 0x0000000c00ac8947 */ /* 0x000fea0003800000 */
[----:B------:R-:W-:Y:S01]  /*1240*/  MOV R23, R24 ;  /* 0x0000001800177202 */ /* 0x000fe20000000f00 */
[----:B------:R-:W-:Y:S01]  /*1250*/  IMAD.MOV.U32 R22, RZ, RZ, RZ ;  /* 0x000000ffff167224 */ /* 0x000fe200078e00ff */
[----:B------:R-:W-:-:S03]  /*1260*/  ISETP.NE.AND P0, PT, R8, 0x1, PT ;  /* 0x000000010800780c */ /* 0x000fc60003f05270 */
        /* <DEDUP_REMOVED lines=228> */
[----:B------:R-:W-:-:S05]  /*20b0*/  SHF.R.U32.HI R22, RZ, UR35, R22 ;  /* 0x00000023ff167c19 */ /* 0x000fca0008011616 */
[----:B------:R-:W-:-:S04]  /*20c0*/  IMAD.MOV R22, RZ, RZ, -R22 ;  /* 0x000000ffff167224 */ /* 0x000fc800078e0a16 */
[----:B------:R-:W-:-:S04]  /*20d0*/  IMAD R23, R22, UR29, R23 ;  /* 0x0000001d16177c24 */ /* 0x000fc8000f8e0217 */
[----:B------:R-:W-:-:S07]  /*20e0*/  IMAD R0, R23, UR30, R0 ;  /* 0x0000001e17007c24 */ /* 0x000fce000f8e0200 */
.L_x_73:
[----:B------:R-:W-:Y:S01]  /*20f0*/  MOV R22, 0xf0000000 ;  /* 0xf000000000167802 */ /* 0x000fe20000000f00 */
[----:B------:R-:W-:Y:S01]  /*2100*/  IMAD.MOV.U32 R23, RZ, RZ, 0x380fffff ;  /* 0x380fffffff177424 */ /* 0x000fe200078e00ff */
[----:B------:R-:W0:Y:S01]  /*2110*/  F2F.F32.F64 R37, UR58 ;  /* 0x0000003a00257d10 */ /* 0x000e220008301000 */
[----:B------:R-:W-:-:S04]  /*2120*/  ULDC.64 UR34, c[0x0][0x3d0] ;  /* 0x0000f40000227ab9 */ /* 0x000fc80000000a00 */
[----:B------:R-:W-:-:S14]  /*2130*/  DSETP.LEU.AND P0, PT, R22, |UR58|, PT ;  /* 0x4000003a16007e2a */ /* 0x000fdc000bf0b000 */
[----:B0-----:R-:W-:Y:S01]  /*2140*/  @!P0 FMUL R37, R37, 1.175494350822287508e-38 ;  /* 0x0080000025258820 */ /* 0x001fe20000400000 */
[----:B------:R-:W-:-:S04]  /*2150*/  IADD3 R22, P0, R0, UR34, RZ ;  /* 0x0000002200167c10 */ /* 0x000fc8000ff1e0ff */
[----:B------:R-:W-:Y:S02]  /*2160*/  FSET.BF.LT.FTZ.AND R2, R2, R37, PT ;  /* 0x000000250202720a */ /* 0x000fe40003811000 */
[----:B------:R-:W-:Y:S02]  /*2170*/  IADD3.X R23, RZ, UR35, RZ, P0, !PT ;  /* 0x00000023ff177c10 */ /* 0x000fe400087fe4ff */
[----:B------:R-:W-:-:S05]  /*2180*/  F2FP.BF16.F32.PACK_AB R2, RZ, R2 ;  /* 0x00000002ff02723e */ /* 0x000fca00000010ff */
[----:B------:R0:W-:Y:S02]  /*2190*/  STG.E.U16 desc[UR60][R22.64], R2 ;  /* 0x0000000216007986 */ /* 0x0001e4000c10153c */
.L_x_72:
[----:B------:R-:W-:Y:S05]  /*21a0*/  BSYNC B0 ;  /* 0x0000000000007941 */ /* 0x000fea0003800000 */
.L_x_71:
[----:B------:R-:W-:Y:S01]  /*21b0*/  ULDC UR34, c[0x0][0xc] ;  /* 0x0000030000227ab9 */ /* 0x000fe20000000800 */
[----:B------:R-:W-:Y:S01]  /*21c0*/  BSSY B0, `(.L_x_74) ;  /* 0x0000101000007945 */ /* 0x000fe20003800000 */
[----:B0-----:R-:W-:-:S05]  /*21d0*/  IMAD R2, R36, UR34, RZ ;  /* 0x0000002224027c24 */ /* 0x001fca000f8e02ff */
[----:B------:R-:W-:-:S04]  /*21e0*/  IADD3 R23, P1, R2, R24, RZ ;  /* 0x0000001802177210 */ /* 0x000fc80007f3e0ff */
[----:B------:R-:W-:Y:S01]  /*21f0*/  ISETP.GE.U32.AND P0, PT, R23, R18, PT ;  /* 0x000000121700720c */ /* 0x000fe20003f06070 */
[----:B------:R-:W-:-:S05]  /*2200*/  IMAD.X R0, RZ, RZ, R15, P1 ;  /* 0x000000ffff007224 */ /* 0x000fca00008e060f */
[----:B------:R-:W-:-:S13]  /*2210*/  ISETP.GE.AND.EX P0, PT, R0, R19, PT, P0 ;  /* 0x000000130000720c */ /* 0x000fda0003f06300 */
[----:B------:R-:W-:Y:S05]  /*2220*/  @P0 BRA `(.L_x_75) ;  /* 0x0000000c00e80947 */ /* 0x000fea0003800000 */
[----:B------:R-:W-:Y:S02]  /*2230*/  ISETP.NE.AND P0, PT, R8, RZ, PT ;  /* 0x000000ff0800720c */ /* 0x000fe40003f05270 */
[----:B------:R-:W-:-:S11]  /*2240*/  MOV R0, RZ ;  /* 0x000000ff00007202 */ /* 0x000fd60000000f00 */
[----:B------:R-:W-:Y:S05]  /*2250*/  @!P0 BRA `(.L_x_76) ;  /* 0x0000000c00b08947 */ /* 0x000fea0003800000 */
[----:B------:R-:W-:Y:S01]  /*2260*/  ULDC UR34, c[0x0][0xc] ;  /* 0x0000030000227ab9 */ /* 0x000fe20000000800 */
[----:B------:R-:W-:Y:S01]  /*2270*/  IMAD.MOV.U32 R22, RZ, RZ, RZ ;  /* 0x000000ffff167224 */ /* 0x000fe200078e00ff */
[----:B------:R-:W-:Y:S01]  /*2280*/  ISETP.NE.AND P0, PT, R8, 0x1, PT ;  /* 0x000000010800780c */ /* 0x000fe20003f05270 */
[----:B------:R-:W-:-:S04]  /*2290*/  IMAD R23, R36, UR34, R24 ;  /* 0x0000002224177c24 */ /* 0x000fc8000f8e0218 */
        /* <DEDUP_REMOVED lines=232> */
.L_x_76:
        /* <DEDUP_REMOVED lines=11> */
.L_x_75:
[----:B------:R-:W-:Y:S05]  /*31d0*/  BSYNC B0 ;  /* 0x0000000000007941 */ /* 0x000fea0003800000 */
.L_x_74:
        /* <DEDUP_REMOVED lines=237> */
[----:B------:R-:W-:-:S04]  /*40b0*/  ULDC.64 UR34, c[0x0][0x360] ;  /* 0x0000d80000227ab9 */ /* 0x000fc80000000a00 */
[----:B------:R-:W-:-:S05]  /*40c0*/  IMAD.HI.U32 R5, R23, UR34, R22 ;  /* 0x0000002217057c27 */ /* 0x000fca000f8e0016 */
[----:B------:R-:W-:-:S04]  /*40d0*/  SHF.R.U32.HI R5, RZ, UR35, R5 ;  /* 0x00000023ff057c19 */ /* 0x000fc80008011605 */
[----:B------:R-:W-:-:S05]  /*40e0*/  IADD3 R22, -R5, RZ, RZ ;  /* 0x000000ff05167210 */ /* 0x000fca0007ffe1ff */
[----:B------:R-:W-:-:S04]  /*40f0*/  IMAD R23, R22, UR29, R23 ;  /* 0x0000001d16177c24 */ /* 0x000fc8000f8e0217 */
[----:B------:R-:W-:-:S07]  /*4100*/  IMAD R0, R23, UR30, R0 ;  /* 0x0000001e17007c24 */ /* 0x000fce000f8e0200 */
.L_x_79:
[----:B------:R-:W-:Y:S01]  /*4110*/  IMAD.MOV.U32 R22, RZ, RZ, -0x10000000 ;  /* 0xf0000000ff167424 */ /* 0x000fe200078e00ff */
[----:B------:R-:W-:Y:S01]  /*4120*/  MOV R23, 0x380fffff ;  /* 0x380fffff00177802 */ /* 0x000fe20000000f00 */
[----:B------:R-:W0:Y:S01]  /*4130*/  F2F.F32.F64 R5, UR58 ;  /* 0x0000003a00057d10 */ /* 0x000e220008301000 */
[----:B------:R-:W-:-:S04]  /*4140*/  ULDC.64 UR34, c[0x0][0x3d0] ;  /* 0x0000f40000227ab9 */ /* 0x000fc80000000a00 */
[----:B------:R-:W-:-:S14]  /*4150*/  DSETP.LEU.AND P0, PT, R22, |UR58|, PT ;  /* 0x4000003a16007e2a */ /* 0x000fdc000bf0b000 */
[----:B0-----:R-:W-:-:S05]  /*4160*/  @!P0 FMUL R5, R5, 1.175494350822287508e-38 ;  /* 0x0080000005058820 */ /* 0x001fca0000400000 */
[----:B------:R-:W-:Y:S02]  /*4170*/  FSET.BF.LT.FTZ.AND R5, R4, R5, PT ;  /* 0x000000050405720a */ /* 0x000fe40003811000 */
[----:B------:R-:W-:Y:S02]  /*4180*/  IADD3 R4, P0, R0, UR34, RZ ;  /* 0x0000002200047c10 */ /* 0x000fe4000ff1e0ff */
[----:B------:R-:W-:Y:S02]  /*4190*/  F2FP.BF16.F32.PACK_AB R0, RZ, R5 ;  /* 0x00000005ff00723e */ /* 0x000fe400000010ff */
[----:B------:R-:W-:-:S05]  /*41a0*/  IADD3.X R5, RZ, UR35, RZ, P0, !PT ;  /* 0x00000023ff057c10 */ /* 0x000fca00087fe4ff */
[----:B------:R0:W-:Y:S04]  /*41b0*/  STG.E.U16 desc[UR60][R4.64], R0 ;  /* 0x0000000004007986 */ /* 0x0001e8000c10153c */
.L_x_78:
[----:B------:R-:W-:Y:S05]  /*41c0*/  BSYNC B0 ;  /* 0x0000000000007941 */ /* 0x000fea0003800000 */
.L_x_77:
[----:B------:R-:W-:-:S05]  /*41d0*/  IMAD R23, R2, 0x3, RZ ;  /* 0x0000000302177824 */ /* 0x000fca00078e02ff */
[----:B------:R-:W-:-:S04]  /*41e0*/  IADD3 R23, P1, R23, R24, RZ ;  /* 0x0000001817177210 */ /* 0x000fc80007f3e0ff */
[----:B------:R-:W-:Y:S01]  /*41f0*/  ISETP.GE.U32.AND P0, PT, R23, R18, PT ;  /* 0x000000121700720c */ /* 0x000fe20003f06070 */
[----:B0-----:R-:W-:-:S05]  /*4200*/  IMAD.X R0, RZ, RZ, R15, P1 ;  /* 0x000000ffff007224 */ /* 0x001fca00008e060f */
[----:B------:R-:W-:-:S13]  /*4210*/  ISETP.GE.AND.EX P0, PT, R0, R19, PT, P0 ;  /* 0x000000130000720c */ /* 0x000fda0003f06300 */
[----:B------:R-:W-:Y:S05]  /*4220*/  @P0 BRA `(.L_x_80) ;  /* 0x0000000c00e40947 */ /* 0x000fea0003800000 */
[----:B------:R-:W-:Y:S02]  /*4230*/  ISETP.NE.AND P0, PT, R8, RZ, PT ;  /* 0x000000ff0800720c */ /* 0x000fe40003f05270 */
[----:B------:R-:W-:-:S11]  /*4240*/  MOV R0, RZ ;  /* 0x000000ff00007202 */ /* 0x000fd60000000f00 */
[----:B------:R-:W-:Y:S05]  /*4250*/  @!P0 BRA `(.L_x_81) ;  /* 0x0000000c00ac8947 */ /* 0x000fea0003800000 */
[----:B------:R-:W-:Y:S01]  /*4260*/  HFMA2.MMA R4, -RZ, RZ, 0, 0 ;  /* 0x00000000ff047435 */ /* 0x000fe200000001ff */
[----:B------:R-:W-:Y:S01]  /*4270*/  IMAD.MOV.U32 R5, RZ, RZ, R23 ;  /* 0x000000ffff057224 */ /* 0x000fe200078e0017 */
[----:B------:R-:W-:-:S08]  /*4280*/  ISETP.NE.AND P0, PT, R8, 0x1, PT ;  /* 0x000000010800780c */ /* 0x000fd00003f05270 */
[----:B------:R-:W-:-:S05]  /*4290*/  IMAD.HI.U32 R5, R23, UR32, R4 ;  /* 0x0000002017057c27 */ /* 0x000fca000f8e0004 */
[----:B------:R-:W-:-:S04]  /*42a0*/  SHF.R.U32.HI R5, RZ, UR33, R5 ;  /* 0x00000021ff057c19 */ /* 0x000fc80008011605 */
[----:B------:R-:W-:-:S05]  /*42b0*/  IADD3 R0, -R5, RZ, RZ ;  /* 0x000000ff05007210 */ /* 0x000fca0007ffe1ff */
[----:B------:R-:W-:-:S04]  /*42c0*/  IMAD R0, R0, UR57, R23 ;  /* 0x0000003900007c24 */ /* 0x000fc8000f8e0217 */
[----:B------:R-:W-:Y:S01]  /*42d0*/  IMAD R0, R0, UR56, RZ ;  /* 0x0000003800007c24 */ /* 0x000fe2000f8e02ff */
        /* <DEDUP_REMOVED lines=221> */
[----:B------:R-:W-:-:S08]  /*50b0*/  ULDC.64 UR34, c[0x0][0x360] ;  /* 0x0000d80000227ab9 */ /* 0x000fd00000000a00 */
[----:B------:R-:W-:-:S05]  /*50c0*/  IMAD.HI.U32 R4, R23, UR34, R4 ;  /* 0x0000002217047c27 */ /* 0x000fca000f8e0004 */
[----:B------:R-:W-:-:S04]  /*50d0*/  SHF.R.U32.HI R4, RZ, UR35, R4 ;  /* 0x00000023ff047c19 */ /* 0x000fc80008011604 */
[----:B------:R-:W-:-:S05]  /*50e0*/  IADD3 R4, -R4, RZ, RZ ;  /* 0x000000ff04047210 */ /* 0x000fca0007ffe1ff */
[----:B------:R-:W-:-:S04]  /*50f0*/  IMAD R23, R4, UR29, R23 ;  /* 0x0000001d04177c24 */ /* 0x000fc8000f8e0217 */
[----:B------:R-:W-:-:S07]  /*5100*/  IMAD R0, R23, UR30, R0 ;  /* 0x0000001e17007c24 */ /* 0x000fce000f8e0200 */
.L_x_81:
        /* <DEDUP_REMOVED lines=11> */
.L_x_80:
[----:B------:R-:W-:Y:S01]  /*51c0*/  LEA R24, P0, R2, R24, 0x2 ;  /* 0x0000001802187211 */ /* 0x000fe200078010ff */
[----:B------:R-:W-:Y:S05]  /*51d0*/  WARPSYNC.ALL ;  /* 0x0000000000007948 */ /* 0x000fea0003800000 */
[----:B------:R-:W-:Y:S01]  /*51e0*/  IADD3.X R15, RZ, R15, RZ, P0, !PT ;  /* 0x0000000fff0f7210 */ /* 0x000fe200007fe4ff */
[----:B------:R-:W-:Y:S01]  /*51f0*/  BAR.SYNC.DEFER_BLOCKING 0x0 ;  /* 0x0000000000007b1d */ /* 0x000fe20000010000 */
[----:B------:R-:W-:Y:S01]  /*5200*/  ISETP.GE.U32.AND P0, PT, R24, R11, PT ;  /* 0x0000000b1800720c */ /* 0x000fe20003f06070 */
[----:B------:R-:W-:Y:S01]  /*5210*/  IMAD.MOV.U32 R22, RZ, RZ, R20 ;  /* 0x000000ffff167224 */ /* 0x000fe200078e0014 */
[----:B0-----:R-:W-:-:S02]  /*5220*/  MOV R5, R7 ;  /* 0x0000000700057202 */ /* 0x001fc40000000f00 */
[----:B------:R-:W-:Y:S02]  /*5230*/  ISETP.GE.AND.EX P0, PT, R15, R10, PT, P0 ;  /* 0x0000000a0f00720c */ /* 0x000fe40003f06300 */
[----:B------:R-:W-:-:S11]  /*5240*/  MOV R4, R6 ;  /* 0x0000000600047202 */ /* 0x000fd60000000f00 */
[----:B------:R-:W-:Y:S05]  /*5250*/  @!P0 BRA `(.L_x_82) ;  /* 0xffffffb8005c8947 */ /* 0x000fea000383ffff */
[----:B------:R-:W-:Y:S05]  /*5260*/  EXIT ;  /* 0x000000000000794d */ /* 0x000fea0003800000 */
        .weak           $__internal_4_$__cuda_sm20_div_s64
        .type           $__internal_4_$__cuda_sm20_div_s64,@function
        .size           $__internal_4_$__cuda_sm20_div_s64,(.L_x_7490 - $__internal_4_$__cuda_sm20_div_s64)
$__internal_4_$__cuda_sm20_div_s64:
[----:B------:R-:W-:Y:S01]  /*5270*/  IMAD.MOV.U32 R2, RZ, RZ, R0 ;  /* 0x000000ffff027224 */ /* 0x000fe200078e0000 */
[----:B------:R-:W-:-:S04]  /*5280*/  MOV R3, RZ ;  /* 0x000000ff00037202 */ /* 0x000fc80000000f00 */
[----:B------:R-:W0:Y:S08]  /*5290*/  I2F.U64.RP R10, R2 ;  /* 0x00000002000a7312 */ /* 0x000e300000309000 */
[----:B0-----:R-:W0:Y:S02]  /*52a0*/  MUFU.RCP R10, R10 ;  /* 0x0000000a000a7308 */ /* 0x001e240000001000 */
[----:B0-----:R-:W-:-:S06]  /*52b0*/  IADD3 R6, R10, 0x1ffffffe, RZ ;  /* 0x1ffffffe0a067810 */ /* 0x001fcc0007ffe0ff */
[----:B------:R-:W0:Y:S02]  /*52c0*/  F2I.U64.TRUNC R6, R6 ;  /* 0x0000000600067311 */ /* 0x000e24000020d800 */
[----:B0-----:R-:W-:-:S04]  /*52d0*/  IMAD.WIDE.U32 R2, R6, R0, RZ ;  /* 0x0000000006027225 */ /* 0x001fc800078e00ff */
[----:B------:R-:W-:Y:S01]  /*52e0*/  IMAD R11, R0, R7, R3 ;  /* 0x00000007000b7224 */ /* 0x000fe200078e0203 */
[----:B------:R-:W-:Y:S02]  /*52f0*/  IADD3 R19, P0, RZ, -R2, RZ ;  /* 0x80000002ff137210 */ /* 0x000fe40007f1e0ff */
[----:B------:R-:W-:-:S03]  /*5300*/  MOV R3, R6 ;  /* 0x0000000600037202 */ /* 0x000fc60000000f00 */
[----:B------:R-:W-:-:S04]  /*5310*/  IMAD.HI.U32 R2, R6, R19, RZ ;  /* 0x0000001306027227 */ /* 0x000fc800078e00ff */
[----:B------:R-:W-:-:S04]  /*5320*/  IMAD.X R11, RZ, RZ, ~R11, P0 ;  /* 0x000000ffff0b7224 */ /* 0x000fc800000e0e0b */
[----:B------:R-:W-:-:S04]  /*5330*/  IMAD.WIDE.U32 R2, P0, R6, R11, R2 ;  /* 0x0000000b06027225 */ /* 0x000fc80007800002 */
[C---:B------:R-:W-:Y:S02]  /*5340*/  IMAD R21, R7.reuse, R11, RZ ;  /* 0x0000000b07157224 */ /* 0x040fe400078e02ff */
[----:B------:R-:W-:-:S04]  /*5350*/  IMAD.HI.U32 R2, P1, R7, R19, R2 ;  /* 0x0000001307027227 */ /* 0x000fc80007820002 */
[----:B------:R-:W-:Y:S01]  /*5360*/  IMAD.HI.U32 R11, R7, R11, RZ ;  /* 0x0000000b070b7227 */ /* 0x000fe200078e00ff */
[----:B------:R-:W-:-:S04]  /*5370*/  IADD3 R3, P2, R21, R2, RZ ;  /* 0x0000000215037210 */ /* 0x000fc80007f5e0ff */
[----:B------:R-:W-:Y:S01]  /*5380*/  IADD3.X R11, R11, R7, RZ, P0, !PT ;  /* 0x000000070b0b7210 */ /* 0x000fe200007fe4ff */
[----:B------:R-:W-:-:S03]  /*5390*/  IMAD.WIDE.U32 R6, R3, R0, RZ ;  /* 0x0000000003067225 */ /* 0x000fc600078e00ff */
[----:B------:R-:W-:Y:S02]  /*53a0*/  IADD3.X R11, RZ, RZ, R11, P2, P1 ;  /* 0x000000ffff0b7210 */ /* 0x000fe400017e240b */
[----:B------:R-:W-:Y:S02]  /*53b0*/  IADD3 R19, P0, RZ, -R6, RZ ;  /* 0x80000006ff137210 */ /* 0x000fe40007f1e0ff */
[----:B------:R-:W-:Y:S01]  /*53c0*/  ISETP.LE.AND P1, PT, RZ, UR5, PT ;  /* 0x00000005ff007c0c */ /* 0x000fe2000bf23270 */
[----:B------:R-:W-:Y:S01]  /*53d0*/  IMAD R6, R0, R11, R7 ;  /* 0x0000000b00067224 */ /* 0x000fe200078e0207 */
        /* <DEDUP_REMOVED lines=9> */
[----:B------:R-:W-:Y:S02]  /*5470*/  IADD3 R6, P3, R3, R2, RZ ;  /* 0x0000000203067210 */ /* 0x000fe40007f7e0ff */
[----:B------:R-:W-:Y:S02]  /*5480*/  IADD3.X R3, R18, R11, RZ, P0, !PT ;  /* 0x0000000b12037210 */ /* 0x000fe400007fe4ff */
[----:B------:R-:W-:Y:S01]  /*5490*/  SEL R11, R10, UR5, !P1 ;  /* 0x000000050a0b7c07 */ /* 0x000fe2000c800000 */
        /* <DEDUP_REMOVED lines=9> */
[----:B------:R-:W-:Y:S01]  /*5530*/  IMAD.WIDE.U32 R2, R19, R0, RZ ;  /* 0x0000000013027225 */ /* 0x000fe200078e00ff */
[----:B------:R-:W-:Y:S02]  /*5540*/  IADD3.X R21, RZ, R21, RZ, P2, !PT ;  /* 0x00000015ff157210 */ /* 0x000fe400017fe4ff */
[----:B------:R-:W-:-:S03]  /*5550*/  IADD3 R23, P0, -R2, R7, RZ ;  /* 0x0000000702177210 */ /* 0x000fc60007f1e1ff */
[C---:B------:R-:W-:Y:S01]  /*5560*/  IMAD R6, R0.reuse, R21, R3 ;  /* 0x0000001500067224 */ /* 0x040fe200078e0203 */
[----:B------:R-:W-:Y:S02]  /*5570*/  IADD3 R2, P3, R19, 0x1, RZ ;  /* 0x0000000113027810 */ /* 0x000fe40007f7e0ff */
[----:B------:R-:W-:Y:S01]  /*5580*/  IADD3 R3, P2, -R0, R23, RZ ;  /* 0x0000001700037210 */ /* 0x000fe20007f5e1ff */
[----:B------:R-:W-:Y:S01]  /*5590*/  IMAD.X R10, R11, 0x1, ~R6, P0 ;  /* 0x000000010b0a7824 */ /* 0x000fe200000e0e06 */
[----:B------:R-:W-:Y:S02]  /*55a0*/  ISETP.GE.U32.AND P0, PT, R23, R0, PT ;  /* 0x000000001700720c */ /* 0x000fe40003f06070 */
[----:B------:R-:W-:Y:S02]  /*55b0*/  IADD3.X R6, RZ, R21, RZ, P3, !PT ;  /* 0x00000015ff067210 */ /* 0x000fe40001ffe4ff */
[C---:B------:R-:W-:Y:S02]  /*55c0*/  ISETP.GE.U32.AND.EX P0, PT, R10.reuse, RZ, PT, P0 ;  /* 0x000000ff0a00720c */ /* 0x040fe40003f06100 */
[----:B------:R-:W-:-:S02]  /*55d0*/  IADD3.X R7, R10, -0x1, RZ, P2, !PT ;  /* 0xffffffff0a077810 */ /* 0x000fc400017fe4ff */
[----:B------:R-:W-:Y:S02]  /*55e0*/  SEL R3, R3, R23, P0 ;  /* 0x0000001703037207 */ /* 0x000fe40000000000 */
[----:B------:R-:W-:Y:S02]  /*55f0*/  SEL R7, R7, R10, P0 ;  /* 0x0000000a07077207 */ /* 0x000fe40000000000 */
[----:B------:R-:W-:Y:S02]  /*5600*/  SEL R19, R2, R19, P0 ;  /* 0x0000001302137207 */ /* 0x000fe40000000000 */
[----:B------:R-:W-:Y:S02]  /*5610*/  ISETP.GE.U32.AND P2, PT, R3, R0, PT ;  /* 0x000000000300720c */ /* 0x000fe40003f46070 */
[----:B------:R-:W-:Y:S02]  /*5620*/  SEL R6, R6, R21, P0 ;  /* 0x0000001506067207 */ /* 0x000fe40000000000 */
[----:B------:R-:W-:-:S02]  /*5630*/  IADD3 R2, P3, R19, 0x1, RZ ;  /* 0x0000000113027810 */ /* 0x000fc40007f7e0ff */
[----:B------:R-:W-:Y:S02]  /*5640*/  ISETP.GE.U32.AND.EX P0, PT, R7, RZ, PT, P2 ;  /* 0x000000ff0700720c */ /* 0x000fe40003f06120 */
[-C--:B------:R-:W-:Y:S02]  /*5650*/  IADD3.X R7, RZ, R6.reuse, RZ, P3, !PT ;  /* 0x00000006ff077210 */ /* 0x080fe40001ffe4ff */
[----:B------:R-:W-:Y:S02]  /*5660*/  SEL R2, R2, R19, P0 ;  /* 0x0000001302027207 */ /* 0x000fe40000000000 */
[----:B------:R-:W-:Y:S02]  /*5670*/  SEL R7, R7, R6, P0 ;  /* 0x0000000607077207 */ /* 0x000fe40000000000 */
[----:B------:R-:W-:Y:S02]  /*5680*/  IADD3 R3, P2, RZ, -R2, RZ ;  /* 0x80000002ff037210 */ /* 0x000fe40007f5e0ff */
[----:B------:R-:W-:-:S02]  /*5690*/  ISETP.NE.U32.AND P0, PT, R0, RZ, PT ;  /* 0x000000ff0000720c */ /* 0x000fc40003f05070 */
[----:B------:R-:W-:Y:S01]  /*56a0*/  SEL R0, R3, R2, !P1 ;  /* 0x0000000203007207 */ /* 0x000fe20004800000 */
[----:B------:R-:W-:Y:S01]  /*56b0*/  IMAD.X R6, RZ, RZ, ~R7, P2 ;  /* 0x000000ffff067224 */ /* 0x000fe200010e0e07 */
[----:B------:R-:W-:Y:S01]  /*56c0*/  HFMA2.MMA R3, -RZ, RZ, 0, 0 ;  /* 0x00000000ff037435 */ /* 0x000fe200000001ff */
[----:B------:R-:W-:Y:S02]  /*56d0*/  MOV R2, R8 ;  /* 0x0000000800027202 */ /* 0x000fe40000000f00 */
[----:B------:R-:W-:Y:S02]  /*56e0*/  ISETP.NE.AND.EX P0, PT, RZ, RZ, PT, P0 ;  /* 0x000000ffff00720c */ /* 0x000fe40003f05300 */
[----:B------:R-:W-:Y:S02]  /*56f0*/  SEL R7, R6, R7, !P1 ;  /* 0x0000000706077207 */ /* 0x000fe40004800000 */
[----:B------:R-:W-:Y:S02]  /*5700*/  SEL R0, R0, 0xffffffff, P0 ;  /* 0xffffffff00007807 */ /* 0x000fe40000000000 */
[----:B------:R-:W-:Y:S01]  /*5710*/  SEL R7, R7, 0xffffffff, P0 ;  /* 0xffffffff07077807 */ /* 0x000fe20000000000 */
[----:B------:R-:W-:Y:S06]  /*5720*/  RET.REL.NODEC R2 `(_ZN2at6native57_GLOBAL__N__cd6b329d_24_DistributionBernoulli_cu_7537a20d43distribution_elementwise_grid_stride_kernelIfLi4EZNS0_9templates4cuda21uniform_and_transformIN3c108BFloat16EfPNS_17CUDAGeneratorImplEZZZNS4_16bernoulli_kernelIS9_EEvRNS_18TensorIteratorBaseEdT_ENKUlvE_clEvENKUlvE7_clEvEUlfE_EEvSC_T1_T2_EUlP24curandStatePhilox4_32_10E0_ZNS1_27distribution_nullary_kernelIS7_f6float4S9_SL_SG_EEvSC_SI_RKT3_T4_EUlifE0_EEvlNS_15PhiloxCudaStateESH_SI_) ;  /* 0xffffffa802347950 */ /* 0x000fec0003c3ffff */
.L_x_83:
        /* <DEDUP_REMOVED lines=13> */
.L_x_7490:


//--------------------- .text._ZN2at6native57_GLOBAL__N__cd6b329d_24_DistributionBernoulli_cu_7537a20d43distribution_elementwise_grid_stride_kernelIfLi4EZNS0_9templates4cuda21uniform_and_transformIN3c108BFloat16EfPNS_17CUDAGeneratorImplEZZZNS4_16bernoulli_kernelIS9_EEvRNS_18TensorIteratorBaseEdT_ENKUlvE_clEvENKUlvE7_clEvEUlfE_EEvSC_T1_T2_EUlP24curandStatePhilox4_32_10E0_ZNS1_27distribution_nullary_kernelIS7_f6float4S9_SL_SG_EEvSC_SI_RKT3_T4_EUlifE_EEvlNS_15PhiloxCudaStateESH_SI_ --------------------------
	.section	.text._ZN2at6native57_GLOBAL__N__cd6b329d_24_DistributionBernoulli_cu_7537a20d43distribution_elementwise_grid_stride_kernelIfLi4EZNS0_9templates4cuda21uniform_and_transformIN3c108BFloat16EfPNS_17CUDAGeneratorImplEZZZNS4_16bernoulli_kernelIS9_EEvRNS_18TensorIteratorBaseEdT_ENKUlvE_clEvENKUlvE7_clEvEUlfE_EEvSC_T1_T2_EUlP24curandStatePhilox4_32_10E0_ZNS1_27distribution_nullary_kernelIS7_f6float4S9_SL_SG_EEvSC_SI_RKT3_T4_EUlifE_EEvlNS_15PhiloxCudaStateESH_SI_,"ax",@progbits
	.align	128
.text._ZN2at6native57_GLOBAL__N__cd6b329d_24_DistributionBernoulli_cu_7537a20d43distribution_elementwise_grid_stride_kernelIfLi4EZNS0_9templates4cuda21uniform_and_transformIN3c108BFloat16EfPNS_17CUDAGeneratorImplEZZZNS4_16bernoulli_kernelIS9_EEvRNS_18TensorIteratorBaseEdT_ENKUlvE_clEvENKUlvE7_clEvEUlfE_EEvSC_T1_T2_EUlP24curandStatePhilox4_32_10E0_ZNS1_27distribution_nullary_kernelIS7_f6float4S9_SL_SG_EEvSC_SI_RKT3_T4_EUlifE_EEvlNS_15PhiloxCudaStateESH_SI_:
        .type           _ZN2at6native57_GLOBAL__N__cd6b329d_24_DistributionBernoulli_cu_7537a20d43distribution_elementwise_grid_stride_kernelIfLi4EZNS0_9templates4cuda21uniform_and_transformIN3c108BFloat16EfPNS_17CUDAGeneratorImplEZZZNS4_16bernoulli_kernelIS9_EEvRNS_18TensorIteratorBaseEdT_ENKUlvE_clEvENKUlvE7_clEvEUlfE_EEvSC_T1_T2_EUlP24curandStatePhilox4_32_10E0_ZNS1_27distribution_nullary_kernelIS7_f6float4S9_SL_SG_EEvSC_SI_RKT3_T4_EUlifE_EEvlNS_15PhiloxCudaStateESH_SI_,@function
        .size           _ZN2at6native57_GLOBAL__N__cd6b329d_24_DistributionBernoulli_cu_7537a20d43distribution_elementwise_grid_stride_kernelIfLi4EZNS0_9templates4cuda21uniform_and_transformIN3c108BFloat16EfPNS_17CUDAGeneratorImplEZZZNS4_16bernoulli_kernelIS9_EEvRNS_18TensorIteratorBaseEdT_ENKUlvE_clEvENKUlvE7_clEvEUlfE_EEvSC_T1_T2_EUlP24curandStatePhilox4_32_10E0_ZNS1_27distribution_nullary_kernelIS7_f6float4S9_SL_SG_EEvSC_SI_RKT3_T4_EUlifE_EEvlNS_15PhiloxCudaStateESH_SI_,(.L_x_7492 - _ZN2at6native57_GLOBAL__N__cd6b329d_24_DistributionBernoulli_cu_7537a20d43distribution_elementwise_grid_stride_kernelIfLi4EZNS0_9templates4cuda21uniform_and_transformIN3c108BFloat16EfPNS_17CUDAGeneratorImplEZZZNS4_16bernoulli_kernelIS9_EEvRNS_18TensorIteratorBaseEdT_ENKUlvE_clEvENKUlvE7_clEvEUlfE_EEvSC_T1_T2_EUlP24curandStatePhilox4_32_10E0_ZNS1_27distribution_nullary_kernelIS7_f6float4S9_SL_SG_EEvSC_SI_RKT3_T4_EUlifE_EEvlNS_15PhiloxCudaStateESH_SI_)
        .other          _ZN2at6native57_GLOBAL__N__cd6b329d_24_DistributionBernoulli_cu_7537a20d43distribution_elementwise_grid_stride_kernelIfLi4EZNS0_9templates4cuda21uniform_and_transformIN3c108BFloat16EfPNS_17CUDAGeneratorImplEZZZNS4_16bernoulli_kernelIS9_EEvRNS_18TensorIteratorBaseEdT_ENKUlvE_clEvENKUlvE7_clEvEUlfE_EEvSC_T1_T2_EUlP24curandStatePhilox4_32_10E0_ZNS1_27distribution_nullary_kernelIS7_f6float4S9_SL_SG_EEvSC_SI_RKT3_T4_EUlifE_EEvlNS_15PhiloxCudaStateESH_SI_,@"STO_CUDA_ENTRY STV_DEFAULT"
_ZN2at6native57_GLOBAL__N__cd6b329d_24_DistributionBernoulli_cu_7537a20d43distribution_elementwise_grid_stride_kernelIfLi4EZNS0_9templates4cuda21uniform_and_transformIN3c108BFloat16EfPNS_17CUDAGeneratorImplEZZZNS4_16bernoulli_kernelIS9_EEvRNS_18TensorIteratorBaseEdT_ENKUlvE_clEvENKUlvE7_clEvEUlfE_EEvSC_T1_T2_EUlP24curandStatePhilox4_32_10E0_ZNS1_27distribution_nullary_kernelIS7_f6float4S9_SL_SG_EEvSC_SI_RKT3_T4_EUlifE_EEvlNS_15PhiloxCudaStateESH_SI_:
        /* <DEDUP_REMOVED lines=92> */
[----:B------:R-:W-:Y:S05]  /*05c0*/  CALL.REL.NOINC `($__internal_5_$__cuda_sm20_div_s64) ;  /* 0x0000000c002c7944 */ /* 0x000fea0003c00000 */
[----:B------:R-:W-:Y:S02]  /*05d0*/  IMAD.MOV.U32 R24, RZ, RZ, R26 ;  /* 0x000000ffff187224 */ /* 0x000fe400078e001a */
[----:B------:R-:W-:Y:S01]  /*05e0*/  IMAD.MOV.U32 R25, RZ, RZ, R27 ;  /* 0x000000ffff197224 */ /* 0x000fe200078e001b */
[----:B------:R-:W-:Y:S06]  /*05f0*/  BRA `(.L_x_85) ;  /* 0x00000000005c7947 */ /* 0x000fec0003800000 */
.L_x_84:
        /* <DEDUP_REMOVED lines=23> */
.L_x_85:
        /* <DEDUP_REMOVED lines=27> */
.L_x_97:
[----:B------:R-:W-:Y:S01]  /*0920*/  VIADD R42, R42, 0x1 ;  /* 0x000000012a2a7836 */ /* 0x000fe20000000000 */
[----:B------:R-:W-:Y:S03]  /*0930*/  BSSY B0, `(.L_x_86) ;  /* 0x000000c000007945 */ /* 0x000fe60003800000 */
[C---:B0-2---:R-:W-:Y:S01]  /*0940*/  IMAD.HI.U32 R27, R42.reuse, -0x2daee0ad, RZ ;  /* 0xd2511f532a1b7827 */ /* 0x045fe200078e00ff */
        /* <DEDUP_REMOVED lines=10> */
.L_x_87:
[----:B------:R-:W-:Y:S05]  /*09f0*/  BSYNC B0 ;  /* 0x0000000000007941 */ /* 0x000fea0003800000 */
.L_x_86:
        /* <DEDUP_REMOVED lines=60> */
.L_x_89:
[----:B------:R-:W-:Y:S01]  /*0dc0*/  IMAD.MOV.U32 R26, RZ, RZ, R35 ;  /* 0x000000ffff1a7224 */ /* 0x000fe200078e0023 */
[----:B------:R-:W-:Y:S01]  /*0dd0*/  MOV R32, R30 ;  /* 0x0000001e00207202 */ /* 0x000fe20000000f00 */
[----:B------:R-:W-:Y:S02]  /*0de0*/  IMAD.MOV.U32 R46, RZ, RZ, R33 ;  /* 0x000000ffff2e7224 */ /* 0x000fe400078e0021 */
[----:B------:R-:W-:-:S07]  /*0df0*/  IMAD.MOV.U32 R45, RZ, RZ, R28 ;  /* 0x000000ffff2d7224 */ /* 0x000fce00078e001c */
.L_x_88:
[----:B0-----:R-:W-:Y:S01]  /*0e00*/  ISETP.GE.U32.AND P0, PT, R17, R24, PT ;  /* 0x000000181100720c */ /* 0x001fe20003f06070 */
[----:B------:R-:W-:Y:S01]  /*0e10*/  BSSY B0, `(.L_x_90) ;  /* 0x000000c000007945 */ /* 0x000fe20003800000 */
[----:B------:R-:W-:Y:S02]  /*0e20*/  IMAD.MOV.U32 R33, RZ, RZ, 0x2f800000 ;  /* 0x2f800000ff217424 */ /* 0x000fe400078e00ff */
[----:B------:R-:W-:-:S13]  /*0e30*/  ISETP.GE.AND.EX P0, PT, R18, R25, PT, P0 ;  /* 0x000000191200720c */ /* 0x000fda0003f06300 */
[----:B------:R-:W-:Y:S05]  /*0e40*/  @P0 BRA `(.L_x_91) ;  /* 0x0000000000200947 */ /* 0x000fea0003800000 */
[----:B------:R-:W-:Y:S01]  /*0e50*/  I2FP.F32.U32 R26, R26 ;  /* 0x0000001a001a7245 */ /* 0x000fe20000201000 */
[----:B------:R-:W-:-:S04]  /*0e60*/  IMAD R36, R17, UR5, RZ ;  /* 0x0000000511247c24 */ /* 0x000fc8000f8e02ff */
[----:B------:R-:W-:-:S05]  /*0e70*/  FFMA.FTZ R26, R26, R33, 1.1641532182693481445e-10 ;  /* 0x2f0000001a1a7423 */ /* 0x000fca0000010021 */
[----:B------:R-:W-:Y:S02]  /*0e80*/  FSET.BF.LT.FTZ.AND R27, R26, R39, PT ;  /* 0x000000271a1b720a */ /* 0x000fe40003811000 */
[C---:B------:R-:W-:Y:S02]  /*0e90*/  IADD3 R26, P0, R36.reuse, UR6, RZ ;  /* 0x00000006241a7c10 */ /* 0x040fe4000ff1e0ff */
[----:B------:R-:W-:Y:S02]  /*0ea0*/  F2FP.BF16.F32.PACK_AB R35, RZ, R27 ;  /* 0x0000001bff23723e */ /* 0x000fe400000010ff */
[----:B------:R-:W-:-:S05]  /*0eb0*/  LEA.HI.X.SX32 R27, R36, UR7, 0x1, P0 ;  /* 0x00000007241b7c11 */ /* 0x000fca00080f0eff */
[----:B------:R0:W-:Y:S04]  /*0ec0*/  STG.E.U16 desc[UR8][R26.64], R35 ;  /* 0x000000231a007986 */ /* 0x0001e8000c101508 */
.L_x_91:
[----:B------:R-:W-:Y:S05]  /*0ed0*/  BSYNC B0 ;  /* 0x0000000000007941 */ /* 0x000fea0003800000 */
.L_x_90:
        /* <DEDUP_REMOVED lines=22> */
[----:B------:R-:W-:-:S04]  /*1040*/  FSET.BF.LT.FTZ.AND R45, R26, R39, PT ;  /* 0x000000271a2d720a */ /* 0x000fc80003811000 */
[C---:B------:R-:W-:Y:S02]  /*1050*/  IADD3 R26, P2, R27.reuse, UR6, RZ ;  /* 0x000000061b1a7c10 */ /* 0x040fe4000ff5e0ff */
[----:B------:R-:W-:Y:S02]  /*1060*/  F2FP.BF16.F32.PACK_AB R45, RZ, R45 ;  /* 0x0000002dff2d723e */ /* 0x000fe400000010ff */
[----:B------:R-:W-:-:S05]  /*1070*/  LEA.HI.X.SX32 R27, R27, UR7, 0x1, P2 ;  /* 0x000000071b1b7c11 */ /* 0x000fca00090f0eff */
[----:B------:R0:W-:Y:S04]  /*1080*/  STG.E.U16 desc[UR8][R26.64], R45 ;  /* 0x0000002d1a007986 */ /* 0x0001e8000c101508 */
.L_x_93:
[----:B------:R-:W-:Y:S05]  /*1090*/  BSYNC B0 ;  /* 0x0000000000007941 */ /* 0x000fea0003800000 */
.L_x_92:
[----:B------:R-:W-:Y:S01]  /*10a0*/  BSSY B0, `(.L_x_94) ;  /* 0x000000a000007945 */ /* 0x000fe20003800000 */
[----:B------:R-:W-:Y:S01]  /*10b0*/  I2FP.F32.U32 R32, R32 ;  /* 0x0000002000207245 */ /* 0x000fe20000201000 */
[----:B------:R-:W-:Y:S02]  /*10c0*/  FFMA.FTZ R40, R40, R33, 1.1641532182693481445e-10 ;  /* 0x2f00000028287423 */ /* 0x000fe40000010021 */
[----:B------:R-:W-:Y:S05]  /*10d0*/  @P1 BRA `(.L_x_95) ;  /* 0x0000000000181947 */ /* 0x000fea0003800000 */
[----:B------:R-:W-:Y:S01]  /*10e0*/  IMAD R47, R47, UR5, RZ ;  /* 0x000000052f2f7c24 */ /* 0x000fe2000f8e02ff */
[----:B0-----:R-:W-:-:S04]  /*10f0*/  FSET.BF.LT.FTZ.AND R27, R40, R39, PT ;  /* 0x00000027281b720a */ /* 0x001fc80003811000 */
[C---:B------:R-:W-:Y:S02]  /*1100*/  IADD3 R26, P1, R47.reuse, UR6, RZ ;  /* 0x000000062f1a7c10 */ /* 0x040fe4000ff3e0ff */
[----:B------:R-:W-:Y:S02]  /*1110*/  F2FP.BF16.F32.PACK_AB R40, RZ, R27 ;  /* 0x0000001bff28723e */ /* 0x000fe400000010ff */
[----:B------:R-:W-:-:S05]  /*1120*/  LEA.HI.X.SX32 R27, R47, UR7, 0x1, P1 ;  /* 0x000000072f1b7c11 */ /* 0x000fca00088f0eff */
[----:B------:R1:W-:Y:S04]  /*1130*/  STG.E.U16 desc[UR8][R26.64], R40 ;  /* 0x000000281a007986 */ /* 0x0003e8000c101508 */
.L_x_95:
[----:B------:R-:W-:Y:S05]  /*1140*/  BSYNC B0 ;  /* 0x0000000000007941 */ /* 0x000fea0003800000 */
.L_x_94:
[----:B------:R-:W-:Y:S01]  /*1150*/  FFMA.FTZ R32, R32, R33, 1.1641532182693481445e-10 ;  /* 0x2f00000020207423 */ /* 0x000fe20000010021 */
[----:B------:R-:W-:Y:S06]  /*1160*/  @P0 BRA `(.L_x_96) ;  /* 0x0000000000180947 */ /* 0x000fec0003800000 */
[----:B------:R-:W-:Y:S01]  /*1170*/  IMAD R35, R35, UR5, RZ ;  /* 0x0000000523237c24 */ /* 0x000fe2000f8e02ff */
[----:B01----:R-:W-:-:S04]  /*1180*/  FSET.BF.LT.FTZ.AND R27, R32, R39, PT ;  /* 0x00000027201b720a */ /* 0x003fc80003811000 */
[C---:B------:R-:W-:Y:S02]  /*1190*/  IADD3 R26, P0, R35.reuse, UR6, RZ ;  /* 0x00000006231a7c10 */ /* 0x040fe4000ff1e0ff */
[----:B------:R-:W-:Y:S02]  /*11a0*/  F2FP.BF16.F32.PACK_AB R32, RZ, R27 ;  /* 0x0000001bff20723e */ /* 0x000fe400000010ff */
[----:B------:R-:W-:-:S05]  /*11b0*/  LEA.HI.X.SX32 R27, R35, UR7, 0x1, P0 ;  /* 0x00000007231b7c11 */ /* 0x000fca00080f0eff */
[----:B------:R2:W-:Y:S04]  /*11c0*/  STG.E.U16 desc[UR8][R26.64], R32 ;  /* 0x000000201a007986 */ /* 0x0005e8000c101508 */
.L_x_96:
[----:B------:R-:W-:Y:S01]  /*11d0*/  LEA R17, P0, R36, R17, 0x2 ;  /* 0x0000001124117211 */ /* 0x000fe200078010ff */
[----:B------:R-:W-:Y:S05]  /*11e0*/  WARPSYNC.ALL ;  /* 0x0000000000007948 */ /* 0x000fea0003800000 */
[----:B------:R-:W-:Y:S01]  /*11f0*/  IMAD.X R18, RZ, RZ, R18, P0 ;  /* 0x000000ffff127224 */ /* 0x000fe200000e0612 */
[----:B------:R-:W-:Y:S01]  /*1200*/  BAR.SYNC.DEFER_BLOCKING 0x0 ;  /* 0x0000000000007b1d */ /* 0x000fe20000010000 */
[----:B------:R-:W-:Y:S01]  /*1210*/  ISETP.GE.U32.AND P0, PT, R17, R38, PT ;  /* 0x000000261100720c */ /* 0x000fe20003f06070 */
[----:B-1----:R-:W-:Y:S01]  /*1220*/  IMAD.MOV.U32 R40, RZ, RZ, R30 ;  /* 0x000000ffff287224 */ /* 0x002fe200078e001e */
[----:B------:R-:W-:Y:S01]  /*1230*/  MOV R35, R29 ;  /* 0x0000001d00237202 */ /* 0x000fe20000000f00 */
[----:B------:R-:W-:Y:S01]  /*1240*/  IMAD.MOV.U32 R36, RZ, RZ, R28 ;  /* 0x000000ffff247224 */ /* 0x000fe200078e001c */
[----:B------:R-:W-:-:S13]  /*1250*/  ISETP.GE.AND.EX P0, PT, R18, R37, PT, P0 ;  /* 0x000000251200720c */ /* 0x000fda0003f06300 */
[----:B------:R-:W-:Y:S05]  /*1260*/  @!P0 BRA `(.L_x_97) ;  /* 0xfffffff400ac8947 */ /* 0x000fea000383ffff */
[----:B------:R-:W-:Y:S05]  /*1270*/  EXIT ;  /* 0x000000000000794d */ /* 0x000fea0003800000 */
        .weak           $__internal_5_$__cuda_sm20_div_s64
        .type           $__internal_5_$__cuda_sm20_div_s64,@function
        .size           $__internal_5_$__cuda_sm20_div_s64,(.L_x_7492 - $__internal_5_$__cuda_sm20_div_s64)
$__internal_5_$__cuda_sm20_div_s64:
        /* <DEDUP_REMOVED lines=74> */
[----:B------:R-:W-:Y:S06]  /*1720*/  RET.REL.NODEC R24 `(_ZN2at6native57_GLOBAL__N__cd6b329d_24_DistributionBernoulli_cu_7537a20d43distribution_elementwise_grid_stride_kernelIfLi4EZNS0_9templates4cuda21uniform_and_transformIN3c108BFloat16EfPNS_17CUDAGeneratorImplEZZZNS4_16bernoulli_kernelIS9_EEvRNS_18TensorIteratorBaseEdT_ENKUlvE_clEvENKUlvE7_clEvEUlfE_EEvSC_T1_T2_EUlP24curandStatePhilox4_32_10E0_ZNS1_27distribution_nullary_kernelIS7_f6float4S9_SL_SG_EEvSC_SI_RKT3_T4_EUlifE_EEvlNS_15PhiloxCudaStateESH_SI_) ;  /* 0xffffffe818347950 */ /* 0x000fec0003c3ffff */
.L_x_98:
        /* <DEDUP_REMOVED lines=13> */
.L_x_7492:


//--------------------- .text._ZN2at6native57_GLOBAL__N__cd6b329d_24_DistributionBernoulli_cu_7537a20d43distribution_elementwise_grid_stride_kernelIfLi4EZNS0_9templates4cuda21uniform_and_transformIN3c108BFloat16EfPNS_17CUDAGeneratorImplEZZZNS4_16bernoulli_kernelIS9_EEvRNS_18TensorIteratorBaseEdT_ENKUlvE_clEvENKUlvE7_clEvEUlfE_EEvSC_T1_T2_EUlP24curandStatePhilox4_32_10E_ZNS1_27distribution_nullary_kernelIS7_f7double2S9_SL_SG_EEvSC_SI_RKT3_T4_EUlifE0_EEvlNS_15PhiloxCudaStateESH_SI_ --------------------------
	.section	.text._ZN2at6native57_GLOBAL__N__cd6b329d_24_DistributionBernoulli_cu_7537a20d43distribution_elementwise_grid_stride_kernelIfLi4EZNS0_9templates4cuda21uniform_and_transformIN3c108BFloat16EfPNS_17CUDAGeneratorImplEZZZNS4_16bernoulli_kernelIS9_EEvRNS_18TensorIteratorBaseEdT_ENKUlvE_clEvENKUlvE7_clEvEUlfE_EEvSC_T1_T2_EUlP24curandStatePhilox4_32_10E_ZNS1_27distribution_nullary_kernelIS7_f7double2S9_SL_SG_EEvSC_SI_RKT3_T4_EUlifE0_EEvlNS_15PhiloxCudaStateESH_SI_,"ax",@progbits
	.align	128
.text._ZN2at6native57_GLOBAL__N__cd6b329d_24_DistributionBernoulli_cu_7537a20d43distribution_elementwise_grid_stride_kernelIfLi4EZNS0_9templates4cuda21uniform_and_transformIN3c108BFloat16EfPNS_17CUDAGeneratorImplEZZZNS4_16bernoulli_kernelIS9_EEvRNS_18TensorIteratorBaseEdT_ENKUlvE_clEvENKUlvE7_clEvEUlfE_EEvSC_T1_T2_EUlP24curandStatePhilox4_32_10E_ZNS1_27distribution_nullary_kernelIS7_f7double2S9_SL_SG_EEvSC_SI_RKT3_T4_EUlifE0_EEvlNS_15PhiloxCudaStateESH_SI_:
        .type           _ZN2at6native57_GLOBAL__N__cd6b329d_24_DistributionBernoulli_cu_7537a20d43distribution_elementwise_grid_stride_kernelIfLi4EZNS0_9templates4cuda21uniform_and_transformIN3c108BFloat16EfPNS_17CUDAGeneratorImplEZZZNS4_16bernoulli_kernelIS9_EEvRNS_18TensorIteratorBaseEdT_ENKUlvE_clEvENKUlvE7_clEvEUlfE_EEvSC_T1_T2_EUlP24curandStatePhilox4_32_10E_ZNS1_27distribution_nullary_kernelIS7_f7double2S9_SL_SG_EEvSC_SI_RKT3_T4_EUlifE0_EEvlNS_15PhiloxCudaStateESH_SI_,@function
        .size           _ZN2at6native57_GLOBAL__N__cd6b329d_24_DistributionBernoulli_cu_7537a20d43distribution_elementwise_grid_stride_kernelIfLi4EZNS0_9templates4cuda21uniform_and_transformIN3c108BFloat16EfPNS_17CUDAGeneratorImplEZZZNS4_16bernoulli_kernelIS9_EEvRNS_18TensorIteratorBaseEdT_ENKUlvE_clEvENKUlvE7_clEvEUlfE_EEvSC_T1_T2_EUlP24curandStatePhilox4_32_10E_ZNS1_27distribution_nullary_kernelIS7_f7double2S9_SL_SG_EEvSC_SI_RKT3_T4_EUlifE0_EEvlNS_15PhiloxCudaStateESH_SI_,(.L_x_7494 - _ZN2at6native57_GLOBAL__N__cd6b329d_24_DistributionBernoulli_cu_7537a20d43distribution_elementwise_grid_stride_kernelIfLi4EZNS0_9templates4cuda21uniform_and_transformIN3c108BFloat16EfPNS_17CUDAGeneratorImplEZZZNS4_16bernoulli_kernelIS9_EEvRNS_18TensorIteratorBaseEdT_ENKUlvE_clEvENKUlvE7_clEvEUlfE_EEvSC_T1_T2_EUlP24curandStatePhilox4_32_10E_ZNS1_27distribution_nullary_kernelIS7_f7double2S9_SL_SG_EEvSC_SI_RKT3_T4_EUlifE0_EEvlNS_15PhiloxCudaStateESH_SI_)
        .other          _ZN2at6native57_GLOBAL__N__cd6b329d_24_DistributionBernoulli_cu_7537a20d43distribution_elementwise_grid_stride_kernelIfLi4EZNS0_9templates4cuda21uniform_and_transformIN3c108BFloat16EfPNS_17CUDAGeneratorImplEZZZNS4_16bernoulli_kernelIS9_EEvRNS_18TensorIteratorBaseEdT_ENKUlvE_clEvENKUlvE7_clEvEUlfE_EEvSC_T1_T2_EUlP24curandStatePhilox4_32_10E_ZNS1_27distribution_nullary_kernelIS7_f7double2S9_SL_SG_EEvSC_SI_RKT3_T4_EUlifE0_EEvlNS_15PhiloxCudaStateESH_SI_,@"STO_CUDA_ENTRY STV_DEFAULT"
_ZN2at6native57_GLOBAL__N__cd6b329d_24_DistributionBernoulli_cu_7537a20d43distribution_elementwise_grid_stride_kernelIfLi4EZNS0_9templates4cuda21uniform_and_transformIN3c108BFloat16EfPNS_17CUDAGeneratorImplEZZZNS4_16bernoulli_kernelIS9_EEvRNS_18TensorIteratorBaseEdT_ENKUlvE_clEvENKUlvE7_clEvEUlfE_EEvSC_T1_T2_EUlP24curandStatePhilox4_32_10E_ZNS1_27distribution_nullary_kernelIS7_f7double2S9_SL_SG_EEvSC_SI_RKT3_T4_EUlifE0_EEvlNS_15PhiloxCudaStateESH_SI_:
        /* <DEDUP_REMOVED lines=92> */
[----:B------:R-:W-:Y:S05]  /*05c0*/  CALL.REL.NOINC `($__internal_6_$__cuda_sm20_div_s64) ;  /* 0x0000004c00547944 */ /* 0x000fea0003c00000 */
[----:B------:R-:W-:Y:S05]  /*05d0*/  BRA `(.L_x_100) ;  /* 0x0000000000587947 */ /* 0x000fea0003800000 */
.L_x_99:
        /* <DEDUP_REMOVED lines=22> */
.L_x_100:
        /* <DEDUP_REMOVED lines=74> */
.L_x_116:
[----:B------:R-:W-:Y:S01]  /*0be0*/  VIADD R2, R2, 0x1 ;  /* 0x0000000102027836 */ /* 0x000fe20000000000 */
[----:B------:R-:W-:Y:S03]  /*0bf0*/  BSSY B0, `(.L_x_101) ;  /* 0x000000c000007945 */ /* 0x000fe60003800000 */
[C---:B------:R-:W-:Y:S01]  /*0c00*/  IMAD.HI.U32 R23, R2.reuse, -0x2daee0ad, RZ ;  /* 0xd2511f5302177827 */ /* 0x040fe200078e00ff */
[----:B------:R-:W-:-:S13]  /*0c10*/  ISETP.NE.AND P0, PT, R2, RZ, PT ;  /* 0x000000ff0200720c */ /* 0x000fda0003f05270 */
[----:B01----:R-:W-:Y:S05]  /*0c20*/  @P0 BRA `(.L_x_102) ;  /* 0x0000000000200947 */ /* 0x003fea0003800000 */
        /* <DEDUP_REMOVED lines=8> */
.L_x_102:
[----:B------:R-:W-:Y:S05]  /*0cb0*/  BSYNC B0 ;  /* 0x0000000000007941 */ /* 0x000fea0003800000 */
.L_x_101:
        /* <DEDUP_REMOVED lines=69> */
.L_x_104:
[----:B------:R-:W-:Y:S01]  /*1110*/  IMAD.MOV.U32 R35, RZ, RZ, R36 ;  /* 0x000000ffff237224 */ /* 0x000fe200078e0024 */
[----:B------:R-:W-:Y:S01]  /*1120*/  MOV R39, R26 ;  /* 0x0000001a00277202 */ /* 0x000fe20000000f00 */
[----:B------:R-:W-:Y:S01]  /*1130*/  IMAD.MOV.U32 R25, RZ, RZ, R33 ;  /* 0x000000ffff197224 */ /* 0x000fe200078e0021 */
[----:B------:R-:W-:-:S07]  /*1140*/  MOV R24, R22 ;  /* 0x0000001600187202 */ /* 0x000fce0000000f00 */
.L_x_103:
        /* <DEDUP_REMOVED lines=252> */
.L_x_107:
[----:B------:R-:W-:Y:S01]  /*2110*/  UMOV UR34, 0xf0000000 ;  /* 0xf000000000227882 */ /* 0x000fe20000000000 */
[----:B------:R-:W-:Y:S01]  /*2120*/  UMOV UR35, 0x380fffff ;  /* 0x380fffff00237882 */ /* 0x000fe20000000000 */
[----:B------:R-:W0:Y:S01]  /*2130*/  F2F.F32.F64 R27, R36 ;  /* 0x00000024001b7310 */ /* 0x000e220000301000 */
[----:B------:R-:W-:Y:S01]  /*2140*/  DSETP.GEU.AND P0, PT, |R36|, UR34, PT ;  /* 0x0000002224007e2a */ /* 0x000fe2000bf0e200 */
[----:B------:R-:W-:-:S13]  /*2150*/  ULDC.64 UR34, c[0x0][0x3d0] ;  /* 0x0000f40000227ab9 */ /* 0x000fda0000000a00 */
[----:B0-----:R-:W-:Y:S01]  /*2160*/  @!P0 FMUL R27, R27, 1.175494350822287508e-38 ;  /* 0x008000001b1b8820 */ /* 0x001fe20000400000 */
[----:B------:R-:W-:-:S04]  /*2170*/  IADD3 R26, P0, R35, UR34, RZ ;  /* 0x00000022231a7c10 */ /* 0x000fc8000ff1e0ff */
[----:B------:R-:W-:-:S04]  /*2180*/  FSET.BF.LT.FTZ.AND R27, R27, R32, PT ;  /* 0x000000201b1b720a */ /* 0x000fc80003811000 */
[----:B------:R-:W-:Y:S01]  /*2190*/  F2FP.BF16.F32.PACK_AB R35, RZ, R27 ;  /* 0x0000001bff23723e */ /* 0x000fe200000010ff */
[----:B------:R-:W-:-:S05]  /*21a0*/  IMAD.X R27, RZ, RZ, UR35, P0 ;  /* 0x00000023ff1b7e24 */ /* 0x000fca00080e06ff */
[----:B------:R0:W-:Y:S02]  /*21b0*/  STG.E.U16 desc[UR58][R26.64], R35 ;  /* 0x000000231a007986 */ /* 0x0001e4000c10153a */
.L_x_106:
[----:B------:R-:W-:Y:S05]  /*21c0*/  BSYNC B0 ;  /* 0x0000000000007941 */ /* 0x000fea0003800000 */
.L_x_105:
        /* <DEDUP_REMOVED lines=247> */
.L_x_110:
        /* <DEDUP_REMOVED lines=8> */
[----:B------:R-:W-:Y:S02]  /*31c0*/  F2FP.BF16.F32.PACK_AB R25, RZ, R27 ;  /* 0x0000001bff19723e */ /* 0x000fe400000010ff */
[----:B------:R-:W-:-:S05]  /*31d0*/  IADD3.X R27, RZ, UR35, RZ, P0, !PT ;  /* 0x00000023ff1b7c10 */ /* 0x000fca00087fe4ff */
[----:B------:R0:W-:Y:S02]  /*31e0*/  STG.E.U16 desc[UR58][R26.64], R25 ;  /* 0x000000191a007986 */ /* 0x0001e4000c10153a */
.L_x_109:
[----:B------:R-:W-:Y:S05]  /*31f0*/  BSYNC B0 ;  /* 0x0000000000007941 */ /* 0x000fea0003800000 */
.L_x_108:
        /* <DEDUP_REMOVED lines=255> */
.L_x_113:
[----:B------:R-:W-:Y:S02]  /*41f0*/  ULDC.64 UR34, c[0x0][0x3d0] ;  /* 0x0000f40000227ab9 */ /* 0x000fe40000000a00 */
[----:B------:R-:W-:-:S05]  /*4200*/  IADD3 R26, P0, R26, UR34, RZ ;  /* 0x000000221a1a7c10 */ /* 0x000fca000ff1e0ff */
[----:B------:R-:W-:-:S05]  /*4210*/  IMAD.X R27, RZ, RZ, UR35, P0 ;  /* 0x00000023ff1b7e24 */ /* 0x000fca00080e06ff */
[----:B------:R0:W-:Y:S03]  /*4220*/  STG.E.U16 desc[UR58][R26.64], RZ ;  /* 0x000000ff1a007986 */ /* 0x0001e6000c10153a */
.L_x_112:
[----:B------:R-:W-:Y:S05]  /*4230*/  BSYNC B0 ;  /* 0x0000000000007941 */ /* 0x000fea0003800000 */
.L_x_111:
[----:B------:R-:W-:-:S05]  /*4240*/  IMAD R24, R36, 0x3, RZ ;  /* 0x0000000324187824 */ /* 0x000fca00078e02ff */
[----:B------:R-:W-:-:S04]  /*4250*/  IADD3 R25, P1, R24, R13, RZ ;  /* 0x0000000d18197210 */ /* 0x000fc80007f3e0ff */
[----:B------:R-:W-:Y:S02]  /*4260*/  ISETP.GE.U32.AND P0, PT, R25, R20, PT ;  /* 0x000000141900720c */ /* 0x000fe40003f06070 */
[----:B------:R-:W-:-:S04]  /*4270*/  IADD3.X R24, RZ, R14, RZ, P1, !PT ;  /* 0x0000000eff187210 */ /* 0x000fc80000ffe4ff */
[----:B------:R-:W-:-:S13]  /*4280*/  ISETP.GE.AND.EX P0, PT, R24, R21, PT, P0 ;  /* 0x000000151800720c */ /* 0x000fda0003f06300 */
[----:B------:R-:W-:Y:S05]  /*4290*/  @P0 BRA `(.L_x_114) ;  /* 0x0000000c00f40947 */ /* 0x000fea0003800000 */
[----:B------:R-:W-:Y:S01]  /*42a0*/  ISETP.NE.AND P0, PT, R31, RZ, PT ;  /* 0x000000ff1f00720c */ /* 0x000fe20003f05270 */
[----:B0-----:R-:W-:-:S12]  /*42b0*/  HFMA2.MMA R26, -RZ, RZ, 0, 0 ;  /* 0x00000000ff1a7435 */ /* 0x001fd800000001ff */
        /* <DEDUP_REMOVED lines=247> */
.L_x_115:
[----:B------:R-:W-:Y:S02]  /*5230*/  ULDC.64 UR34, c[0x0][0x3d0] ;  /* 0x0000f40000227ab9 */ /* 0x000fe40000000a00 */
[----:B------:R-:W-:-:S04]  /*5240*/  IADD3 R26, P0, R26, UR34, RZ ;  /* 0x000000221a1a7c10 */ /* 0x000fc8000ff1e0ff */
[----:B------:R-:W-:-:S05]  /*5250*/  IADD3.X R27, RZ, UR35, RZ, P0, !PT ;  /* 0x00000023ff1b7c10 */ /* 0x000fca00087fe4ff */
[----:B------:R1:W-:Y:S04]  /*5260*/  STG.E.U16 desc[UR58][R26.64], RZ ;  /* 0x000000ff1a007986 */ /* 0x0003e8000c10153a */
.L_x_114:
        /* <DEDUP_REMOVED lines=11> */
        .weak           $__internal_6_$__cuda_sm20_div_s64
        .type           $__internal_6_$__cuda_sm20_div_s64,@function
        .size           $__internal_6_$__cuda_sm20_div_s64,(.L_x_7494 - $__internal_6_$__cuda_sm20_div_s64)
$__internal_6_$__cuda_sm20_div_s64:
        /* <DEDUP_REMOVED lines=74> */
[----:B------:R-:W-:Y:S06]  /*57c0*/  RET.REL.NODEC R26 `(_ZN2at6native57_GLOBAL__N__cd6b329d_24_DistributionBernoulli_cu_7537a20d43distribution_elementwise_grid_stride_kernelIfLi4EZNS0_9templates4cuda21uniform_and_transformIN3c108BFloat16EfPNS_17CUDAGeneratorImplEZZZNS4_16bernoulli_kernelIS9_EEvRNS_18TensorIteratorBaseEdT_ENKUlvE_clEvENKUlvE7_clEvEUlfE_EEvSC_T1_T2_EUlP24curandStatePhilox4_32_10E_ZNS1_27distribution_nullary_kernelIS7_f7double2S9_SL_SG_EEvSC_SI_RKT3_T4_EUlifE0_EEvlNS_15PhiloxCudaStateESH_SI_) ;  /* 0xffffffa81a0c7950 */ /* 0x000fec0003c3ffff */
.L_x_117:
        /* <DEDUP_REMOVED lines=11> */
.L_x_7494:


//--------------------- .text._ZN2at6native57_GLOBAL__N__cd6b329d_24_DistributionBernoulli_cu_7537a20d43distribution_elementwise_grid_stride_kernelIfLi4EZNS0_9templates4cuda21uniform_and_transformIN3c108BFloat16EfPNS_17CUDAGeneratorImplEZZZNS4_16bernoulli_kernelIS9_EEvRNS_18TensorIteratorBaseEdT_ENKUlvE_clEvENKUlvE7_clEvEUlfE_EEvSC_T1_T2_EUlP24curandStatePhilox4_32_10E_ZNS1_27distribution_nullary_kernelIS7_f7double2S9_SL_SG_EEvSC_SI_RKT3_T4_EUlifE_EEvlNS_15PhiloxCudaStateESH_SI_ --------------------------
	.section	.text._ZN2at6native57_GLOBAL__N__cd6b329d_24_DistributionBernoulli_cu_7537a20d43distribution_elementwise_grid_stride_kernelIfLi4EZNS0_9templates4cuda21uniform_and_transformIN3c108BFloat16EfPNS_17CUDAGeneratorImplEZZZNS4_16bernoulli_kernelIS9_EEvRNS_18TensorIteratorBaseEdT_ENKUlvE_clEvENKUlvE7_clEvEUlfE_EEvSC_T1_T2_EUlP24curandStatePhilox4_32_10E_ZNS1_27distribution_nullary_kernelIS7_f7double2S9_SL_SG_EEvSC_SI_RKT3_T4_EUlifE_EEvlNS_15PhiloxCudaStateESH_SI_,"ax",@progbits
	.align	128
.text._ZN2at6native57_GLOBAL__N__cd6b329d_24_DistributionBernoulli_cu_7537a20d43distribution_elementwise_grid_stride_kernelIfLi4EZNS0_9templates4cuda21uniform_and_transformIN3c108BFloat16EfPNS_17CUDAGeneratorImplEZZZNS4_16bernoulli_kernelIS9_EEvRNS_18TensorIteratorBaseEdT_ENKUlvE_clEvENKUlvE7_clEvEUlfE_EEvSC_T1_T2_EUlP24curandStatePhilox4_32_10E_ZNS1_27distribution_nullary_kernelIS7_f7double2S9_SL_SG_EEvSC_SI_RKT3_T4_EUlifE_EEvlNS_15PhiloxCudaStateESH_SI_:
        .type           _ZN2at6native57_GLOBAL__N__cd6b329d_24_DistributionBernoulli_cu_7537a20d43distribution_elementwise_grid_stride_kernelIfLi4EZNS0_9templates4cuda21uniform_and_transformIN3c108BFloat16EfPNS_17CUDAGeneratorImplEZZZNS4_16bernoulli_kernelIS9_EEvRNS_18TensorIteratorBaseEdT_ENKUlvE_clEvENKUlvE7_clEvEUlfE_EEvSC_T1_T2_EUlP24curandStatePhilox4_32_10E_ZNS1_27distribution_nullary_kernelIS7_f7double2S9_SL_SG_EEvSC_SI_RKT3_T4_EUlifE_EEvlNS_15PhiloxCudaStateESH_SI_,@function
        .size           _ZN2at6native57_GLOBAL__N__cd6b329d_24_DistributionBernoulli_cu_7537a20d43distribution_elementwise_grid_stride_kernelIfLi4EZNS0_9templates4cuda21uniform_and_transformIN3c108BFloat16EfPNS_17CUDAGeneratorImplEZZZNS4_16bernoulli_kernelIS9_EEvRNS_18TensorIteratorBaseEdT_ENKUlvE_clEvENKUlvE7_clEvEUlfE_EEvSC_T1_T2_EUlP24curandStatePhilox4_32_10E_ZNS1_27distribution_nullary_kernelIS7_f7double2S9_SL_SG_EEvSC_SI_RKT3_T4_EUlifE_EEvlNS_15PhiloxCudaStateESH_SI_,(.L_x_7496 - _ZN2at6native57_GLOBAL__N__cd6b329d_24_DistributionBernoulli_cu_7537a20d43distribution_elementwise_grid_stride_kernelIfLi4EZNS0_9templates4cuda21uniform_and_transformIN3c108BFloat16EfPNS_17CUDAGeneratorImplEZZZNS4_16bernoulli_kernelIS9_EEvRNS_18TensorIteratorBaseEdT_ENKUlvE_clEvENKUlvE7_clEvEUlfE_EEvSC_T1_T2_EUlP24curandStatePhilox4_32_10E_ZNS1_27distribution_nullary_kernelIS7_f7double2S9_SL_SG_EEvSC_SI_RKT3_T4_EUlifE_EEvlNS_15PhiloxCudaStateESH_SI_)
        .other          _ZN2at6native57_GLOBAL__N__cd6b329d_24_DistributionBernoulli_cu_7537a20d43distribution_elementwise_grid_stride_kernelIfLi4EZNS0_9templates4cuda21uniform_and_transformIN3c108BFloat16EfPNS_17CUDAGeneratorImplEZZZNS4_16bernoulli_kernelIS9_EEvRNS_18TensorIteratorBaseEdT_ENKUlvE_clEvENKUlvE7_clEvEUlfE_EEvSC_T1_T2_EUlP24curandStatePhilox4_32_10E_ZNS1_27distribution_nullary_kernelIS7_f7double2S9_SL_SG_EEvSC_SI_RKT3_T4_EUlifE_EEvlNS_15PhiloxCudaStateESH_SI_,@"STO_CUDA_ENTRY STV_DEFAULT"
_ZN2at6native57_GLOBAL__N__cd6b329d_24_DistributionBernoulli_cu_7537a20d43distribution_elementwise_grid_stride_kernelIfLi4EZNS0_9templates4cuda21uniform_and_transformIN3c108BFloat16EfPNS_17CUDAGeneratorImplEZZZNS4_16bernoulli_kernelIS9_EEvRNS_18TensorIteratorBaseEdT_ENKUlvE_clEvENKUlvE7_clEvEUlfE_EEvSC_T1_T2_EUlP24curandStatePhilox4_32_10E_ZNS1_27distribution_nullary_kernelIS7_f7double2S9_SL_SG_EEvSC_SI_RKT3_T4_EUlifE_EEvlNS_15PhiloxCudaStateESH_SI_:
        /* <DEDUP_REMOVED lines=92> */
[----:B------:R-:W-:Y:S05]  /*05c0*/  CALL.REL.NOINC `($__internal_7_$__cuda_sm20_div_s64) ;  /* 0x0000000c004c7944 */ /* 0x000fea0003c00000 */
[----:B------:R-:W-:Y:S02]  /*05d0*/  IMAD.MOV.U32 R20, RZ, RZ, R22 ;  /* 0x000000ffff147224 */ /* 0x000fe400078e0016 */
[----:B------:R-:W-:Y:S01]  /*05e0*/  IMAD.MOV.U32 R21, RZ, RZ, R23 ;  /* 0x000000ffff157224 */ /* 0x000fe200078e0017 */
[----:B------:R-:W-:Y:S06]  /*05f0*/  BRA `(.L_x_119) ;  /* 0x00000000005c7947 */ /* 0x000fec0003800000 */
.L_x_118:
        /* <DEDUP_REMOVED lines=20> */
[----:B------:R-:W-:-:S12]  /*0740*/  IMAD.MOV.U32 R21, RZ, RZ, RZ ;  /* 0x000000ffff157224 */ /* 0x000fd800078e00ff */
[----:B------:R-:W-:Y:S02]  /*0750*/  @P1 IADD3 R20, R20, 0x1, RZ ;  /* 0x0000000114141810 */ /* 0x000fe40007ffe0ff */
[----:B------:R-:W-:-:S07]  /*0760*/  @!P2 LOP3.LUT R20, RZ, R22, RZ, 0x33, !PT ;  /* 0x00000016ff14a212 */ /* 0x000fce00078e33ff */
.L_x_119:
[----:B------:R-:W-:Y:S01]  /*0770*/  ULDC UR4, c[0x0][0x0] ;  /* 0x0000000000047ab9 */ /* 0x000fe20000000800 */
[----:B------:R-:W-:Y:S01]  /*0780*/  ULDC UR5, c[0x0][0xc] ;  /* 0x0000030000057ab9 */ /* 0x000fe20000000800 */
[----:B------:R-:W-:Y:S01]  /*0790*/  IADD3 R20, P0, R20, 0x1, RZ ;  /* 0x0000000114147810 */ /* 0x000fe20007f1e0ff */
[----:B------:R-:W-:-:S04]  /*07a0*/  UIMAD.WIDE.U32 UR4, UR4, UR5, URZ ;  /* 0x00000005040472a5 */ /* 0x000fc8000f8e003f */
[----:B------:R-:W-:Y:S02]  /*07b0*/  IMAD.X R22, RZ, RZ, R21, P0 ;  /* 0x000000ffff167224 */ /* 0x000fe400000e0615 */
[C---:B------:R-:W-:Y:S02]  /*07c0*/  IMAD R23, R20.reuse, UR5, RZ ;  /* 0x0000000514177c24 */ /* 0x040fe4000f8e02ff */
[----:B------:R-:W-:-:S04]  /*07d0*/  IMAD.WIDE.U32 R20, R20, UR4, RZ ;  /* 0x0000000414147c25 */ /* 0x000fc8000f8e00ff */
[----:B------:R-:W-:Y:S01]  /*07e0*/  IMAD R23, R22, UR4, R23 ;  /* 0x0000000416177c24 */ /* 0x000fe2000f8e0217 */
[----:B------:R-:W-:-:S03]  /*07f0*/  SHF.L.U32 R33, R20, 0x2, RZ ;  /* 0x0000000214217819 */ /* 0x000fc600000006ff */
[----:B------:R-:W-:Y:S01]  /*0800*/  IMAD.IADD R21, R21, 0x1, R23 ;  /* 0x0000000115157824 */ /* 0x000fe200078e0217 */
[----:B------:R-:W-:-:S04]  /*0810*/  ISETP.GE.U32.AND P0, PT, R18, R33, PT ;  /* 0x000000211200720c */ /* 0x000fc80003f06070 */
[----:B------:R-:W-:-:S04]  /*0820*/  SHF.L.U64.HI R32, R20, 0x2, R21 ;  /* 0x0000000214207819 */ /* 0x000fc80000010215 */
[----:B------:R-:W-:-:S13]  /*0830*/  ISETP.GE.AND.EX P0, PT, R19, R32, PT, P0 ;  /* 0x000000201300720c */ /* 0x000fda0003f06300 */
[----:B------:R-:W-:Y:S05]  /*0840*/  @P0 EXIT ;  /* 0x000000000000094d */ /* 0x000fea0003800000 */
[----:B------:R-:W-:Y:S01]  /*0850*/  IMAD.MOV.U32 R22, RZ, RZ, -0x10000000 ;  /* 0xf0000000ff167424 */ /* 0x000fe200078e00ff */
[----:B------:R-:W-:Y:S01]  /*0860*/  MOV R23, 0x380fffff ;  /* 0x380fffff00177802 */ /* 0x000fe20000000f00 */
[----:B------:R-:W0:Y:S01]  /*0870*/  LDC.64 R20, c[0x0][0x210] ;  /* 0x00008400ff147b82 */ /* 0x000e220000000a00 */
[----:B------:R-:W-:Y:S01]  /*0880*/  ULDC.64 UR4, c[0x0][0x248] ;  /* 0x0000920000047ab9 */ /* 0x000fe20000000a00 */
[--C-:B------:R-:W-:Y:S01]  /*0890*/  SHF.R.U32.HI R35, RZ, 0x2, R37.reuse ;  /* 0x00000002ff237819 */ /* 0x100fe20000011625 */
[----:B------:R-:W1:Y:S01]  /*08a0*/  F2F.F32.F64 R34, UR4 ;  /* 0x0000000400227d10 */ /* 0x000e620008301000 */
[C---:B------:R-:W-:Y:S01]  /*08b0*/  SHF.R.U64 R36, R24.reuse, 0x2, R37 ;  /* 0x0000000218247819 */ /* 0x040fe20000001225 */
[----:B------:R-:W-:Y:S01]  /*08c0*/  DSETP.LEU.AND P0, PT, R22, |UR4|, PT ;  /* 0x4000000416007e2a */ /* 0x000fe2000bf0b000 */
[----:B------:R-:W-:Y:S01]  /*08d0*/  IMAD R27, R27, -0x326172a9, RZ ;  /* 0xcd9e8d571b1b7824 */ /* 0x000fe200078e02ff */
[----:B------:R-:W-:Y:S01]  /*08e0*/  LOP3.LUT R37, R24, 0x3, RZ, 0xc0, !PT ;  /* 0x0000000318257812 */ /* 0x000fe200078ec0ff */
[----:B------:R-:W-:Y:S01]  /*08f0*/  ULDC UR5, c[0x0][0x240] ;  /* 0x0000900000057ab9 */ /* 0x000fe20000000800 */
[----:B------:R-:W-:-:S10]  /*0900*/  ULDC.64 UR6, c[0x0][0x238] ;  /* 0x00008e0000067ab9 */ /* 0x000fd40000000a00 */
[----:B-1----:R-:W-:-:S07]  /*0910*/  @!P0 FMUL R34, R34, 1.175494350822287508e-38 ;  /* 0x0080000022228820 */ /* 0x002fce0000400000 */
.L_x_128:
[----:B------:R-:W-:Y:S01]  /*0920*/  VIADD R36, R36, 0x1 ;  /* 0x0000000124247836 */ /* 0x000fe20000000000 */
[----:B------:R-:W-:Y:S03]  /*0930*/  BSSY B0, `(.L_x_120) ;  /* 0x000000c000007945 */ /* 0x000fe60003800000 */
[C---:B------:R-:W-:Y:S01]  /*0940*/  IMAD.HI.U32 R23, R36.reuse, -0x2daee0ad, RZ ;  /* 0xd2511f5324177827 */ /* 0x040fe200078e00ff */
[----:B------:R-:W-:-:S13]  /*0950*/  ISETP.NE.AND P0, PT, R36, RZ, PT ;  /* 0x000000ff2400720c */ /* 0x000fda0003f05270 */
[----:B------:R-:W-:Y:S05]  /*0960*/  @P0 BRA `(.L_x_121) ;  /* 0x0000000000200947 */ /* 0x000fea0003800000 */
[----:B------:R-:W-:-:S05]  /*0970*/  VIADD R35, R35, 0x1 ;  /* 0x0000000123237836 */ /* 0x000fca0000000000 */
[----:B------:R-:W-:-:S13]  /*0980*/  ISETP.NE.AND P0, PT, R35, RZ, PT ;  /* 0x000000ff2300720c */ /* 0x000fda0003f05270 */
[----:B------:R-:W-:Y:S01]  /*0990*/  @!P0 IADD3 R30, R30, 0x1, RZ ;  /* 0x000000011e1e8810 */ /* 0x000fe20007ffe0ff */
[----:B------:R-:W-:Y:S01]  /*09a0*/  @!P0 VIADD R22, R31, 0x1 ;  /* 0x000000011f168836 */ /* 0x000fe20000000000 */
[----:B------:R-:W-:Y:S02]  /*09b0*/  @!P0 MOV R35, RZ ;  /* 0x000000ff00238202 */ /* 0x000fe40000000f00 */
[----:B------:R-:W-:-:S13]  /*09c0*/  ISETP.NE.AND P1, PT, R30, RZ, !P0 ;  /* 0x000000ff1e00720c */ /* 0x000fda0004725270 */
[----:B------:R-:W-:-:S04]  /*09d0*/  @P1 IMAD.MOV R22, RZ, RZ, R31 ;  /* 0x000000ffff161224 */ /* 0x000fc800078e021f */
[----:B------:R-:W-:-:S07]  /*09e0*/  @!P0 IMAD.MOV.U32 R31, RZ, RZ, R22 ;  /* 0x000000ffff1f8224 */ /* 0x000fce00078e0016 */
.L_x_121:
[----:B------:R-:W-:Y:S05]  /*09f0*/  BSYNC B0 ;  /* 0x0000000000007941 */ /* 0x000fea0003800000 */
.L_x_120:
[C---:B------:R-:W-:Y:S01]  /*0a00*/  IMAD.HI.U32 R22, R30.reuse, -0x326172a9, RZ ;  /* 0xcd9e8d571e167827 */ /* 0x040fe200078e00ff */
[----:B------:R-:W-:Y:S02]  /*0a10*/  LOP3.LUT R23, R23, R31, R45, 0x96, !PT ;  /* 0x0000001f17177212 */ /* 0x000fe400078e962d */
[----:B------:R-:W-:Y:S01]  /*0a20*/  ISETP.NE.AND P0, PT, R37, 0x1, PT ;  /* 0x000000012500780c */ /* 0x000fe20003f05270 */
[----:B------:R-:W-:Y:S01]  /*0a30*/  IMAD R39, R30, -0x326172a9, RZ ;  /* 0xcd9e8d571e277824 */ /* 0x000fe200078e02ff */
[----:B------:R-:W-:Y:S01]  /*0a40*/  LOP3.LUT R46, R22, R35, R44, 0x96, !PT ;  /* 0x00000023162e7212 */ /* 0x000fe200078e962c */
[----:B------:R-:W-:Y:S01]  /*0a50*/  IMAD.WIDE.U32 R22, R23, -0x326172a9, RZ ;  /* 0xcd9e8d5717167825 */ /* 0x000fe200078e00ff */
[----:B------:R-:W-:-:S03]  /*0a60*/  MOV R26, R43 ;  /* 0x0000002b001a7202 */ /* 0x000fc60000000f00 */
        /* <DEDUP_REMOVED lines=36> */
[----:B------:R-:W-:-:S04]  /*0cb0*/  LOP3.LUT R38, R23, R38, R29, 0x96, !PT ;  /* 0x0000002617267212 */ /* 0x000fc800078e961d */
        /* <DEDUP_REMOVED lines=13> */
[----:B------:R-:W-:Y:S02]  /*0d90*/  @P0 IMAD.MOV.U32 R26, RZ, RZ, R27 ;  /* 0x000000ffff1a0224 */ /* 0x000fe400078e001b */
[----:B------:R-:W-:Y:S01]  /*0da0*/  @P0 IMAD.MOV.U32 R42, RZ, RZ, R24 ;  /* 0x000000ffff2a0224 */ /* 0x000fe200078e0018 */
[----:B------:R-:W-:Y:S06]  /*0db0*/  BRA `(.L_x_122) ;  /* 0x0000000000107947 */ /* 0x000fec0003800000 */
.L_x_123:
[----:B------:R-:W-:Y:S01]  /*0dc0*/  IMAD.MOV.U32 R41, RZ, RZ, R43 ;  /* 0x000000ffff297224 */ /* 0x000fe200078e002b */
[----:B------:R-:W-:Y:S01]  /*0dd0*/  MOV R26, R24 ;  /* 0x00000018001a7202 */ /* 0x000fe20000000f00 */
[----:B------:R-:W-:Y:S02]  /*0de0*/  IMAD.MOV.U32 R40, RZ, RZ, R38 ;  /* 0x000000ffff287224 */ /* 0x000fe400078e0026 */
[----:B------:R-:W-:-:S07]  /*0df0*/  IMAD.MOV.U32 R42, RZ, RZ, R22 ;  /* 0x000000ffff2a7224 */ /* 0x000fce00078e0016 */
.L_x_122:
[----:B0-----:R-:W-:Y:S01]  /*0e00*/  ISETP.GE.U32.AND P0, PT, R18, R20, PT ;  /* 0x000000141200720c */ /* 0x001fe20003f06070 */
[----:B------:R-:W-:Y:S01]  /*0e10*/  BSSY B0, `(.L_x_124) ;  /* 0x0000015000007945 */ /* 0x000fe20003800000 */
[----:B------:R-:W-:Y:S01]  /*0e20*/  HFMA2.MMA R24, -RZ, RZ, 0, 0 ;  /* 0x00000000ff187435 */ /* 0x000fe200000001ff */
[----:B------:R-:W-:Y:S01]  /*0e30*/  IMAD.MOV.U32 R25, RZ, RZ, 0x3ca00000 ;  /* 0x3ca00000ff197424 */ /* 0x000fe200078e00ff */
[----:B------:R-:W-:-:S13]  /*0e40*/  ISETP.GE.AND.EX P0, PT, R19, R21, PT, P0 ;  /* 0x000000151300720c */ /* 0x000fda0003f06300 */
[----:B------:R-:W-:Y:S05]  /*0e50*/  @P0 BRA `(.L_x_125) ;  /* 0x0000000000400947 */ /* 0x000fea0003800000 */
[----:B------:R-:W-:Y:S01]  /*0e60*/  IMAD.WIDE.U32 R26, R26, 0x200000, RZ ;  /* 0x002000001a1a7825 */ /* 0x000fe200078e00ff */
[----:B------:R-:W-:Y:S01]  /*0e70*/  UMOV UR10, 0xf0000000 ;  /* 0xf0000000000a7882 */ /* 0x000fe20000000000 */
[----:B------:R-:W-:Y:S02]  /*0e80*/  UMOV UR11, 0x380fffff ;  /* 0x380fffff000b7882 */ /* 0x000fe40000000000 */
[----:B------:R-:W-:Y:S01]  /*0e90*/  IMAD.MOV.U32 R47, RZ, RZ, R27 ;  /* 0x000000ffff2f7224 */ /* 0x000fe200078e001b */
[----:B------:R-:W-:Y:S01]  /*0ea0*/  LOP3.LUT R46, R26, R41, RZ, 0x3c, !PT ;  /* 0x000000291a2e7212 */ /* 0x000fe200078e3cff */
[----:B------:R-:W-:-:S03]  /*0eb0*/  IMAD R27, R18, UR5, RZ ;  /* 0x00000005121b7c24 */ /* 0x000fc6000f8e02ff */
[----:B------:R-:W0:Y:S02]  /*0ec0*/  I2F.F64.U64 R48, R46 ;  /* 0x0000002e00307312 */ /* 0x000e240000301800 */
[----:B0-----:R-:W-:-:S06]  /*0ed0*/  DFMA R48, R48, R24, 5.5511151231257827021e-17 ;  /* 0x3c9000003030742b */ /* 0x001fcc0000000018 */
[----:B------:R-:W0:Y:S02]  /*0ee0*/  F2F.F32.F64 R41, R48 ;  /* 0x0000003000297310 */ /* 0x000e240000301000 */
[----:B------:R-:W-:-:S14]  /*0ef0*/  DSETP.GEU.AND P0, PT, |R48|, UR10, PT ;  /* 0x0000000a30007e2a */ /* 0x000fdc000bf0e200 */
[----:B0-----:R-:W-:Y:S01]  /*0f00*/  @!P0 FMUL R41, R41, 1.175494350822287508e-38 ;  /* 0x0080000029298820 */ /* 0x001fe20000400000 */
[----:B------:R-:W-:-:S04]  /*0f10*/  IADD3 R26, P0, R27, UR6, RZ ;  /* 0x000000061b1a7c10 */ /* 0x000fc8000ff1e0ff */
[----:B------:R-:W-:Y:S02]  /*0f20*/  FSET.BF.LT.FTZ.AND R41, R41, R34, PT ;  /* 0x000000222929720a */ /* 0x000fe40003811000 */
[----:B------:R-:W-:Y:S02]  /*0f30*/  LEA.HI.X.SX32 R27, R27, UR7, 0x1, P0 ;  /* 0x000000071b1b7c11 */ /* 0x000fe400080f0eff */
[----:B------:R-:W-:-:S05]  /*0f40*/  F2FP.BF16.F32.PACK_AB R41, RZ, R41 ;  /* 0x00000029ff29723e */ /* 0x000fca00000010ff */
[----:B------:R0:W-:Y:S02]  /*0f50*/  STG.E.U16 desc[UR8][R26.64], R41 ;  /* 0x000000291a007986 */ /* 0x0001e4000c101508 */
.L_x_125:
[----:B------:R-:W-:Y:S05]  /*0f60*/  BSYNC B0 ;  /* 0x0000000000007941 */ /* 0x000fea0003800000 */
.L_x_124:
[----:B------:R-:W-:Y:S01]  /*0f70*/  ULDC UR4, c[0x0][0xc] ;  /* 0x0000030000047ab9 */ /* 0x000fe20000000800 */
[----:B0-----:R-:W0:Y:S01]  /*0f80*/  LDC R41, c[0x0][RZ] ;  /* 0x00000000ff297b82 */ /* 0x001e220000000800 */
[----:B------:R-:W-:Y:S01]  /*0f90*/  IMAD.WIDE.U32 R26, R42, 0x200000, RZ ;  /* 0x002000002a1a7825 */ /* 0x000fe200078e00ff */
[----:B------:R-:W-:Y:S02]  /*0fa0*/  BSSY B0, `(.L_x_126) ;  /* 0x0000015000007945 */ /* 0x000fe40003800000 */
[----:B------:R-:W-:-:S06]  /*0fb0*/  LOP3.LUT R26, R26, R40, RZ, 0x3c, !PT ;  /* 0x000000281a1a7212 */ /* 0x000fcc00078e3cff */
[----:B------:R-:W1:Y:S01]  /*0fc0*/  I2F.F64.U64 R26, R26 ;  /* 0x0000001a001a7312 */ /* 0x000e620000301800 */
[----:B0-----:R-:W-:Y:S01]  /*0fd0*/  IMAD R41, R41, UR4, RZ ;  /* 0x0000000429297c24 */ /* 0x001fe2000f8e02ff */
[----:B-1----:R-:W-:-:S04]  /*0fe0*/  DFMA R24, R26, R24, 5.5511151231257827021e-17 ;  /* 0x3c9000001a18742b */ /* 0x002fc80000000018 */
        /* <DEDUP_REMOVED lines=9> */
[----:B------:R-:W-:-:S13]  /*1080*/  IMAD R43, R43, UR5, RZ ;  /* 0x000000052b2b7c24 */ /* 0x000fda000f8e02ff */
[----:B0-----:R-:W-:Y:S01]  /*1090*/  @!P0 FMUL R27, R27, 1.175494350822287508e-38 ;  /* 0x008000001b1b8820 */ /* 0x001fe20000400000 */
[----:B------:R-:W-:-:S04]  /*10a0*/  IADD3 R26, P0, R43, UR6, RZ ;  /* 0x000000062b1a7c10 */ /* 0x000fc8000ff1e0ff */
[----:B------:R-:W-:-:S04]  /*10b0*/  FSET.BF.LT.FTZ.AND R27, R27, R34, PT ;  /* 0x000000221b1b720a */ /* 0x000fc80003811000 */
[----:B------:R-:W-:Y:S02]  /*10c0*/  F2FP.BF16.F32.PACK_AB R25, RZ, R27 ;  /* 0x0000001bff19723e */ /* 0x000fe400000010ff */
[----:B------:R-:W-:-:S05]  /*10d0*/  LEA.HI.X.SX32 R27, R43, UR7, 0x1, P0 ;  /* 0x000000072b1b7c11 */ /* 0x000fca00080f0eff */
[----:B------:R0:W-:Y:S02]  /*10e0*/  STG.E.U16 desc[UR8][R26.64], R25 ;  /* 0x000000191a007986 */ /* 0x0001e4000c101508 */
.L_x_127:
[----:B------:R-:W-:Y:S05]  /*10f0*/  BSYNC B0 ;  /* 0x0000000000007941 */ /* 0x000fea0003800000 */
.L_x_126:
[C---:B------:R-:W-:Y:S01]  /*1100*/  LEA R23, P1, R41.reuse, R18, 0x1 ;  /* 0x0000001229177211 */ /* 0x040fe200078208ff */
[----:B------:R-:W-:Y:S01]  /*1110*/  IMAD R43, R41, 0x3, RZ ;  /* 0x00000003292b7824 */ /* 0x000fe200078e02ff */
[----:B------:R-:W-:Y:S05]  /*1120*/  WARPSYNC.ALL ;  /* 0x0000000000007948 */ /* 0x000fea0003800000 */
[----:B0-----:R-:W-:Y:S01]  /*1130*/  IMAD.X R26, RZ, RZ, R19, P1 ;  /* 0x000000ffff1a7224 */ /* 0x001fe200008e0613 */
        /* <DEDUP_REMOVED lines=14> */
[----:B------:R1:W-:Y:S01]  /*1220*/  @!P0 STG.E.U16 desc[UR8][R24.64], RZ ;  /* 0x000000ff18008986 */ /* 0x0003e2000c101508 */
[----:B------:R-:W-:Y:S02]  /*1230*/  LEA R18, P0, R41, R18, 0x2 ;  /* 0x0000001229127211 */ /* 0x000fe400078010ff */
[----:B------:R-:W-:Y:S02]  /*1240*/  MOV R43, R39 ;  /* 0x00000027002b7202 */ /* 0x000fe40000000f00 */
[----:B------:R-:W-:Y:S02]  /*1250*/  IADD3.X R19, RZ, R19, RZ, P0, !PT ;  /* 0x00000013ff137210 */ /* 0x000fe400007fe4ff */
[----:B------:R-:W-:Y:S02]  /*1260*/  ISETP.GE.U32.AND P0, PT, R18, R33, PT ;  /* 0x000000211200720c */ /* 0x000fe40003f06070 */
[----:B0-----:R-:W-:Y:S01]  /*1270*/  @!P1 IADD3 R26, P3, R42, R26, RZ ;  /* 0x0000001a2a1a9210 */ /* 0x001fe20007f7e0ff */
[----:B-1----:R-:W-:Y:S01]  /*1280*/  IMAD.MOV.U32 R25, RZ, RZ, R38 ;  /* 0x000000ffff197224 */ /* 0x002fe200078e0026 */
[----:B------:R-:W-:-:S02]  /*1290*/  ISETP.GE.AND.EX P0, PT, R19, R32, PT, P0 ;  /* 0x000000201300720c */ /* 0x000fc40003f06300 */
[----:B------:R-:W-:-:S05]  /*12a0*/  @!P1 LEA.HI.X.SX32 R27, R42, R27, 0x1, P3 ;  /* 0x0000001b2a1b9211 */ /* 0x000fca00018f0eff */
[----:B------:R0:W-:Y:S02]  /*12b0*/  @!P1 STG.E.U16 desc[UR8][R26.64], RZ ;  /* 0x000000ff1a009986 */ /* 0x0001e4000c101508 */
[----:B0-----:R-:W-:Y:S01]  /*12c0*/  IMAD.MOV.U32 R27, RZ, RZ, R22 ;  /* 0x000000ffff1b7224 */ /* 0x001fe200078e0016 */
[----:B------:R-:W-:Y:S06]  /*12d0*/  BAR.SYNC.DEFER_BLOCKING 0x0 ;  /* 0x0000000000007b1d */ /* 0x000fec0000010000 */
[----:B------:R-:W-:Y:S05]  /*12e0*/  @!P0 BRA `(.L_x_128) ;  /* 0xfffffff4008c8947 */ /* 0x000fea000383ffff */
[----:B------:R-:W-:Y:S05]  /*12f0*/  EXIT ;  /* 0x000000000000794d */ /* 0x000fea0003800000 */
        .weak           $__internal_7_$__cuda_sm20_div_s64
        .type           $__internal_7_$__cuda_sm20_div_s64,@function
        .size           $__internal_7_$__cuda_sm20_div_s64,(.L_x_7496 - $__internal_7_$__cuda_sm20_div_s64)
$__internal_7_$__cuda_sm20_div_s64:
        /* <DEDUP_REMOVED lines=74> */
[----:B------:R-:W-:Y:S06]  /*17a0*/  RET.REL.NODEC R20 `(_ZN2at6native57_GLOBAL__N__cd6b329d_24_DistributionBernoulli_cu_7537a20d43distribution_elementwise_grid_stride_kernelIfLi4EZNS0_9templates4cuda21uniform_and_transformIN3c108BFloat16EfPNS_17CUDAGeneratorImplEZZZNS4_16bernoulli_kernelIS9_EEvRNS_18TensorIteratorBaseEdT_ENKUlvE_clEvENKUlvE7_clEvEUlfE_EEvSC_T1_T2_EUlP24curandStatePhilox4_32_10E_ZNS1_27distribution_nullary_kernelIS7_f7double2S9_SL_SG_EEvSC_SI_RKT3_T4_EUlifE_EEvlNS_15PhiloxCudaStateESH_SI_) ;  /* 0xffffffe814147950 */ /* 0x000fec0003c3ffff */
.L_x_129:
        /* <DEDUP_REMOVED lines=13> */
.L_x_7496:


//--------------------- .text._ZN2at6native57_GLOBAL__N__cd6b329d_24_DistributionBernoulli_cu_7537a20d43distribution_elementwise_grid_stride_kernelIfLi4EZNS0_9templates4cuda21uniform_and_transformIN3c104HalfEfPNS_17CUDAGeneratorImplEZZZNS4_16bernoulli_kernelIS9_EEvRNS_18TensorIteratorBaseEdT_ENKUlvE_clEvENKUlvE6_clEvEUlfE_EEvSC_T1_T2_EUlP24curandStatePhilox4_32_10E0_ZNS1_27distribution_nullary_kernelIS7_f6float4S9_SL_SG_EEvSC_SI_RKT3_T4_EUlifE0_EEvlNS_15PhiloxCudaStateESH_SI_ --------------------------
	.section	.text._ZN2at6native57_GLOBAL__N__cd6b329d_24_DistributionBernoulli_cu_7537a20d43distribution_elementwise_grid_stride_kernelIfLi4EZNS0_9templates4cuda21uniform_and_transformIN3c104HalfEfPNS_17CUDAGeneratorImplEZZZNS4_16bernoulli_kernelIS9_EEvRNS_18TensorIteratorBaseEdT_ENKUlvE_clEvENKUlvE6_clEvEUlfE_EEvSC_T1_T2_EUlP24curandStatePhilox4_32_10E0_ZNS1_27distribution_nullary_kernelIS7_f6float4S9_SL_SG_EEvSC_SI_RKT3_T4_EUlifE0_EEvlNS_15PhiloxCudaStateESH_SI_,"ax",@progbits
	.align	128
.text._ZN2at6native57_GLOBAL__N__cd6b329d_24_DistributionBernoulli_cu_7537a20d43distribution_elementwise_grid_stride_kernelIfLi4EZNS0_9templates4cuda21uniform_and_transformIN3c104HalfEfPNS_17CUDAGeneratorImplEZZZNS4_16bernoulli_kernelIS9_EEvRNS_18TensorIteratorBaseEdT_ENKUlvE_clEvENKUlvE6_clEvEUlfE_EEvSC_T1_T2_EUlP24curandStatePhilox4_32_10E0_ZNS1_27distribution_nullary_kernelIS7_f6float4S9_SL_SG_EEvSC_SI_RKT3_T4_EUlifE0_EEvlNS_15PhiloxCudaStateESH_SI_:
        .type           _ZN2at6native57_GLOBAL__N__cd6b329d_24_DistributionBernoulli_cu_7537a20d43distribution_elementwise_grid_stride_kernelIfLi4EZNS0_9templates4cuda21uniform_and_transformIN3c104HalfEfPNS_17CUDAGeneratorImplEZZZNS4_16bernoulli_kernelIS9_EEvRNS_18TensorIteratorBaseEdT_ENKUlvE_clEvENKUlvE6_clEvEUlfE_EEvSC_T1_T2_EUlP24curandStatePhilox4_32_10E0_ZNS1_27distribution_nullary_kernelIS7_f6float4S9_SL_SG_EEvSC_SI_RKT3_T4_EUlifE0_EEvlNS_15PhiloxCudaStateESH_SI_,@function
        .size           _ZN2at6native57_GLOBAL__N__cd6b329d_24_DistributionBernoulli_cu_7537a20d43distribution_elementwise_grid_stride_kernelIfLi4EZNS0_9templates4cuda21uniform_and_transformIN3c104HalfEfPNS_17CUDAGeneratorImplEZZZNS4_16bernoulli_kernelIS9_EEvRNS_18TensorIteratorBaseEdT_ENKUlvE_clEvENKUlvE6_clEvEUlfE_EEvSC_T1_T2_EUlP24curandStatePhilox4_32_10E0_ZNS1_27distribution_nullary_kernelIS7_f6float4S9_SL_SG_EEvSC_SI_RKT3_T4_EUlifE0_EEvlNS_15PhiloxCudaStateESH_SI_,(.L_x_7498 - _ZN2at6native57_GLOBAL__N__cd6b329d_24_DistributionBernoulli_cu_7537a20d43distribution_elementwise_grid_stride_kernelIfLi4EZNS0_9templates4cuda21uniform_and_transformIN3c104HalfEfPNS_17CUDAGeneratorImplEZZZNS4_16bernoulli_kernelIS9_EEvRNS_18TensorIteratorBaseEdT_ENKUlvE_clEvENKUlvE6_clEvEUlfE_EEvSC_T1_T2_EUlP24curandStatePhilox4_32_10E0_ZNS1_27distribution_nullary_kernelIS7_f6float4S9_SL_SG_EEvSC_SI_RKT3_T4_EUlifE0_EEvlNS_15PhiloxCudaStateESH_SI_)
        .other          _ZN2at6native57_GLOBAL__N__cd6b329d_24_DistributionBernoulli_cu_7537a20d43distribution_elementwise_grid_stride_kernelIfLi4EZNS0_9templates4cuda21uniform_and_transformIN3c104HalfEfPNS_17CUDAGeneratorImplEZZZNS4_16bernoulli_kernelIS9_EEvRNS_18TensorIteratorBaseEdT_ENKUlvE_clEvENKUlvE6_clEvEUlfE_EEvSC_T1_T2_EUlP24curandStatePhilox4_32_10E0_ZNS1_27distribution_nullary_kernelIS7_f6float4S9_SL_SG_EEvSC_SI_RKT3_T4_EUlifE0_EEvlNS_15PhiloxCudaStateESH_SI_,@"STO_CUDA_ENTRY STV_DEFAULT"
_ZN2at6native57_GLOBAL__N__cd6b329d_24_DistributionBernoulli_cu_7537a20d43distribution_elementwise_grid_stride_kernelIfLi4EZNS0_9templates4cuda21uniform_and_transformIN3c104HalfEfPNS_17CUDAGeneratorImplEZZZNS4_16bernoulli_kernelIS9_EEvRNS_18TensorIteratorBaseEdT_ENKUlvE_clEvENKUlvE6_clEvEUlfE_EEvSC_T1_T2_EUlP24curandStatePhilox4_32_10E0_ZNS1_27distribution_nullary_kernelIS7_f6float4S9_SL_SG_EEvSC_SI_RKT3_T4_EUlifE0_EEvlNS_15PhiloxCudaStateESH_SI_:
        /* <DEDUP_REMOVED lines=94> */
[----:B------:R-:W-:Y:S05]  /*05e0*/  CALL.REL.NOINC `($__internal_8_$__cuda_sm20_div_s64) ;  /* 0x0000004c00207944 */ /* 0x000fea0003c00000 */
[----:B------:R-:W-:Y:S01]  /*05f0*/  IMAD.MOV.U32 R2, RZ, RZ, R0 ;  /* 0x000000ffff027224 */ /* 0x000fe200078e0000 */
[----:B------:R-:W-:Y:S01]  /*0600*/  MOV R3, R7 ;  /* 0x0000000700037202 */ /* 0x000fe20000000f00 */
[----:B------:R-:W-:Y:S06]  /*0610*/  BRA `(.L_x_131) ;  /* 0x0000000000587947 */ /* 0x000fec0003800000 */
.L_x_130:
        /* <DEDUP_REMOVED lines=22> */
.L_x_131:
        /* <DEDUP_REMOVED lines=69> */
.L_x_147:
        /* <DEDUP_REMOVED lines=13> */
.L_x_133:
[----:B------:R-:W-:Y:S05]  /*0ca0*/  BSYNC B0 ;  /* 0x0000000000007941 */ /* 0x000fea0003800000 */
.L_x_132:
        /* <DEDUP_REMOVED lines=69> */
.L_x_135:
[----:B------:R-:W-:Y:S01]  /*1100*/  IMAD.MOV.U32 R37, RZ, RZ, R4 ;  /* 0x000000ffff257224 */ /* 0x000fe200078e0004 */
[----:B------:R-:W-:Y:S01]  /*1110*/  MOV R23, R0 ;  /* 0x0000000000177202 */ /* 0x000fe20000000f00 */
[----:B------:R-:W-:Y:S01]  /*1120*/  IMAD.MOV.U32 R2, RZ, RZ, R7 ;  /* 0x000000ffff027224 */ /* 0x000fe200078e0007 */
[----:B------:R-:W-:-:S07]  /*1130*/  MOV R3, R20 ;  /* 0x0000001400037202 */ /* 0x000fce0000000f00 */
.L_x_134:
        /* <DEDUP_REMOVED lines=251> */
.L_x_138:
        /* <DEDUP_REMOVED lines=9> */
[----:B------:R-:W-:-:S05]  /*2180*/  F2FP.F16.F32.PACK_AB R2, RZ, R2 ;  /* 0x00000002ff02723e */ /* 0x000fca00000000ff */
[----:B------:R0:W-:Y:S02]  /*2190*/  STG.E.U16 desc[UR60][R22.64], R2 ;  /* 0x0000000216007986 */ /* 0x0001e4000c10153c */
.L_x_137:
[----:B------:R-:W-:Y:S05]  /*21a0*/  BSYNC B0 ;  /* 0x0000000000007941 */ /* 0x000fea0003800000 */
.L_x_136:
        /* <DEDUP_REMOVED lines=247> */
.L_x_141:
        /* <DEDUP_REMOVED lines=11> */
.L_x_140:
[----:B------:R-:W-:Y:S05]  /*31d0*/  BSYNC B0 ;  /* 0x0000000000007941 */ /* 0x000fea0003800000 */
.L_x_139:
        /* <DEDUP_REMOVED lines=243> */
.L_x_144:
        /* <DEDUP_REMOVED lines=8> */
[----:B------:R-:W-:Y:S02]  /*4190*/  F2FP.F16.F32.PACK_AB R0, RZ, R5 ;  /* 0x00000005ff00723e */ /* 0x000fe400000000ff */
[----:B------:R-:W-:-:S05]  /*41a0*/  IADD3.X R5, RZ, UR35, RZ, P0, !PT ;  /* 0x00000023ff057c10 */ /* 0x000fca00087fe4ff */
[----:B------:R0:W-:Y:S04]  /*41b0*/  STG.E.U16 desc[UR60][R4.64], R0 ;  /* 0x0000000004007986 */ /* 0x0001e8000c10153c */
.L_x_143:
[----:B------:R-:W-:Y:S05]  /*41c0*/  BSYNC B0 ;  /* 0x0000000000007941 */ /* 0x000fea0003800000 */
.L_x_142:
        /* <DEDUP_REMOVED lines=244> */
.L_x_146:
        /* <DEDUP_REMOVED lines=11> */
.L_x_145:
        /* <DEDUP_REMOVED lines=11> */
        .weak           $__internal_8_$__cuda_sm20_div_s64
        .type           $__internal_8_$__cuda_sm20_div_s64,@function
        .size           $__internal_8_$__cuda_sm20_div_s64,(.L_x_7498 - $__internal_8_$__cuda_sm20_div_s64)
$__internal_8_$__cuda_sm20_div_s64:
        /* <DEDUP_REMOVED lines=75> */
[----:B------:R-:W-:Y:S06]  /*5720*/  RET.REL.NODEC R2 `(_ZN2at6native57_GLOBAL__N__cd6b329d_24_DistributionBernoulli_cu_7537a20d43distribution_elementwise_grid_stride_kernelIfLi4EZNS0_9templates4cuda21uniform_and_transformIN3c104HalfEfPNS_17CUDAGeneratorImplEZZZNS4_16bernoulli_kernelIS9_EEvRNS_18TensorIteratorBaseEdT_ENKUlvE_clEvENKUlvE6_clEvEUlfE_EEvSC_T1_T2_EUlP24curandStatePhilox4_32_10E0_ZNS1_27distribution_nullary_kernelIS7_f6float4S9_SL_SG_EEvSC_SI_RKT3_T4_EUlifE0_EEvlNS_15PhiloxCudaStateESH_SI_) ;  /* 0xffffffa802347950 */ /* 0x000fec0003c3ffff */
.L_x_148:
        /* <DEDUP_REMOVED lines=13> */
.L_x_7498:


//--------------------- .text._ZN2at6native57_GLOBAL__N__cd6b329d_24_DistributionBernoulli_cu_7537a20d43distribution_elementwise_grid_stride_kernelIfLi4EZNS0_9templates4cuda21uniform_and_transformIN3c104HalfEfPNS_17CUDAGeneratorImplEZZZNS4_16bernoulli_kernelIS9_EEvRNS_18TensorIteratorBaseEdT_ENKUlvE_clEvENKUlvE6_clEvEUlfE_EEvSC_T1_T2_EUlP24curandStatePhilox4_32_10E0_ZNS1_27distribution_nullary_kernelIS7_f6float4S9_SL_SG_EEvSC_SI_RKT3_T4_EUlifE_EEvlNS_15PhiloxCudaStateESH_SI_ --------------------------
	.section	.text._ZN2at6native57_GLOBAL__N__cd6b329d_24_DistributionBernoulli_cu_7537a20d43distribution_elementwise_grid_stride_kernelIfLi4EZNS0_9templates4cuda21uniform_and_transformIN3c104HalfEfPNS_17CUDAGeneratorImplEZZZNS4_16bernoulli_kernelIS9_EEvRNS_18TensorIteratorBaseEdT_ENKUlvE_clEvENKUlvE6_clEvEUlfE_EEvSC_T1_T2_EUlP24curandStatePhilox4_32_10E0_ZNS1_27distribution_nullary_kernelIS7_f6float4S9_SL_SG_EEvSC_SI_RKT3_T4_EUlifE_EEvlNS_15PhiloxCudaStateESH_SI_,"ax",@progbits
	.align	128
.text._ZN2at6native57_GLOBAL__N__cd6b329d_24_DistributionBernoulli_cu_7537a20d43distribution_elementwise_grid_stride_kernelIfLi4EZNS0_9templates4cuda21uniform_and_transformIN3c104HalfEfPNS_17CUDAGeneratorImplEZZZNS4_16bernoulli_kernelIS9_EEvRNS_18TensorIteratorBaseEdT_ENKUlvE_clEvENKUlvE6_clEvEUlfE_EEvSC_T1_T2_EUlP24curandStatePhilox4_32_10E0_ZNS1_27distribution_nullary_kernelIS7_f6float4S9_SL_SG_EEvSC_SI_RKT3_T4_EUlifE_EEvlNS_15PhiloxCudaStateESH_SI_:
        .type           _ZN2at6native57_GLOBAL__N__cd6b329d_24_DistributionBernoulli_cu_7537a20d43distribution_elementwise_grid_stride_kernelIfLi4EZNS0_9templates4cuda21uniform_and_transformIN3c104HalfEfPNS_17CUDAGeneratorImplEZZZNS4_16bernoulli_kernelIS9_EEvRNS_18TensorIteratorBaseEdT_ENKUlvE_clEvENKUlvE6_clEvEUlfE_EEvSC_T1_T2_EUlP24curandStatePhilox4_32_10E0_ZNS1_27distribution_nullary_kernelIS7_f6float4S9_SL_SG_EEvSC_SI_RKT3_T4_EUlifE_EEvlNS_15PhiloxCudaStateESH_SI_,@function
        .size           _ZN2at6native57_GLOBAL__N__cd6b329d_24_DistributionBernoulli_cu_7537a20d43distribution_elementwise_grid_stride_kernelIfLi4EZNS0_9templates4cuda21uniform_and_transformIN3c104HalfEfPNS_17CUDAGeneratorImplEZZZNS4_16bernoulli_kernelIS9_EEvRNS_18TensorIteratorBaseEdT_ENKUlvE_clEvENKUlvE6_clEvEUlfE_EEvSC_T1_T2_EUlP24curandStatePhilox4_32_10E0_ZNS1_27distribution_nullary_kernelIS7_f6float4S9_SL_SG_EEvSC_SI_RKT3_T4_EUlifE_EEvlNS_15PhiloxCudaStateESH_SI_,(.L_x_7500 - _ZN2at6native57_GLOBAL__N__cd6b329d_24_DistributionBernoulli_cu_7537a20d43distribution_elementwise_grid_stride_kernelIfLi4EZNS0_9templates4cuda21uniform_and_transformIN3c104HalfEfPNS_17CUDAGeneratorImplEZZZNS4_16bernoulli_kernelIS9_EEvRNS_18TensorIteratorBaseEdT_ENKUlvE_clEvENKUlvE6_clEvEUlfE_EEvSC_T1_T2_EUlP24curandStatePhilox4_32_10E0_ZNS1_27distribution_nullary_kernelIS7_f6float4S9_SL_SG_EEvSC_SI_RKT3_T4_EUlifE_EEvlNS_15PhiloxCudaStateESH_SI_)
        .other          _ZN2at6native57_GLOBAL__N__cd6b329d_24_DistributionBernoulli_cu_7537a20d43distribution_elementwise_grid_stride_kernelIfLi4EZNS0_9templates4cuda21uniform_and_transformIN3c104HalfEfPNS_17CUDAGeneratorImplEZZZNS4_16bernoulli_kernelIS9_EEvRNS_18TensorIteratorBaseEdT_ENKUlvE_clEvENKUlvE6_clEvEUlfE_EEvSC_T1_T2_EUlP24curandStatePhilox4_32_10E0_ZNS1_27distribution_nullary_kernelIS7_f6float4S9_SL_SG_EEvSC_SI_RKT3_T4_EUlifE_EEvlNS_15PhiloxCudaStateESH_SI_,@"STO_CUDA_ENTRY STV_DEFAULT"
_ZN2at6native57_GLOBAL__N__cd6b329d_24_DistributionBernoulli_cu_7537a20d43distribution_elementwise_grid_stride_kernelIfLi4EZNS0_9templates4cuda21uniform_and_transformIN3c104HalfEfPNS_17CUDAGeneratorImplEZZZNS4_16bernoulli_kernelIS9_EEvRNS_18TensorIteratorBaseEdT_ENKUlvE_clEvENKUlvE6_clEvEUlfE_EEvSC_T1_T2_EUlP24curandStatePhilox4_32_10E0_ZNS1_27distribution_nullary_kernelIS7_f6float4S9_SL_SG_EEvSC_SI_RKT3_T4_EUlifE_EEvlNS_15PhiloxCudaStateESH_SI_:
        /* <DEDUP_REMOVED lines=92> */
[----:B------:R-:W-:Y:S05]  /*05c0*/  CALL.REL.NOINC `($__internal_9_$__cuda_sm20_div_s64) ;  /* 0x0000000c002c7944 */ /* 0x000fea0003c00000 */
[----:B------:R-:W-:Y:S02]  /*05d0*/  IMAD.MOV.U32 R24, RZ, RZ, R26 ;  /* 0x000000ffff187224 */ /* 0x000fe400078e001a */
[----:B------:R-:W-:Y:S01]  /*05e0*/  IMAD.MOV.U32 R25, RZ, RZ, R27 ;  /* 0x000000ffff197224 */ /* 0x000fe200078e001b */
[----:B------:R-:W-:Y:S06]  /*05f0*/  BRA `(.L_x_150) ;  /* 0x00000000005c7947 */ /* 0x000fec0003800000 */
.L_x_149:
        /* <DEDUP_REMOVED lines=23> */
.L_x_150:
        /* <DEDUP_REMOVED lines=27> */
.L_x_162:
        /* <DEDUP_REMOVED lines=13> */
.L_x_152:
[----:B------:R-:W-:Y:S05]  /*09f0*/  BSYNC B0 ;  /* 0x0000000000007941 */ /* 0x000fea0003800000 */
.L_x_151:
        /* <DEDUP_REMOVED lines=60> */
.L_x_154:
[----:B------:R-:W-:Y:S01]  /*0dc0*/  IMAD.MOV.U32 R26, RZ, RZ, R35 ;  /* 0x000000ffff1a7224 */ /* 0x000fe200078e0023 */
[----:B------:R-:W-:Y:S01]  /*0dd0*/  MOV R32, R30 ;  /* 0x0000001e00207202 */ /* 0x000fe20000000f00 */
[----:B------:R-:W-:Y:S02]  /*0de0*/  IMAD.MOV.U32 R46, RZ, RZ, R33 ;  /* 0x000000ffff2e7224 */ /* 0x000fe400078e0021 */
[----:B------:R-:W-:-:S07]  /*0df0*/  IMAD.MOV.U32 R45, RZ, RZ, R28 ;  /* 0x000000ffff2d7224 */ /* 0x000fce00078e001c */
.L_x_153:
        /* <DEDUP_REMOVED lines=10> */
[----:B------:R-:W-:Y:S02]  /*0ea0*/  F2FP.F16.F32.PACK_AB R35, RZ, R27 ;  /* 0x0000001bff23723e */ /* 0x000fe400000000ff */
[----:B------:R-:W-:-:S05]  /*0eb0*/  LEA.HI.X.SX32 R27, R36, UR7, 0x1, P0 ;  /* 0x00000007241b7c11 */ /* 0x000fca00080f0eff */
[----:B------:R0:W-:Y:S04]  /*0ec0*/  STG.E.U16 desc[UR8][R26.64], R35 ;  /* 0x000000231a007986 */ /* 0x0001e8000c101508 */
.L_x_156:
[----:B------:R-:W-:Y:S05]  /*0ed0*/  BSYNC B0 ;  /* 0x0000000000007941 */ /* 0x000fea0003800000 */
.L_x_155:
        /* <DEDUP_REMOVED lines=24> */
[----:B------:R-:W-:Y:S02]  /*1060*/  F2FP.F16.F32.PACK_AB R45, RZ, R45 ;  /* 0x0000002dff2d723e */ /* 0x000fe400000000ff */
[----:B------:R-:W-:-:S05]  /*1070*/  LEA.HI.X.SX32 R27, R27, UR7, 0x1, P2 ;  /* 0x000000071b1b7c11 */ /* 0x000fca00090f0eff */
[----:B------:R0:W-:Y:S04]  /*1080*/  STG.E.U16 desc[UR8][R26.64], R45 ;  /* 0x0000002d1a007986 */ /* 0x0001e8000c101508 */
.L_x_158:
[----:B------:R-:W-:Y:S05]  /*1090*/  BSYNC B0 ;  /* 0x0000000000007941 */ /* 0x000fea0003800000 */
.L_x_157:
[----:B------:R-:W-:Y:S01]  /*10a0*/  BSSY B0, `(.L_x_159) ;  /* 0x000000a000007945 */ /* 0x000fe20003800000 */
[----:B------:R-:W-:Y:S01]  /*10b0*/  I2FP.F32.U32 R32, R32 ;  /* 0x0000002000207245 */ /* 0x000fe20000201000 */
[----:B------:R-:W-:Y:S02]  /*10c0*/  FFMA.FTZ R40, R40, R33, 1.1641532182693481445e-10 ;  /* 0x2f00000028287423 */ /* 0x000fe40000010021 */
[----:B------:R-:W-:Y:S05]  /*10d0*/  @P1 BRA `(.L_x_160) ;  /* 0x0000000000181947 */ /* 0x000fea0003800000 */
[----:B------:R-:W-:Y:S01]  /*10e0*/  IMAD R47, R47, UR5, RZ ;  /* 0x000000052f2f7c24 */ /* 0x000fe2000f8e02ff */
[----:B0-----:R-:W-:-:S04]  /*10f0*/  FSET.BF.LT.FTZ.AND R27, R40, R39, PT ;  /* 0x00000027281b720a */ /* 0x001fc80003811000 */
[C---:B------:R-:W-:Y:S02]  /*1100*/  IADD3 R26, P1, R47.reuse, UR6, RZ ;  /* 0x000000062f1a7c10 */ /* 0x040fe4000ff3e0ff */
[----:B------:R-:W-:Y:S02]  /*1110*/  F2FP.F16.F32.PACK_AB R40, RZ, R27 ;  /* 0x0000001bff28723e */ /* 0x000fe400000000ff */
[----:B------:R-:W-:-:S05]  /*1120*/  LEA.HI.X.SX32 R27, R47, UR7, 0x1, P1 ;  /* 0x000000072f1b7c11 */ /* 0x000fca00088f0eff */
[----:B------:R1:W-:Y:S04]  /*1130*/  STG.E.U16 desc[UR8][R26.64], R40 ;  /* 0x000000281a007986 */ /* 0x0003e8000c101508 */
.L_x_160:
[----:B------:R-:W-:Y:S05]  /*1140*/  BSYNC B0 ;  /* 0x0000000000007941 */ /* 0x000fea0003800000 */
.L_x_159:
[----:B------:R-:W-:Y:S01]  /*1150*/  FFMA.FTZ R32, R32, R33, 1.1641532182693481445e-10 ;  /* 0x2f00000020207423 */ /* 0x000fe20000010021 */
[----:B------:R-:W-:Y:S06]  /*1160*/  @P0 BRA `(.L_x_161) ;  /* 0x0000000000180947 */ /* 0x000fec0003800000 */
[----:B------:R-:W-:Y:S01]  /*1170*/  IMAD R35, R35, UR5, RZ ;  /* 0x0000000523237c24 */ /* 0x000fe2000f8e02ff */
[----:B01----:R-:W-:-:S04]  /*1180*/  FSET.BF.LT.FTZ.AND R27, R32, R39, PT ;  /* 0x00000027201b720a */ /* 0x003fc80003811000 */
[C---:B------:R-:W-:Y:S02]  /*1190*/  IADD3 R26, P0, R35.reuse, UR6, RZ ;  /* 0x00000006231a7c10 */ /* 0x040fe4000ff1e0ff */
[----:B------:R-:W-:Y:S02]  /*11a0*/  F2FP.F16.F32.PACK_AB R32, RZ, R27 ;  /* 0x0000001bff20723e */ /* 0x000fe400000000ff */
[----:B------:R-:W-:-:S05]  /*11b0*/  LEA.HI.X.SX32 R27, R35, UR7, 0x1, P0 ;  /* 0x00000007231b7c11 */ /* 0x000fca00080f0eff */
[----:B------:R2:W-:Y:S04]  /*11c0*/  STG.E.U16 desc[UR8][R26.64], R32 ;  /* 0x000000201a007986 */ /* 0x0005e8000c101508 */
.L_x_161:
        /* <DEDUP_REMOVED lines=11> */
        .weak           $__internal_9_$__cuda_sm20_div_s64
        .type           $__internal_9_$__cuda_sm20_div_s64,@function
        .size           $__internal_9_$__cuda_sm20_div_s64,(.L_x_7500 - $__internal_9_$__cuda_sm20_div_s64)
$__internal_9_$__cuda_sm20_div_s64:
        /* <DEDUP_REMOVED lines=74> */
[----:B------:R-:W-:Y:S06]  /*1720*/  RET.REL.NODEC R24 `(_ZN2at6native57_GLOBAL__N__cd6b329d_24_DistributionBernoulli_cu_7537a20d43distribution_elementwise_grid_stride_kernelIfLi4EZNS0_9templates4cuda21uniform_and_transformIN3c104HalfEfPNS_17CUDAGeneratorImplEZZZNS4_16bernoulli_kernelIS9_EEvRNS_18TensorIteratorBaseEdT_ENKUlvE_clEvENKUlvE6_clEvEUlfE_EEvSC_T1_T2_EUlP24curandStatePhilox4_32_10E0_ZNS1_27distribution_nullary_kernelIS7_f6float4S9_SL_SG_EEvSC_SI_RKT3_T4_EUlifE_EEvlNS_15PhiloxCudaStateESH_SI_) ;  /* 0xffffffe818347950 */ /* 0x000fec0003c3ffff */
.L_x_163:
        /* <DEDUP_REMOVED lines=13> */
.L_x_7500:


//--------------------- .text._ZN2at6native57_GLOBAL__N__cd6b329d_24_DistributionBernoulli_cu_7537a20d43distribution_elementwise_grid_stride_kernelIfLi4EZNS0_9templates4cuda21uniform_and_transformIN3c104HalfEfPNS_17CUDAGeneratorImplEZZZNS4_16bernoulli_kernelIS9_EEvRNS_18TensorIteratorBaseEdT_ENKUlvE_clEvENKUlvE6_clEvEUlfE_EEvSC_T1_T2_EUlP24curandStatePhilox4_32_10E_ZNS1_27distribution_nullary_kernelIS7_f7double2S9_SL_SG_EEvSC_SI_RKT3_T4_EUlifE0_EEvlNS_15PhiloxCudaStateESH_SI_ --------------------------
	.section	.text._ZN2at6native57_GLOBAL__N__cd6b329d_24_DistributionBernoulli_cu_7537a20d43distribution_elementwise_grid_stride_kernelIfLi4EZNS0_9templates4cuda21uniform_and_transformIN3c104HalfEfPNS_17CUDAGeneratorImplEZZZNS4_16bernoulli_kernelIS9_EEvRNS_18TensorIteratorBaseEdT_ENKUlvE_clEvENKUlvE6_clEvEUlfE_EEvSC_T1_T2_EUlP24curandStatePhilox4_32_10E_ZNS1_27distribution_nullary_kernelIS7_f7double2S9_SL_SG_EEvSC_SI_RKT3_T4_EUlifE0_EEvlNS_15PhiloxCudaStateESH_SI_,"ax",@progbits
	.align	128
.text._ZN2at6native57_GLOBAL__N__cd6b329d_24_DistributionBernoulli_cu_7537a20d43distribution_elementwise_grid_stride_kernelIfLi4EZNS0_9templates4cuda21uniform_and_transformIN3c104HalfEfPNS_17CUDAGeneratorImplEZZZNS4_16bernoulli_kernelIS9_EEvRNS_18TensorIteratorBaseEdT_ENKUlvE_clEvENKUlvE6_clEvEUlfE_EEvSC_T1_T2_EUlP24curandStatePhilox4_32_10E_ZNS1_27distribution_nullary_kernelIS7_f7double2S9_SL_SG_EEvSC_SI_RKT3_T4_EUlifE0_EEvlNS_15PhiloxCudaStateESH_SI_:
        .type           _ZN2at6native57_GLOBAL__N__cd6b329d_24_DistributionBernoulli_cu_7537a20d43distribution_elementwise_grid_stride_kernelIfLi4EZNS0_9templates4cuda21uniform_and_transformIN3c104HalfEfPNS_17CUDAGeneratorImplEZZZNS4_16bernoulli_kernelIS9_EEvRNS_18TensorIteratorBaseEdT_ENKUlvE_clEvENKUlvE6_clEvEUlfE_EEvSC_T1_T2_EUlP24curandStatePhilox4_32_10E_ZNS1_27distribution_nullary_kernelIS7_f7double2S9_SL_SG_EEvSC_SI_RKT3_T4_EUlifE0_EEvlNS_15PhiloxCudaStateESH_SI_,@function
        .size           _ZN2at6native57_GLOBAL__N__cd6b329d_24_DistributionBernoulli_cu_7537a20d43distribution_elementwise_grid_stride_kernelIfLi4EZNS0_9templates4cuda21uniform_and_transformIN3c104HalfEfPNS_17CUDAGeneratorImplEZZZNS4_16bernoulli_kernelIS9_EEvRNS_18TensorIteratorBaseEdT_ENKUlvE_clEvENKUlvE6_clEvEUlfE_EEvSC_T1_T2_EUlP24curandStatePhilox4_32_10E_ZNS1_27distribution_nullary_kernelIS7_f7double2S9_SL_SG_EEvSC_SI_RKT3_T4_EUlifE0_EEvlNS_15PhiloxCudaStateESH_SI_,(.L_x_7502 - _ZN2at6native57_GLOBAL__N__cd6b329d_24_DistributionBernoulli_cu_7537a20d43distribution_elementwise_grid_stride_kernelIfLi4EZNS0_9templates4cuda21uniform_and_transformIN3c104HalfEfPNS_17CUDAGeneratorImplEZZZNS4_16bernoulli_kernelIS9_EEvRNS_18TensorIteratorBaseEdT_ENKUlvE_clEvENKUlvE6_clEvEUlfE_EEvSC_T1_T2_EUlP24curandStatePhilox4_32_10E_ZNS1_27distribution_nullary_kernelIS7_f7double2S9_SL_SG_EEvSC_SI_RKT3_T4_EUlifE0_EEvlNS_15PhiloxCudaStateESH_SI_)
        .other          _ZN2at6native57_GLOBAL__N__cd6b329d_24_DistributionBernoulli_cu_7537a20d43distribution_elementwise_grid_stride_kernelIfLi4EZNS0_9templates4cuda21uniform_and_transformIN3c104HalfEfPNS_17CUDAGeneratorImplEZZZNS4_16bernoulli_kernelIS9_EEvRNS_18TensorIteratorBaseEdT_ENKUlvE_clEvENKUlvE6_clEvEUlfE_EEvSC_T1_T2_EUlP24curandStatePhilox4_32_10E_ZNS1_27distribution_nullary_kernelIS7_f7double2S9_SL_SG_EEvSC_SI_RKT3_T4_EUlifE0_EEvlNS_15PhiloxCudaStateESH_SI_,@"STO_CUDA_ENTRY STV_DEFAULT"
_ZN2at6native57_GLOBAL__N__cd6b329d_24_DistributionBernoulli_cu_7537a20d43distribution_elementwise_grid_stride_kernelIfLi4EZNS0_9templates4cuda21uniform_and_transformIN3c104HalfEfPNS_17CUDAGeneratorImplEZZZNS4_16bernoulli_kernelIS9_EEvRNS_18TensorIteratorBaseEdT_ENKUlvE_clEvENKUlvE6_clEvEUlfE_EEvSC_T1_T2_EUlP24curandStatePhilox4_32_10E_ZNS1_27distribution_nullary_kernelIS7_f7double2S9_SL_SG_EEvSC_SI_RKT3_T4_EUlifE0_EEvlNS_15PhiloxCudaStateESH_SI_:
        /* <DEDUP_REMOVED lines=92> */
[----:B------:R-:W-:Y:S05]  /*05c0*/  CALL.REL.NOINC `($__internal_10_$__cuda_sm20_div_s64) ;  /* 0x0000004c00547944 */ /* 0x000fea0003c00000 */
[----:B------:R-:W-:Y:S05]  /*05d0*/  BRA `(.L_x_165) ;  /* 0x0000000000587947 */ /* 0x000fea0003800000 */
.L_x_164:
        /* <DEDUP_REMOVED lines=22> */
.L_x_165:
        /* <DEDUP_REMOVED lines=74> */
.L_x_181:
        /* <DEDUP_REMOVED lines=13> */
.L_x_167:
[----:B------:R-:W-:Y:S05]  /*0cb0*/  BSYNC B0 ;  /* 0x0000000000007941 */ /* 0x000fea0003800000 */
.L_x_166:
        /* <DEDUP_REMOVED lines=69> */
.L_x_169:
[----:B------:R-:W-:Y:S01]  /*1110*/  IMAD.MOV.U32 R35, RZ, RZ, R36 ;  /* 0x000000ffff237224 */ /* 0x000fe200078e0024 */
[----:B------:R-:W-:Y:S01]  /*1120*/  MOV R39, R26 ;  /* 0x0000001a00277202 */ /* 0x000fe20000000f00 */
[----:B------:R-:W-:Y:S01]  /*1130*/  IMAD.MOV.U32 R25, RZ, RZ, R33 ;  /* 0x000000ffff197224 */ /* 0x000fe200078e0021 */
[----:B------:R-:W-:-:S07]  /*1140*/  MOV R24, R22 ;  /* 0x0000001600187202 */ /* 0x000fce0000000f00 */
.L_x_168:
        /* <DEDUP_REMOVED lines=252> */
.L_x_172:
        /* <DEDUP_REMOVED lines=8> */
[----:B------:R-:W-:Y:S01]  /*2190*/  F2FP.F16.F32.PACK_AB R35, RZ, R27 ;  /* 0x0000001bff23723e */ /* 0x000fe200000000ff */
[----:B------:R-:W-:-:S05]  /*21a0*/  IMAD.X R27, RZ, RZ, UR35, P0 ;  /* 0x00000023ff1b7e24 */ /* 0x000fca00080e06ff */
[----:B------:R0:W-:Y:S02]  /*21b0*/  STG.E.U16 desc[UR58][R26.64], R35 ;  /* 0x000000231a007986 */ /* 0x0001e4000c10153a */
.L_x_171:
[----:B------:R-:W-:Y:S05]  /*21c0*/  BSYNC B0 ;  /* 0x0000000000007941 */ /* 0x000fea0003800000 */
.L_x_170:
        /* <DEDUP_REMOVED lines=247> */
.L_x_175:
        /* <DEDUP_REMOVED lines=8> */
[----:B------:R-:W-:Y:S02]  /*31c0*/  F2FP.F16.F32.PACK_AB R25, RZ, R27 ;  /* 0x0000001bff19723e */ /* 0x000fe400000000ff */
[----:B------:R-:W-:-:S05]  /*31d0*/  IADD3.X R27, RZ, UR35, RZ, P0, !PT ;  /* 0x00000023ff1b7c10 */ /* 0x000fca00087fe4ff */
[----:B------:R0:W-:Y:S02]  /*31e0*/  STG.E.U16 desc[UR58][R26.64], R25 ;  /* 0x000000191a007986 */ /* 0x0001e4000c10153a */
.L_x_174:
[----:B------:R-:W-:Y:S05]  /*31f0*/  BSYNC B0 ;  /* 0x0000000000007941 */ /* 0x000fea0003800000 */
.L_x_173:
        /* <DEDUP_REMOVED lines=255> */
.L_x_178:
[----:B------:R-:W-:Y:S02]  /*41f0*/  ULDC.64 UR34, c[0x0][0x3d0] ;  /* 0x0000f40000227ab9 */ /* 0x000fe40000000a00 */
[----:B------:R-:W-:-:S05]  /*4200*/  IADD3 R26, P0, R26, UR34, RZ ;  /* 0x000000221a1a7c10 */ /* 0x000fca000ff1e0ff */
[----:B------:R-:W-:-:S05]  /*4210*/  IMAD.X R27, RZ, RZ, UR35, P0 ;  /* 0x00000023ff1b7e24 */ /* 0x000fca00080e06ff */
[----:B------:R0:W-:Y:S03]  /*4220*/  STG.E.U16 desc[UR58][R26.64], RZ ;  /* 0x000000ff1a007986 */ /* 0x0001e6000c10153a */
.L_x_177:
[----:B------:R-:W-:Y:S05]  /*4230*/  BSYNC B0 ;  /* 0x0000000000007941 */ /* 0x000fea0003800000 */
.L_x_176:
        /* <DEDUP_REMOVED lines=255> */
.L_x_180:
[----:B------:R-:W-:Y:S02]  /*5230*/  ULDC.64 UR34, c[0x0][0x3d0] ;  /* 0x0000f40000227ab9 */ /* 0x000fe40000000a00 */
[----:B------:R-:W-:-:S04]  /*5240*/  IADD3 R26, P0, R26, UR34, RZ ;  /* 0x000000221a1a7c10 */ /* 0x000fc8000ff1e0ff */
[----:B------:R-:W-:-:S05]  /*5250*/  IADD3.X R27, RZ, UR35, RZ, P0, !PT ;  /* 0x00000023ff1b7c10 */ /* 0x000fca00087fe4ff */
[----:B------:R1:W-:Y:S04]  /*5260*/  STG.E.U16 desc[UR58][R26.64], RZ ;  /* 0x000000ff1a007986 */ /* 0x0003e8000c10153a */
.L_x_179:
        /* <DEDUP_REMOVED lines=11> */
        .weak           $__internal_10_$__cuda_sm20_div_s64
        .type           $__internal_10_$__cuda_sm20_div_s64,@function
        .size           $__internal_10_$__cuda_sm20_div_s64,(.L_x_7502 - $__internal_10_$__cuda_sm20_div_s64)
$__internal_10_$__cuda_sm20_div_s64:
        /* <DEDUP_REMOVED lines=74> */
[----:B------:R-:W-:Y:S06]  /*57c0*/  RET.REL.NODEC R26 `(_ZN2at6native57_GLOBAL__N__cd6b329d_24_DistributionBernoulli_cu_7537a20d43distribution_elementwise_grid_stride_kernelIfLi4EZNS0_9templates4cuda21uniform_and_transformIN3c104HalfEfPNS_17CUDAGeneratorImplEZZZNS4_16bernoulli_kernelIS9_EEvRNS_18TensorIteratorBaseEdT_ENKUlvE_clEvENKUlvE6_clEvEUlfE_EEvSC_T1_T2_EUlP24curandStatePhilox4_32_10E_ZNS1_27distribution_nullary_kernelIS7_f7double2S9_SL_SG_EEvSC_SI_RKT3_T4_EUlifE0_EEvlNS_15PhiloxCudaStateESH_SI_) ;  /* 0xffffffa81a0c7950 */ /* 0x000fec0003c3ffff */
.L_x_182:
        /* <DEDUP_REMOVED lines=11> */
.L_x_7502:


//--------------------- .text._ZN2at6native57_GLOBAL__N__cd6b329d_24_DistributionBernoulli_cu_7537a20d43distribution_elementwise_grid_stride_kernelIfLi4EZNS0_9templates4cuda21uniform_and_transformIN3c104HalfEfPNS_17CUDAGeneratorImplEZZZNS4_16bernoulli_kernelIS9_EEvRNS_18TensorIteratorBaseEdT_ENKUlvE_clEvENKUlvE6_clEvEUlfE_EEvSC_T1_T2_EUlP24curandStatePhilox4_32_10E_ZNS1_27distribution_nullary_kernelIS7_f7double2S9_SL_SG_EEvSC_SI_RKT3_T4_EUlifE_EEvlNS_15PhiloxCudaStateESH_SI_ --------------------------
	.section	.text._ZN2at6native57_GLOBAL__N__cd6b329d_24_DistributionBernoulli_cu_7537a20d43distribution_elementwise_grid_stride_kernelIfLi4EZNS0_9templates4cuda21uniform_and_transformIN3c104HalfEfPNS_17CUDAGeneratorImplEZZZNS4_16bernoulli_kernelIS9_EEvRNS_18TensorIteratorBaseEdT_ENKUlvE_clEvENKUlvE6_clEvEUlfE_EEvSC_T1_T2_EUlP24curandStatePhilox4_32_10E_ZNS1_27distribution_nullary_kernelIS7_f7double2S9_SL_SG_EEvSC_SI_RKT3_T4_EUlifE_EEvlNS_15PhiloxCudaStateESH_SI_,"ax",@progbits
	.align	128
.text._ZN2at6native57_GLOBAL__N__cd6b329d_24_DistributionBernoulli_cu_7537a20d43distribution_elementwise_grid_stride_kernelIfLi4EZNS0_9templates4cuda21uniform_and_transformIN3c104HalfEfPNS_17CUDAGeneratorImplEZZZNS4_16bernoulli_kernelIS9_EEvRNS_18TensorIteratorBaseEdT_ENKUlvE_clEvENKUlvE6_clEvEUlfE_EEvSC_T1_T2_EUlP24curandStatePhilox4_32_10E_ZNS1_27distribution_nullary_kernelIS7_f7double2S9_SL_SG_EEvSC_SI_RKT3_T4_EUlifE_EEvlNS_15PhiloxCudaStateESH_SI_:
        .type           _ZN2at6native57_GLOBAL__N__cd6b329d_24_DistributionBernoulli_cu_7537a20d43distribution_elementwise_grid_stride_kernelIfLi4EZNS0_9templates4cuda21uniform_and_transformIN3c104HalfEfPNS_17CUDAGeneratorImplEZZZNS4_16bernoulli_kernelIS9_EEvRNS_18TensorIteratorBaseEdT_ENKUlvE_clEvENKUlvE6_clEvEUlfE_EEvSC_T1_T2_EUlP24curandStatePhilox4_32_10E_ZNS1_27distribution_nullary_kernelIS7_f7double2S9_SL_SG_EEvSC_SI_RKT3_T4_EUlifE_EEvlNS_15PhiloxCudaStateESH_SI_,@function
        .size           _ZN2at6native57_GLOBAL__N__cd6b329d_24_DistributionBernoulli_cu_7537a20d43distribution_elementwise_grid_stride_kernelIfLi4EZNS0_9templates4cuda21uniform_and_transformIN3c104HalfEfPNS_17CUDAGeneratorImplEZZZNS4_16bernoulli_kernelIS9_EEvRNS_18TensorIteratorBaseEdT_ENKUlvE_clEvENKUlvE6_clEvEUlfE_EEvSC_T1_T2_EUlP24curandStatePhilox4_32_10E_ZNS1_27distribution_nullary_kernelIS7_f7double2S9_SL_SG_EEvSC_SI_RKT3_T4_EUlifE_EEvlNS_15PhiloxCudaStateESH_SI_,(.L_x_7504 - _ZN2at6native57_GLOBAL__N__cd6b329d_24_DistributionBernoulli_cu_7537a20d43distribution_elementwise_grid_stride_kernelIfLi4EZNS0_9templates4cuda21uniform_and_transformIN3c104HalfEfPNS_17CUDAGeneratorImplEZZZNS4_16bernoulli_kernelIS9_EEvRNS_18TensorIteratorBaseEdT_ENKUlvE_clEvENKUlvE6_clEvEUlfE_EEvSC_T1_T2_EUlP24curandStatePhilox4_32_10E_ZNS1_27distribution_nullary_kernelIS7_f7double2S9_SL_SG_EEvSC_SI_RKT3_T4_EUlifE_EEvlNS_15PhiloxCudaStateESH_SI_)
        .other          _ZN2at6native57_GLOBAL__N__cd6b329d_24_DistributionBernoulli_cu_7537a20d43distribution_elementwise_grid_stride_kernelIfLi4EZNS0_9templates4cuda21uniform_and_transformIN3c104HalfEfPNS_17CUDAGeneratorImplEZZZNS4_16bernoulli_kernelIS9_EEvRNS_18TensorIteratorBaseEdT_ENKUlvE_clEvENKUlvE6_clEvEUlfE_EEvSC_T1_T2_EUlP24curandStatePhilox4_32_10E_ZNS1_27distribution_nullary_kernelIS7_f7double2S9_SL_SG_EEvSC_SI_RKT3_T4_EUlifE_EEvlNS_15PhiloxCudaStateESH_SI_,@"STO_CUDA_ENTRY STV_DEFAULT"
_ZN2at6native57_GLOBAL__N__cd6b329d_24_DistributionBernoulli_cu_7537a20d43distribution_elementwise_grid_stride_kernelIfLi4EZNS0_9templates4cuda21uniform_and_transformIN3c104HalfEfPNS_17CUDAGeneratorImplEZZZNS4_16bernoulli_kernelIS9_EEvRNS_18TensorIteratorBaseEdT_ENKUlvE_clEvENKUlvE6_clEvEUlfE_EEvSC_T1_T2_EUlP24curandStatePhilox4_32_10E_ZNS1_27distribution_nullary_kernelIS7_f7double2S9_SL_SG_EEvSC_SI_RKT3_T4_EUlifE_EEvlNS_15PhiloxCudaStateESH_SI_:
        /* <DEDUP_REMOVED lines=92> */
[----:B------:R-:W-:Y:S05]  /*05c0*/  CALL.REL.NOINC `($__internal_11_$__cuda_sm20_div_s64) ;  /* 0x0000000c004c7944 */ /* 0x000fea0003c00000 */
[----:B------:R-:W-:Y:S02]  /*05d0*/  IMAD.MOV.U32 R20, RZ, RZ, R22 ;  /* 0x000000ffff147224 */ /* 0x000fe400078e0016 */
[----:B------:R-:W-:Y:S01]  /*05e0*/  IMAD.MOV.U32 R21, RZ, RZ, R23 ;  /* 0x000000ffff157224 */ /* 0x000fe200078e0017 */
[----:B------:R-:W-:Y:S06]  /*05f0*/  BRA `(.L_x_184) ;  /* 0x00000000005c7947 */ /* 0x000fec0003800000 */
.L_x_183:
        /* <DEDUP_REMOVED lines=23> */
.L_x_184:
        /* <DEDUP_REMOVED lines=27> */
.L_x_193:
        /* <DEDUP_REMOVED lines=13> */
.L_x_186:
[----:B------:R-:W-:Y:S05]  /*09f0*/  BSYNC B0 ;  /* 0x0000000000007941 */ /* 0x000fea0003800000 */
.L_x_185:
        /* <DEDUP_REMOVED lines=60> */
.L_x_188:
[----:B------:R-:W-:Y:S01]  /*0dc0*/  IMAD.MOV.U32 R41, RZ, RZ, R43 ;  /* 0x000000ffff297224 */ /* 0x000fe200078e002b */
[----:B------:R-:W-:Y:S01]  /*0dd0*/  MOV R26, R24 ;  /* 0x00000018001a7202 */ /* 0x000fe20000000f00 */
[----:B------:R-:W-:Y:S02]  /*0de0*/  IMAD.MOV.U32 R40, RZ, RZ, R38 ;  /* 0x000000ffff287224 */ /* 0x000fe400078e0026 */
[----:B------:R-:W-:-:S07]  /*0df0*/  IMAD.MOV.U32 R42, RZ, RZ, R22 ;  /* 0x000000ffff2a7224 */ /* 0x000fce00078e0016 */
.L_x_187:
        /* <DEDUP_REMOVED lines=20> */
[----:B------:R-:W-:-:S05]  /*0f40*/  F2FP.F16.F32.PACK_AB R41, RZ, R41 ;  /* 0x00000029ff29723e */ /* 0x000fca00000000ff */
[----:B------:R0:W-:Y:S02]  /*0f50*/  STG.E.U16 desc[UR8][R26.64], R41 ;  /* 0x000000291a007986 */ /* 0x0001e4000c101508 */
.L_x_190:
[----:B------:R-:W-:Y:S05]  /*0f60*/  BSYNC B0 ;  /* 0x0000000000007941 */ /* 0x000fea0003800000 */
.L_x_189:
        /* <DEDUP_REMOVED lines=21> */
[----:B------:R-:W-:Y:S02]  /*10c0*/  F2FP.F16.F32.PACK_AB R25, RZ, R27 ;  /* 0x0000001bff19723e */ /* 0x000fe400000000ff */
[----:B------:R-:W-:-:S05]  /*10d0*/  LEA.HI.X.SX32 R27, R43, UR7, 0x1, P0 ;  /* 0x000000072b1b7c11 */ /* 0x000fca00080f0eff */
[----:B------:R0:W-:Y:S02]  /*10e0*/  STG.E.U16 desc[UR8][R26.64], R25 ;  /* 0x000000191a007986 */ /* 0x0001e4000c101508 */
.L_x_192:
[----:B------:R-:W-:Y:S05]  /*10f0*/  BSYNC B0 ;  /* 0x0000000000007941 */ /* 0x000fea0003800000 */
.L_x_191:
        /* <DEDUP_REMOVED lines=32> */
        .weak           $__internal_11_$__cuda_sm20_div_s64
        .type           $__internal_11_$__cuda_sm20_div_s64,@function
        .size           $__internal_11_$__cuda_sm20_div_s64,(.L_x_7504 - $__internal_11_$__cuda_sm20_div_s64)
$__internal_11_$__cuda_sm20_div_s64:
        /* <DEDUP_REMOVED lines=74> */
[----:B------:R-:W-:Y:S06]  /*17a0*/  RET.REL.NODEC R20 `(_ZN2at6native57_GLOBAL__N__cd6b329d_24_DistributionBernoulli_cu_7537a20d43distribution_elementwise_grid_stride_kernelIfLi4EZNS0_9templates4cuda21uniform_and_transformIN3c104HalfEfPNS_17CUDAGeneratorImplEZZZNS4_16bernoulli_kernelIS9_EEvRNS_18TensorIteratorBaseEdT_ENKUlvE_clEvENKUlvE6_clEvEUlfE_EEvSC_T1_T2_EUlP24curandStatePhilox4_32_10E_ZNS1_27distribution_nullary_kernelIS7_f7double2S9_SL_SG_EEvSC_SI_RKT3_T4_EUlifE_EEvlNS_15PhiloxCudaStateESH_SI_) ;  /* 0xffffffe814147950 */ /* 0x000fec0003c3ffff */
.L_x_194:
        /* <DEDUP_REMOVED lines=13> */
.L_x_7504:


//--------------------- .text._ZN2at6native57_GLOBAL__N__cd6b329d_24_DistributionBernoulli_cu_7537a20d43distribution_elementwise_grid_stride_kernelIfLi4EZNS0_9templates4cuda21uniform_and_transformIffPNS_17CUDAGeneratorImplEZZZNS4_16bernoulli_kernelIS7_EEvRNS_18TensorIteratorBaseEdT_ENKUlvE_clEvENKUlvE5_clEvEUlfE_EEvSA_T1_T2_EUlP24curandStatePhilox4_32_10E0_ZNS1_27distribution_nullary_kernelIff6float4S7_SJ_SE_EEvSA_SG_RKT3_T4_EUlifE0_EEvlNS_15PhiloxCudaStateESF_SG_ --------------------------
	.section	.text._ZN2at6native57_GLOBAL__N__cd6b329d_24_DistributionBernoulli_cu_7537a20d43distribution_elementwise_grid_stride_kernelIfLi4EZNS0_9templates4cuda21uniform_and_transformIffPNS_17CUDAGeneratorImplEZZZNS4_16bernoulli_kernelIS7_EEvRNS_18TensorIteratorBaseEdT_ENKUlvE_clEvENKUlvE5_clEvEUlfE_EEvSA_T1_T2_EUlP24curandStatePhilox4_32_10E0_ZNS1_27distribution_nullary_kernelIff6float4S7_SJ_SE_EEvSA_SG_RKT3_T4_EUlifE0_EEvlNS_15PhiloxCudaStateESF_SG_,"ax",@progbits
	.align	128
.text._ZN2at6native57_GLOBAL__N__cd6b329d_24_DistributionBernoulli_cu_7537a20d43distribution_elementwise_grid_stride_kernelIfLi4EZNS0_9templates4cuda21uniform_and_transformIffPNS_17CUDAGeneratorImplEZZZNS4_16bernoulli_kernelIS7_EEvRNS_18TensorIteratorBaseEdT_ENKUlvE_clEvENKUlvE5_clEvEUlfE_EEvSA_T1_T2_EUlP24curandStatePhilox4_32_10E0_ZNS1_27distribution_nullary_kernelIff6float4S7_SJ_SE_EEvSA_SG_RKT3_T4_EUlifE0_EEvlNS_15PhiloxCudaStateESF_SG_:
        .type           _ZN2at6native57_GLOBAL__N__cd6b329d_24_DistributionBernoulli_cu_7537a20d43distribution_elementwise_grid_stride_kernelIfLi4EZNS0_9templates4cuda21uniform_and_transformIffPNS_17CUDAGeneratorImplEZZZNS4_16bernoulli_kernelIS7_EEvRNS_18TensorIteratorBaseEdT_ENKUlvE_clEvENKUlvE5_clEvEUlfE_EEvSA_T1_T2_EUlP24curandStatePhilox4_32_10E0_ZNS1_27distribution_nullary_kernelIff6float4S7_SJ_SE_EEvSA_SG_RKT3_T4_EUlifE0_EEvlNS_15PhiloxCudaStateESF_SG_,@function
        .size           _ZN2at6native57_GLOBAL__N__cd6b329d_24_DistributionBernoulli_cu_7537a20d43distribution_elementwise_grid_stride_kernelIfLi4EZNS0_9templates4cuda21uniform_and_transformIffPNS_17CUDAGeneratorImplEZZZNS4_16bernoulli_kernelIS7_EEvRNS_18TensorIteratorBaseEdT_ENKUlvE_clEvENKUlvE5_clEvEUlfE_EEvSA_T1_T2_EUlP24curandStatePhilox4_32_10E0_ZNS1_27distribution_nullary_kernelIff6float4S7_SJ_SE_EEvSA_SG_RKT3_T4_EUlifE0_EEvlNS_15PhiloxCudaStateESF_SG_,(.L_x_7506 - _ZN2at6native57_GLOBAL__N__cd6b329d_24_DistributionBernoulli_cu_7537a20d43distribution_elementwise_grid_stride_kernelIfLi4EZNS0_9templates4cuda21uniform_and_transformIffPNS_17CUDAGeneratorImplEZZZNS4_16bernoulli_kernelIS7_EEvRNS_18TensorIteratorBaseEdT_ENKUlvE_clEvENKUlvE5_clEvEUlfE_EEvSA_T1_T2_EUlP24curandStatePhilox4_32_10E0_ZNS1_27distribution_nullary_kernelIff6float4S7_SJ_SE_EEvSA_SG_RKT3_T4_EUlifE0_EEvlNS_15PhiloxCudaStateESF_SG_)
        .other          _ZN2at6native57_GLOBAL__N__cd6b329d_24_DistributionBernoulli_cu_7537a20d43distribution_elementwise_grid_stride_kernelIfLi4EZNS0_9templates4cuda21uniform_and_transformIffPNS_17CUDAGeneratorImplEZZZNS4_16bernoulli_kernelIS7_EEvRNS_18TensorIteratorBaseEdT_ENKUlvE_clEvENKUlvE5_clEvEUlfE_EEvSA_T1_T2_EUlP24curandStatePhilox4_32_10E0_ZNS1_27distribution_nullary_kernelIff6float4S7_SJ_SE_EEvSA_SG_RKT3_T4_EUlifE0_EEvlNS_15PhiloxCudaStateESF_SG_,@"STO_CUDA_ENTRY STV_DEFAULT"
_ZN2at6native57_GLOBAL__N__cd6b329d_24_DistributionBernoulli_cu_7537a20d43distribution_elementwise_grid_stride_kernelIfLi4EZNS0_9templates4cuda21uniform_and_transformIffPNS_17CUDAGeneratorImplEZZZNS4_16bernoulli_kernelIS7_EEvRNS_18TensorIteratorBaseEdT_ENKUlvE_clEvENKUlvE5_clEvEUlfE_EEvSA_T1_T2_EUlP24curandStatePhilox4_32_10E0_ZNS1_27distribution_nullary_kernelIff6float4S7_SJ_SE_EEvSA_SG_RKT3_T4_EUlifE0_EEvlNS_15PhiloxCudaStateESF_SG_:
        /* <DEDUP_REMOVED lines=92> */
[----:B------:R-:W-:Y:S05]  /*05c0*/  CALL.REL.NOINC `($__internal_12_$__cuda_sm20_div_s64) ;  /* 0x0000004c002c7944 */ /* 0x000fea0003c00000 */
[----:B------:R-:W-:Y:S05]  /*05d0*/  BRA `(.L_x_196) ;  /* 0x00000000005c7947 */ /* 0x000fea0003800000 */
.L_x_195:
        /* <DEDUP_REMOVED lines=23> */
.L_x_196:
        /* <DEDUP_REMOVED lines=74> */
.L_x_212:
[----:B------:R-:W-:Y:S01]  /*0bf0*/  IADD3 R2, R2, 0x1, RZ ;  /* 0x0000000102027810 */ /* 0x000fe20007ffe0ff */
[----:B------:R-:W-:Y:S03]  /*0c00*/  BSSY B0, `(.L_x_197) ;  /* 0x000000c000007945 */ /* 0x000fe60003800000 */
[C---:B------:R-:W-:Y:S01]  /*0c10*/  ISETP.NE.AND P0, PT, R2.reuse, RZ, PT ;  /* 0x000000ff0200720c */ /* 0x040fe20003f05270 */
[----:B------:R-:W-:-:S12]  /*0c20*/  IMAD.HI.U32 R25, R2, -0x2daee0ad, RZ ;  /* 0xd2511f5302197827 */ /* 0x000fd800078e00ff */
[----:B------:R-:W-:Y:S05]  /*0c30*/  @P0 BRA `(.L_x_198) ;  /* 0x0000000000200947 */ /* 0x000fea0003800000 */
        /* <DEDUP_REMOVED lines=8> */
.L_x_198:
[----:B------:R-:W-:Y:S05]  /*0cc0*/  BSYNC B0 ;  /* 0x0000000000007941 */ /* 0x000fea0003800000 */
.L_x_197:
        /* <DEDUP_REMOVED lines=69> */
.L_x_200:
[----:B------:R-:W-:Y:S01]  /*1120*/  MOV R26, R36 ;  /* 0x00000024001a7202 */ /* 0x000fe20000000f00 */
[----:B------:R-:W-:Y:S01]  /*1130*/  IMAD.MOV.U32 R27, RZ, RZ, R33 ;  /* 0x000000ffff1b7224 */ /* 0x000fe200078e0021 */
[----:B------:R-:W-:Y:S01]  /*1140*/  MOV R34, R31 ;  /* 0x0000001f00227202 */ /* 0x000fe20000000f00 */
[----:B------:R-:W-:-:S07]  /*1150*/  IMAD.MOV.U32 R35, RZ, RZ, R24 ;  /* 0x000000ffff237224 */ /* 0x000fce00078e0018 */
.L_x_199:
        /* <DEDUP_REMOVED lines=263> */
.L_x_203:
[----:B------:R-:W-:Y:S01]  /*21d0*/  ULDC.64 UR34, c[0x0][0x3d0] ;  /* 0x0000f40000227ab9 */ /* 0x000fe20000000a00 */
[----:B------:R-:W-:Y:S02]  /*21e0*/  FSET.BF.LT.FTZ.AND R39, R39, R30, PT ;  /* 0x0000001e2727720a */ /* 0x000fe40003811000 */
[----:B------:R-:W-:-:S05]  /*21f0*/  IADD3 R26, P0, R34, UR34, RZ ;  /* 0x00000022221a7c10 */ /* 0x000fca000ff1e0ff */
[----:B------:R-:W-:-:S05]  /*2200*/  IMAD.X R27, RZ, RZ, UR35, P0 ;  /* 0x00000023ff1b7e24 */ /* 0x000fca00080e06ff */
[----:B------:R0:W-:Y:S03]  /*2210*/  STG.E desc[UR58][R26.64], R39 ;  /* 0x000000271a007986 */ /* 0x0001e6000c10193a */
.L_x_202:
[----:B------:R-:W-:Y:S05]  /*2220*/  BSYNC B0 ;  /* 0x0000000000007941 */ /* 0x000fea0003800000 */
.L_x_201:
        /* <DEDUP_REMOVED lines=259> */
.L_x_206:
[----:B------:R-:W-:Y:S01]  /*3260*/  ULDC.64 UR34, c[0x0][0x3d0] ;  /* 0x0000f40000227ab9 */ /* 0x000fe20000000a00 */
[----:B------:R-:W-:Y:S02]  /*3270*/  FSET.BF.LT.FTZ.AND R33, R33, R30, PT ;  /* 0x0000001e2121720a */ /* 0x000fe40003811000 */
[----:B------:R-:W-:-:S04]  /*3280*/  IADD3 R26, P0, R36, UR34, RZ ;  /* 0x00000022241a7c10 */ /* 0x000fc8000ff1e0ff */
[----:B------:R-:W-:-:S05]  /*3290*/  IADD3.X R27, RZ, UR35, RZ, P0, !PT ;  /* 0x00000023ff1b7c10 */ /* 0x000fca00087fe4ff */
[----:B------:R0:W-:Y:S04]  /*32a0*/  STG.E desc[UR58][R26.64], R33 ;  /* 0x000000211a007986 */ /* 0x0001e8000c10193a */
.L_x_205:
[----:B------:R-:W-:Y:S05]  /*32b0*/  BSYNC B0 ;  /* 0x0000000000007941 */ /* 0x000fea0003800000 */
.L_x_204:
        /* <DEDUP_REMOVED lines=243> */
.L_x_209:
[----:B------:R-:W-:Y:S01]  /*41f0*/  ULDC.64 UR34, c[0x0][0x3d0] ;  /* 0x0000f40000227ab9 */ /* 0x000fe20000000a00 */
[----:B------:R-:W-:Y:S02]  /*4200*/  FSET.BF.LT.FTZ.AND R35, R35, R30, PT ;  /* 0x0000001e2323720a */ /* 0x000fe40003811000 */
[----:B------:R-:W-:-:S05]  /*4210*/  IADD3 R26, P0, R33, UR34, RZ ;  /* 0x00000022211a7c10 */ /* 0x000fca000ff1e0ff */
[----:B------:R-:W-:-:S05]  /*4220*/  IMAD.X R27, RZ, RZ, UR35, P0 ;  /* 0x00000023ff1b7e24 */ /* 0x000fca00080e06ff */
[----:B------:R0:W-:Y:S03]  /*4230*/  STG.E desc[UR58][R26.64], R35 ;  /* 0x000000231a007986 */ /* 0x0001e6000c10193a */
.L_x_208:
[----:B------:R-:W-:Y:S05]  /*4240*/  BSYNC B0 ;  /* 0x0000000000007941 */ /* 0x000fea0003800000 */
.L_x_207:
        /* <DEDUP_REMOVED lines=243> */
.L_x_211:
[----:B------:R-:W-:Y:S01]  /*5180*/  ULDC.64 UR34, c[0x0][0x3d0] ;  /* 0x0000f40000227ab9 */ /* 0x000fe20000000a00 */
[----:B------:R-:W-:Y:S02]  /*5190*/  FSET.BF.LT.FTZ.AND R37, R37, R30, PT ;  /* 0x0000001e2525720a */ /* 0x000fe40003811000 */
[----:B------:R-:W-:-:S04]  /*51a0*/  IADD3 R26, P0, R33, UR34, RZ ;  /* 0x00000022211a7c10 */ /* 0x000fc8000ff1e0ff */
[----:B------:R-:W-:-:S05]  /*51b0*/  IADD3.X R27, RZ, UR35, RZ, P0, !PT ;  /* 0x00000023ff1b7c10 */ /* 0x000fca00087fe4ff */
[----:B------:R0:W-:Y:S04]  /*51c0*/  STG.E desc[UR58][R26.64], R37 ;  /* 0x000000251a007986 */ /* 0x0001e8000c10193a */
.L_x_210:
        /* <DEDUP_REMOVED lines=8> */
[----:B0-----:R-:W-:-:S11]  /*5250*/  MOV R37, R31 ;  /* 0x0000001f00257202 */ /* 0x001fd60000000f00 */
[----:B------:R-:W-:Y:S05]  /*5260*/  @!P0 BRA `(.L_x_212) ;  /* 0xffffffb800608947 */ /* 0x000fea000383ffff */
[----:B------:R-:W-:Y:S05]  /*5270*/  EXIT ;  /* 0x000000000000794d */ /* 0x000fea0003800000 */
        .weak           $__internal_12_$__cuda_sm20_div_s64
        .type           $__internal_12_$__cuda_sm20_div_s64,@function
        .size           $__internal_12_$__cuda_sm20_div_s64,(.L_x_7506 - $__internal_12_$__cuda_sm20_div_s64)
$__internal_12_$__cuda_sm20_div_s64:
        /* <DEDUP_REMOVED lines=74> */
[----:B------:R-:W-:Y:S06]  /*5720*/  RET.REL.NODEC R26 `(_ZN2at6native57_GLOBAL__N__cd6b329d_24_DistributionBernoulli_cu_7537a20d43distribution_elementwise_grid_stride_kernelIfLi4EZNS0_9templates4cuda21uniform_and_transformIffPNS_17CUDAGeneratorImplEZZZNS4_16bernoulli_kernelIS7_EEvRNS_18TensorIteratorBaseEdT_ENKUlvE_clEvENKUlvE5_clEvEUlfE_EEvSA_T1_T2_EUlP24curandStatePhilox4_32_10E0_ZNS1_27distribution_nullary_kernelIff6float4S7_SJ_SE_EEvSA_SG_RKT3_T4_EUlifE0_EEvlNS_15PhiloxCudaStateESF_SG_) ;  /* 0xffffffa81a347950 */ /* 0x000fec0003c3ffff */
.L_x_213:
        /* <DEDUP_REMOVED lines=13> */
.L_x_7506:


//--------------------- .text._ZN2at6native57_GLOBAL__N__cd6b329d_24_DistributionBernoulli_cu_7537a20d43distribution_elementwise_grid_stride_kernelIfLi4EZNS0_9templates4cuda21uniform_and_transformIffPNS_17CUDAGeneratorImplEZZZNS4_16bernoulli_kernelIS7_EEvRNS_18TensorIteratorBaseEdT_ENKUlvE_clEvENKUlvE5_clEvEUlfE_EEvSA_T1_T2_EUlP24curandStatePhilox4_32_10E0_ZNS1_27distribution_nullary_kernelIff6float4S7_SJ_SE_EEvSA_SG_RKT3_T4_EUlifE_EEvlNS_15PhiloxCudaStateESF_SG_ --------------------------
	.section	.text._ZN2at6native57_GLOBAL__N__cd6b329d_24_DistributionBernoulli_cu_7537a20d43distribution_elementwise_grid_stride_kernelIfLi4EZNS0_9templates4cuda21uniform_and_transformIffPNS_17CUDAGeneratorImplEZZZNS4_16bernoulli_kernelIS7_EEvRNS_18TensorIteratorBaseEdT_ENKUlvE_clEvENKUlvE5_clEvEUlfE_EEvSA_T1_T2_EUlP24curandStatePhilox4_32_10E0_ZNS1_27distribution_nullary_kernelIff6float4S7_SJ_SE_EEvSA_SG_RKT3_T4_EUlifE_EEvlNS_15PhiloxCudaStateESF_SG_,"ax",@progbits
	.align	128
.text._ZN2at6native57_GLOBAL__N__cd6b329d_24_DistributionBernoulli_cu_7537a20d43distribution_elementwise_grid_stride_kernelIfLi4EZNS0_9templates4cuda21uniform_and_transformIffPNS_17CUDAGeneratorImplEZZZNS4_16bernoulli_kernelIS7_EEvRNS_18TensorIteratorBaseEdT_ENKUlvE_clEvENKUlvE5_clEvEUlfE_EEvSA_T1_T2_EUlP24curandStatePhilox4_32_10E0_ZNS1_27distribution_nullary_kernelIff6float4S7_SJ_SE_EEvSA_SG_RKT3_T4_EUlifE_EEvlNS_15PhiloxCudaStateESF_SG_:
        .type           _ZN2at6native57_GLOBAL__N__cd6b329d_24_DistributionBernoulli_cu_7537a20d43distribution_elementwise_grid_stride_kernelIfLi4EZNS0_9templates4cuda21uniform_and_transformIffPNS_17CUDAGeneratorImplEZZZNS4_16bernoulli_kernelIS7_EEvRNS_18TensorIteratorBaseEdT_ENKUlvE_clEvENKUlvE5_clEvEUlfE_EEvSA_T1_T2_EUlP24curandStatePhilox4_32_10E0_ZNS1_27distribution_nullary_kernelIff6float4S7_SJ_SE_EEvSA_SG_RKT3_T4_EUlifE_EEvlNS_15PhiloxCudaStateESF_SG_,@function
        .size           _ZN2at6native57_GLOBAL__N__cd6b329d_24_DistributionBernoulli_cu_7537a20d43distribution_elementwise_grid_stride_kernelIfLi4EZNS0_9templates4cuda21uniform_and_transformIffPNS_17CUDAGeneratorImplEZZZNS4_16bernoulli_kernelIS7_EEvRNS_18TensorIteratorBaseEdT_ENKUlvE_clEvENKUlvE5_clEvEUlfE_EEvSA_T1_T2_EUlP24curandStatePhilox4_32_10E0_ZNS1_27distribution_nullary_kernelIff6float4S7_SJ_SE_EEvSA_SG_RKT3_T4_EUlifE_EEvlNS_15PhiloxCudaStateESF_SG_,(.L_x_7508 - _ZN2at6native57_GLOBAL__N__cd6b329d_24_DistributionBernoulli_cu_7537a20d43distribution_elementwise_grid_stride_kernelIfLi4EZNS0_9templates4cuda21uniform_and_transformIffPNS_17CUDAGeneratorImplEZZZNS4_16bernoulli_kernelIS7_EEvRNS_18TensorIteratorBaseEdT_ENKUlvE_clEvENKUlvE5_clEvEUlfE_EEvSA_T1_T2_EUlP24curandStatePhilox4_32_10E0_ZNS1_27distribution_nullary_kernelIff6float4S7_SJ_SE_EEvSA_SG_RKT3_T4_EUlifE_EEvlNS_15PhiloxCudaStateESF_SG_)
        .other          _ZN2at6native57_GLOBAL__N__cd6b329d_24_DistributionBernoulli_cu_7537a20d43distribution_elementwise_grid_stride_kernelIfLi4EZNS0_9templates4cuda21uniform_and_transformIffPNS_17CUDAGeneratorImplEZZZNS4_16bernoulli_kernelIS7_EEvRNS_18TensorIteratorBaseEdT_ENKUlvE_clEvENKUlvE5_clEvEUlfE_EEvSA_T1_T2_EUlP24curandStatePhilox4_32_10E0_ZNS1_27distribution_nullary_kernelIff6float4S7_SJ_SE_EEvSA_SG_RKT3_T4_EUlifE_EEvlNS_15PhiloxCudaStateESF_SG_,@"STO_CUDA_ENTRY STV_DEFAULT"
_ZN2at6native57_GLOBAL__N__cd6b329d_24_DistributionBernoulli_cu_7537a20d43distribution_elementwise_grid_stride_kernelIfLi4EZNS0_9templates4cuda21uniform_and_transformIffPNS_17CUDAGeneratorImplEZZZNS4_16bernoulli_kernelIS7_EEvRNS_18TensorIteratorBaseEdT_ENKUlvE_clEvENKUlvE5_clEvEUlfE_EEvSA_T1_T2_EUlP24curandStatePhilox4_32_10E0_ZNS1_27distribution_nullary_kernelIff6float4S7_SJ_SE_EEvSA_SG_RKT3_T4_EUlifE_EEvlNS_15PhiloxCudaStateESF_SG_:
        /* <DEDUP_REMOVED lines=20> */
[----:B--2---:R-:W-:-:S04]  /*0140*/  IMAD.WIDE.U32 R28, R5, UR4, R28 ;  /* 0x00000004051c7c25 */ /* 0x004fc8000f8e001c */
[--C-:B------:R-:W-:Y:S02]  /*0150*/  IMAD.MOV.U32 R44, RZ, RZ, R28.reuse ;  /* 0x000000ffff2c7224 */ /* 0x100fe400078e001c */
[----:B------:R-:W-:Y:S02]  /*0160*/  IMAD.MOV.U32 R32, RZ, RZ, R28 ;  /* 0x000000ffff207224 */ /* 0x000fe400078e001c */
[----:B------:R-:W-:Y:S01]  /*0170*/  IMAD.MOV.U32 R35, RZ, RZ, R29 ;  /* 0x000000ffff237224 */ /* 0x000fe200078e001d */
[----:B0-----:R-:W-:Y:S01]  /*0180*/  @P0 IADD3 R34, P1, R2, R7, RZ ;  /* 0x0000000702220210 */ /* 0x001fe20007f3e0ff */
[----:B------:R-:W-:-:S04]  /*0190*/  IMAD.WIDE.U32 R6, R28, -0x326172a9, RZ ;  /* 0xcd9e8d571c067825 */ /* 0x000fc800078e00ff */
[----:B------:R-:W-:Y:S01]  /*01a0*/  @P0 IMAD.X R27, RZ, RZ, R3, P1 ;  /* 0x000000ffff1b0224 */ /* 0x000fe200008e0603 */
[----:B------:R-:W-:Y:S01]  /*01b0*/  ISETP.NE.U32.AND P0, PT, RZ, UR7, PT ;  /* 0x00000007ff007c0c */ /* 0x000fe2000bf05070 */
[----:B---3--:R-:W-:-:S03]  /*01c0*/  VIADD R0, R21, 0xbb67ae85 ;  /* 0xbb67ae8515007836 */ /* 0x008fc60000000000 */
[--C-:B------:R-:W-:Y:S01]  /*01d0*/  SHF.R.U64 R4, R34, 0x2, R27.reuse ;  /* 0x0000000222047819 */ /* 0x100fe2000000121b */
[C---:B------:R-:W-:Y:S01]  /*01e0*/  VIADD R2, R20.reuse, 0x9e3779b9 ;  /* 0x9e3779b914027836 */ /* 0x040fe20000000000 */
[----:B------:R-:W-:Y:S01]  /*01f0*/  SHF.R.U32.HI R3, RZ, 0x2, R27 ;  /* 0x00000002ff037819 */ /* 0x000fe2000001161b */
[----:B------:R-:W-:Y:S02]  /*0200*/  VIADD R33, R20, 0x8ff34781 ;  /* 0x8ff3478114217836 */ /* 0x000fe40000000000 */
        /* <DEDUP_REMOVED lines=20> */
[C---:B------:R-:W-:Y:S02]  /*0350*/  VIADD R8, R21.reuse, 0xed9eba14 ;  /* 0xed9eba1415087836 */ /* 0x040fe40000000000 */
[----:B------:R-:W-:Y:S01]  /*0360*/  VIADD R9, R21, 0xa9066899 ;  /* 0xa906689915097836 */ /* 0x000fe20000000000 */
[----:B------:R-:W-:Y:S01]  /*0370*/  LOP3.LUT R12, R17, R14, R6, 0x96, !PT ;  /* 0x0000000e110c7212 */ /* 0x000fe200078e9606 */
[----:B------:R-:W-:-:S04]  /*0380*/  IMAD.WIDE.U32 R14, R15, -0x326172a9, RZ ;  /* 0xcd9e8d570f0e7825 */ /* 0x000fc800078e00ff */
[----:B------:R-:W-:Y:S01]  /*0390*/  IMAD.WIDE.U32 R12, R12, -0x2daee0ad, RZ ;  /* 0xd2511f530c0c7825 */ /* 0x000fe200078e00ff */
[----:B------:R-:W-:Y:S02]  /*03a0*/  LOP3.LUT R18, R15, R16, R7, 0x96, !PT ;  /* 0x000000100f127212 */ /* 0x000fe400078e9607 */
[----:B------:R-:W-:Y:S02]  /*03b0*/  IADD3 R15, R20, -0xe443238, RZ ;  /* 0xf1bbcdc8140f7810 */ /* 0x000fe40007ffe0ff */
[----:B------:R-:W-:Y:S01]  /*03c0*/  LOP3.LUT R22, R13, R10, R8, 0x96, !PT ;  /* 0x0000000a0d167212 */ /* 0x000fe200078e9608 */
[----:B------:R-:W-:-:S04]  /*03d0*/  IMAD.WIDE.U32 R18, R18, -0x2daee0ad, RZ ;  /* 0xd2511f5312127825 */ /* 0x000fc800078e00ff */
[----:B------:R-:W-:Y:S01]  /*03e0*/  IMAD.WIDE.U32 R22, R22, -0x326172a9, RZ ;  /* 0xcd9e8d5716167825 */ /* 0x000fe200078e00ff */
[----:B------:R-:W-:-:S03]  /*03f0*/  LOP3.LUT R16, R19, R12, R9, 0x96, !PT ;  /* 0x0000000c13107212 */ /* 0x000fc600078e9609 */
        /* <DEDUP_REMOVED lines=30> */
[----:B------:R-:W-:Y:S05]  /*05e0*/  CALL.REL.NOINC `($__internal_13_$__cuda_sm20_div_s64) ;  /* 0x0000000c00187944 */ /* 0x000fea0003c00000 */
[----:B------:R-:W-:Y:S01]  /*05f0*/  MOV R22, R24 ;  /* 0x0000001800167202 */ /* 0x000fe20000000f00 */
[----:B------:R-:W-:Y:S01]  /*0600*/  IMAD.MOV.U32 R23, RZ, RZ, R25 ;  /* 0x000000ffff177224 */ /* 0x000fe200078e0019 */
[----:B------:R-:W-:Y:S06]  /*0610*/  BRA `(.L_x_215) ;  /* 0x00000000005c7947 */ /* 0x000fec0003800000 */
.L_x_214:
[----:B------:R-:W0:Y:S08]  /*0620*/  LDC R22, c[0x0][RZ] ;  /* 0x00000000ff167b82 */ /* 0x000e300000000800 */
[----:B------:R-:W0:Y:S02]  /*0630*/  LDC R23, c[0x0][0xc] ;  /* 0x00000300ff177b82 */ /* 0x000e240000000800 */
[----:B0-----:R-:W-:-:S04]  /*0640*/  IMAD R22, R22, R23, RZ ;  /* 0x0000001716167224 */ /* 0x001fc800078e02ff */
[----:B------:R-:W-:-:S04]  /*0650*/  IMAD.SHL.U32 R24, R22, 0x4, RZ ;  /* 0x0000000416187824 */ /* 0x000fc800078e00ff */
[----:B------:R-:W0:Y:S01]  /*0660*/  I2F.U32.RP R25, R24 ;  /* 0x0000001800197306 */ /* 0x000e220000209000 */
[----:B------:R-:W-:Y:S02]  /*0670*/  IADD3 R29, RZ, -R24, RZ ;  /* 0x80000018ff1d7210 */ /* 0x000fe40007ffe0ff */
[----:B------:R-:W-:-:S05]  /*0680*/  ISETP.NE.U32.AND P2, PT, R24, RZ, PT ;  /* 0x000000ff1800720c */ /* 0x000fca0003f45070 */
[----:B0-----:R-:W0:Y:S02]  /*0690*/  MUFU.RCP R25, R25 ;  /* 0x0000001900197308 */ /* 0x001e240000001000 */
[----:B0-----:R-:W-:-:S06]  /*06a0*/  VIADD R22, R25, 0xffffffe ;  /* 0x0ffffffe19167836 */ /* 0x001fcc0000000000 */
[----:B------:R0:W1:Y:S02]  /*06b0*/  F2I.FTZ.U32.TRUNC.NTZ R23, R22 ;  /* 0x0000001600177305 */ /* 0x000064000021f000 */
[----:B0-----:R-:W-:Y:S02]  /*06c0*/  IMAD.MOV.U32 R22, RZ, RZ, RZ ;  /* 0x000000ffff167224 */ /* 0x001fe400078e00ff */
[----:B-1----:R-:W-:-:S04]  /*06d0*/  IMAD R29, R29, R23, RZ ;  /* 0x000000171d1d7224 */ /* 0x002fc800078e02ff */
[----:B------:R-:W-:-:S06]  /*06e0*/  IMAD.HI.U32 R23, R23, R29, R22 ;  /* 0x0000001d17177227 */ /* 0x000fcc00078e0016 */
[----:B------:R-:W-:-:S04]  /*06f0*/  IMAD.HI.U32 R22, R23, UR6, RZ ;  /* 0x0000000617167c27 */ /* 0x000fc8000f8e00ff */
[----:B------:R-:W-:-:S04]  /*0700*/  IMAD.MOV R23, RZ, RZ, -R22 ;  /* 0x000000ffff177224 */ /* 0x000fc800078e0a16 */
[----:B------:R-:W-:-:S05]  /*0710*/  IMAD R23, R24, R23, UR6 ;  /* 0x0000000618177e24 */ /* 0x000fca000f8e0217 */
[----:B------:R-:W-:-:S13]  /*0720*/  ISETP.GE.U32.AND P0, PT, R23, R24, PT ;  /* 0x000000181700720c */ /* 0x000fda0003f06070 */
[----:B------:R-:W-:Y:S01]  /*0730*/  @P0 IMAD.IADD R23, R23, 0x1, -R24 ;  /* 0x0000000117170824 */ /* 0x000fe200078e0a18 */
[----:B------:R-:W-:-:S04]  /*0740*/  @P0 IADD3 R22, R22, 0x1, RZ ;  /* 0x0000000116160810 */ /* 0x000fc80007ffe0ff */
[----:B------:R-:W-:Y:S01]  /*0750*/  ISETP.GE.U32.AND P1, PT, R23, R24, PT ;  /* 0x000000181700720c */ /* 0x000fe20003f26070 */
[----:B------:R-:W-:-:S12]  /*0760*/  IMAD.MOV.U32 R23, RZ, RZ, RZ ;  /* 0x000000ffff177224 */ /* 0x000fd800078e00ff */
[----:B------:R-:W-:Y:S01]  /*0770*/  @P1 VIADD R22, R22, 0x1 ;  /* 0x0000000116161836 */ /* 0x000fe20000000000 */
[----:B------:R-:W-:-:S07]  /*0780*/  @!P2 LOP3.LUT R22, RZ, R24, RZ, 0x33, !PT ;  /* 0x00000018ff16a212 */ /* 0x000fce00078e33ff */
.L_x_215:
        /* <DEDUP_REMOVED lines=15> */
[----:B------:R-:W0:Y:S01]  /*0880*/  LDC.64 R22, c[0x0][0x210] ;  /* 0x00008400ff167b82 */ /* 0x000e220000000a00 */
[----:B------:R-:W-:Y:S01]  /*0890*/  IMAD.MOV.U32 R25, RZ, RZ, 0x380fffff ;  /* 0x380fffffff197424 */ /* 0x000fe200078e00ff */
[----:B------:R-:W-:Y:S01]  /*08a0*/  ULDC.64 UR4, c[0x0][0x248] ;  /* 0x0000920000047ab9 */ /* 0x000fe20000000a00 */
[--C-:B------:R-:W-:Y:S01]  /*08b0*/  SHF.R.U64 R42, R34, 0x2, R27.reuse ;  /* 0x00000002222a7819 */ /* 0x100fe2000000121b */
[----:B------:R-:W1:Y:S01]  /*08c0*/  F2F.F32.F64 R38, UR4 ;  /* 0x0000000400267d10 */ /* 0x000e620008301000 */
[----:B------:R-:W-:Y:S01]  /*08d0*/  IMAD R46, R46, -0x326172a9, RZ ;  /* 0xcd9e8d572e2e7824 */ /* 0x000fe200078e02ff */
[----:B------:R-:W-:Y:S01]  /*08e0*/  SHF.R.U32.HI R41, RZ, 0x2, R27 ;  /* 0x00000002ff297819 */ /* 0x000fe2000001161b */
[----:B------:R-:W-:Y:S01]  /*08f0*/  DSETP.LEU.AND P0, PT, R24, |UR4|, PT ;  /* 0x4000000418007e2a */ /* 0x000fe2000bf0b000 */
[----:B------:R-:W-:Y:S01]  /*0900*/  LOP3.LUT R34, R34, 0x3, RZ, 0xc0, !PT ;  /* 0x0000000322227812 */ /* 0x000fe200078ec0ff */
[----:B------:R-:W-:Y:S01]  /*0910*/  ULDC UR5, c[0x0][0x240] ;  /* 0x0000900000057ab9 */ /* 0x000fe20000000800 */
[----:B------:R-:W-:-:S11]  /*0920*/  ULDC.64 UR6, c[0x0][0x238] ;  /* 0x00008e0000067ab9 */ /* 0x000fd60000000a00 */
[----:B-1----:R-:W-:-:S07]  /*0930*/  @!P0 FMUL R38, R38, 1.175494350822287508e-38 ;  /* 0x0080000026268820 */ /* 0x002fce0000400000 */
.L_x_222:
[----:B------:R-:W-:Y:S01]  /*0940*/  IADD3 R42, R42, 0x1, RZ ;  /* 0x000000012a2a7810 */ /* 0x000fe20007ffe0ff */
[----:B------:R-:W-:Y:S03]  /*0950*/  BSSY B0, `(.L_x_216) ;  /* 0x000000c000007945 */ /* 0x000fe60003800000 */
[C---:B------:R-:W-:Y:S01]  /*0960*/  ISETP.NE.AND P0, PT, R42.reuse, RZ, PT ;  /* 0x000000ff2a00720c */ /* 0x040fe20003f05270 */
[----:B------:R-:W-:-:S12]  /*0970*/  IMAD.HI.U32 R25, R42, -0x2daee0ad, RZ ;  /* 0xd2511f532a197827 */ /* 0x000fd800078e00ff */
[----:B--2---:R-:W-:Y:S05]  /*0980*/  @P0 BRA `(.L_x_217) ;  /* 0x0000000000200947 */ /* 0x004fea0003800000 */
[----:B------:R-:W-:-:S05]  /*0990*/  VIADD R41, R41, 0x1 ;  /* 0x0000000129297836 */ /* 0x000fca0000000000 */
[----:B------:R-:W-:-:S13]  /*09a0*/  ISETP.NE.AND P0, PT, R41, RZ, PT ;  /* 0x000000ff2900720c */ /* 0x000fda0003f05270 */
[----:B------:R-:W-:Y:S01]  /*09b0*/  @!P0 VIADD R32, R32, 0x1 ;  /* 0x0000000120208836 */ /* 0x000fe20000000000 */
[----:B------:R-:W-:Y:S01]  /*09c0*/  @!P0 IADD3 R24, R35, 0x1, RZ ;  /* 0x0000000123188810 */ /* 0x000fe20007ffe0ff */
[----:B------:R-:W-:-:S03]  /*09d0*/  @!P0 IMAD.MOV.U32 R41, RZ, RZ, RZ ;  /* 0x000000ffff298224 */ /* 0x000fc600078e00ff */
[----:B------:R-:W-:-:S13]  /*09e0*/  ISETP.NE.AND P1, PT, R32, RZ, !P0 ;  /* 0x000000ff2000720c */ /* 0x000fda0004725270 */
[----:B------:R-:W-:-:S05]  /*09f0*/  @P1 IMAD.MOV R24, RZ, RZ, R35 ;  /* 0x000000ffff181224 */ /* 0x000fca00078e0223 */
[----:B------:R-:W-:-:S07]  /*0a00*/  @!P0 MOV R35, R24 ;  /* 0x0000001800238202 */ /* 0x000fce0000000f00 */
.L_x_217:
[----:B------:R-:W-:Y:S05]  /*0a10*/  BSYNC B0 ;  /* 0x0000000000007941 */ /* 0x000fea0003800000 */
.L_x_216:
[----:B------:R-:W-:Y:S01]  /*0a20*/  IMAD.HI.U32 R24, R32, -0x326172a9, RZ ;  /* 0xcd9e8d5720187827 */ /* 0x000fe200078e00ff */
[----:B------:R-:W-:Y:S02]  /*0a30*/  LOP3.LUT R25, R25, R35, R21, 0x96, !PT ;  /* 0x0000002319197212 */ /* 0x000fe400078e9615 */
[----:B------:R-:W-:Y:S01]  /*0a40*/  ISETP.NE.AND P0, PT, R34, 0x1, PT ;  /* 0x000000012200780c */ /* 0x000fe20003f05270 */
[----:B------:R-:W-:Y:S01]  /*0a50*/  IMAD R27, R32, -0x326172a9, RZ ;  /* 0xcd9e8d57201b7824 */ /* 0x000fe200078e02ff */
[----:B------:R-:W-:Y:S01]  /*0a60*/  LOP3.LUT R30, R24, R41, R20, 0x96, !PT ;  /* 0x00000029181e7212 */ /* 0x000fe200078e9614 */
[----:B------:R-:W-:-:S04]  /*0a70*/  IMAD.WIDE.U32 R24, R25, -0x326172a9, RZ ;  /* 0xcd9e8d5719187825 */ /* 0x000fc800078e00ff */
[----:B------:R-:W-:Y:S01]  /*0a80*/  IMAD R29, R42, -0x2daee0ad, RZ ;  /* 0xd2511f532a1d7824 */ /* 0x000fe200078e02ff */
        /* <DEDUP_REMOVED lines=34> */
[----:B------:R-:W-:Y:S02]  /*0cb0*/  LOP3.LUT R40, R25, R28, R33, 0x96, !PT ;  /* 0x0000001c19287212 */ /* 0x000fe400078e9621 */
[----:B------:R-:W-:Y:S01]  /*0cc0*/  MOV R28, R31 ;  /* 0x0000001f001c7202 */ /* 0x000fe20000000f00 */
[----:B------:R-:W-:Y:S01]  /*0cd0*/  IMAD.MOV.U32 R27, RZ, RZ, R43 ;  /* 0x000000ffff1b7224 */ /* 0x000fe200078e002b */
        /* <DEDUP_REMOVED lines=11> */
[----:B------:R-:W-:Y:S01]  /*0d90*/  @P0 MOV R26, R45 ;  /* 0x0000002d001a0202 */ /* 0x000fe20000000f00 */
[----:B------:R-:W-:Y:S01]  /*0da0*/  @P0 IMAD.MOV.U32 R27, RZ, RZ, R46 ;  /* 0x000000ffff1b0224 */ /* 0x000fe200078e002e */
[----:B------:R-:W-:Y:S01]  /*0db0*/  @P0 MOV R29, R31 ;  /* 0x0000001f001d0202 */ /* 0x000fe20000000f00 */
[----:B------:R-:W-:Y:S01]  /*0dc0*/  @P0 IMAD.MOV.U32 R28, RZ, RZ, R43 ;  /* 0x000000ffff1c0224 */ /* 0x000fe200078e002b */
[----:B------:R-:W-:Y:S06]  /*0dd0*/  BRA `(.L_x_218) ;  /* 0x0000000000107947 */ /* 0x000fec0003800000 */
.L_x_219:
[----:B------:R-:W-:Y:S01]  /*0de0*/  IMAD.MOV.U32 R26, RZ, RZ, R43 ;  /* 0x000000ffff1a7224 */ /* 0x000fe200078e002b */
[----:B------:R-:W-:Y:S01]  /*0df0*/  MOV R28, R40 ;  /* 0x00000028001c7202 */ /* 0x000fe20000000f00 */
[----:B------:R-:W-:Y:S02]  /*0e00*/  IMAD.MOV.U32 R27, RZ, RZ, R31 ;  /* 0x000000ffff1b7224 */ /* 0x000fe400078e001f */
[----:B------:R-:W-:-:S07]  /*0e10*/  IMAD.MOV.U32 R29, RZ, RZ, R24 ;  /* 0x000000ffff1d7224 */ /* 0x000fce00078e0018 */
.L_x_218:
[----:B0-----:R-:W-:Y:S01]  /*0e20*/  ISETP.GE.U32.AND P0, PT, R44, R22, PT ;  /* 0x000000162c00720c */ /* 0x001fe20003f06070 */
[----:B------:R-:W-:Y:S01]  /*0e30*/  BSSY B0, `(.L_x_220) ;  /* 0x0000011000007945 */ /* 0x000fe20003800000 */
[----:B------:R-:W-:Y:S02]  /*0e40*/  I2FP.F32.U32 R47, R27 ;  /* 0x0000001b002f7245 */ /* 0x000fe40000201000 */
[----:B------:R-:W-:Y:S02]  /*0e50*/  ISETP.GE.AND.EX P0, PT, R18, R23, PT, P0 ;  /* 0x000000171200720c */ /* 0x000fe40003f06300 */
[----:B------:R-:W-:Y:S01]  /*0e60*/  I2FP.F32.U32 R43, R28 ;  /* 0x0000001c002b7245 */ /* 0x000fe20000201000 */
[----:B------:R-:W-:Y:S01]  /*0e70*/  IMAD.MOV.U32 R28, RZ, RZ, 0x2f800000 ;  /* 0x2f800000ff1c7424 */ /* 0x000fe200078e00ff */
[----:B------:R-:W-:-:S03]  /*0e80*/  I2FP.F32.U32 R45, R29 ;  /* 0x0000001d002d7245 */ /* 0x000fc60000201000 */
[-C--:B------:R-:W-:Y:S01]  /*0e90*/  FFMA.FTZ R47, R47, R28.reuse, 1.1641532182693481445e-10 ;  /* 0x2f0000002f2f7423 */ /* 0x080fe2000001001c */
[-C--:B------:R-:W-:Y:S01]  /*0ea0*/  FFMA.FTZ R43, R43, R28.reuse, 1.1641532182693481445e-10 ;  /* 0x2f0000002b2b7423 */ /* 0x080fe2000001001c */
[----:B------:R-:W-:-:S04]  /*0eb0*/  FFMA.FTZ R45, R45, R28, 1.1641532182693481445e-10 ;  /* 0x2f0000002d2d7423 */ /* 0x000fc8000001001c */
[----:B------:R-:W-:Y:S05]  /*0ec0*/  @P0 BRA `(.L_x_221) ;  /* 0x00000000001c0947 */ /* 0x000fea0003800000 */
[----:B------:R-:W-:Y:S01]  /*0ed0*/  I2FP.F32.U32 R26, R26 ;  /* 0x0000001a001a7245 */ /* 0x000fe20000201000 */
[----:B------:R-:W-:-:S04]  /*0ee0*/  IMAD R27, R44, UR5, RZ ;  /* 0x000000052c1b7c24 */ /* 0x000fc8000f8e02ff */
[----:B------:R-:W-:Y:S01]  /*0ef0*/  FFMA.FTZ R29, R26, R28, 1.1641532182693481445e-10 ;  /* 0x2f0000001a1d7423 */ /* 0x000fe2000001001c */
[----:B------:R-:W-:-:S04]  /*0f00*/  IADD3 R26, P0, R27, UR6, RZ ;  /* 0x000000061b1a7c10 */ /* 0x000fc8000ff1e0ff */
[----:B------:R-:W-:Y:S02]  /*0f10*/  LEA.HI.X.SX32 R27, R27, UR7, 0x1, P0 ;  /* 0x000000071b1b7c11 */ /* 0x000fe400080f0eff */
[----:B------:R-:W-:-:S05]  /*0f20*/  FSET.BF.LT.FTZ.AND R29, R29, R38, PT ;  /* 0x000000261d1d720a */ /* 0x000fca0003811000 */
[----:B------:R0:W-:Y:S02]  /*0f30*/  STG.E desc[UR8][R26.64], R29 ;  /* 0x0000001d1a007986 */ /* 0x0001e4000c101908 */
.L_x_221:
[----:B------:R-:W-:Y:S05]  /*0f40*/  BSYNC B0 ;  /* 0x0000000000007941 */ /* 0x000fea0003800000 */
.L_x_220:
[----:B------:R-:W-:Y:S01]  /*0f50*/  ULDC UR4, c[0x0][0xc] ;  /* 0x0000030000047ab9 */ /* 0x000fe20000000800 */
[----:B------:R-:W1:Y:S02]  /*0f60*/  LDC R25, c[0x0][RZ] ;  /* 0x00000000ff197b82 */ /* 0x000e640000000800 */
[----:B-1----:R-:W-:Y:S01]  /*0f70*/  IMAD R25, R25, UR4, RZ ;  /* 0x0000000419197c24 */ /* 0x002fe2000f8e02ff */
[----:B------:R-:W-:Y:S05]  /*0f80*/  WARPSYNC.ALL ;  /* 0x0000000000007948 */ /* 0x000fea0003800000 */
[CC--:B------:R-:W-:Y:S01]  /*0f90*/  IADD3 R53, P2, R25.reuse, R44.reuse, RZ ;  /* 0x0000002c19357210 */ /* 0x0c0fe20007f5e0ff */
[C---:B------:R-:W-:Y:S01]  /*0fa0*/  IMAD R49, R25.reuse, 0x3, RZ ;  /* 0x0000000319317824 */ /* 0x040fe200078e02ff */
[----:B------:R-:W-:-:S02]  /*0fb0*/  LEA R51, P3, R25, R44, 0x1 ;  /* 0x0000002c19337211 */ /* 0x000fc400078608ff */
[----:B------:R-:W-:Y:S02]  /*0fc0*/  ISETP.GE.U32.AND P0, PT, R53, R22, PT ;  /* 0x000000163500720c */ /* 0x000fe40003f06070 */
[----:B------:R-:W-:Y:S01]  /*0fd0*/  IADD3.X R28, RZ, R18, RZ, P2, !PT ;  /* 0x00000012ff1c7210 */ /* 0x000fe200017fe4ff */
[----:B0-----:R-:W-:Y:S01]  /*0fe0*/  IMAD.X R26, RZ, RZ, R18, P3 ;  /* 0x000000ffff1a7224 */ /* 0x001fe200018e0612 */
[----:B------:R-:W-:Y:S02]  /*0ff0*/  ISETP.GE.U32.AND P1, PT, R51, R22, PT ;  /* 0x000000163300720c */ /* 0x000fe40003f26070 */
[-C--:B------:R-:W-:Y:S02]  /*1000*/  ISETP.GE.AND.EX P0, PT, R28, R23.reuse, PT, P0 ;  /* 0x000000171c00720c */ /* 0x080fe40003f06300 */
[----:B------:R-:W-:Y:S02]  /*1010*/  IADD3 R49, P2, R49, R44, RZ ;  /* 0x0000002c31317210 */ /* 0x000fe40007f5e0ff */
[----:B------:R-:W-:-:S02]  /*1020*/  ISETP.GE.AND.EX P1, PT, R26, R23, PT, P1 ;  /* 0x000000171a00720c */ /* 0x000fc40003f26310 */
[----:B------:R-:W-:Y:S01]  /*1030*/  ISETP.GE.U32.AND P3, PT, R49, R22, PT ;  /* 0x000000163100720c */ /* 0x000fe20003f66070 */
[----:B------:R-:W-:-:S05]  /*1040*/  IMAD.X R26, RZ, RZ, R18, P2 ;  /* 0x000000ffff1a7224 */ /* 0x000fca00010e0612 */
[----:B------:R-:W-:Y:S01]  /*1050*/  ISETP.GE.AND.EX P2, PT, R26, R23, PT, P3 ;  /* 0x000000171a00720c */ /* 0x000fe20003f46330 */
[----:B------:R-:W0:Y:S01]  /*1060*/  @!P0 LDC R48, c[0x0][0x240] ;  /* 0x00009000ff308b82 */ /* 0x000e220000000800 */
[----:B------:R-:W-:-:S07]  /*1070*/  @!P0 FSET.BF.LT.FTZ.AND R47, R47, R38, PT ;  /* 0x000000262f2f820a */ /* 0x000fce0003811000 */
[----:B------:R-:W1:Y:S08]  /*1080*/  @!P0 LDC.64 R26, c[0x0][0x238] ;  /* 0x00008e00ff1a8b82 */ /* 0x000e700000000a00 */
[----:B------:R-:W2:Y:S08]  /*1090*/  @!P1 LDC R46, c[0x0][0x240] ;  /* 0x00009000ff2e9b82 */ /* 0x000eb00000000800 */
[----:B------:R-:W3:Y:S01]  /*10a0*/  @!P2 LDC R50, c[0x0][0x240] ;  /* 0x00009000ff32ab82 */ /* 0x000ee20000000800 */
[----:B0-----:R-:W-:-:S07]  /*10b0*/  @!P0 IMAD R48, R53, R48, RZ ;  /* 0x0000003035308224 */ /* 0x001fce00078e02ff */
[----:B------:R-:W0:Y:S01]  /*10c0*/  @!P1 LDC.64 R28, c[0x0][0x238] ;  /* 0x00008e00ff1c9b82 */ /* 0x000e220000000a00 */
[----:B-1----:R-:W-:-:S04]  /*10d0*/  @!P0 IADD3 R26, P3, R48, R26, RZ ;  /* 0x0000001a301a8210 */ /* 0x002fc80007f7e0ff */
[----:B------:R-:W-:-:S03]  /*10e0*/  @!P0 LEA.HI.X.SX32 R27, R48, R27, 0x1, P3 ;  /* 0x0000001b301b8211 */ /* 0x000fc600018f0eff */
[----:B------:R-:W1:Y:S01]  /*10f0*/  @!P2 LDC.64 R30, c[0x0][0x238] ;  /* 0x00008e00ff1eab82 */ /* 0x000e620000000a00 */
[----:B--2---:R-:W-:Y:S01]  /*1100*/  @!P1 IMAD R46, R51, R46, RZ ;  /* 0x0000002e332e9224 */ /* 0x004fe200078e02ff */
[----:B------:R2:W-:Y:S01]  /*1110*/  @!P0 STG.E desc[UR8][R26.64], R47 ;  /* 0x0000002f1a008986 */ /* 0x0005e2000c101908 */
[----:B------:R-:W-:Y:S02]  /*1120*/  LEA R44, P0, R25, R44, 0x2 ;  /* 0x0000002c192c7211 */ /* 0x000fe400078010ff */
[----:B------:R-:W-:Y:S02]  /*1130*/  @!P1 FSET.BF.LT.FTZ.AND R51, R43, R38, PT ;  /* 0x000000262b33920a */ /* 0x000fe40003811000 */
[----:B------:R-:W-:Y:S01]  /*1140*/  IADD3.X R18, RZ, R18, RZ, P0, !PT ;  /* 0x00000012ff127210 */ /* 0x000fe200007fe4ff */
[----:B---3--:R-:W-:Y:S01]  /*1150*/  @!P2 IMAD R49, R49, R50, RZ ;  /* 0x000000323131a224 */ /* 0x008fe200078e02ff */
[----:B------:R-:W-:Y:S02]  /*1160*/  ISETP.GE.U32.AND P0, PT, R44, R37, PT ;  /* 0x000000252c00720c */ /* 0x000fe40003f06070 */
[----:B------:R-:W-:-:S02]  /*1170*/  MOV R43, R36 ;  /* 0x00000024002b7202 */ /* 0x000fc40000000f00 */
[----:B------:R-:W-:Y:S02]  /*1180*/  ISETP.GE.AND.EX P0, PT, R18, R39, PT, P0 ;  /* 0x000000271200720c */ /* 0x000fe40003f06300 */
[----:B0-----:R-:W-:-:S04]  /*1190*/  @!P1 IADD3 R28, P4, R46, R28, RZ ;  /* 0x0000001c2e1c9210 */ /* 0x001fc80007f9e0ff */
[----:B------:R-:W-:Y:S01]  /*11a0*/  @!P1 LEA.HI.X.SX32 R29, R46, R29, 0x1, P4 ;  /* 0x0000001d2e1d9211 */ /* 0x000fe200020f0eff */
[----:B------:R-:W-:Y:S01]  /*11b0*/  IMAD.MOV.U32 R46, RZ, RZ, R24 ;  /* 0x000000ffff2e7224 */ /* 0x000fe200078e0018 */
[----:B-1----:R-:W-:-:S03]  /*11c0*/  @!P2 IADD3 R30, P3, R49, R30, RZ ;  /* 0x0000001e311ea210 */ /* 0x002fc60007f7e0ff */
[----:B------:R2:W-:Y:S01]  /*11d0*/  @!P1 STG.E desc[UR8][R28.64], R51 ;  /* 0x000000331c009986 */ /* 0x0005e2000c101908 */
[----:B------:R-:W-:Y:S02]  /*11e0*/  @!P2 LEA.HI.X.SX32 R31, R49, R31, 0x1, P3 ;  /* 0x0000001f311fa211 */ /* 0x000fe400018f0eff */
[----:B------:R-:W-:Y:S01]  /*11f0*/  @!P2 FSET.BF.LT.FTZ.AND R49, R45, R38, PT ;  /* 0x000000262d31a20a */ /* 0x000fe20003811000 */
[----:B------:R-:W-:-:S04]  /*1200*/  IMAD.MOV.U32 R45, RZ, RZ, R40 ;  /* 0x000000ffff2d7224 */ /* 0x000fc800078e0028 */
[----:B------:R2:W-:Y:S01]  /*1210*/  @!P2 STG.E desc[UR8][R30.64], R49 ;  /* 0x000000311e00a986 */ /* 0x0005e2000c101908 */
[----:B------:R-:W-:Y:S06]  /*1220*/  BAR.SYNC.DEFER_BLOCKING 0x0 ;  /* 0x0000000000007b1d */ /* 0x000fec0000010000 */
[----:B------:R-:W-:Y:S05]  /*1230*/  @!P0 BRA `(.L_x_222) ;  /* 0xfffffff400c08947 */ /* 0x000fea000383ffff */
[----:B------:R-:W-:Y:S05]  /*1240*/  EXIT ;  /* 0x000000000000794d */ /* 0x000fea0003800000 */
        .weak           $__internal_13_$__cuda_sm20_div_s64
        .type           $__internal_13_$__cuda_sm20_div_s64,@function
        .size           $__internal_13_$__cuda_sm20_div_s64,(.L_x_7508 - $__internal_13_$__cuda_sm20_div_s64)
$__internal_13_$__cuda_sm20_div_s64:
        /* <DEDUP_REMOVED lines=74> */
[----:B------:R-:W-:Y:S06]  /*16f0*/  RET.REL.NODEC R22 `(_ZN2at6native57_GLOBAL__N__cd6b329d_24_DistributionBernoulli_cu_7537a20d43distribution_elementwise_grid_stride_kernelIfLi4EZNS0_9templates4cuda21uniform_and_transformIffPNS_17CUDAGeneratorImplEZZZNS4_16bernoulli_kernelIS7_EEvRNS_18TensorIteratorBaseEdT_ENKUlvE_clEvENKUlvE5_clEvEUlfE_EEvSA_T1_T2_EUlP24curandStatePhilox4_32_10E0_ZNS1_27distribution_nullary_kernelIff6float4S7_SJ_SE_EEvSA_SG_RKT3_T4_EUlifE_EEvlNS_15PhiloxCudaStateESF_SG_) ;  /* 0xffffffe816407950 */ /* 0x000fec0003c3ffff */
.L_x_223:
        /* <DEDUP_REMOVED lines=16> */
.L_x_7508:


//--------------------- .text._ZN2at6native57_GLOBAL__N__cd6b329d_24_DistributionBernoulli_cu_7537a20d43distribution_elementwise_grid_stride_kernelIfLi4EZNS0_9templates4cuda21uniform_and_transformIffPNS_17CUDAGeneratorImplEZZZNS4_16bernoulli_kernelIS7_EEvRNS_18TensorIteratorBaseEdT_ENKUlvE_clEvENKUlvE5_clEvEUlfE_EEvSA_T1_T2_EUlP24curandStatePhilox4_32_10E_ZNS1_27distribution_nullary_kernelIff7double2S7_SJ_SE_EEvSA_SG_RKT3_T4_EUlifE0_EEvlNS_15PhiloxCudaStateESF_SG_ --------------------------
	.section	.text._ZN2at6native57_GLOBAL__N__cd6b329d_24_DistributionBernoulli_cu_7537a20d43distribution_elementwise_grid_stride_kernelIfLi4EZNS0_9templates4cuda21uniform_and_transformIffPNS_17CUDAGeneratorImplEZZZNS4_16bernoulli_kernelIS7_EEvRNS_18TensorIteratorBaseEdT_ENKUlvE_clEvENKUlvE5_clEvEUlfE_EEvSA_T1_T2_EUlP24curandStatePhilox4_32_10E_ZNS1_27distribution_nullary_kernelIff7double2S7_SJ_SE_EEvSA_SG_RKT3_T4_EUlifE0_EEvlNS_15PhiloxCudaStateESF_SG_,"ax",@progbits
	.align	128
.text._ZN2at6native57_GLOBAL__N__cd6b329d_24_DistributionBernoulli_cu_7537a20d43distribution_elementwise_grid_stride_kernelIfLi4EZNS0_9templates4cuda21uniform_and_transformIffPNS_17CUDAGeneratorImplEZZZNS4_16bernoulli_kernelIS7_EEvRNS_18TensorIteratorBaseEdT_ENKUlvE_clEvENKUlvE5_clEvEUlfE_EEvSA_T1_T2_EUlP24curandStatePhilox4_32_10E_ZNS1_27distribution_nullary_kernelIff7double2S7_SJ_SE_EEvSA_SG_RKT3_T4_EUlifE0_EEvlNS_15PhiloxCudaStateESF_SG_:
        .type           _ZN2at6native57_GLOBAL__N__cd6b329d_24_DistributionBernoulli_cu_7537a20d43distribution_elementwise_grid_stride_kernelIfLi4EZNS0_9templates4cuda21uniform_and_transformIffPNS_17CUDAGeneratorImplEZZZNS4_16bernoulli_kernelIS7_EEvRNS_18TensorIteratorBaseEdT_ENKUlvE_clEvENKUlvE5_clEvEUlfE_EEvSA_T1_T2_EUlP24curandStatePhilox4_32_10E_ZNS1_27distribution_nullary_kernelIff7double2S7_SJ_SE_EEvSA_SG_RKT3_T4_EUlifE0_EEvlNS_15PhiloxCudaStateESF_SG_,@function
        .size           _ZN2at6native57_GLOBAL__N__cd6b329d_24_DistributionBernoulli_cu_7537a20d43distribution_elementwise_grid_stride_kernelIfLi4EZNS0_9templates4cuda21uniform_and_transformIffPNS_17CUDAGeneratorImplEZZZNS4_16bernoulli_kernelIS7_EEvRNS_18TensorIteratorBaseEdT_ENKUlvE_clEvENKUlvE5_clEvEUlfE_EEvSA_T1_T2_EUlP24curandStatePhilox4_32_10E_ZNS1_27distribution_nullary_kernelIff7double2S7_SJ_SE_EEvSA_SG_RKT3_T4_EUlifE0_EEvlNS_15PhiloxCudaStateESF_SG_,(.L_x_7510 - _ZN2at6native57_GLOBAL__N__cd6b329d_24_DistributionBernoulli_cu_7537a20d43distribution_elementwise_grid_stride_kernelIfLi4EZNS0_9templates4cuda21uniform_and_transformIffPNS_17CUDAGeneratorImplEZZZNS4_16bernoulli_kernelIS7_EEvRNS_18TensorIteratorBaseEdT_ENKUlvE_clEvENKUlvE5_clEvEUlfE_EEvSA_T1_T2_EUlP24curandStatePhilox4_32_10E_ZNS1_27distribution_nullary_kernelIff7double2S7_SJ_SE_EEvSA_SG_RKT3_T4_EUlifE0_EEvlNS_15PhiloxCudaStateESF_SG_)
        .other          _ZN2at6native57_GLOBAL__N__cd6b329d_24_DistributionBernoulli_cu_7537a20d43distribution_elementwise_grid_stride_kernelIfLi4EZNS0_9templates4cuda21uniform_and_transformIffPNS_17CUDAGeneratorImplEZZZNS4_16bernoulli_kernelIS7_EEvRNS_18TensorIteratorBaseEdT_ENKUlvE_clEvENKUlvE5_clEvEUlfE_EEvSA_T1_T2_EUlP24curandStatePhilox4_32_10E_ZNS1_27distribution_nullary_kernelIff7double2S7_SJ_SE_EEvSA_SG_RKT3_T4_EUlifE0_EEvlNS_15PhiloxCudaStateESF_SG_,@"STO_CUDA_ENTRY STV_DEFAULT"
_ZN2at6native57_GLOBAL__N__cd6b329d_24_DistributionBernoulli_cu_7537a20d43distribution_elementwise_grid_stride_kernelIfLi4EZNS0_9templates4cuda21uniform_and_transformIffPNS_17CUDAGeneratorImplEZZZNS4_16bernoulli_kernelIS7_EEvRNS_18TensorIteratorBaseEdT_ENKUlvE_clEvENKUlvE5_clEvEUlfE_EEvSA_T1_T2_EUlP24curandStatePhilox4_32_10E_ZNS1_27distribution_nullary_kernelIff7double2S7_SJ_SE_EEvSA_SG_RKT3_T4_EUlifE0_EEvlNS_15PhiloxCudaStateESF_SG_:
        /* <DEDUP_REMOVED lines=92> */
[----:B------:R-:W-:Y:S05]  /*05c0*/  CALL.REL.NOINC `($__internal_14_$__cuda_sm20_div_s64) ;  /* 0x0000004c004c7944 */ /* 0x000fea0003c00000 */
[----:B------:R-:W-:Y:S05]  /*05d0*/  BRA `(.L_x_225) ;  /* 0x0000000000587947 */ /* 0x000fea0003800000 */
.L_x_224:
        /* <DEDUP_REMOVED lines=22> */
.L_x_225:
        /* <DEDUP_REMOVED lines=74> */
.L_x_241:
[----:B------:R-:W-:Y:S01]  /*0be0*/  VIADD R2, R2, 0x1 ;  /* 0x0000000102027836 */ /* 0x000fe20000000000 */
[----:B------:R-:W-:Y:S03]  /*0bf0*/  BSSY B0, `(.L_x_226) ;  /* 0x000000c000007945 */ /* 0x000fe60003800000 */
[C---:B------:R-:W-:Y:S01]  /*0c00*/  IMAD.HI.U32 R23, R2.reuse, -0x2daee0ad, RZ ;  /* 0xd2511f5302177827 */ /* 0x040fe200078e00ff */
[----:B------:R-:W-:-:S13]  /*0c10*/  ISETP.NE.AND P0, PT, R2, RZ, PT ;  /* 0x000000ff0200720c */ /* 0x000fda0003f05270 */
[----:B-12---:R-:W-:Y:S05]  /*0c20*/  @P0 BRA `(.L_x_227) ;  /* 0x0000000000200947 */ /* 0x006fea0003800000 */
        /* <DEDUP_REMOVED lines=8> */
.L_x_227:
[----:B------:R-:W-:Y:S05]  /*0cb0*/  BSYNC B0 ;  /* 0x0000000000007941 */ /* 0x000fea0003800000 */
.L_x_226:
        /* <DEDUP_REMOVED lines=69> */
.L_x_229:
[----:B------:R-:W-:Y:S01]  /*1110*/  IMAD.MOV.U32 R35, RZ, RZ, R36 ;  /* 0x000000ffff237224 */ /* 0x000fe200078e0024 */
[----:B------:R-:W-:Y:S01]  /*1120*/  MOV R39, R26 ;  /* 0x0000001a00277202 */ /* 0x000fe20000000f00 */
[----:B------:R-:W-:Y:S01]  /*1130*/  IMAD.MOV.U32 R25, RZ, RZ, R33 ;  /* 0x000000ffff197224 */ /* 0x000fe200078e0021 */
[----:B------:R-:W-:-:S07]  /*1140*/  MOV R24, R22 ;  /* 0x0000001600187202 */ /* 0x000fce0000000f00 */
.L_x_228:
        /* <DEDUP_REMOVED lines=252> */
.L_x_232:
[----:B------:R-:W-:Y:S01]  /*2110*/  UMOV UR34, 0xf0000000 ;  /* 0xf000000000227882 */ /* 0x000fe20000000000 */
[----:B------:R-:W-:Y:S01]  /*2120*/  UMOV UR35, 0x380fffff ;  /* 0x380fffff00237882 */ /* 0x000fe20000000000 */
[----:B------:R-:W0:Y:S01]  /*2130*/  F2F.F32.F64 R39, R36 ;  /* 0x0000002400277310 */ /* 0x000e220000301000 */
[----:B------:R-:W-:Y:S01]  /*2140*/  DSETP.GEU.AND P0, PT, |R36|, UR34, PT ;  /* 0x0000002224007e2a */ /* 0x000fe2000bf0e200 */
[----:B------:R-:W-:Y:S02]  /*2150*/  ULDC.64 UR34, c[0x0][0x3d0] ;  /* 0x0000f40000227ab9 */ /* 0x000fe40000000a00 */
[----:B------:R-:W-:-:S05]  /*2160*/  IADD3 R26, P1, R35, UR34, RZ ;  /* 0x00000022231a7c10 */ /* 0x000fca000ff3e0ff */
[----:B------:R-:W-:-:S06]  /*2170*/  IMAD.X R27, RZ, RZ, UR35, P1 ;  /* 0x00000023ff1b7e24 */ /* 0x000fcc00088e06ff */
[----:B0-----:R-:W-:-:S05]  /*2180*/  @!P0 FMUL R39, R39, 1.175494350822287508e-38 ;  /* 0x0080000027278820 */ /* 0x001fca0000400000 */
[----:B------:R-:W-:-:S05]  /*2190*/  FSET.BF.LT.FTZ.AND R39, R39, R32, PT ;  /* 0x000000202727720a */ /* 0x000fca0003811000 */
[----:B------:R0:W-:Y:S02]  /*21a0*/  STG.E desc[UR58][R26.64], R39 ;  /* 0x000000271a007986 */ /* 0x0001e4000c10193a */
.L_x_231:
[----:B------:R-:W-:Y:S05]  /*21b0*/  BSYNC B0 ;  /* 0x0000000000007941 */ /* 0x000fea0003800000 */
.L_x_230:
        /* <DEDUP_REMOVED lines=247> */
.L_x_235:
[----:B------:R-:W-:Y:S01]  /*3130*/  UMOV UR34, 0xf0000000 ;  /* 0xf000000000227882 */ /* 0x000fe20000000000 */
[----:B------:R-:W-:Y:S01]  /*3140*/  UMOV UR35, 0x380fffff ;  /* 0x380fffff00237882 */ /* 0x000fe20000000000 */
[----:B------:R-:W0:Y:S01]  /*3150*/  F2F.F32.F64 R37, R24 ;  /* 0x0000001800257310 */ /* 0x000e220000301000 */
[----:B------:R-:W-:Y:S01]  /*3160*/  DSETP.GEU.AND P0, PT, |R24|, UR34, PT ;  /* 0x0000002218007e2a */ /* 0x000fe2000bf0e200 */
[----:B------:R-:W-:Y:S02]  /*3170*/  ULDC.64 UR34, c[0x0][0x3d0] ;  /* 0x0000f40000227ab9 */ /* 0x000fe40000000a00 */
[----:B------:R-:W-:-:S04]  /*3180*/  IADD3 R26, P1, R35, UR34, RZ ;  /* 0x00000022231a7c10 */ /* 0x000fc8000ff3e0ff */
[----:B------:R-:W-:-:S07]  /*3190*/  IADD3.X R27, RZ, UR35, RZ, P1, !PT ;  /* 0x00000023ff1b7c10 */ /* 0x000fce0008ffe4ff */
[----:B0-----:R-:W-:-:S05]  /*31a0*/  @!P0 FMUL R37, R37, 1.175494350822287508e-38 ;  /* 0x0080000025258820 */ /* 0x001fca0000400000 */
[----:B------:R-:W-:-:S05]  /*31b0*/  FSET.BF.LT.FTZ.AND R37, R37, R32, PT ;  /* 0x000000202525720a */ /* 0x000fca0003811000 */
[----:B------:R0:W-:Y:S02]  /*31c0*/  STG.E desc[UR58][R26.64], R37 ;  /* 0x000000251a007986 */ /* 0x0001e4000c10193a */
.L_x_234:
[----:B------:R-:W-:Y:S05]  /*31d0*/  BSYNC B0 ;  /* 0x0000000000007941 */ /* 0x000fea0003800000 */
.L_x_233:
        /* <DEDUP_REMOVED lines=255> */
.L_x_238:
[----:B------:R-:W-:Y:S02]  /*41d0*/  ULDC.64 UR34, c[0x0][0x3d0] ;  /* 0x0000f40000227ab9 */ /* 0x000fe40000000a00 */
[----:B------:R-:W-:-:S05]  /*41e0*/  IADD3 R26, P0, R26, UR34, RZ ;  /* 0x000000221a1a7c10 */ /* 0x000fca000ff1e0ff */
[----:B------:R-:W-:-:S05]  /*41f0*/  IMAD.X R27, RZ, RZ, UR35, P0 ;  /* 0x00000023ff1b7e24 */ /* 0x000fca00080e06ff */
[----:B------:R1:W-:Y:S03]  /*4200*/  STG.E desc[UR58][R26.64], RZ ;  /* 0x000000ff1a007986 */ /* 0x0003e6000c10193a */
.L_x_237:
[----:B------:R-:W-:Y:S05]  /*4210*/  BSYNC B0 ;  /* 0x0000000000007941 */ /* 0x000fea0003800000 */
.L_x_236:
        /* <DEDUP_REMOVED lines=255> */
.L_x_240:
[----:B------:R-:W-:Y:S02]  /*5210*/  ULDC.64 UR34, c[0x0][0x3d0] ;  /* 0x0000f40000227ab9 */ /* 0x000fe40000000a00 */
[----:B------:R-:W-:-:S04]  /*5220*/  IADD3 R26, P0, R26, UR34, RZ ;  /* 0x000000221a1a7c10 */ /* 0x000fc8000ff1e0ff */
[----:B------:R-:W-:-:S05]  /*5230*/  IADD3.X R27, RZ, UR35, RZ, P0, !PT ;  /* 0x00000023ff1b7c10 */ /* 0x000fca00087fe4ff */
[----:B------:R2:W-:Y:S04]  /*5240*/  STG.E desc[UR58][R26.64], RZ ;  /* 0x000000ff1a007986 */ /* 0x0005e8000c10193a */
.L_x_239:
        /* <DEDUP_REMOVED lines=11> */
        .weak           $__internal_14_$__cuda_sm20_div_s64
        .type           $__internal_14_$__cuda_sm20_div_s64,@function
        .size           $__internal_14_$__cuda_sm20_div_s64,(.L_x_7510 - $__internal_14_$__cuda_sm20_div_s64)
$__internal_14_$__cuda_sm20_div_s64:
        /* <DEDUP_REMOVED lines=74> */
[----:B------:R-:W-:Y:S06]  /*57a0*/  RET.REL.NODEC R26 `(_ZN2at6native57_GLOBAL__N__cd6b329d_24_DistributionBernoulli_cu_7537a20d43distribution_elementwise_grid_stride_kernelIfLi4EZNS0_9templates4cuda21uniform_and_transformIffPNS_17CUDAGeneratorImplEZZZNS4_16bernoulli_kernelIS7_EEvRNS_18TensorIteratorBaseEdT_ENKUlvE_clEvENKUlvE5_clEvEUlfE_EEvSA_T1_T2_EUlP24curandStatePhilox4_32_10E_ZNS1_27distribution_nullary_kernelIff7double2S7_SJ_SE_EEvSA_SG_RKT3_T4_EUlifE0_EEvlNS_15PhiloxCudaStateESF_SG_) ;  /* 0xffffffa81a147950 */ /* 0x000fec0003c3ffff */
.L_x_242:
        /* <DEDUP_REMOVED lines=13> */
.L_x_7510:


//--------------------- .text._ZN2at6native57_GLOBAL__N__cd6b329d_24_DistributionBernoulli_cu_7537a20d43distribution_elementwise_grid_stride_kernelIfLi4EZNS0_9templates4cuda21uniform_and_transformIffPNS_17CUDAGeneratorImplEZZZNS4_16bernoulli_kernelIS7_EEvRNS_18TensorIteratorBaseEdT_ENKUlvE_clEvENKUlvE5_clEvEUlfE_EEvSA_T1_T2_EUlP24curandStatePhilox4_32_10E_ZNS1_27distribution_nullary_kernelIff7double2S7_SJ_SE_EEvSA_SG_RKT3_T4_EUlifE_EEvlNS_15PhiloxCudaStateESF_SG_ --------------------------
	.section	.text._ZN2at6native57_GLOBAL__N__cd6b329d_24_DistributionBernoulli_cu_7537a20d43distribution_elementwise_grid_stride_kernelIfLi4EZNS0_9templates4cuda21uniform_and_transformIffPNS_17CUDAGeneratorImplEZZZNS4_16bernoulli_kernelIS7_EEvRNS_18TensorIteratorBaseEdT_ENKUlvE_clEvENKUlvE5_clEvEUlfE_EEvSA_T1_T2_EUlP24curandStatePhilox4_32_10E_ZNS1_27distribution_nullary_kernelIff7double2S7_SJ_SE_EEvSA_SG_RKT3_T4_EUlifE_EEvlNS_15PhiloxCudaStateESF_SG_,"ax",@progbits
	.align	128
.text._ZN2at6native57_GLOBAL__N__cd6b329d_24_DistributionBernoulli_cu_7537a20d43distribution_elementwise_grid_stride_kernelIfLi4EZNS0_9templates4cuda21uniform_and_transformIffPNS_17CUDAGeneratorImplEZZZNS4_16bernoulli_kernelIS7_EEvRNS_18TensorIteratorBaseEdT_ENKUlvE_clEvENKUlvE5_clEvEUlfE_EEvSA_T1_T2_EUlP24curandStatePhilox4_32_10E_ZNS1_27distribution_nullary_kernelIff7double2S7_SJ_SE_EEvSA_SG_RKT3_T4_EUlifE_EEvlNS_15PhiloxCudaStateESF_SG_:
        .type           _ZN2at6native57_GLOBAL__N__cd6b329d_24_DistributionBernoulli_cu_7537a20d43distribution_elementwise_grid_stride_kernelIfLi4EZNS0_9templates4cuda21uniform_and_transformIffPNS_17CUDAGeneratorImplEZZZNS4_16bernoulli_kernelIS7_EEvRNS_18TensorIteratorBaseEdT_ENKUlvE_clEvENKUlvE5_clEvEUlfE_EEvSA_T1_T2_EUlP24curandStatePhilox4_32_10E_ZNS1_27distribution_nullary_kernelIff7double2S7_SJ_SE_EEvSA_SG_RKT3_T4_EUlifE_EEvlNS_15PhiloxCudaStateESF_SG_,@function
        .size           _ZN2at6native57_GLOBAL__N__cd6b329d_24_DistributionBernoulli_cu_7537a20d43distribution_elementwise_grid_stride_kernelIfLi4EZNS0_9templates4cuda21uniform_and_transformIffPNS_17CUDAGeneratorImplEZZZNS4_16bernoulli_kernelIS7_EEvRNS_18TensorIteratorBaseEdT_ENKUlvE_clEvENKUlvE5_clEvEUlfE_EEvSA_T1_T2_EUlP24curandStatePhilox4_32_10E_ZNS1_27distribution_nullary_kernelIff7double2S7_SJ_SE_EEvSA_SG_RKT3_T4_EUlifE_EEvlNS_15PhiloxCudaStateESF_SG_,(.L_x_7512 - _ZN2at6native57_GLOBAL__N__cd6b329d_24_DistributionBernoulli_cu_7537a20d43distribution_elementwise_grid_stride_kernelIfLi4EZNS0_9templates4cuda21uniform_and_transformIffPNS_17CUDAGeneratorImplEZZZNS4_16bernoulli_kernelIS7_EEvRNS_18TensorIteratorBaseEdT_ENKUlvE_clEvENKUlvE5_clEvEUlfE_EEvSA_T1_T2_EUlP24curandStatePhilox4_32_10E_ZNS1_27distribution_nullary_kernelIff7double2S7_SJ_SE_EEvSA_SG_RKT3_T4_EUlifE_EEvlNS_15PhiloxCudaStateESF_SG_)
        .other          _ZN2at6native57_GLOBAL__N__cd6b329d_24_DistributionBernoulli_cu_7537a20d43distribution_elementwise_grid_stride_kernelIfLi4EZNS0_9templates4cuda21uniform_and_transformIffPNS_17CUDAGeneratorImplEZZZNS4_16bernoulli_kernelIS7_EEvRNS_18TensorIteratorBaseEdT_ENKUlvE_clEvENKUlvE5_clEvEUlfE_EEvSA_T1_T2_EUlP24curandStatePhilox4_32_10E_ZNS1_27distribution_nullary_kernelIff7double2S7_SJ_SE_EEvSA_SG_RKT3_T4_EUlifE_EEvlNS_15PhiloxCudaStateESF_SG_,@"STO_CUDA_ENTRY STV_DEFAULT"
_ZN2at6native57_GLOBAL__N__cd6b329d_24_DistributionBernoulli_cu_7537a20d43distribution_elementwise_grid_stride_kernelIfLi4EZNS0_9templates4cuda21uniform_and_transformIffPNS_17CUDAGeneratorImplEZZZNS4_16bernoulli_kernelIS7_EEvRNS_18TensorIteratorBaseEdT_ENKUlvE_clEvENKUlvE5_clEvEUlfE_EEvSA_T1_T2_EUlP24curandStatePhilox4_32_10E_ZNS1_27distribution_nullary_kernelIff7double2S7_SJ_SE_EEvSA_SG_RKT3_T4_EUlifE_EEvlNS_15PhiloxCudaStateESF_SG_:
        /* <DEDUP_REMOVED lines=92> */
[----:B------:R-:W-:Y:S05]  /*05c0*/  CALL.REL.NOINC `($__internal_15_$__cuda_sm20_div_s64) ;  /* 0x0000000c00407944 */ /* 0x000fea0003c00000 */
[----:B------:R-:W-:Y:S02]  /*05d0*/  IMAD.MOV.U32 R20, RZ, RZ, R22 ;  /* 0x000000ffff147224 */ /* 0x000fe400078e0016 */
[----:B------:R-:W-:Y:S01]  /*05e0*/  IMAD.MOV.U32 R21, RZ, RZ, R23 ;  /* 0x000000ffff157224 */ /* 0x000fe200078e0017 */
[----:B------:R-:W-:Y:S06]  /*05f0*/  BRA `(.L_x_244) ;  /* 0x00000000005c7947 */ /* 0x000fec0003800000 */
.L_x_243:
        /* <DEDUP_REMOVED lines=23> */
.L_x_244:
[----:B------:R-:W-:Y:S01]  /*0770*/  ULDC UR4, c[0x0][0x0] ;  /* 0x0000000000047ab9 */ /* 0x000fe20000000800 */
[----:B------:R-:W-:Y:S01]  /*0780*/  ULDC UR5, c[0x0][0xc] ;  /* 0x0000030000057ab9 */ /* 0x000fe20000000800 */
[----:B------:R-:W-:Y:S01]  /*0790*/  IADD3 R20, P0, R20, 0x1, RZ ;  /* 0x0000000114147810 */ /* 0x000fe20007f1e0ff */
[----:B------:R-:W-:-:S03]  /*07a0*/  UIMAD.WIDE.U32 UR4, UR4, UR5, URZ ;  /* 0x00000005040472a5 */ /* 0x000fc6000f8e003f */
[----:B------:R-:W-:-:S03]  /*07b0*/  IADD3.X R22, RZ, R21, RZ, P0, !PT ;  /* 0x00000015ff167210 */ /* 0x000fc600007fe4ff */
        /* <DEDUP_REMOVED lines=22> */
.L_x_253:
        /* <DEDUP_REMOVED lines=13> */
.L_x_246:
[----:B------:R-:W-:Y:S05]  /*09f0*/  BSYNC B0 ;  /* 0x0000000000007941 */ /* 0x000fea0003800000 */
.L_x_245:
        /* <DEDUP_REMOVED lines=60> */
.L_x_248:
[----:B------:R-:W-:Y:S01]  /*0dc0*/  MOV R26, R42 ;  /* 0x0000002a001a7202 */ /* 0x000fe20000000f00 */
[----:B------:R-:W-:Y:S01]  /*0dd0*/  IMAD.MOV.U32 R27, RZ, RZ, R24 ;  /* 0x000000ffff1b7224 */ /* 0x000fe200078e0018 */
[----:B------:R-:W-:Y:S01]  /*0de0*/  MOV R41, R22 ;  /* 0x0000001600297202 */ /* 0x000fe20000000f00 */
[----:B------:R-:W-:-:S07]  /*0df0*/  IMAD.MOV.U32 R40, RZ, RZ, R38 ;  /* 0x000000ffff287224 */ /* 0x000fce00078e0026 */
.L_x_247:
        /* <DEDUP_REMOVED lines=9> */
[----:B------:R-:W-:-:S04]  /*0e90*/  LOP3.LUT R42, R42, R26, RZ, 0x3c, !PT ;  /* 0x0000001a2a2a7212 */ /* 0x000fc800078e3cff */
[----:B------:R-:W0:Y:S02]  /*0ea0*/  I2F.F64.U64 R26, R42 ;  /* 0x0000002a001a7312 */ /* 0x000e240000301800 */
[----:B0-----:R-:W-:-:S06]  /*0eb0*/  DFMA R26, R26, R24, 5.5511151231257827021e-17 ;  /* 0x3c9000001a1a742b */ /* 0x001fcc0000000018 */
[----:B------:R0:W1:Y:S02]  /*0ec0*/  F2F.F32.F64 R43, R26 ;  /* 0x0000001a002b7310 */ /* 0x0000640000301000 */
[----:B------:R-:W-:Y:S01]  /*0ed0*/  DSETP.GEU.AND P0, PT, |R26|, UR10, PT ;  /* 0x0000000a1a007e2a */ /* 0x000fe2000bf0e200 */
[----:B0-----:R-:W-:-:S05]  /*0ee0*/  IMAD R27, R18, UR5, RZ ;  /* 0x00000005121b7c24 */ /* 0x001fca000f8e02ff */
[----:B------:R-:W-:-:S08]  /*0ef0*/  IADD3 R26, P1, R27, UR6, RZ ;  /* 0x000000061b1a7c10 */ /* 0x000fd0000ff3e0ff */
[----:B-1----:R-:W-:Y:S01]  /*0f00*/  @!P0 FMUL R43, R43, 1.175494350822287508e-38 ;  /* 0x008000002b2b8820 */ /* 0x002fe20000400000 */
[----:B------:R-:W-:-:S04]  /*0f10*/  LEA.HI.X.SX32 R27, R27, UR7, 0x1, P1 ;  /* 0x000000071b1b7c11 */ /* 0x000fc800088f0eff */
[----:B------:R-:W-:-:S05]  /*0f20*/  FSET.BF.LT.FTZ.AND R43, R43, R34, PT ;  /* 0x000000222b2b720a */ /* 0x000fca0003811000 */
[----:B------:R0:W-:Y:S02]  /*0f30*/  STG.E desc[UR8][R26.64], R43 ;  /* 0x0000002b1a007986 */ /* 0x0001e4000c101908 */
.L_x_250:
[----:B------:R-:W-:Y:S05]  /*0f40*/  BSYNC B0 ;  /* 0x0000000000007941 */ /* 0x000fea0003800000 */
.L_x_249:
        /* <DEDUP_REMOVED lines=18> */
[----:B------:R-:W-:-:S04]  /*1070*/  IADD3 R26, P1, R43, UR6, RZ ;  /* 0x000000062b1a7c10 */ /* 0x000fc8000ff3e0ff */
[----:B------:R-:W-:-:S04]  /*1080*/  LEA.HI.X.SX32 R27, R43, UR7, 0x1, P1 ;  /* 0x000000072b1b7c11 */ /* 0x000fc800088f0eff */
[----:B0-----:R-:W-:-:S05]  /*1090*/  @!P0 FMUL R40, R40, 1.175494350822287508e-38 ;  /* 0x0080000028288820 */ /* 0x001fca0000400000 */
[----:B------:R-:W-:-:S05]  /*10a0*/  FSET.BF.LT.FTZ.AND R43, R40, R34, PT ;  /* 0x00000022282b720a */ /* 0x000fca0003811000 */
[----:B------:R0:W-:Y:S02]  /*10b0*/  STG.E desc[UR8][R26.64], R43 ;  /* 0x0000002b1a007986 */ /* 0x0001e4000c101908 */
.L_x_252:
[----:B------:R-:W-:Y:S05]  /*10c0*/  BSYNC B0 ;  /* 0x0000000000007941 */ /* 0x000fea0003800000 */
.L_x_251:
        /* <DEDUP_REMOVED lines=18> */
[----:B------:R1:W-:Y:S01]  /*11f0*/  @!P0 STG.E desc[UR8][R24.64], RZ ;  /* 0x000000ff18008986 */ /* 0x0003e2000c101908 */
        /* <DEDUP_REMOVED lines=9> */
[----:B------:R1:W-:Y:S01]  /*1290*/  @!P1 STG.E desc[UR8][R26.64], RZ ;  /* 0x000000ff1a009986 */ /* 0x0003e2000c101908 */
[----:B------:R-:W-:Y:S06]  /*12a0*/  BAR.SYNC.DEFER_BLOCKING 0x0 ;  /* 0x0000000000007b1d */ /* 0x000fec0000010000 */
[----:B------:R-:W-:Y:S05]  /*12b0*/  @!P0 BRA `(.L_x_253) ;  /* 0xfffffff400988947 */ /* 0x000fea000383ffff */
[----:B------:R-:W-:Y:S05]  /*12c0*/  EXIT ;  /* 0x000000000000794d */ /* 0x000fea0003800000 */
        .weak           $__internal_15_$__cuda_sm20_div_s64
        .type           $__internal_15_$__cuda_sm20_div_s64,@function
        .size           $__internal_15_$__cuda_sm20_div_s64,(.L_x_7512 - $__internal_15_$__cuda_sm20_div_s64)
$__internal_15_$__cuda_sm20_div_s64:
        /* <DEDUP_REMOVED lines=74> */
[----:B------:R-:W-:Y:S06]  /*1770*/  RET.REL.NODEC R20 `(_ZN2at6native57_GLOBAL__N__cd6b329d_24_DistributionBernoulli_cu_7537a20d43distribution_elementwise_grid_stride_kernelIfLi4EZNS0_9templates4cuda21uniform_and_transformIffPNS_17CUDAGeneratorImplEZZZNS4_16bernoulli_kernelIS7_EEvRNS_18TensorIteratorBaseEdT_ENKUlvE_clEvENKUlvE5_clEvEUlfE_EEvSA_T1_T2_EUlP24curandStatePhilox4_32_10E_ZNS1_27distribution_nullary_kernelIff7double2S7_SJ_SE_EEvSA_SG_RKT3_T4_EUlifE_EEvlNS_15PhiloxCudaStateESF_SG_) ;  /* 0xffffffe814207950 */ /* 0x000fec0003c3ffff */
.L_x_254:
        /* <DEDUP_REMOVED lines=16> */
.L_x_7512:


//--------------------- .text._ZN2at6native57_GLOBAL__N__cd6b329d_24_DistributionBernoulli_cu_7537a20d43distribution_elementwise_grid_stride_kernelIdLi2EZNS0_9templates4cuda21uniform_and_transformIddPNS_17CUDAGeneratorImplEZZZNS4_16bernoulli_kernelIS7_EEvRNS_18TensorIteratorBaseEdT_ENKUlvE_clEvENKUlvE4_clEvEUldE_EEvSA_T1_T2_EUlP24curandStatePhilox4_32_10E0_ZNS1_27distribution_nullary_kernelIdd6float4S7_SJ_SE_EEvSA_SG_RKT3_T4_EUlidE0_EEvlNS_15PhiloxCudaStateESF_SG_ --------------------------
	.section	.text._ZN2at6native57_GLOBAL__N__cd6b329d_24_DistributionBernoulli_cu_7537a20d43distribution_elementwise_grid_stride_kernelIdLi2EZNS0_9templates4cuda21uniform_and_transformIddPNS_17CUDAGeneratorImplEZZZNS4_16bernoulli_kernelIS7_EEvRNS_18TensorIteratorBaseEdT_ENKUlvE_clEvENKUlvE4_clEvEUldE_EEvSA_T1_T2_EUlP24curandStatePhilox4_32_10E0_ZNS1_27distribution_nullary_kernelIdd6float4S7_SJ_SE_EEvSA_SG_RKT3_T4_EUlidE0_EEvlNS_15PhiloxCudaStateESF_SG_,"ax",@progbits
	.align	128
.text._ZN2at6native57_GLOBAL__N__cd6b329d_24_DistributionBernoulli_cu_7537a20d43distribution_elementwise_grid_stride_kernelIdLi2EZNS0_9templates4cuda21uniform_and_transformIddPNS_17CUDAGeneratorImplEZZZNS4_16bernoulli_kernelIS7_EEvRNS_18TensorIteratorBaseEdT_ENKUlvE_clEvENKUlvE4_clEvEUldE_EEvSA_T1_T2_EUlP24curandStatePhilox4_32_10E0_ZNS1_27distribution_nullary_kernelIdd6float4S7_SJ_SE_EEvSA_SG_RKT3_T4_EUlidE0_EEvlNS_15PhiloxCudaStateESF_SG_:
        .type           _ZN2at6native57_GLOBAL__N__cd6b329d_24_DistributionBernoulli_cu_7537a20d43distribution_elementwise_grid_stride_kernelIdLi2EZNS0_9templates4cuda21uniform_and_transformIddPNS_17CUDAGeneratorImplEZZZNS4_16bernoulli_kernelIS7_EEvRNS_18TensorIteratorBaseEdT_ENKUlvE_clEvENKUlvE4_clEvEUldE_EEvSA_T1_T2_EUlP24curandStatePhilox4_32_10E0_ZNS1_27distribution_nullary_kernelIdd6float4S7_SJ_SE_EEvSA_SG_RKT3_T4_EUlidE0_EEvlNS_15PhiloxCudaStateESF_SG_,@function
        .size           _ZN2at6native57_GLOBAL__N__cd6b329d_24_DistributionBernoulli_cu_7537a20d43distribution_elementwise_grid_stride_kernelIdLi2EZNS0_9templates4cuda21uniform_and_transformIddPNS_17CUDAGeneratorImplEZZZNS4_16bernoulli_kernelIS7_EEvRNS_18TensorIteratorBaseEdT_ENKUlvE_clEvENKUlvE4_clEvEUldE_EEvSA_T1_T2_EUlP24curandStatePhilox4_32_10E0_ZNS1_27distribution_nullary_kernelIdd6float4S7_SJ_SE_EEvSA_SG_RKT3_T4_EUlidE0_EEvlNS_15PhiloxCudaStateESF_SG_,(.L_x_7514 - _ZN2at6native57_GLOBAL__N__cd6b329d_24_DistributionBernoulli_cu_7537a20d43distribution_elementwise_grid_stride_kernelIdLi2EZNS0_9templates4cuda21uniform_and_transformIddPNS_17CUDAGeneratorImplEZZZNS4_16bernoulli_kernelIS7_EEvRNS_18TensorIteratorBaseEdT_ENKUlvE_clEvENKUlvE4_clEvEUldE_EEvSA_T1_T2_EUlP24curandStatePhilox4_32_10E0_ZNS1_27distribution_nullary_kernelIdd6float4S7_SJ_SE_EEvSA_SG_RKT3_T4_EUlidE0_EEvlNS_15PhiloxCudaStateESF_SG_)
        .other          _ZN2at6native57_GLOBAL__N__cd6b329d_24_DistributionBernoulli_cu_7537a20d43distribution_elementwise_grid_stride_kernelIdLi2EZNS0_9templates4cuda21uniform_and_transformIddPNS_17CUDAGeneratorImplEZZZNS4_16bernoulli_kernelIS7_EEvRNS_18TensorIteratorBaseEdT_ENKUlvE_clEvENKUlvE4_clEvEUldE_EEvSA_T1_T2_EUlP24curandStatePhilox4_32_10E0_ZNS1_27distribution_nullary_kernelIdd6float4S7_SJ_SE_EEvSA_SG_RKT3_T4_EUlidE0_EEvlNS_15PhiloxCudaStateESF_SG_,@"STO_CUDA_ENTRY STV_DEFAULT"
_ZN2at6native57_GLOBAL__N__cd6b329d_24_DistributionBernoulli_cu_7537a20d43distribution_elementwise_grid_stride_kernelIdLi2EZNS0_9templates4cuda21uniform_and_transformIddPNS_17CUDAGeneratorImplEZZZNS4_16bernoulli_kernelIS7_EEvRNS_18TensorIteratorBaseEdT_ENKUlvE_clEvENKUlvE4_clEvEUldE_EEvSA_T1_T2_EUlP24curandStatePhilox4_32_10E0_ZNS1_27distribution_nullary_kernelIdd6float4S7_SJ_SE_EEvSA_SG_RKT3_T4_EUlidE0_EEvlNS_15PhiloxCudaStateESF_SG_:
        /* <DEDUP_REMOVED lines=15> */
[----:B------:R-:W2:Y:S08]  /*00f0*/  S2UR UR4, SR_CTAID.X ;  /* 0x00000000000479c3 */ /* 0x000eb00000002500 */
[----:B------:R-:W2:Y:S01]  /*0100*/  LDC R36, c[0x0][RZ] ;  /* 0x00000000ff247b82 */ /* 0x000ea20000000800 */
[----:B---3--:R-:W-:Y:S01]  /*0110*/  @P0 IADD3 R0, P1, R2, R5, RZ ;  /* 0x0000000502000210 */ /* 0x008fe20007f3e0ff */
[----:B------:R-:W-:-:S04]  /*0120*/  HFMA2.MMA R5, -RZ, RZ, 0, 0 ;  /* 0x00000000ff057435 */ /* 0x000fc800000001ff */
[----:B------:R-:W-:Y:S01]  /*0130*/  @P0 IMAD.X R7, RZ, RZ, R3, P1 ;  /* 0x000000ffff070224 */ /* 0x000fe200008e0603 */
[C---:B----4-:R-:W-:Y:S01]  /*0140*/  IADD3 R33, R15.reuse, -0x4498517b, RZ ;  /* 0xbb67ae850f217810 */ /* 0x050fe20007ffe0ff */
[----:B------:R-:W-:-:S03]  /*0150*/  VIADD R32, R15, 0x76cf5d0a ;  /* 0x76cf5d0a0f207836 */ /* 0x000fc60000000000 */
[----:B------:R-:W-:Y:S01]  /*0160*/  SHF.R.U64 R35, R0, 0x2, R7 ;  /* 0x0000000200237819 */ /* 0x000fe20000001207 */
[----:B--2---:R-:W-:Y:S01]  /*0170*/  IMAD.WIDE.U32 R4, R36, UR4, R4 ;  /* 0x0000000424047c25 */ /* 0x004fe2000f8e0004 */
[----:B------:R-:W-:Y:S01]  /*0180*/  SHF.R.U32.HI R34, RZ, 0x2, R7 ;  /* 0x00000002ff227819 */ /* 0x000fe20000011607 */
[----:B------:R-:W-:Y:S01]  /*0190*/  ULDC.64 UR4, c[0x0][0x210] ;  /* 0x0000840000047ab9 */ /* 0x000fe20000000a00 */
[----:B------:R-:W-:Y:S01]  /*01a0*/  IADD3 R31, R15, 0x32370b8f, RZ ;  /* 0x32370b8f0f1f7810 */ /* 0x000fe20007ffe0ff */
[----:B------:R-:W-:Y:S01]  /*01b0*/  IMAD.WIDE.U32 R6, R35, -0x2daee0ad, RZ ;  /* 0xd2511f5323067825 */ /* 0x000fe200078e00ff */
[C---:B------:R-:W-:Y:S01]  /*01c0*/  IADD3 R29, R15.reuse, -0x56f99767, RZ ;  /* 0xa90668990f1d7810 */ /* 0x040fe20007ffe0ff */
[----:B------:R-:W-:Y:S01]  /*01d0*/  UIADD3 UR4, UP0, UR4, -0x1, URZ ;  /* 0xffffffff04047890 */ /* 0x000fe2000ff1e03f */
[C---:B------:R-:W-:Y:S01]  /*01e0*/  IADD3 R27, R15.reuse, 0x1fd5c5a3, RZ ;  /* 0x1fd5c5a30f1b7810 */ /* 0x040fe20007ffe0ff */
[----:B------:R-:W-:Y:S01]  /*01f0*/  IMAD.WIDE.U32 R8, R4, -0x326172a9, RZ ;  /* 0xcd9e8d5704087825 */ /* 0x000fe200078e00ff */
[----:B------:R-:W-:Y:S01]  /*0200*/  LOP3.LUT R10, R15, R7, R5, 0x96, !PT ;  /* 0x000000070f0a7212 */ /* 0x000fe200078e9605 */
[----:B------:R-:W-:-:S02]  /*0210*/  UIADD3.X UR5, UR5, -0x1, URZ, UP0, !UPT ;  /* 0xffffffff05057890 */ /* 0x000fc400087fe43f */
[----:B------:R-:W-:Y:S01]  /*0220*/  VIADD R7, R14, 0x9e3779b9 ;  /* 0x9e3779b90e077836 */ /* 0x000fe20000000000 */
[----:B------:R-:W-:Y:S01]  /*0230*/  LOP3.LUT R2, R9, R34, R14, 0x96, !PT ;  /* 0x0000002209027212 */ /* 0x000fe200078e960e */
[----:B------:R-:W-:Y:S02]  /*0240*/  IMAD.WIDE.U32 R10, R10, -0x326172a9, RZ ;  /* 0xcd9e8d570a0a7825 */ /* 0x000fe400078e00ff */
[----:B------:R-:W-:Y:S02]  /*0250*/  ISETP.NE.U32.AND P0, PT, RZ, UR5, PT ;  /* 0x00000005ff007c0c */ /* 0x000fe4000bf05070 */
[----:B------:R-:W-:Y:S01]  /*0260*/  IMAD.WIDE.U32 R2, R2, -0x2daee0ad, RZ ;  /* 0xd2511f5302027825 */ /* 0x000fe200078e00ff */
[----:B------:R-:W-:-:S03]  /*0270*/  LOP3.LUT R8, R11, R7, R8, 0x96, !PT ;  /* 0x000000070b087212 */ /* 0x000fc600078e9608 */
[----:B------:R-:W-:Y:S01]  /*0280*/  VIADD R30, R15, 0xed9eba14 ;  /* 0xed9eba140f1e7836 */ /* 0x000fe20000000000 */
[----:B------:R-:W-:Y:S01]  /*0290*/  LOP3.LUT R6, R3, R6, R33, 0x96, !PT ;  /* 0x0000000603067212 */ /* 0x000fe200078e9621 */
[----:B------:R-:W-:Y:S01]  /*02a0*/  IMAD.WIDE.U32 R8, R8, -0x2daee0ad, RZ ;  /* 0xd2511f5308087825 */ /* 0x000fe200078e00ff */
[----:B------:R-:W-:-:S03]  /*02b0*/  IADD3 R3, R14, 0x3c6ef372, RZ ;  /* 0x3c6ef3720e037810 */ /* 0x000fc60007ffe0ff */
[----:B------:R-:W-:-:S04]  /*02c0*/  IMAD.WIDE.U32 R6, R6, -0x326172a9, RZ ;  /* 0xcd9e8d5706067825 */ /* 0x000fc800078e00ff */
[----:B------:R-:W-:Y:S01]  /*02d0*/  VIADD R28, R15, 0x646e171e ;  /* 0x646e171e0f1c7836 */ /* 0x000fe20000000000 */
[----:B------:R-:W-:Y:S01]  /*02e0*/  LOP3.LUT R3, R7, R10, R3, 0x96, !PT ;  /* 0x0000000a07037212 */ /* 0x000fe200078e9603 */
[----:B------:R-:W-:Y:S01]  /*02f0*/  VIADD R7, R14, 0xdaa66d2b ;  /* 0xdaa66d2b0e077836 */ /* 0x000fe20000000000 */
[----:B------:R-:W-:Y:S01]  /*0300*/  LOP3.LUT R10, R9, R2, R32, 0x96, !PT ;  /* 0x00000002090a7212 */ /* 0x000fe200078e9620 */
[----:B------:R-:W-:Y:S02]  /*0310*/  VIADD R26, R15, 0xdb3d7428 ;  /* 0xdb3d74280f1a7836 */ /* 0x000fe40000000000 */
        /* <DEDUP_REMOVED lines=14> */
[----:B------:R-:W-:Y:S01]  /*0400*/  IMAD.MOV.U32 R11, RZ, RZ, R5 ;  /* 0x000000ffff0b7224 */ /* 0x000fe200078e0005 */
[----:B------:R-:W-:Y:S01]  /*0410*/  LOP3.LUT R6, R13, R6, R3, 0x96, !PT ;  /* 0x000000060d067212 */ /* 0x000fe200078e9603 */
[----:B------:R-:W-:Y:S01]  /*0420*/  IMAD.WIDE.U32 R2, R2, -0x326172a9, RZ ;  /* 0xcd9e8d5702027825 */ /* 0x000fe200078e00ff */
[----:B------:R-:W-:-:S03]  /*0430*/  IADD3 R13, R14, -0xe443238, RZ ;  /* 0xf1bbcdc80e0d7810 */ /* 0x000fc60007ffe0ff */
[----:B------:R-:W-:Y:S01]  /*0440*/  IMAD.WIDE.U32 R6, R6, -0x2daee0ad, RZ ;  /* 0xd2511f5306067825 */ /* 0x000fe200078e00ff */
[----:B------:R-:W-:Y:S02]  /*0450*/  LOP3.LUT R9, R3, R12, R9, 0x96, !PT ;  /* 0x0000000c03097212 */ /* 0x000fe400078e9609 */
[----:B------:R-:W-:Y:S01]  /*0460*/  MOV R12, R4 ;  /* 0x00000004000c7202 */ /* 0x000fe20000000f00 */
[----:B------:R-:W-:Y:S01]  /*0470*/  VIADD R3, R14, 0x5384540f ;  /* 0x5384540f0e037836 */ /* 0x000fe20000000000 */
[----:B------:R-:W-:Y:S01]  /*0480*/  LOP3.LUT R8, R7, R10, R28, 0x96, !PT ;  /* 0x0000000a07087212 */ /* 0x000fe200078e961c */
[----:B------:R-:W-:Y:S01]  /*0490*/  IMAD.WIDE.U32 R16, R9, -0x2daee0ad, RZ ;  /* 0xd2511f5309107825 */ /* 0x000fe200078e00ff */
[----:B------:R-:W-:-:S03]  /*04a0*/  IADD3 R10, R15, -0x695add53, RZ ;  /* 0x96a522ad0f0a7810 */ /* 0x000fc60007ffe0ff */
[----:B------:R-:W-:Y:S01]  /*04b0*/  IMAD.WIDE.U32 R8, R8, -0x326172a9, RZ ;  /* 0xcd9e8d5708087825 */ /* 0x000fe200078e00ff */
[----:B------:R-:W-:-:S04]  /*04c0*/  LOP3.LUT R6, R17, R6, R27, 0x96, !PT ;  /* 0x0000000611067212 */ /* 0x000fc800078e961b */
[----:B------:R-:W-:Y:S01]  /*04d0*/  LOP3.LUT R3, R9, R2, R3, 0x96, !PT ;  /* 0x0000000209037212 */ /* 0x000fe200078e9603 */
[----:B------:R-:W-:Y:S01]  /*04e0*/  IMAD.WIDE.U32 R6, R6, -0x326172a9, RZ ;  /* 0xcd9e8d5706067825 */ /* 0x000fe200078e00ff */
[----:B------:R-:W-:-:S03]  /*04f0*/  MOV R9, R4 ;  /* 0x0000000400097202 */ /* 0x000fc60000000f00 */
        /* <DEDUP_REMOVED lines=14> */
[----:B------:R-:W-:Y:S05]  /*05e0*/  CALL.REL.NOINC `($__internal_16_$__cuda_sm20_div_s64) ;  /* 0x0000002800d47944 */ /* 0x000fea0003c00000 */
[----:B------:R-:W-:Y:S05]  /*05f0*/  BRA `(.L_x_256) ;  /* 0x0000000000587947 */ /* 0x000fea0003800000 */
.L_x_255:
        /* <DEDUP_REMOVED lines=22> */
.L_x_256:
        /* <DEDUP_REMOVED lines=13> */
[----:B------:R-:W-:Y:S01]  /*0830*/  IMAD R3, R16, -0x326172a9, RZ ;  /* 0xcd9e8d5710037824 */ /* 0x000fe200078e02ff */
[----:B------:R-:W-:Y:S01]  /*0840*/  LOP3.LUT R2, R0, 0x3, RZ, 0xc0, !PT ;  /* 0x0000000300027812 */ /* 0x000fe200078ec0ff */
[----:B------:R-:W0:Y:S01]  /*0850*/  LDC.64 R16, c[0x0][0x210] ;  /* 0x00008400ff107b82 */ /* 0x000e220000000a00 */
[----:B------:R-:W-:Y:S01]  /*0860*/  ULDC UR57, c[0x0][0x23c] ;  /* 0x00008f0000397ab9 */ /* 0x000fe20000000800 */
[----:B------:R-:W-:Y:S01]  /*0870*/  ULDC UR56, c[0x0][0x368] ;  /* 0x0000da0000387ab9 */ /* 0x000fe20000000800 */
[----:B------:R-:W-:Y:S01]  /*0880*/  ULDC UR55, c[0x0][0x250] ;  /* 0x0000940000377ab9 */ /* 0x000fe20000000800 */
[----:B------:R-:W-:Y:S01]  /*0890*/  ULDC UR54, c[0x0][0x36c] ;  /* 0x0000db0000367ab9 */ /* 0x000fe20000000800 */
[----:B------:R-:W-:Y:S01]  /*08a0*/  ULDC UR53, c[0x0][0x254] ;  /* 0x0000950000357ab9 */ /* 0x000fe20000000800 */
[----:B------:R-:W-:Y:S01]  /*08b0*/  ULDC UR52, c[0x0][0x370] ;  /* 0x0000dc0000347ab9 */ /* 0x000fe20000000800 */
[----:B------:R-:W-:Y:S01]  /*08c0*/  ULDC UR51, c[0x0][0x268] ;  /* 0x00009a0000337ab9 */ /* 0x000fe20000000800 */
[----:B------:R-:W1:Y:S01]  /*08d0*/  LDC R0, c[0x0][0x238] ;  /* 0x00008e00ff007b82 */ /* 0x000e620000000800 */
        /* <DEDUP_REMOVED lines=45> */
.L_x_266:
        /* <DEDUP_REMOVED lines=13> */
.L_x_258:
[----:B------:R-:W-:Y:S05]  /*0c80*/  BSYNC B0 ;  /* 0x0000000000007941 */ /* 0x000fea0003800000 */
.L_x_257:
        /* <DEDUP_REMOVED lines=14> */
[----:B------:R-:W-:-:S05]  /*0d70*/  IMAD.WIDE.U32 R22, R22, -0x326172a9, RZ ;  /* 0xcd9e8d5716167825 */ /* 0x000fca00078e00ff */
        /* <DEDUP_REMOVED lines=9> */
[----:B------:R-:W-:-:S04]  /*0e10*/  LOP3.LUT R21, R25, R20, R30, 0x96, !PT ;  /* 0x0000001419157212 */ /* 0x000fc800078e961e */
        /* <DEDUP_REMOVED lines=19> */
[----:B------:R-:W-:Y:S02]  /*0f50*/  LOP3.LUT R21, R23, R20, R26, 0x96, !PT ;  /* 0x0000001417157212 */ /* 0x000fe400078e961a */
[----:B------:R-:W-:Y:S01]  /*0f60*/  IADD3 R23, R14, -0x700cb87f, RZ ;  /* 0x8ff347810e177810 */ /* 0x000fe20007ffe0ff */
[----:B------:R-:W-:Y:S01]  /*0f70*/  IMAD R20, R13, -0x2daee0ad, RZ ;  /* 0xd2511f530d147824 */ /* 0x000fe200078e02ff */
[----:B------:R-:W-:Y:S01]  /*0f80*/  LOP3.LUT R13, R25, R18, R19, 0x96, !PT ;  /* 0x00000012190d7212 */ /* 0x000fe200078e9613 */
[----:B------:R-:W-:-:S04]  /*0f90*/  IMAD.WIDE.U32 R18, R21, -0x326172a9, RZ ;  /* 0xcd9e8d5715127825 */ /* 0x000fc800078e00ff */
[----:B------:R-:W-:Y:S01]  /*0fa0*/  IMAD.HI.U32 R21, R13, -0x2daee0ad, RZ ;  /* 0xd2511f530d157827 */ /* 0x000fe200078e00ff */
[----:B------:R-:W-:-:S04]  /*0fb0*/  LOP3.LUT R23, R19, R24, R23, 0x96, !PT ;  /* 0x0000001813177212 */ /* 0x000fc800078e9617 */
[----:B------:R-:W-:Y:S01]  /*0fc0*/  LOP3.LUT R21, R21, R22, R10, 0x96, !PT ;  /* 0x0000001615157212 */ /* 0x000fe200078e960a */
[----:B------:R-:W-:Y:S01]  /*0fd0*/  IMAD.MOV.U32 R22, RZ, RZ, R3 ;  /* 0x000000ffff167224 */ /* 0x000fe200078e0003 */
[----:B------:R-:W-:Y:S06]  /*0fe0*/  @!P0 BRA `(.L_x_259) ;  /* 0x0000000000288947 */ /* 0x000fec0003800000 */
[----:B------:R-:W-:-:S13]  /*0ff0*/  ISETP.NE.AND P0, PT, R2, 0x2, PT ;  /* 0x000000020200780c */ /* 0x000fda0003f05270 */
[----:B------:R-:W-:Y:S05]  /*1000*/  @!P0 BRA `(.L_x_260) ;  /* 0x0000000000188947 */ /* 0x000fea0003800000 */
[----:B------:R-:W-:Y:S01]  /*1010*/  ISETP.NE.AND P0, PT, R2, 0x3, PT ;  /* 0x000000030200780c */ /* 0x000fe20003f05270 */
[----:B------:R-:W-:Y:S01]  /*1020*/  IMAD.MOV.U32 R7, RZ, RZ, R23 ;  /* 0x000000ffff077224 */ /* 0x000fe200078e0017 */
[----:B------:R-:W-:-:S11]  /*1030*/  MOV R22, R20 ;  /* 0x0000001400167202 */ /* 0x000fd60000000f00 */
[----:B------:R-:W-:Y:S01]  /*1040*/  @P0 MOV R22, R6 ;  /* 0x0000000600160202 */ /* 0x000fe20000000f00 */
[----:B------:R-:W-:Y:S01]  /*1050*/  @P0 IMAD.MOV.U32 R7, RZ, RZ, R3 ;  /* 0x000000ffff070224 */ /* 0x000fe200078e0003 */
[----:B------:R-:W-:Y:S06]  /*1060*/  BRA `(.L_x_259) ;  /* 0x0000000000087947 */ /* 0x000fec0003800000 */
.L_x_260:
[----:B------:R-:W-:Y:S01]  /*1070*/  MOV R22, R7 ;  /* 0x0000000700167202 */ /* 0x000fe20000000f00 */
[----:B------:R-:W-:-:S07]  /*1080*/  IMAD.MOV.U32 R7, RZ, RZ, R20 ;  /* 0x000000ffff077224 */ /* 0x000fce00078e0014 */
.L_x_259:
[----:B------:R-:W-:Y:S01]  /*1090*/  ISETP.GE.U32.AND P0, PT, R12, R16, PT ;  /* 0x000000100c00720c */ /* 0x000fe20003f06070 */
[----:B------:R-:W-:Y:S01]  /*10a0*/  HFMA2.MMA R6, -RZ, RZ, 0.1171875, 0 ;  /* 0x2f800000ff067435 */ /* 0x000fe200000001ff */
[----:B------:R-:W-:Y:S01]  /*10b0*/  I2FP.F32.U32 R3, R7 ;  /* 0x0000000700037245 */ /* 0x000fe20000201000 */
[----:B------:R-:W-:Y:S01]  /*10c0*/  BSSY B0, `(.L_x_261) ;  /* 0x00000fd000007945 */ /* 0x000fe20003800000 */
[----:B------:R-:W-:-:S07]  /*10d0*/  ISETP.GE.AND.EX P0, PT, R11, R17, PT, P0 ;  /* 0x000000110b00720c */ /* 0x000fce0003f06300 */
[----:B------:R-:W-:-:S06]  /*10e0*/  FFMA.FTZ R3, R3, R6, 1.1641532182693481445e-10 ;  /* 0x2f00000003037423 */ /* 0x000fcc0000010006 */
[----:B------:R-:W-:Y:S05]  /*10f0*/  @P0 BRA `(.L_x_262) ;  /* 0x0000000c00e40947 */ /* 0x000fea0003800000 */
[----:B-1----:R-:W-:Y:S02]  /*1100*/  ISETP.NE.AND P0, PT, R0, RZ, PT ;  /* 0x000000ff0000720c */ /* 0x002fe40003f05270 */
[----:B------:R-:W-:Y:S01]  /*1110*/  I2FP.F32.U32 R20, R22 ;  /* 0x0000001600147245 */ /* 0x000fe20000201000 */
[----:B------:R-:W-:-:S04]  /*1120*/  IMAD.MOV.U32 R22, RZ, RZ, RZ ;  /* 0x000000ffff167224 */ /* 0x000fc800078e00ff */
[----:B------:R-:W-:-:S06]  /*1130*/  FFMA.FTZ R20, R20, R6, 1.1641532182693481445e-10 ;  /* 0x2f00000014147423 */ /* 0x000fcc0000010006 */
        /* <DEDUP_REMOVED lines=236> */
.L_x_263:
[----:B------:R-:W-:Y:S01]  /*2000*/  FMUL.FTZ R20, R20, 1 ;  /* 0x3f80000014147820 */ /* 0x000fe20000410000 */
[----:B------:R-:W-:Y:S01]  /*2010*/  ULDC.64 UR34, c[0x0][0x3d0] ;  /* 0x0000f40000227ab9 */ /* 0x000fe20000000a00 */
[----:B------:R-:W-:Y:S02]  /*2020*/  MOV R24, RZ ;  /* 0x000000ff00187202 */ /* 0x000fe40000000f00 */
[----:B------:R-:W0:Y:S02]  /*2030*/  F2F.F64.F32 R6, R20 ;  /* 0x0000001400067310 */ /* 0x000e240000201800 */
[----:B0-----:R-:W-:Y:S01]  /*2040*/  DSETP.GEU.AND P0, PT, R6, UR58, PT ;  /* 0x0000003a06007e2a */ /* 0x001fe2000bf0e000 */
[----:B------:R-:W-:-:S05]  /*2050*/  IADD3 R6, P1, R22, UR34, RZ ;  /* 0x0000002216067c10 */ /* 0x000fca000ff3e0ff */
[----:B------:R-:W-:Y:S01]  /*2060*/  FSEL R25, RZ, 1.875, P0 ;  /* 0x3ff00000ff197808 */ /* 0x000fe20000000000 */
[----:B------:R-:W-:-:S05]  /*2070*/  IMAD.X R7, RZ, RZ, UR35, P1 ;  /* 0x00000023ff077e24 */ /* 0x000fca00088e06ff */
[----:B------:R0:W-:Y:S02]  /*2080*/  STG.E.64 desc[UR60][R6.64], R24 ;  /* 0x0000001806007986 */ /* 0x0001e4000c101b3c */
.L_x_262:
[----:B------:R-:W-:Y:S05]  /*2090*/  BSYNC B0 ;  /* 0x0000000000007941 */ /* 0x000fea0003800000 */
.L_x_261:
[----:B------:R-:W-:Y:S02]  /*20a0*/  ULDC UR34, c[0x0][0xc] ;  /* 0x0000030000227ab9 */ /* 0x000fe40000000800 */
[----:B------:R-:W-:-:S05]  /*20b0*/  IMAD R20, R36, UR34, RZ ;  /* 0x0000002224147c24 */ /* 0x000fca000f8e02ff */
[----:B0-----:R-:W-:-:S04]  /*20c0*/  IADD3 R7, P1, R20, R12, RZ ;  /* 0x0000000c14077210 */ /* 0x001fc80007f3e0ff */
[----:B------:R-:W-:Y:S01]  /*20d0*/  ISETP.GE.U32.AND P0, PT, R7, R16, PT ;  /* 0x000000100700720c */ /* 0x000fe20003f06070 */
[----:B------:R-:W-:-:S05]  /*20e0*/  IMAD.X R6, RZ, RZ, R11, P1 ;  /* 0x000000ffff067224 */ /* 0x000fca00008e060b */
[----:B------:R-:W-:-:S13]  /*20f0*/  ISETP.GE.AND.EX P0, PT, R6, R17, PT, P0 ;  /* 0x000000110600720c */ /* 0x000fda0003f06300 */
[----:B------:R-:W-:Y:S05]  /*2100*/  @P0 BRA `(.L_x_264) ;  /* 0x0000000c00e00947 */ /* 0x000fea0003800000 */
[----:B-1----:R-:W-:Y:S02]  /*2110*/  ISETP.NE.AND P0, PT, R0, RZ, PT ;  /* 0x000000ff0000720c */ /* 0x002fe40003f05270 */
        /* <DEDUP_REMOVED lines=238> */
.L_x_265:
[----:B------:R-:W-:Y:S01]  /*3000*/  FMUL.FTZ R3, R3, 1 ;  /* 0x3f80000003037820 */ /* 0x000fe20000410000 */
[----:B------:R-:W-:Y:S01]  /*3010*/  ULDC.64 UR34, c[0x0][0x3d0] ;  /* 0x0000f40000227ab9 */ /* 0x000fe20000000a00 */
[----:B------:R-:W-:Y:S02]  /*3020*/  MOV R24, RZ ;  /* 0x000000ff00187202 */ /* 0x000fe40000000f00 */
[----:B------:R-:W0:Y:S02]  /*3030*/  F2F.F64.F32 R6, R3 ;  /* 0x0000000300067310 */ /* 0x000e240000201800 */
[----:B0-----:R-:W-:Y:S01]  /*3040*/  DSETP.GEU.AND P0, PT, R6, UR58, PT ;  /* 0x0000003a06007e2a */ /* 0x001fe2000bf0e000 */
[----:B------:R-:W-:-:S04]  /*3050*/  IADD3 R6, P1, R22, UR34, RZ ;  /* 0x0000002216067c10 */ /* 0x000fc8000ff3e0ff */
[----:B------:R-:W-:Y:S02]  /*3060*/  IADD3.X R7, RZ, UR35, RZ, P1, !PT ;  /* 0x00000023ff077c10 */ /* 0x000fe40008ffe4ff */
[----:B------:R-:W-:-:S05]  /*3070*/  FSEL R25, RZ, 1.875, P0 ;  /* 0x3ff00000ff197808 */ /* 0x000fca0000000000 */
[----:B------:R0:W-:Y:S02]  /*3080*/  STG.E.64 desc[UR60][R6.64], R24 ;  /* 0x0000001806007986 */ /* 0x0001e4000c101b3c */
.L_x_264:
[----:B------:R-:W-:Y:S01]  /*3090*/  LEA R12, P0, R20, R12, 0x1 ;  /* 0x0000000c140c7211 */ /* 0x000fe200078008ff */
[----:B------:R-:W-:Y:S05]  /*30a0*/  WARPSYNC.ALL ;  /* 0x0000000000007948 */ /* 0x000fea0003800000 */
[----:B------:R-:W-:Y:S01]  /*30b0*/  IMAD.X R11, RZ, RZ, R11, P0 ;  /* 0x000000ffff0b7224 */ /* 0x000fe200000e060b */
[----:B------:R-:W-:Y:S01]  /*30c0*/  BAR.SYNC.DEFER_BLOCKING 0x0 ;  /* 0x0000000000007b1d */ /* 0x000fe20000010000 */
[----:B------:R-:W-:Y:S01]  /*30d0*/  ISETP.GE.U32.AND P0, PT, R12, R5, PT ;  /* 0x000000050c00720c */ /* 0x000fe20003f06070 */
[----:B0-----:R-:W-:Y:S01]  /*30e0*/  IMAD.MOV.U32 R7, RZ, RZ, R21 ;  /* 0x000000ffff077224 */ /* 0x001fe200078e0015 */
[----:B------:R-:W-:-:S02]  /*30f0*/  MOV R3, R18 ;  /* 0x0000001200037202 */ /* 0x000fc40000000f00 */
[----:B------:R-:W-:Y:S02]  /*3100*/  ISETP.GE.AND.EX P0, PT, R11, R4, PT, P0 ;  /* 0x000000040b00720c */ /* 0x000fe40003f06300 */
[----:B------:R-:W-:-:S11]  /*3110*/  MOV R6, R23 ;  /* 0x0000001700067202 */ /* 0x000fd60000000f00 */
[----:B------:R-:W-:Y:S05]  /*3120*/  @!P0 BRA `(.L_x_266) ;  /* 0xffffffd800a08947 */ /* 0x000fea000383ffff */
[----:B------:R-:W-:Y:S05]  /*3130*/  EXIT ;  /* 0x000000000000794d */ /* 0x000fea0003800000 */
        .weak           $__internal_16_$__cuda_sm20_div_s64
        .type           $__internal_16_$__cuda_sm20_div_s64,@function
        .size           $__internal_16_$__cuda_sm20_div_s64,(.L_x_7514 - $__internal_16_$__cuda_sm20_div_s64)
$__internal_16_$__cuda_sm20_div_s64:
[----:B------:R-:W-:Y:S01]  /*3140*/  HFMA2.MMA R3, -RZ, RZ, 0, 0 ;  /* 0x00000000ff037435 */ /* 0x000fe200000001ff */
[----:B------:R-:W-:-:S05]  /*3150*/  MOV R2, R17 ;  /* 0x0000001100027202 */ /* 0x000fca0000000f00 */
[----:B------:R-:W0:Y:S08]  /*3160*/  I2F.U64.RP R19, R2 ;  /* 0x0000000200137312 */ /* 0x000e300000309000 */
[----:B0-----:R-:W0:Y:S02]  /*3170*/  MUFU.RCP R19, R19 ;  /* 0x0000001300137308 */ /* 0x001e240000001000 */
[----:B0-----:R-:W-:-:S06]  /*3180*/  VIADD R4, R19, 0x1ffffffe ;  /* 0x1ffffffe13047836 */ /* 0x001fcc0000000000 */
[----:B------:R-:W0:Y:S02]  /*3190*/  F2I.U64.TRUNC R4, R4 ;  /* 0x0000000400047311 */ /* 0x000e24000020d800 */
[----:B0-----:R-:W-:-:S04]  /*31a0*/  IMAD.WIDE.U32 R2, R4, R17, RZ ;  /* 0x0000001104027225 */ /* 0x001fc800078e00ff */
[----:B------:R-:W-:Y:S01]  /*31b0*/  IMAD R20, R17, R5, R3 ;  /* 0x0000000511147224 */ /* 0x000fe200078e0203 */
[----:B------:R-:W-:Y:S02]  /*31c0*/  IADD3 R21, P0, RZ, -R2, RZ ;  /* 0x80000002ff157210 */ /* 0x000fe40007f1e0ff */
[----:B------:R-:W-:Y:S02]  /*31d0*/  MOV R3, R4 ;  /* 0x0000000400037202 */ /* 0x000fe40000000f00 */
[----:B------:R-:W-:Y:S01]  /*31e0*/  IADD3.X R23, RZ, ~R20, RZ, P0, !PT ;  /* 0x80000014ff177210 */ /* 0x000fe200007fe4ff */
[----:B------:R-:W-:-:S04]  /*31f0*/  IMAD.HI.U32 R2, R4, R21, RZ ;  /* 0x0000001504027227 */ /* 0x000fc800078e00ff */
[-C--:B------:R-:W-:Y:S02]  /*3200*/  IMAD R25, R5, R23.reuse, RZ ;  /* 0x0000001705197224 */ /* 0x080fe400078e02ff */
[----:B------:R-:W-:-:S04]  /*3210*/  IMAD.WIDE.U32 R2, P0, R4, R23, R2 ;  /* 0x0000001704027225 */ /* 0x000fc80007800002 */
[----:B------:R-:W-:-:S04]  /*3220*/  IMAD.HI.U32 R19, R5, R23, RZ ;  /* 0x0000001705137227 */ /* 0x000fc800078e00ff */
[----:B------:R-:W-:-:S04]  /*3230*/  IMAD.HI.U32 R2, P1, R5, R21, R2 ;  /* 0x0000001505027227 */ /* 0x000fc80007820002 */
[----:B------:R-:W-:Y:S01]  /*3240*/  IMAD.X R19, R19, 0x1, R5, P0 ;  /* 0x0000000113137824 */ /* 0x000fe200000e0605 */
[----:B------:R-:W-:-:S04]  /*3250*/  IADD3 R3, P2, R25, R2, RZ ;  /* 0x0000000219037210 */ /* 0x000fc80007f5e0ff */
[----:B------:R-:W-:Y:S01]  /*3260*/  IADD3.X R19, RZ, RZ, R19, P2, P1 ;  /* 0x000000ffff137210 */ /* 0x000fe200017e2413 */
[----:B------:R-:W-:Y:S01]  /*3270*/  IMAD.WIDE.U32 R4, R3, R17, RZ ;  /* 0x0000001103047225 */ /* 0x000fe200078e00ff */
[----:B------:R-:W-:Y:S02]  /*3280*/  ISETP.LE.AND P1, PT, RZ, UR5, PT ;  /* 0x00000005ff007c0c */ /* 0x000fe4000bf23270 */
[----:B------:R-:W-:Y:S01]  /*3290*/  IADD3 R21, P0, RZ, -R4, RZ ;  /* 0x80000004ff157210 */ /* 0x000fe20007f1e0ff */
[----:B------:R-:W-:Y:S01]  /*32a0*/  IMAD R4, R17, R19, R5 ;  /* 0x0000001311047224 */ /* 0x000fe200078e0205 */
[----:B------:R-:W-:-:S03]  /*32b0*/  IADD3 R5, P4, RZ, -UR4, RZ ;  /* 0x80000004ff057c10 */ /* 0x000fc6000ff9e0ff */
[----:B------:R-:W-:Y:S01]  /*32c0*/  IMAD.HI.U32 R2, R3, R21, RZ ;  /* 0x0000001503027227 */ /* 0x000fe200078e00ff */
[----:B------:R-:W-:Y:S02]  /*32d0*/  IADD3.X R4, RZ, ~R4, RZ, P0, !PT ;  /* 0x80000004ff047210 */ /* 0x000fe400007fe4ff */
[----:B------:R-:W-:Y:S02]  /*32e0*/  IADD3.X R20, RZ, ~UR5, RZ, P4, !PT ;  /* 0x80000005ff147c10 */ /* 0x000fe4000a7fe4ff */
[----:B------:R-:W-:Y:S01]  /*32f0*/  SEL R5, R5, UR4, !P1 ;  /* 0x0000000405057c07 */ /* 0x000fe2000c800000 */
        /* <DEDUP_REMOVED lines=8> */
[----:B------:R-:W-:Y:S01]  /*3380*/  IADD3.X R20, RZ, RZ, R3, P3, P2 ;  /* 0x000000ffff147210 */ /* 0x000fe20001fe4403 */
[----:B------:R-:W-:-:S04]  /*3390*/  HFMA2.MMA R3, -RZ, RZ, 0, 0 ;  /* 0x00000000ff037435 */ /* 0x000fc800000001ff */
[----:B------:R-:W-:-:S04]  /*33a0*/  IMAD R21, R20, R19, RZ ;  /* 0x0000001314157224 */ /* 0x000fc800078e02ff */
[----:B------:R-:W-:-:S04]  /*33b0*/  IMAD.WIDE.U32 R2, R4, R19, R2 ;  /* 0x0000001304027225 */ /* 0x000fc800078e0002 */
[----:B------:R-:W-:-:S04]  /*33c0*/  IMAD.HI.U32 R2, P0, R20, R5, R2 ;  /* 0x0000000514027227 */ /* 0x000fc80007800002 */
[----:B------:R-:W-:Y:S01]  /*33d0*/  IMAD.HI.U32 R20, R20, R19, RZ ;  /* 0x0000001314147227 */ /* 0x000fe200078e00ff */
[----:B------:R-:W-:-:S04]  /*33e0*/  IADD3 R4, P2, R21, R2, RZ ;  /* 0x0000000215047210 */ /* 0x000fc80007f5e0ff */
[----:B------:R-:W-:Y:S01]  /*33f0*/  IADD3.X R20, R20, RZ, RZ, P0, !PT ;  /* 0x000000ff14147210 */ /* 0x000fe200007fe4ff */
[----:B------:R-:W-:-:S04]  /*3400*/  IMAD.WIDE.U32 R2, R4, R17, RZ ;  /* 0x0000001104027225 */ /* 0x000fc800078e00ff */
[----:B------:R-:W-:Y:S01]  /*3410*/  IMAD.X R20, RZ, RZ, R20, P2 ;  /* 0x000000ffff147224 */ /* 0x000fe200010e0614 */
[----:B------:R-:W-:Y:S02]  /*3420*/  IADD3 R24, P0, -R2, R5, RZ ;  /* 0x0000000502187210 */ /* 0x000fe40007f1e1ff */
[----:B------:R-:W-:Y:S01]  /*3430*/  IADD3 R5, P3, R4, 0x1, RZ ;  /* 0x0000000104057810 */ /* 0x000fe20007f7e0ff */
[C---:B------:R-:W-:Y:S01]  /*3440*/  IMAD R22, R17.reuse, R20, R3 ;  /* 0x0000001411167224 */ /* 0x040fe200078e0203 */
[----:B------:R-:W-:Y:S02]  /*3450*/  IADD3 R2, P2, -R17, R24, RZ ;  /* 0x0000001811027210 */ /* 0x000fe40007f5e1ff */
[----:B------:R-:W-:Y:S02]  /*3460*/  IADD3.X R3, RZ, R20, RZ, P3, !PT ;  /* 0x00000014ff037210 */ /* 0x000fe40001ffe4ff */
[----:B------:R-:W-:Y:S02]  /*3470*/  IADD3.X R22, ~R22, R19, RZ, P0, !PT ;  /* 0x0000001316167210 */ /* 0x000fe400007fe5ff */
[----:B------:R-:W-:-:S02]  /*3480*/  ISETP.GE.U32.AND P0, PT, R24, R17, PT ;  /* 0x000000111800720c */ /* 0x000fc40003f06070 */
[C---:B------:R-:W-:Y:S02]  /*3490*/  IADD3.X R19, R22.reuse, -0x1, RZ, P2, !PT ;  /* 0xffffffff16137810 */ /* 0x040fe400017fe4ff */
[----:B------:R-:W-:-:S04]  /*34a0*/  ISETP.GE.U32.AND.EX P0, PT, R22, RZ, PT, P0 ;  /* 0x000000ff1600720c */ /* 0x000fc80003f06100 */
[----:B------:R-:W-:Y:S02]  /*34b0*/  SEL R2, R2, R24, P0 ;  /* 0x0000001802027207 */ /* 0x000fe40000000000 */
[----:B------:R-:W-:Y:S02]  /*34c0*/  SEL R5, R5, R4, P0 ;  /* 0x0000000405057207 */ /* 0x000fe40000000000 */
[----:B------:R-:W-:Y:S02]  /*34d0*/  SEL R19, R19, R22, P0 ;  /* 0x0000001613137207 */ /* 0x000fe40000000000 */
[----:B------:R-:W-:Y:S02]  /*34e0*/  ISETP.GE.U32.AND P2, PT, R2, R17, PT ;  /* 0x000000110200720c */ /* 0x000fe40003f46070 */
[----:B------:R-:W-:Y:S02]  /*34f0*/  SEL R20, R3, R20, P0 ;  /* 0x0000001403147207 */ /* 0x000fe40000000000 */
[----:B------:R-:W-:-:S02]  /*3500*/  IADD3 R2, P3, R5, 0x1, RZ ;  /* 0x0000000105027810 */ /* 0x000fc40007f7e0ff */
[----:B------:R-:W-:Y:S02]  /*3510*/  ISETP.GE.U32.AND.EX P0, PT, R19, RZ, PT, P2 ;  /* 0x000000ff1300720c */ /* 0x000fe40003f06120 */
[----:B------:R-:W-:Y:S01]  /*3520*/  MOV R19, 0x0 ;  /* 0x0000000000137802 */ /* 0x000fe20000000f00 */
[----:B------:R-:W-:Y:S01]  /*3530*/  IMAD.X R3, RZ, RZ, R20, P3 ;  /* 0x000000ffff037224 */ /* 0x000fe200018e0614 */
[----:B------:R-:W-:-:S04]  /*3540*/  SEL R2, R2, R5, P0 ;  /* 0x0000000502027207 */ /* 0x000fc80000000000 */
[----:B------:R-:W-:Y:S02]  /*3550*/  SEL R3, R3, R20, P0 ;  /* 0x0000001403037207 */ /* 0x000fe40000000000 */
[-C--:B------:R-:W-:Y:S02]  /*3560*/  IADD3 R5, P2, RZ, -R2.reuse, RZ ;  /* 0x80000002ff057210 */ /* 0x080fe40007f5e0ff */
[----:B------:R-:W-:Y:S02]  /*3570*/  ISETP.NE.U32.AND P0, PT, R17, RZ, PT ;  /* 0x000000ff1100720c */ /* 0x000fe40003f05070 */
[----:B------:R-:W-:Y:S02]  /*3580*/  IADD3.X R4, RZ, ~R3, RZ, P2, !PT ;  /* 0x80000003ff047210 */ /* 0x000fe400017fe4ff */
[----:B------:R-:W-:Y:S02]  /*3590*/  ISETP.NE.AND.EX P0, PT, RZ, RZ, PT, P0 ;  /* 0x000000ffff00720c */ /* 0x000fe40003f05300 */
[----:B------:R-:W-:-:S02]  /*35a0*/  SEL R2, R5, R2, !P1 ;  /* 0x0000000205027207 */ /* 0x000fc40004800000 */
[----:B------:R-:W-:Y:S02]  /*35b0*/  SEL R3, R4, R3, !P1 ;  /* 0x0000000304037207 */ /* 0x000fe40004800000 */
[----:B------:R-:W-:Y:S02]  /*35c0*/  SEL R2, R2, 0xffffffff, P0 ;  /* 0xffffffff02027807 */ /* 0x000fe40000000000 */
[----:B------:R-:W-:Y:S01]  /*35d0*/  SEL R3, R3, 0xffffffff, P0 ;  /* 0xffffffff03037807 */ /* 0x000fe20000000000 */
[----:B------:R-:W-:Y:S06]  /*35e0*/  RET.REL.NODEC R18 `(_ZN2at6native57_GLOBAL__N__cd6b329d_24_DistributionBernoulli_cu_7537a20d43distribution_elementwise_grid_stride_kernelIdLi2EZNS0_9templates4cuda21uniform_and_transformIddPNS_17CUDAGeneratorImplEZZZNS4_16bernoulli_kernelIS7_EEvRNS_18TensorIteratorBaseEdT_ENKUlvE_clEvENKUlvE4_clEvEUldE_EEvSA_T1_T2_EUlP24curandStatePhilox4_32_10E0_ZNS1_27distribution_nullary_kernelIdd6float4S7_SJ_SE_EEvSA_SG_RKT3_T4_EUlidE0_EEvlNS_15PhiloxCudaStateESF_SG_) ;  /* 0xffffffc812847950 */ /* 0x000fec0003c3ffff */
.L_x_267:
        /* <DEDUP_REMOVED lines=9> */
.L_x_7514:


//--------------------- .text._ZN2at6native57_GLOBAL__N__cd6b329d_24_DistributionBernoulli_cu_7537a20d43distribution_elementwise_grid_stride_kernelIdLi2EZNS0_9templates4cuda21uniform_and_transformIddPNS_17CUDAGeneratorImplEZZZNS4_16bernoulli_kernelIS7_EEvRNS_18TensorIteratorBaseEdT_ENKUlvE_clEvENKUlvE4_clEvEUldE_EEvSA_T1_T2_EUlP24curandStatePhilox4_32_10E0_ZNS1_27distribution_nullary_kernelIdd6float4S7_SJ_SE_EEvSA_SG_RKT3_T4_EUlidE_EEvlNS_15PhiloxCudaStateESF_SG_ --------------------------
	.section	.text._ZN2at6native57_GLOBAL__N__cd6b329d_24_DistributionBernoulli_cu_7537a20d43distribution_elementwise_grid_stride_kernelIdLi2EZNS0_9templates4cuda21uniform_and_transformIddPNS_17CUDAGeneratorImplEZZZNS4_16bernoulli_kernelIS7_EEvRNS_18TensorIteratorBaseEdT_ENKUlvE_clEvENKUlvE4_clEvEUldE_EEvSA_T1_T2_EUlP24curandStatePhilox4_32_10E0_ZNS1_27distribution_nullary_kernelIdd6float4S7_SJ_SE_EEvSA_SG_RKT3_T4_EUlidE_EEvlNS_15PhiloxCudaStateESF_SG_,"ax",@progbits
	.align	128
.text._ZN2at6native57_GLOBAL__N__cd6b329d_24_DistributionBernoulli_cu_7537a20d43distribution_elementwise_grid_stride_kernelIdLi2EZNS0_9templates4cuda21uniform_and_transformIddPNS_17CUDAGeneratorImplEZZZNS4_16bernoulli_kernelIS7_EEvRNS_18TensorIteratorBaseEdT_ENKUlvE_clEvENKUlvE4_clEvEUldE_EEvSA_T1_T2_EUlP24curandStatePhilox4_32_10E0_ZNS1_27distribution_nullary_kernelIdd6float4S7_SJ_SE_EEvSA_SG_RKT3_T4_EUlidE_EEvlNS_15PhiloxCudaStateESF_SG_:
        .type           _ZN2at6native57_GLOBAL__N__cd6b329d_24_DistributionBernoulli_cu_7537a20d43distribution_elementwise_grid_stride_kernelIdLi2EZNS0_9templates4cuda21uniform_and_transformIddPNS_17CUDAGeneratorImplEZZZNS4_16bernoulli_kernelIS7_EEvRNS_18TensorIteratorBaseEdT_ENKUlvE_clEvENKUlvE4_clEvEUldE_EEvSA_T1_T2_EUlP24curandStatePhilox4_32_10E0_ZNS1_27distribution_nullary_kernelIdd6float4S7_SJ_SE_EEvSA_SG_RKT3_T4_EUlidE_EEvlNS_15PhiloxCudaStateESF_SG_,@function
        .size           _ZN2at6native57_GLOBAL__N__cd6b329d_24_DistributionBernoulli_cu_7537a20d43distribution_elementwise_grid_stride_kernelIdLi2EZNS0_9templates4cuda21uniform_and_transformIddPNS_17CUDAGeneratorImplEZZZNS4_16bernoulli_kernelIS7_EEvRNS_18TensorIteratorBaseEdT_ENKUlvE_clEvENKUlvE4_clEvEUldE_EEvSA_T1_T2_EUlP24curandStatePhilox4_32_10E0_ZNS1_27distribution_nullary_kernelIdd6float4S7_SJ_SE_EEvSA_SG_RKT3_T4_EUlidE_EEvlNS_15PhiloxCudaStateESF_SG_,(.L_x_7516 - _ZN2at6native57_GLOBAL__N__cd6b329d_24_DistributionBernoulli_cu_7537a20d43distribution_elementwise_grid_stride_kernelIdLi2EZNS0_9templates4cuda21uniform_and_transformIddPNS_17CUDAGeneratorImplEZZZNS4_16bernoulli_kernelIS7_EEvRNS_18TensorIteratorBaseEdT_ENKUlvE_clEvENKUlvE4_clEvEUldE_EEvSA_T1_T2_EUlP24curandStatePhilox4_32_10E0_ZNS1_27distribution_nullary_kernelIdd6float4S7_SJ_SE_EEvSA_SG_RKT3_T4_EUlidE_EEvlNS_15PhiloxCudaStateESF_SG_)
        .other          _ZN2at6native57_GLOBAL__N__cd6b329d_24_DistributionBernoulli_cu_7537a20d43distribution_elementwise_grid_stride_kernelIdLi2EZNS0_9templates4cuda21uniform_and_transformIddPNS_17CUDAGeneratorImplEZZZNS4_16bernoulli_kernelIS7_EEvRNS_18TensorIteratorBaseEdT_ENKUlvE_clEvENKUlvE4_clEvEUldE_EEvSA_T1_T2_EUlP24curandStatePhilox4_32_10E0_ZNS1_27distribution_nullary_kernelIdd6float4S7_SJ_SE_EEvSA_SG_RKT3_T4_EUlidE_EEvlNS_15PhiloxCudaStateESF_SG_,@"STO_CUDA_ENTRY STV_DEFAULT"
_ZN2at6native57_GLOBAL__N__cd6b329d_24_DistributionBernoulli_cu_7537a20d43distribution_elementwise_grid_stride_kernelIdLi2EZNS0_9templates4cuda21uniform_and_transformIddPNS_17CUDAGeneratorImplEZZZNS4_16bernoulli_kernelIS7_EEvRNS_18TensorIteratorBaseEdT_ENKUlvE_clEvENKUlvE4_clEvEUldE_EEvSA_T1_T2_EUlP24curandStatePhilox4_32_10E0_ZNS1_27distribution_nullary_kernelIdd6float4S7_SJ_SE_EEvSA_SG_RKT3_T4_EUlidE_EEvlNS_15PhiloxCudaStateESF_SG_:
        /* <DEDUP_REMOVED lines=21> */
[----:B------:R-:W-:Y:S02]  /*0150*/  IMAD.MOV.U32 R16, RZ, RZ, R10 ;  /* 0x000000ffff107224 */ /* 0x000fe400078e000a */
[----:B------:R-:W-:-:S04]  /*0160*/  IMAD.WIDE.U32 R4, R10, -0x326172a9, RZ ;  /* 0xcd9e8d570a047825 */ /* 0x000fc800078e00ff */
[----:B------:R-:W-:Y:S01]  /*0170*/  IMAD.MOV.U32 R14, RZ, RZ, R11 ;  /* 0x000000ffff0e7224 */ /* 0x000fe200078e000b */
[----:B0-----:R-:W-:-:S05]  /*0180*/  @P0 IADD3 R0, P1, R2, R7, RZ ;  /* 0x0000000702000210 */ /* 0x001fca0007f3e0ff */
[----:B------:R-:W-:Y:S01]  /*0190*/  @P0 IMAD.X R23, RZ, RZ, R3, P1 ;  /* 0x000000ffff170224 */ /* 0x000fe200008e0603 */
[----:B------:R-:W-:Y:S01]  /*01a0*/  ISETP.NE.U32.AND P0, PT, RZ, UR7, PT ;  /* 0x00000007ff007c0c */ /* 0x000fe2000bf05070 */
[----:B---3--:R-:W-:-:S03]  /*01b0*/  VIADD R44, R19, 0xbb67ae85 ;  /* 0xbb67ae85132c7836 */ /* 0x008fc60000000000 */
[--C-:B------:R-:W-:Y:S01]  /*01c0*/  SHF.R.U64 R2, R0, 0x2, R23.reuse ;  /* 0x0000000200027819 */ /* 0x100fe20000001217 */
[C---:B------:R-:W-:Y:S01]  /*01d0*/  VIADD R43, R18.reuse, 0x9e3779b9 ;  /* 0x9e3779b9122b7836 */ /* 0x040fe20000000000 */
[----:B------:R-:W-:Y:S01]  /*01e0*/  SHF.R.U32.HI R7, RZ, 0x2, R23 ;  /* 0x00000002ff077819 */ /* 0x000fe20000011617 */
[----:B------:R-:W-:Y:S01]  /*01f0*/  VIADD R41, R19, 0x76cf5d0a ;  /* 0x76cf5d0a13297836 */ /* 0x000fe20000000000 */
[----:B------:R-:W-:Y:S01]  /*0200*/  IADD3 R42, R18, 0x3c6ef372, RZ ;  /* 0x3c6ef372122a7810 */ /* 0x000fe20007ffe0ff */
[----:B------:R-:W-:Y:S01]  /*0210*/  IMAD.WIDE.U32 R2, R2, -0x2daee0ad, RZ ;  /* 0xd2511f5302027825 */ /* 0x000fe200078e00ff */
[----:B------:R-:W-:Y:S02]  /*0220*/  LOP3.LUT R6, R5, R7, R18, 0x96, !PT ;  /* 0x0000000705067212 */ /* 0x000fe400078e9612 */
[----:B------:R-:W-:Y:S01]  /*0230*/  IADD3 R38, R18, 0x78dde6e4, RZ ;  /* 0x78dde6e412267810 */ /* 0x000fe20007ffe0ff */
[C---:B------:R-:W-:Y:S01]  /*0240*/  VIADD R40, R19.reuse, 0x32370b8f ;  /* 0x32370b8f13287836 */ /* 0x040fe20000000000 */
[----:B------:R-:W-:Y:S01]  /*0250*/  LOP3.LUT R8, R19, R3, R11, 0x96, !PT ;  /* 0x0000000313087212 */ /* 0x000fe200078e960b */
[----:B------:R-:W-:Y:S01]  /*0260*/  IMAD.WIDE.U32 R6, R6, -0x2daee0ad, RZ ;  /* 0xd2511f5306067825 */ /* 0x000fe200078e00ff */
[----:B------:R-:W-:-:S02]  /*0270*/  IADD3 R34, R18, 0x1715609d, RZ ;  /* 0x1715609d12227810 */ /* 0x000fc40007ffe0ff */
[----:B------:R-:W-:Y:S01]  /*0280*/  IADD3 R35, R19, 0x1fd5c5a3, RZ ;  /* 0x1fd5c5a313237810 */ /* 0x000fe20007ffe0ff */
        /* <DEDUP_REMOVED lines=41> */
[----:B------:R-:W-:-:S04]  /*0520*/  IMAD.HI.U32 R9, R15, -0x2daee0ad, RZ ;  /* 0xd2511f530f097827 */ /* 0x000fc800078e00ff */
[----:B------:R-:W-:Y:S01]  /*0530*/  IMAD.HI.U32 R3, R6, -0x326172a9, RZ ;  /* 0xcd9e8d5706037827 */ /* 0x000fe200078e00ff */
[----:B------:R-:W-:-:S04]  /*0540*/  LOP3.LUT R9, R9, R2, R13, 0x96, !PT ;  /* 0x0000000209097212 */ /* 0x000fc800078e960d */
[----:B------:R-:W-:Y:S01]  /*0550*/  LOP3.LUT R8, R3, R8, R12, 0x96, !PT ;  /* 0x0000000803087212 */ /* 0x000fe200078e960c */
[----:B------:R-:W-:Y:S06]  /*0560*/  @!P0 BRA `(.L_x_268) ;  /* 0x0000000000248947 */ /* 0x000fec0003800000 */
[----:B------:R-:W-:Y:S01]  /*0570*/  ULDC UR4, c[0x0][0x0] ;  /* 0x0000000000047ab9 */ /* 0x000fe20000000800 */
[----:B------:R-:W-:Y:S01]  /*0580*/  ULDC UR5, c[0x0][0xc] ;  /* 0x0000030000057ab9 */ /* 0x000fe20000000800 */
[----:B------:R-:W-:Y:S01]  /*0590*/  MOV R20, 0x5d0 ;  /* 0x000005d000147802 */ /* 0x000fe20000000f00 */
[----:B------:R-:W-:-:S04]  /*05a0*/  UIMAD UR4, UR4, UR5, URZ ;  /* 0x00000005040472a4 */ /* 0x000fc8000f8e023f */
[----:B------:R-:W-:-:S12]  /*05b0*/  USHF.L.U32 UR4, UR4, 0x1, URZ ;  /* 0x0000000104047899 */ /* 0x000fd8000800063f */
[----:B------:R-:W-:Y:S05]  /*05c0*/  CALL.REL.NOINC `($__internal_17_$__cuda_sm20_div_s64) ;  /* 0x00000008008c7944 */ /* 0x000fea0003c00000 */
[----:B------:R-:W-:Y:S01]  /*05d0*/  IMAD.MOV.U32 R2, RZ, RZ, R4 ;  /* 0x000000ffff027224 */ /* 0x000fe200078e0004 */
[----:B------:R-:W-:Y:S01]  /*05e0*/  MOV R3, R5 ;  /* 0x0000000500037202 */ /* 0x000fe20000000f00 */
[----:B------:R-:W-:Y:S06]  /*05f0*/  BRA `(.L_x_269) ;  /* 0x00000000005c7947 */ /* 0x000fec0003800000 */
.L_x_268:
        /* <DEDUP_REMOVED lines=19> */
[----:B------:R-:W-:Y:S02]  /*0730*/  ISETP.GE.U32.AND P1, PT, R3, R4, PT ;  /* 0x000000040300720c */ /* 0x000fe40003f26070 */
[----:B------:R-:W-:-:S11]  /*0740*/  MOV R3, RZ ;  /* 0x000000ff00037202 */ /* 0x000fd60000000f00 */
[----:B------:R-:W-:Y:S01]  /*0750*/  @P1 VIADD R2, R2, 0x1 ;  /* 0x0000000102021836 */ /* 0x000fe20000000000 */
[----:B------:R-:W-:-:S07]  /*0760*/  @!P2 LOP3.LUT R2, RZ, R4, RZ, 0x33, !PT ;  /* 0x00000004ff02a212 */ /* 0x000fce00078e33ff */
.L_x_269:
        /* <DEDUP_REMOVED lines=8> */
[----:B------:R-:W-:-:S03]  /*07f0*/  IMAD.SHL.U32 R7, R2, 0x2, RZ ;  /* 0x0000000202077824 */ /* 0x000fc600078e00ff */
[----:B------:R-:W-:Y:S02]  /*0800*/  IADD3 R5, R3, R5, RZ ;  /* 0x0000000503057210 */ /* 0x000fe40007ffe0ff */
[----:B------:R-:W-:Y:S02]  /*0810*/  ISETP.GE.U32.AND P0, PT, R16, R7, PT ;  /* 0x000000071000720c */ /* 0x000fe40003f06070 */
[----:B------:R-:W-:-:S04]  /*0820*/  SHF.L.U64.HI R5, R2, 0x1, R5 ;  /* 0x0000000102057819 */ /* 0x000fc80000010205 */
[----:B------:R-:W-:-:S13]  /*0830*/  ISETP.GE.AND.EX P0, PT, R14, R5, PT, P0 ;  /* 0x000000050e00720c */ /* 0x000fda0003f06300 */
[----:B------:R-:W-:Y:S05]  /*0840*/  @P0 EXIT ;  /* 0x000000000000094d */ /* 0x000fea0003800000 */
[----:B------:R-:W0:Y:S01]  /*0850*/  LDC.64 R20, c[0x0][0x210] ;  /* 0x00008400ff147b82 */ /* 0x000e220000000a00 */
[----:B------:R-:W-:Y:S01]  /*0860*/  IMAD R6, R6, -0x326172a9, RZ ;  /* 0xcd9e8d5706067824 */ /* 0x000fe200078e02ff */
[--C-:B------:R-:W-:Y:S01]  /*0870*/  SHF.R.U32.HI R4, RZ, 0x2, R23.reuse ;  /* 0x00000002ff047819 */ /* 0x100fe20000011617 */
[----:B------:R-:W-:Y:S01]  /*0880*/  ULDC UR4, c[0x0][0x240] ;  /* 0x0000900000047ab9 */ /* 0x000fe20000000800 */
[C---:B------:R-:W-:Y:S01]  /*0890*/  SHF.R.U64 R3, R0.reuse, 0x2, R23 ;  /* 0x0000000200037819 */ /* 0x040fe20000001217 */
[----:B------:R-:W-:Y:S01]  /*08a0*/  ULDC.64 UR12, c[0x0][0x248] ;  /* 0x00009200000c7ab9 */ /* 0x000fe20000000a00 */
[----:B------:R-:W-:Y:S01]  /*08b0*/  LOP3.LUT R2, R0, 0x3, RZ, 0xc0, !PT ;  /* 0x0000000300027812 */ /* 0x000fe200078ec0ff */
[----:B------:R-:W-:-:S06]  /*08c0*/  ULDC.64 UR10, c[0x0][0x238] ;  /* 0x00008e00000a7ab9 */ /* 0x000fcc0000000a00 */
.L_x_277:
        /* <DEDUP_REMOVED lines=13> */
.L_x_271:
[----:B------:R-:W-:Y:S05]  /*09a0*/  BSYNC B0 ;  /* 0x0000000000007941 */ /* 0x000fea0003800000 */
.L_x_270:
        /* <DEDUP_REMOVED lines=50> */
[----:B------:R-:W-:Y:S01]  /*0cd0*/  @P0 IMAD.MOV.U32 R24, RZ, RZ, R8 ;  /* 0x000000ffff180224 */ /* 0x000fe200078e0008 */
[----:B------:R-:W-:Y:S01]  /*0ce0*/  @P0 MOV R9, R6 ;  /* 0x0000000600090202 */ /* 0x000fe20000000f00 */
[----:B------:R-:W-:Y:S06]  /*0cf0*/  BRA `(.L_x_272) ;  /* 0x0000000000087947 */ /* 0x000fec0003800000 */
.L_x_273:
[----:B------:R-:W-:Y:S02]  /*0d00*/  IMAD.MOV.U32 R24, RZ, RZ, R9 ;  /* 0x000000ffff187224 */ /* 0x000fe400078e0009 */
[----:B------:R-:W-:-:S07]  /*0d10*/  IMAD.MOV.U32 R9, RZ, RZ, R0 ;  /* 0x000000ffff097224 */ /* 0x000fce00078e0000 */
.L_x_272:
[----:B------:R-:W1:Y:S01]  /*0d20*/  LDC R27, c[0x0][RZ] ;  /* 0x00000000ff1b7b82 */ /* 0x000e620000000800 */
[----:B0-----:R-:W-:Y:S01]  /*0d30*/  ISETP.GE.U32.AND P0, PT, R16, R20, PT ;  /* 0x000000141000720c */ /* 0x001fe20003f06070 */
[----:B------:R-:W-:Y:S01]  /*0d40*/  BSSY B0, `(.L_x_274) ;  /* 0x0000015000007945 */ /* 0x000fe20003800000 */
[----:B------:R-:W-:Y:S02]  /*0d50*/  IMAD.MOV.U32 R45, RZ, RZ, 0x2f800000 ;  /* 0x2f800000ff2d7424 */ /* 0x000fe400078e00ff */
[----:B------:R-:W-:Y:S01]  /*0d60*/  ISETP.GE.AND.EX P0, PT, R14, R21, PT, P0 ;  /* 0x000000150e00720c */ /* 0x000fe20003f06300 */
[----:B-1----:R-:W-:-:S05]  /*0d70*/  IMAD R27, R27, UR6, RZ ;  /* 0x000000061b1b7c24 */ /* 0x002fca000f8e02ff */
[----:B------:R-:W-:-:S04]  /*0d80*/  IADD3 R29, P2, R27, R16, RZ ;  /* 0x000000101b1d7210 */ /* 0x000fc80007f5e0ff */
[----:B------:R-:W-:Y:S02]  /*0d90*/  ISETP.GE.U32.AND P1, PT, R29, R20, PT ;  /* 0x000000141d00720c */ /* 0x000fe40003f26070 */
[----:B------:R-:W-:-:S04]  /*0da0*/  IADD3.X R0, RZ, R14, RZ, P2, !PT ;  /* 0x0000000eff007210 */ /* 0x000fc800017fe4ff */
[----:B------:R-:W-:Y:S02]  /*0db0*/  ISETP.GE.AND.EX P1, PT, R0, R21, PT, P1 ;  /* 0x000000150000720c */ /* 0x000fe40003f26310 */
[----:B------:R-:W-:Y:S01]  /*0dc0*/  I2FP.F32.U32 R0, R9 ;  /* 0x0000000900007245 */ /* 0x000fe20000201000 */
[----:B------:R-:W-:Y:S10]  /*0dd0*/  @P0 BRA `(.L_x_275) ;  /* 0x00000000002c0947 */ /* 0x000ff40003800000 */
[----:B------:R-:W-:-:S05]  /*0de0*/  I2FP.F32.U32 R24, R24 ;  /* 0x0000001800187245 */ /* 0x000fca0000201000 */
[----:B------:R-:W-:-:S04]  /*0df0*/  FFMA.FTZ R24, R24, R45, 1.1641532182693481445e-10 ;  /* 0x2f00000018187423 */ /* 0x000fc8000001002d */
[----:B------:R-:W-:Y:S01]  /*0e00*/  FMUL.FTZ R6, R24, 1 ;  /* 0x3f80000018067820 */ /* 0x000fe20000410000 */
[----:B------:R-:W-:-:S03]  /*0e10*/  IMAD R24, R16, UR4, RZ ;  /* 0x0000000410187c24 */ /* 0x000fc6000f8e02ff */
[----:B------:R-:W0:Y:S02]  /*0e20*/  F2F.F64.F32 R8, R6 ;  /* 0x0000000600087310 */ /* 0x000e240000201800 */
[----:B0-----:R-:W-:Y:S01]  /*0e30*/  DSETP.GEU.AND P0, PT, R8, UR12, PT ;  /* 0x0000000c08007e2a */ /* 0x001fe2000bf0e000 */
[----:B------:R-:W-:-:S04]  /*0e40*/  IADD3 R8, P2, R24, UR10, RZ ;  /* 0x0000000a18087c10 */ /* 0x000fc8000ff5e0ff */
[----:B------:R-:W-:Y:S01]  /*0e50*/  LEA.HI.X.SX32 R9, R24, UR11, 0x1, P2 ;  /* 0x0000000b18097c11 */ /* 0x000fe200090f0eff */
[----:B------:R-:W-:Y:S01]  /*0e60*/  IMAD.MOV.U32 R24, RZ, RZ, RZ ;  /* 0x000000ffff187224 */ /* 0x000fe200078e00ff */
[----:B------:R-:W-:-:S05]  /*0e70*/  FSEL R25, RZ, 1.875, P0 ;  /* 0x3ff00000ff197808 */ /* 0x000fca0000000000 */
[----:B------:R0:W-:Y:S02]  /*0e80*/  STG.E.64 desc[UR8][R8.64], R24 ;  /* 0x0000001808007986 */ /* 0x0001e4000c101b08 */
.L_x_275:
[----:B------:R-:W-:Y:S05]  /*0e90*/  BSYNC B0 ;  /* 0x0000000000007941 */ /* 0x000fea0003800000 */
.L_x_274:
[----:B------:R-:W-:Y:S01]  /*0ea0*/  FFMA.FTZ R0, R0, R45, 1.1641532182693481445e-10 ;  /* 0x2f00000000007423 */ /* 0x000fe2000001002d */
[----:B------:R-:W-:Y:S06]  /*0eb0*/  @P1 BRA `(.L_x_276) ;  /* 0x0000000000241947 */ /* 0x000fec0003800000 */
[----:B------:R-:W-:Y:S01]  /*0ec0*/  FMUL.FTZ R0, R0, 1 ;  /* 0x3f80000000007820 */ /* 0x000fe20000410000 */
[----:B------:R-:W-:Y:S01]  /*0ed0*/  IMAD R29, R29, UR4, RZ ;  /* 0x000000041d1d7c24 */ /* 0x000fe2000f8e02ff */
[----:B0-----:R-:W-:Y:S02]  /*0ee0*/  MOV R24, RZ ;  /* 0x000000ff00187202 */ /* 0x001fe40000000f00 */
[----:B------:R-:W0:Y:S02]  /*0ef0*/  F2F.F64.F32 R8, R0 ;  /* 0x0000000000087310 */ /* 0x000e240000201800 */
[----:B0-----:R-:W-:Y:S01]  /*0f00*/  DSETP.GEU.AND P0, PT, R8, UR12, PT ;  /* 0x0000000c08007e2a */ /* 0x001fe2000bf0e000 */
[----:B------:R-:W-:-:S04]  /*0f10*/  IADD3 R8, P1, R29, UR10, RZ ;  /* 0x0000000a1d087c10 */ /* 0x000fc8000ff3e0ff */
[----:B------:R-:W-:Y:S02]  /*0f20*/  LEA.HI.X.SX32 R9, R29, UR11, 0x1, P1 ;  /* 0x0000000b1d097c11 */ /* 0x000fe400088f0eff */
[----:B------:R-:W-:-:S05]  /*0f30*/  FSEL R25, RZ, 1.875, P0 ;  /* 0x3ff00000ff197808 */ /* 0x000fca0000000000 */
[----:B------:R1:W-:Y:S02]  /*0f40*/  STG.E.64 desc[UR8][R8.64], R24 ;  /* 0x0000001808007986 */ /* 0x0003e4000c101b08 */
.L_x_276:
[----:B------:R-:W-:Y:S01]  /*0f50*/  LEA R16, P0, R27, R16, 0x1 ;  /* 0x000000101b107211 */ /* 0x000fe200078008ff */
[----:B------:R-:W-:Y:S05]  /*0f60*/  WARPSYNC.ALL ;  /* 0x0000000000007948 */ /* 0x000fea0003800000 */
[----:B------:R-:W-:Y:S01]  /*0f70*/  IMAD.X R14, RZ, RZ, R14, P0 ;  /* 0x000000ffff0e7224 */ /* 0x000fe200000e060e */
[----:B------:R-:W-:Y:S01]  /*0f80*/  BAR.SYNC.DEFER_BLOCKING 0x0 ;  /* 0x0000000000007b1d */ /* 0x000fe20000010000 */
[----:B------:R-:W-:Y:S01]  /*0f90*/  ISETP.GE.U32.AND P0, PT, R16, R7, PT ;  /* 0x000000071000720c */ /* 0x000fe20003f06070 */
[----:B------:R-:W-:Y:S01]  /*0fa0*/  IMAD.MOV.U32 R6, RZ, RZ, R22 ;  /* 0x000000ffff067224 */ /* 0x000fe200078e0016 */
[----:B01----:R-:W-:Y:S01]  /*0fb0*/  MOV R8, R28 ;  /* 0x0000001c00087202 */ /* 0x003fe20000000f00 */
[----:B------:R-:W-:Y:S01]  /*0fc0*/  IMAD.MOV.U32 R9, RZ, RZ, R26 ;  /* 0x000000ffff097224 */ /* 0x000fe200078e001a */
[----:B------:R-:W-:-:S13]  /*0fd0*/  ISETP.GE.AND.EX P0, PT, R14, R5, PT, P0 ;  /* 0x000000050e00720c */ /* 0x000fda0003f06300 */
[----:B------:R-:W-:Y:S05]  /*0fe0*/  @!P0 BRA `(.L_x_277) ;  /* 0xfffffff800388947 */ /* 0x000fea000383ffff */
[----:B------:R-:W-:Y:S05]  /*0ff0*/  EXIT ;  /* 0x000000000000794d */ /* 0x000fea0003800000 */
        .weak           $__internal_17_$__cuda_sm20_div_s64
        .type           $__internal_17_$__cuda_sm20_div_s64,@function
        .size           $__internal_17_$__cuda_sm20_div_s64,(.L_x_7516 - $__internal_17_$__cuda_sm20_div_s64)
$__internal_17_$__cuda_sm20_div_s64:
[----:B------:R-:W-:Y:S02]  /*1000*/  UMOV UR5, URZ ;  /* 0x0000003f00057c82 */ /* 0x000fe40008000000 */
[----:B------:R-:W0:Y:S08]  /*1010*/  I2F.U64.RP R7, UR4 ;  /* 0x0000000400077d12 */ /* 0x000e300008309000 */
[----:B0-----:R-:W0:Y:S02]  /*1020*/  MUFU.RCP R7, R7 ;  /* 0x0000000700077308 */ /* 0x001e240000001000 */
[----:B0-----:R-:W-:-:S06]  /*1030*/  VIADD R4, R7, 0x1ffffffe ;  /* 0x1ffffffe07047836 */ /* 0x001fcc0000000000 */
[----:B------:R-:W0:Y:S02]  /*1040*/  F2I.U64.TRUNC R4, R4 ;  /* 0x0000000400047311 */ /* 0x000e24000020d800 */
[----:B0-----:R-:W-:-:S04]  /*1050*/  IMAD.WIDE.U32 R2, R4, UR4, RZ ;  /* 0x0000000404027c25 */ /* 0x001fc8000f8e00ff */
[----:B------:R-:W-:Y:S01]  /*1060*/  IMAD R3, R5, UR4, R3 ;  /* 0x0000000405037c24 */ /* 0x000fe2000f8e0203 */
[----:B------:R-:W-:-:S04]  /*1070*/  IADD3 R21, P0, RZ, -R2, RZ ;  /* 0x80000002ff157210 */ /* 0x000fc80007f1e0ff */
[----:B------:R-:W-:Y:S01]  /*1080*/  IADD3.X R25, RZ, ~R3, RZ, P0, !PT ;  /* 0x80000003ff197210 */ /* 0x000fe200007fe4ff */
[----:B------:R-:W-:-:S04]  /*1090*/  IMAD.HI.U32 R2, R4, R21, RZ ;  /* 0x0000001504027227 */ /* 0x000fc800078e00ff */
[----:B------:R-:W-:Y:S02]  /*10a0*/  IMAD.MOV.U32 R3, RZ, RZ, R4 ;  /* 0x000000ffff037224 */ /* 0x000fe400078e0004 */
[-C--:B------:R-:W-:Y:S02]  /*10b0*/  IMAD R27, R5, R25.reuse, RZ ;  /* 0x00000019051b7224 */ /* 0x080fe400078e02ff */
[----:B------:R-:W-:-:S04]  /*10c0*/  IMAD.WIDE.U32 R2, P0, R4, R25, R2 ;  /* 0x0000001904027225 */ /* 0x000fc80007800002 */
[----:B------:R-:W-:-:S04]  /*10d0*/  IMAD.HI.U32 R7, R5, R25, RZ ;  /* 0x0000001905077227 */ /* 0x000fc800078e00ff */
[----:B------:R-:W-:-:S04]  /*10e0*/  IMAD.HI.U32 R2, P1, R5, R21, R2 ;  /* 0x0000001505027227 */ /* 0x000fc80007820002 */
[----:B------:R-:W-:Y:S01]  /*10f0*/  IMAD.X R7, R7, 0x1, R5, P0 ;  /* 0x0000000107077824 */ /* 0x000fe200000e0605 */
[----:B------:R-:W-:-:S04]  /*1100*/  IADD3 R3, P2, R27, R2, RZ ;  /* 0x000000021b037210 */ /* 0x000fc80007f5e0ff */
[----:B------:R-:W-:Y:S01]  /*1110*/  IADD3.X R7, RZ, RZ, R7, P2, P1 ;  /* 0x000000ffff077210 */ /* 0x000fe200017e2407 */
[----:B------:R-:W-:Y:S01]  /*1120*/  IMAD.WIDE.U32 R4, R3, UR4, RZ ;  /* 0x0000000403047c25 */ /* 0x000fe2000f8e00ff */
[----:B------:R-:W-:Y:S02]  /*1130*/  ISETP.LE.AND P1, PT, RZ, UR7, PT ;  /* 0x00000007ff007c0c */ /* 0x000fe4000bf23270 */
[----:B------:R-:W-:Y:S01]  /*1140*/  IADD3 R21, P0, RZ, -R4, RZ ;  /* 0x80000004ff157210 */ /* 0x000fe20007f1e0ff */
[----:B------:R-:W-:Y:S01]  /*1150*/  IMAD R4, R7, UR4, R5 ;  /* 0x0000000407047c24 */ /* 0x000fe2000f8e0205 */
[----:B------:R-:W-:-:S03]  /*1160*/  IADD3 R5, P4, RZ, -UR6, RZ ;  /* 0x80000006ff057c10 */ /* 0x000fc6000ff9e0ff */
[----:B------:R-:W-:Y:S01]  /*1170*/  IMAD.HI.U32 R2, R3, R21, RZ ;  /* 0x0000001503027227 */ /* 0x000fe200078e00ff */
[----:B------:R-:W-:Y:S02]  /*1180*/  IADD3.X R4, RZ, ~R4, RZ, P0, !PT ;  /* 0x80000004ff047210 */ /* 0x000fe400007fe4ff */
[----:B------:R-:W-:-:S03]  /*1190*/  SEL R5, R5, UR6, !P1 ;  /* 0x0000000605057c07 */ /* 0x000fc6000c800000 */
[----:B------:R-:W-:-:S04]  /*11a0*/  IMAD.WIDE.U32 R2, P0, R3, R4, R2 ;  /* 0x0000000403027225 */ /* 0x000fc80007800002 */
[----:B------:R-:W-:-:S04]  /*11b0*/  IMAD.HI.U32 R22, R7, R4, RZ ;  /* 0x0000000407167227 */ /* 0x000fc800078e00ff */
[----:B------:R-:W-:-:S04]  /*11c0*/  IMAD.HI.U32 R2, P2, R7, R21, R2 ;  /* 0x0000001507027227 */ /* 0x000fc80007840002 */
[----:B------:R-:W-:Y:S02]  /*11d0*/  IMAD R3, R7, R4, RZ ;  /* 0x0000000407037224 */ /* 0x000fe400078e02ff */
[----:B------:R-:W-:-:S03]  /*11e0*/  IMAD.X R21, RZ, RZ, ~UR7, P4 ;  /* 0x80000007ff157e24 */ /* 0x000fc6000a0e06ff */
[----:B------:R-:W-:Y:S01]  /*11f0*/  IADD3 R4, P3, R3, R2, RZ ;  /* 0x0000000203047210 */ /* 0x000fe20007f7e0ff */
[----:B------:R-:W-:Y:S01]  /*1200*/  IMAD.X R3, R22, 0x1, R7, P0 ;  /* 0x0000000116037824 */ /* 0x000fe200000e0607 */
[----:B------:R-:W-:-:S03]  /*1210*/  SEL R7, R21, UR7, !P1 ;  /* 0x0000000715077c07 */ /* 0x000fc6000c800000 */
[----:B------:R-:W-:Y:S01]  /*1220*/  IMAD.HI.U32 R2, R4, R5, RZ ;  /* 0x0000000504027227 */ /* 0x000fe200078e00ff */
[----:B------:R-:W-:Y:S01]  /*1230*/  IADD3.X R22, RZ, RZ, R3, P3, P2 ;  /* 0x000000ffff167210 */ /* 0x000fe20001fe4403 */
[----:B------:R-:W-:-:S04]  /*1240*/  HFMA2.MMA R3, -RZ, RZ, 0, 0 ;  /* 0x00000000ff037435 */ /* 0x000fc800000001ff */
[CC--:B------:R-:W-:Y:S02]  /*1250*/  IMAD R25, R22.reuse, R7.reuse, RZ ;  /* 0x0000000716197224 */ /* 0x0c0fe400078e02ff */
[----:B------:R-:W-:-:S04]  /*1260*/  IMAD.HI.U32 R21, R22, R7, RZ ;  /* 0x0000000716157227 */ /* 0x000fc800078e00ff */
[----:B------:R-:W-:-:S04]  /*1270*/  IMAD.WIDE.U32 R2, R4, R7, R2 ;  /* 0x0000000704027225 */ /* 0x000fc800078e0002 */
[----:B------:R-:W-:-:S04]  /*1280*/  IMAD.HI.U32 R2, P0, R22, R5, R2 ;  /* 0x0000000516027227 */ /* 0x000fc80007800002 */
[----:B------:R-:W-:Y:S01]  /*1290*/  IMAD.X R21, RZ, RZ, R21, P0 ;  /* 0x000000ffff157224 */ /* 0x000fe200000e0615 */
[----:B------:R-:W-:-:S05]  /*12a0*/  IADD3 R4, P2, R25, R2, RZ ;  /* 0x0000000219047210 */ /* 0x000fca0007f5e0ff */
[----:B------:R-:W-:Y:S02]  /*12b0*/  IMAD.X R21, RZ, RZ, R21, P2 ;  /* 0x000000ffff157224 */ /* 0x000fe400010e0615 */
[----:B------:R-:W-:-:S04]  /*12c0*/  IMAD.WIDE.U32 R2, R4, UR4, RZ ;  /* 0x0000000404027c25 */ /* 0x000fc8000f8e00ff */
[----:B------:R-:W-:Y:S01]  /*12d0*/  IMAD R22, R21, UR4, R3 ;  /* 0x0000000415167c24 */ /* 0x000fe2000f8e0203 */
[----:B------:R-:W-:Y:S02]  /*12e0*/  IADD3 R2, P0, -R2, R5, RZ ;  /* 0x0000000502027210 */ /* 0x000fe40007f1e1ff */
[----:B------:R-:W-:Y:S02]  /*12f0*/  IADD3 R3, P3, R4, 0x1, RZ ;  /* 0x0000000104037810 */ /* 0x000fe40007f7e0ff */
[----:B------:R-:W-:Y:S02]  /*1300*/  IADD3.X R22, ~R22, R7, RZ, P0, !PT ;  /* 0x0000000716167210 */ /* 0x000fe400007fe5ff */
[C---:B------:R-:W-:Y:S02]  /*1310*/  ISETP.GE.U32.AND P0, PT, R2.reuse, UR4, PT ;  /* 0x0000000402007c0c */ /* 0x040fe4000bf06070 */
[----:B------:R-:W-:Y:S02]  /*1320*/  IADD3 R5, P2, R2, -UR4, RZ ;  /* 0x8000000402057c10 */ /* 0x000fe4000ff5e0ff */
[----:B------:R-:W-:-:S02]  /*1330*/  ISETP.GE.U32.AND.EX P0, PT, R22, RZ, PT, P0 ;  /* 0x000000ff1600720c */ /* 0x000fc40003f06100 */
[----:B------:R-:W-:Y:S02]  /*1340*/  IADD3.X R7, R22, -0x1, RZ, P2, !PT ;  /* 0xffffffff16077810 */ /* 0x000fe400017fe4ff */
[----:B------:R-:W-:Y:S01]  /*1350*/  SEL R5, R5, R2, P0 ;  /* 0x0000000205057207 */ /* 0x000fe20000000000 */
[----:B------:R-:W-:Y:S01]  /*1360*/  IMAD.X R2, RZ, RZ, R21, P3 ;  /* 0x000000ffff027224 */ /* 0x000fe200018e0615 */
[----:B------:R-:W-:Y:S02]  /*1370*/  SEL R3, R3, R4, P0 ;  /* 0x0000000403037207 */ /* 0x000fe40000000000 */
[----:B------:R-:W-:Y:S02]  /*1380*/  SEL R7, R7, R22, P0 ;  /* 0x0000001607077207 */ /* 0x000fe40000000000 */
[----:B------:R-:W-:Y:S02]  /*1390*/  ISETP.GE.U32.AND P2, PT, R5, UR4, PT ;  /* 0x0000000405007c0c */ /* 0x000fe4000bf46070 */
[----:B------:R-:W-:Y:S01]  /*13a0*/  SEL R2, R2, R21, P0 ;  /* 0x0000001502027207 */ /* 0x000fe20000000000 */
[----:B------:R-:W-:Y:S01]  /*13b0*/  IMAD.MOV.U32 R21, RZ, RZ, 0x0 ;  /* 0x00000000ff157424 */ /* 0x000fe200078e00ff */
[----:B------:R-:W-:-:S02]  /*13c0*/  IADD3 R4, P3, R3, 0x1, RZ ;  /* 0x0000000103047810 */ /* 0x000fc40007f7e0ff */
[----:B------:R-:W-:-:S03]  /*13d0*/  ISETP.GE.U32.AND.EX P0, PT, R7, RZ, PT, P2 ;  /* 0x000000ff0700720c */ /* 0x000fc60003f06120 */
[----:B------:R-:W-:Y:S01]  /*13e0*/  IMAD.X R5, RZ, RZ, R2, P3 ;  /* 0x000000ffff057224 */ /* 0x000fe200018e0602 */
[----:B------:R-:W-:-:S04]  /*13f0*/  SEL R4, R4, R3, P0 ;  /* 0x0000000304047207 */ /* 0x000fc80000000000 */
[----:B------:R-:W-:Y:S02]  /*1400*/  SEL R5, R5, R2, P0 ;  /* 0x0000000205057207 */ /* 0x000fe40000000000 */
[-C--:B------:R-:W-:Y:S02]  /*1410*/  IADD3 R3, P2, RZ, -R4.reuse, RZ ;  /* 0x80000004ff037210 */ /* 0x080fe40007f5e0ff */
[----:B------:R-:W-:Y:S02]  /*1420*/  ISETP.NE.U32.AND P0, PT, RZ, UR4, PT ;  /* 0x00000004ff007c0c */ /* 0x000fe4000bf05070 */
[----:B------:R-:W-:Y:S02]  /*1430*/  IADD3.X R2, RZ, ~R5, RZ, P2, !PT ;  /* 0x80000005ff027210 */ /* 0x000fe400017fe4ff */
[----:B------:R-:W-:Y:S02]  /*1440*/  ISETP.NE.AND.EX P0, PT, RZ, RZ, PT, P0 ;  /* 0x000000ffff00720c */ /* 0x000fe40003f05300 */
[----:B------:R-:W-:-:S02]  /*1450*/  SEL R4, R3, R4, !P1 ;  /* 0x0000000403047207 */ /* 0x000fc40004800000 */
[----:B------:R-:W-:Y:S02]  /*1460*/  SEL R5, R2, R5, !P1 ;  /* 0x0000000502057207 */ /* 0x000fe40004800000 */
[----:B------:R-:W-:Y:S02]  /*1470*/  SEL R4, R4, 0xffffffff, P0 ;  /* 0xffffffff04047807 */ /* 0x000fe40000000000 */
[----:B------:R-:W-:Y:S01]  /*1480*/  SEL R5, R5, 0xffffffff, P0 ;  /* 0xffffffff05057807 */ /* 0x000fe20000000000 */
[----:B------:R-:W-:Y:S06]  /*1490*/  RET.REL.NODEC R20 `(_ZN2at6native57_GLOBAL__N__cd6b329d_24_DistributionBernoulli_cu_7537a20d43distribution_elementwise_grid_stride_kernelIdLi2EZNS0_9templates4cuda21uniform_and_transformIddPNS_17CUDAGeneratorImplEZZZNS4_16bernoulli_kernelIS7_EEvRNS_18TensorIteratorBaseEdT_ENKUlvE_clEvENKUlvE4_clEvEUldE_EEvSA_T1_T2_EUlP24curandStatePhilox4_32_10E0_ZNS1_27distribution_nullary_kernelIdd6float4S7_SJ_SE_EEvSA_SG_RKT3_T4_EUlidE_EEvlNS_15PhiloxCudaStateESF_SG_) ;  /* 0xffffffe814d87950 */ /* 0x000fec0003c3ffff */
.L_x_278:
        /* <DEDUP_REMOVED lines=14> */
.L_x_7516:


//--------------------- .text._ZN2at6native57_GLOBAL__N__cd6b329d_24_DistributionBernoulli_cu_7537a20d43distribution_elementwise_grid_stride_kernelIdLi2EZNS0_9templates4cuda21uniform_and_transformIddPNS_17CUDAGeneratorImplEZZZNS4_16bernoulli_kernelIS7_EEvRNS_18TensorIteratorBaseEdT_ENKUlvE_clEvENKUlvE4_clEvEUldE_EEvSA_T1_T2_EUlP24curandStatePhilox4_32_10E_ZNS1_27distribution_nullary_kernelIdd7double2S7_SJ_SE_EEvSA_SG_RKT3_T4_EUlidE0_EEvlNS_15PhiloxCudaStateESF_SG_ --------------------------
	.section	.text._ZN2at6native57_GLOBAL__N__cd6b329d_24_DistributionBernoulli_cu_7537a20d43distribution_elementwise_grid_stride_kernelIdLi2EZNS0_9templates4cuda21uniform_and_transformIddPNS_17CUDAGeneratorImplEZZZNS4_16bernoulli_kernelIS7_EEvRNS_18TensorIteratorBaseEdT_ENKUlvE_clEvENKUlvE4_clEvEUldE_EEvSA_T1_T2_EUlP24curandStatePhilox4_32_10E_ZNS1_27distribution_nullary_kernelIdd7double2S7_SJ_SE_EEvSA_SG_RKT3_T4_EUlidE0_EEvlNS_15PhiloxCudaStateESF_SG_,"ax",@progbits
	.align	128
.text._ZN2at6native57_GLOBAL__N__cd6b329d_24_DistributionBernoulli_cu_7537a20d43distribution_elementwise_grid_stride_kernelIdLi2EZNS0_9templates4cuda21uniform_and_transformIddPNS_17CUDAGeneratorImplEZZZNS4_16bernoulli_kernelIS7_EEvRNS_18TensorIteratorBaseEdT_ENKUlvE_clEvENKUlvE4_clEvEUldE_EEvSA_T1_T2_EUlP24curandStatePhilox4_32_10E_ZNS1_27distribution_nullary_kernelIdd7double2S7_SJ_SE_EEvSA_SG_RKT3_T4_EUlidE0_EEvlNS_15PhiloxCudaStateESF_SG_:
        .type           _ZN2at6native57_GLOBAL__N__cd6b329d_24_DistributionBernoulli_cu_7537a20d43distribution_elementwise_grid_stride_kernelIdLi2EZNS0_9templates4cuda21uniform_and_transformIddPNS_17CUDAGeneratorImplEZZZNS4_16bernoulli_kernelIS7_EEvRNS_18TensorIteratorBaseEdT_ENKUlvE_clEvENKUlvE4_clEvEUldE_EEvSA_T1_T2_EUlP24curandStatePhilox4_32_10E_ZNS1_27distribution_nullary_kernelIdd7double2S7_SJ_SE_EEvSA_SG_RKT3_T4_EUlidE0_EEvlNS_15PhiloxCudaStateESF_SG_,@function
        .size           _ZN2at6native57_GLOBAL__N__cd6b329d_24_DistributionBernoulli_cu_7537a20d43distribution_elementwise_grid_stride_kernelIdLi2EZNS0_9templates4cuda21uniform_and_transformIddPNS_17CUDAGeneratorImplEZZZNS4_16bernoulli_kernelIS7_EEvRNS_18TensorIteratorBaseEdT_ENKUlvE_clEvENKUlvE4_clEvEUldE_EEvSA_T1_T2_EUlP24curandStatePhilox4_32_10E_ZNS1_27distribution_nullary_kernelIdd7double2S7_SJ_SE_EEvSA_SG_RKT3_T4_EUlidE0_EEvlNS_15PhiloxCudaStateESF_SG_,(.L_x_7518 - _ZN2at6native57_GLOBAL__N__cd6b329d_24_DistributionBernoulli_cu_7537a20d43distribution_elementwise_grid_stride_kernelIdLi2EZNS0_9templates4cuda21uniform_and_transformIddPNS_17CUDAGeneratorImplEZZZNS4_16bernoulli_kernelIS7_EEvRNS_18TensorIteratorBaseEdT_ENKUlvE_clEvENKUlvE4_clEvEUldE_EEvSA_T1_T2_EUlP24curandStatePhilox4_32_10E_ZNS1_27distribution_nullary_kernelIdd7double2S7_SJ_SE_EEvSA_SG_RKT3_T4_EUlidE0_EEvlNS_15PhiloxCudaStateESF_SG_)
        .other          _ZN2at6native57_GLOBAL__N__cd6b329d_24_DistributionBernoulli_cu_7537a20d43distribution_elementwise_grid_stride_kernelIdLi2EZNS0_9templates4cuda21uniform_and_transformIddPNS_17CUDAGeneratorImplEZZZNS4_16bernoulli_kernelIS7_EEvRNS_18TensorIteratorBaseEdT_ENKUlvE_clEvENKUlvE4_clEvEUldE_EEvSA_T1_T2_EUlP24curandStatePhilox4_32_10E_ZNS1_27distribution_nullary_kernelIdd7double2S7_SJ_SE_EEvSA_SG_RKT3_T4_EUlidE0_EEvlNS_15PhiloxCudaStateESF_SG_,@"STO_CUDA_ENTRY STV_DEFAULT"
_ZN2at6native57_GLOBAL__N__cd6b329d_24_DistributionBernoulli_cu_7537a20d43distribution_elementwise_grid_stride_kernelIdLi2EZNS0_9templates4cuda21uniform_and_transformIddPNS_17CUDAGeneratorImplEZZZNS4_16bernoulli_kernelIS7_EEvRNS_18TensorIteratorBaseEdT_ENKUlvE_clEvENKUlvE4_clEvEUldE_EEvSA_T1_T2_EUlP24curandStatePhilox4_32_10E_ZNS1_27distribution_nullary_kernelIdd7double2S7_SJ_SE_EEvSA_SG_RKT3_T4_EUlidE0_EEvlNS_15PhiloxCudaStateESF_SG_:
        /* <DEDUP_REMOVED lines=26> */
[C---:B----4-:R-:W-:Y:S01]  /*01a0*/  IADD3 R33, R15.reuse, -0x4498517b, RZ ;  /* 0xbb67ae850f217810 */ /* 0x050fe20007ffe0ff */
[C---:B------:R-:W-:Y:S01]  /*01b0*/  VIADD R32, R15.reuse, 0x76cf5d0a ;  /* 0x76cf5d0a0f207836 */ /* 0x040fe20000000000 */
        /* <DEDUP_REMOVED lines=11> */
[----:B------:R-:W-:-:S03]  /*0270*/  IADD3 R27, R15, 0x1fd5c5a3, RZ ;  /* 0x1fd5c5a30f1b7810 */ /* 0x000fc60007ffe0ff */
        /* <DEDUP_REMOVED lines=40> */
[----:B------:R-:W-:-:S04]  /*0500*/  LOP3.LUT R13, R3, R4, R13, 0x96, !PT ;  /* 0x00000004030d7212 */ /* 0x000fc800078e960d */
        /* <DEDUP_REMOVED lines=11> */
[----:B------:R-:W-:Y:S05]  /*05c0*/  CALL.REL.NOINC `($__internal_18_$__cuda_sm20_div_s64) ;  /* 0x0000002800d47944 */ /* 0x000fea0003c00000 */
[----:B------:R-:W-:Y:S05]  /*05d0*/  BRA `(.L_x_280) ;  /* 0x0000000000587947 */ /* 0x000fea0003800000 */
.L_x_279:
        /* <DEDUP_REMOVED lines=22> */
.L_x_280:
        /* <DEDUP_REMOVED lines=69> */
.L_x_290:
        /* <DEDUP_REMOVED lines=13> */
.L_x_282:
[----:B------:R-:W-:Y:S05]  /*0c60*/  BSYNC B0 ;  /* 0x0000000000007941 */ /* 0x000fea0003800000 */
.L_x_281:
        /* <DEDUP_REMOVED lines=69> */
.L_x_284:
[----:B------:R-:W-:Y:S01]  /*10c0*/  IMAD.MOV.U32 R25, RZ, RZ, R22 ;  /* 0x000000ffff197224 */ /* 0x000fe200078e0016 */
[----:B------:R-:W-:Y:S01]  /*10d0*/  MOV R36, R0 ;  /* 0x0000000000247202 */ /* 0x000fe20000000f00 */
[----:B------:R-:W-:Y:S01]  /*10e0*/  IMAD.MOV.U32 R20, RZ, RZ, R3 ;  /* 0x000000ffff147224 */ /* 0x000fe200078e0003 */
[----:B------:R-:W-:-:S07]  /*10f0*/  MOV R21, R18 ;  /* 0x0000001200157202 */ /* 0x000fce0000000f00 */
.L_x_283:
[----:B------:R-:W-:Y:S01]  /*1100*/  IMAD.WIDE.U32 R22, R36, 0x200000, RZ ;  /* 0x0020000024167825 */ /* 0x000fe200078e00ff */
[----:B-1----:R-:W-:Y:S01]  /*1110*/  ISETP.GE.U32.AND P0, PT, R12, R16, PT ;  /* 0x000000100c00720c */ /* 0x002fe20003f06070 */
[----:B------:R-:W-:Y:S02]  /*1120*/  BSSY B0, `(.L_x_285) ;  /* 0x00000f7000007945 */ /* 0x000fe40003800000 */
[----:B------:R-:W-:Y:S01]  /*1130*/  IMAD.WIDE.U32 R38, R21, 0x200000, RZ ;  /* 0x0020000015267825 */ /* 0x000fe200078e00ff */
[----:B------:R-:W-:Y:S01]  /*1140*/  LOP3.LUT R24, R22, R25, RZ, 0x3c, !PT ;  /* 0x0000001916187212 */ /* 0x000fe200078e3cff */
[----:B------:R-:W-:Y:S01]  /*1150*/  HFMA2.MMA R22, -RZ, RZ, 0, 0 ;  /* 0x00000000ff167435 */ /* 0x000fe200000001ff */
[----:B------:R-:W-:Y:S01]  /*1160*/  ISETP.GE.AND.EX P0, PT, R11, R17, PT, P0 ;  /* 0x000000110b00720c */ /* 0x000fe20003f06300 */
[----:B------:R-:W-:Y:S01]  /*1170*/  IMAD.MOV.U32 R25, RZ, RZ, R23 ;  /* 0x000000ffff197224 */ /* 0x000fe200078e0017 */
[----:B------:R-:W-:Y:S01]  /*1180*/  LOP3.LUT R38, R38, R20, RZ, 0x3c, !PT ;  /* 0x0000001426267212 */ /* 0x000fe200078e3cff */
[----:B------:R-:W-:-:S04]  /*1190*/  IMAD.MOV.U32 R23, RZ, RZ, 0x3ca00000 ;  /* 0x3ca00000ff177424 */ /* 0x000fc800078e00ff */
[----:B------:R-:W0:Y:S08]  /*11a0*/  I2F.F64.U64 R24, R24 ;  /* 0x0000001800187312 */ /* 0x000e300000301800 */
[----:B------:R-:W1:Y:S01]  /*11b0*/  I2F.F64.U64 R38, R38 ;  /* 0x0000002600267312 */ /* 0x000e620000301800 */
[-C--:B0-----:R-:W-:Y:S02]  /*11c0*/  DFMA R20, R24, R22.reuse, 5.5511151231257827021e-17 ;  /* 0x3c9000001814742b */ /* 0x081fe40000000016 */
[----:B-1----:R-:W-:Y:S01]  /*11d0*/  DFMA R22, R38, R22, 5.5511151231257827021e-17 ;  /* 0x3c9000002616742b */ /* 0x002fe20000000016 */
[----:B------:R-:W-:Y:S10]  /*11e0*/  @P0 BRA `(.L_x_286) ;  /* 0x0000000c00a80947 */ /* 0x000ff40003800000 */
[----:B------:R-:W-:Y:S02]  /*11f0*/  ISETP.NE.AND P0, PT, R4, RZ, PT ;  /* 0x000000ff0400720c */ /* 0x000fe40003f05270 */
[----:B------:R-:W-:-:S11]  /*1200*/  MOV R0, RZ ;  /* 0x000000ff00007202 */ /* 0x000fd60000000f00 */
        /* <DEDUP_REMOVED lines=225> */
.L_x_287:
[----:B------:R-:W-:Y:S01]  /*2020*/  ULDC.64 UR34, c[0x0][0x3d0] ;  /* 0x0000f40000227ab9 */ /* 0x000fe20000000a00 */
[----:B------:R-:W-:Y:S01]  /*2030*/  DSETP.GEU.AND P0, PT, R20, UR58, PT ;  /* 0x0000003a14007e2a */ /* 0x000fe2000bf0e000 */
[----:B------:R-:W-:Y:S02]  /*2040*/  MOV R24, RZ ;  /* 0x000000ff00187202 */ /* 0x000fe40000000f00 */
[----:B------:R-:W-:-:S03]  /*2050*/  IADD3 R20, P1, R0, UR34, RZ ;  /* 0x0000002200147c10 */ /* 0x000fc6000ff3e0ff */
[----:B------:R-:W-:Y:S02]  /*2060*/  FSEL R25, RZ, 1.875, P0 ;  /* 0x3ff00000ff197808 */ /* 0x000fe40000000000 */
[----:B------:R-:W-:-:S05]  /*2070*/  IMAD.X R21, RZ, RZ, UR35, P1 ;  /* 0x00000023ff157e24 */ /* 0x000fca00088e06ff */
[----:B------:R0:W-:Y:S03]  /*2080*/  STG.E.64 desc[UR60][R20.64], R24 ;  /* 0x0000001814007986 */ /* 0x0001e6000c101b3c */
.L_x_286:
[----:B------:R-:W-:Y:S05]  /*2090*/  BSYNC B0 ;  /* 0x0000000000007941 */ /* 0x000fea0003800000 */
.L_x_285:
[----:B------:R-:W-:Y:S02]  /*20a0*/  ULDC UR34, c[0x0][0xc] ;  /* 0x0000030000227ab9 */ /* 0x000fe40000000800 */
        /* <DEDUP_REMOVED lines=239> */
[----:B------:R-:W-:-:S03]  /*2fa0*/  MOV R21, R39 ;  /* 0x0000002700157202 */ /* 0x000fc60000000f00 */
[----:B------:R-:W-:-:S05]  /*2fb0*/  IMAD.HI.U32 R20, R39, UR34, R20 ;  /* 0x0000002227147c27 */ /* 0x000fca000f8e0014 */
[----:B------:R-:W-:-:S05]  /*2fc0*/  SHF.R.U32.HI R20, RZ, UR35, R20 ;  /* 0x00000023ff147c19 */ /* 0x000fca0008011614 */
[----:B------:R-:W-:-:S04]  /*2fd0*/  IMAD.MOV R20, RZ, RZ, -R20 ;  /* 0x000000ffff147224 */ /* 0x000fc800078e0a14 */
[----:B------:R-:W-:-:S04]  /*2fe0*/  IMAD R39, R20, UR29, R39 ;  /* 0x0000001d14277c24 */ /* 0x000fc8000f8e0227 */
[----:B------:R-:W-:-:S07]  /*2ff0*/  IMAD R0, R39, UR30, R0 ;  /* 0x0000001e27007c24 */ /* 0x000fce000f8e0200 */
.L_x_289:
[----:B------:R-:W-:Y:S01]  /*3000*/  DSETP.GEU.AND P0, PT, R22, UR58, PT ;  /* 0x0000003a16007e2a */ /* 0x000fe2000bf0e000 */
[----:B------:R-:W-:Y:S01]  /*3010*/  ULDC.64 UR34, c[0x0][0x3d0] ;  /* 0x0000f40000227ab9 */ /* 0x000fe20000000a00 */
[----:B------:R-:W-:Y:S02]  /*3020*/  MOV R22, RZ ;  /* 0x000000ff00167202 */ /* 0x000fe40000000f00 */
[----:B------:R-:W-:Y:S02]  /*3030*/  IADD3 R20, P1, R0, UR34, RZ ;  /* 0x0000002200147c10 */ /* 0x000fe4000ff3e0ff */
[----:B------:R-:W-:Y:S02]  /*3040*/  FSEL R23, RZ, 1.875, P0 ;  /* 0x3ff00000ff177808 */ /* 0x000fe40000000000 */
[----:B------:R-:W-:-:S05]  /*3050*/  IADD3.X R21, RZ, UR35, RZ, P1, !PT ;  /* 0x00000023ff157c10 */ /* 0x000fca0008ffe4ff */
[----:B------:R0:W-:Y:S04]  /*3060*/  STG.E.64 desc[UR60][R20.64], R22 ;  /* 0x0000001614007986 */ /* 0x0001e8000c101b3c */
.L_x_288:
        /* <DEDUP_REMOVED lines=11> */
        .weak           $__internal_18_$__cuda_sm20_div_s64
        .type           $__internal_18_$__cuda_sm20_div_s64,@function
        .size           $__internal_18_$__cuda_sm20_div_s64,(.L_x_7518 - $__internal_18_$__cuda_sm20_div_s64)
$__internal_18_$__cuda_sm20_div_s64:
        /* <DEDUP_REMOVED lines=74> */
[----:B------:R-:W-:Y:S06]  /*35c0*/  RET.REL.NODEC R6 `(_ZN2at6native57_GLOBAL__N__cd6b329d_24_DistributionBernoulli_cu_7537a20d43distribution_elementwise_grid_stride_kernelIdLi2EZNS0_9templates4cuda21uniform_and_transformIddPNS_17CUDAGeneratorImplEZZZNS4_16bernoulli_kernelIS7_EEvRNS_18TensorIteratorBaseEdT_ENKUlvE_clEvENKUlvE4_clEvEUldE_EEvSA_T1_T2_EUlP24curandStatePhilox4_32_10E_ZNS1_27distribution_nullary_kernelIdd7double2S7_SJ_SE_EEvSA_SG_RKT3_T4_EUlidE0_EEvlNS_15PhiloxCudaStateESF_SG_) ;  /* 0xffffffc8068c7950 */ /* 0x000fec0003c3ffff */
.L_x_291:
        /* <DEDUP_REMOVED lines=11> */
.L_x_7518:


//--------------------- .text._ZN2at6native57_GLOBAL__N__cd6b329d_24_DistributionBernoulli_cu_7537a20d43distribution_elementwise_grid_stride_kernelIdLi2EZNS0_9templates4cuda21uniform_and_transformIddPNS_17CUDAGeneratorImplEZZZNS4_16bernoulli_kernelIS7_EEvRNS_18TensorIteratorBaseEdT_ENKUlvE_clEvENKUlvE4_clEvEUldE_EEvSA_T1_T2_EUlP24curandStatePhilox4_32_10E_ZNS1_27distribution_nullary_kernelIdd7double2S7_SJ_SE_EEvSA_SG_RKT3_T4_EUlidE_EEvlNS_15PhiloxCudaStateESF_SG_ --------------------------
	.section	.text._ZN2at6native57_GLOBAL__N__cd6b329d_24_DistributionBernoulli_cu_7537a20d43distribution_elementwise_grid_stride_kernelIdLi2EZNS0_9templates4cuda21uniform_and_transformIddPNS_17CUDAGeneratorImplEZZZNS4_16bernoulli_kernelIS7_EEvRNS_18TensorIteratorBaseEdT_ENKUlvE_clEvENKUlvE4_clEvEUldE_EEvSA_T1_T2_EUlP24curandStatePhilox4_32_10E_ZNS1_27distribution_nullary_kernelIdd7double2S7_SJ_SE_EEvSA_SG_RKT3_T4_EUlidE_EEvlNS_15PhiloxCudaStateESF_SG_,"ax",@progbits
	.align	128
.text._ZN2at6native57_GLOBAL__N__cd6b329d_24_DistributionBernoulli_cu_7537a20d43distribution_elementwise_grid_stride_kernelIdLi2EZNS0_9templates4cuda21uniform_and_transformIddPNS_17CUDAGeneratorImplEZZZNS4_16bernoulli_kernelIS7_EEvRNS_18TensorIteratorBaseEdT_ENKUlvE_clEvENKUlvE4_clEvEUldE_EEvSA_T1_T2_EUlP24curandStatePhilox4_32_10E_ZNS1_27distribution_nullary_kernelIdd7double2S7_SJ_SE_EEvSA_SG_RKT3_T4_EUlidE_EEvlNS_15PhiloxCudaStateESF_SG_:
        .type           _ZN2at6native57_GLOBAL__N__cd6b329d_24_DistributionBernoulli_cu_7537a20d43distribution_elementwise_grid_stride_kernelIdLi2EZNS0_9templates4cuda21uniform_and_transformIddPNS_17CUDAGeneratorImplEZZZNS4_16bernoulli_kernelIS7_EEvRNS_18TensorIteratorBaseEdT_ENKUlvE_clEvENKUlvE4_clEvEUldE_EEvSA_T1_T2_EUlP24curandStatePhilox4_32_10E_ZNS1_27distribution_nullary_kernelIdd7double2S7_SJ_SE_EEvSA_SG_RKT3_T4_EUlidE_EEvlNS_15PhiloxCudaStateESF_SG_,@function
        .size           _ZN2at6native57_GLOBAL__N__cd6b329d_24_DistributionBernoulli_cu_7537a20d43distribution_elementwise_grid_stride_kernelIdLi2EZNS0_9templates4cuda21uniform_and_transformIddPNS_17CUDAGeneratorImplEZZZNS4_16bernoulli_kernelIS7_EEvRNS_18TensorIteratorBaseEdT_ENKUlvE_clEvENKUlvE4_clEvEUldE_EEvSA_T1_T2_EUlP24curandStatePhilox4_32_10E_ZNS1_27distribution_nullary_kernelIdd7double2S7_SJ_SE_EEvSA_SG_RKT3_T4_EUlidE_EEvlNS_15PhiloxCudaStateESF_SG_,(.L_x_7520 - _ZN2at6native57_GLOBAL__N__cd6b329d_24_DistributionBernoulli_cu_7537a20d43distribution_elementwise_grid_stride_kernelIdLi2EZNS0_9templates4cuda21uniform_and_transformIddPNS_17CUDAGeneratorImplEZZZNS4_16bernoulli_kernelIS7_EEvRNS_18TensorIteratorBaseEdT_ENKUlvE_clEvENKUlvE4_clEvEUldE_EEvSA_T1_T2_EUlP24curandStatePhilox4_32_10E_ZNS1_27distribution_nullary_kernelIdd7double2S7_SJ_SE_EEvSA_SG_RKT3_T4_EUlidE_EEvlNS_15PhiloxCudaStateESF_SG_)
        .other          _ZN2at6native57_GLOBAL__N__cd6b329d_24_DistributionBernoulli_cu_7537a20d43distribution_elementwise_grid_stride_kernelIdLi2EZNS0_9templates4cuda21uniform_and_transformIddPNS_17CUDAGeneratorImplEZZZNS4_16bernoulli_kernelIS7_EEvRNS_18TensorIteratorBaseEdT_ENKUlvE_clEvENKUlvE4_clEvEUldE_EEvSA_T1_T2_EUlP24curandStatePhilox4_32_10E_ZNS1_27distribution_nullary_kernelIdd7double2S7_SJ_SE_EEvSA_SG_RKT3_T4_EUlidE_EEvlNS_15PhiloxCudaStateESF_SG_,@"STO_CUDA_ENTRY STV_DEFAULT"
_ZN2at6native57_GLOBAL__N__cd6b329d_24_DistributionBernoulli_cu_7537a20d43distribution_elementwise_grid_stride_kernelIdLi2EZNS0_9templates4cuda21uniform_and_transformIddPNS_17CUDAGeneratorImplEZZZNS4_16bernoulli_kernelIS7_EEvRNS_18TensorIteratorBaseEdT_ENKUlvE_clEvENKUlvE4_clEvEUldE_EEvSA_T1_T2_EUlP24curandStatePhilox4_32_10E_ZNS1_27distribution_nullary_kernelIdd7double2S7_SJ_SE_EEvSA_SG_RKT3_T4_EUlidE_EEvlNS_15PhiloxCudaStateESF_SG_:
        /* <DEDUP_REMOVED lines=20> */
[----:B--2---:R-:W-:-:S05]  /*0140*/  IMAD.WIDE.U32 R8, R5, UR4, R8 ;  /* 0x0000000405087c25 */ /* 0x004fca000f8e0008 */
[----:B------:R-:W-:Y:S01]  /*0150*/  MOV R14, R9 ;  /* 0x00000009000e7202 */ /* 0x000fe20000000f00 */
[----:B------:R-:W-:Y:S01]  /*0160*/  IMAD.WIDE.U32 R4, R8, -0x326172a9, RZ ;  /* 0xcd9e8d5708047825 */ /* 0x000fe200078e00ff */
        /* <DEDUP_REMOVED lines=11> */
[----:B------:R-:W-:Y:S01]  /*0220*/  IADD3 R38, R18, -0x255992d5, RZ ;  /* 0xdaa66d2b12267810 */ /* 0x000fe20007ffe0ff */
[C---:B------:R-:W-:Y:S01]  /*0230*/  VIADD R39, R19.reuse, 0x32370b8f ;  /* 0x32370b8f13277836 */ /* 0x040fe20000000000 */
[C---:B------:R-:W-:Y:S01]  /*0240*/  LOP3.LUT R10, R19.reuse, R3, R9, 0x96, !PT ;  /* 0x00000003130a7212 */ /* 0x040fe200078e9609 */
[----:B------:R-:W-:Y:S01]  /*0250*/  IMAD.WIDE.U32 R6, R6, -0x2daee0ad, RZ ;  /* 0xd2511f5306067825 */ /* 0x000fe200078e00ff */
[----:B------:R-:W-:-:S02]  /*0260*/  IADD3 R35, R19, -0x56f99767, RZ ;  /* 0xa906689913237810 */ /* 0x000fc40007ffe0ff */
[----:B------:R-:W-:Y:S01]  /*0270*/  IADD3 R32, R19, 0x646e171e, RZ ;  /* 0x646e171e13207810 */ /* 0x000fe20007ffe0ff */
        /* <DEDUP_REMOVED lines=33> */
[----:B------:R-:W-:Y:S01]  /*0490*/  MOV R10, R8 ;  /* 0x00000008000a7202 */ /* 0x000fe20000000f00 */
        /* <DEDUP_REMOVED lines=9> */
[----:B------:R-:W-:-:S03]  /*0530*/  LOP3.LUT R25, R25, R2, R12, 0x96, !PT ;  /* 0x0000000219197212 */ /* 0x000fc600078e960c */
[----:B------:R-:W-:Y:S02]  /*0540*/  VIADD R11, R18, 0x8ff34781 ;  /* 0x8ff34781120b7836 */ /* 0x000fe40000000000 */
[----:B------:R-:W-:-:S03]  /*0550*/  IMAD.MOV.U32 R13, RZ, RZ, R8 ;  /* 0x000000ffff0d7224 */ /* 0x000fc600078e0008 */
[----:B------:R-:W-:Y:S01]  /*0560*/  LOP3.LUT R26, R3, R26, R11, 0x96, !PT ;  /* 0x0000001a031a7212 */ /* 0x000fe200078e960b */
[----:B------:R-:W-:Y:S06]  /*0570*/  @!P0 BRA `(.L_x_292) ;  /* 0x0000000000248947 */ /* 0x000fec0003800000 */
[----:B------:R-:W-:Y:S01]  /*0580*/  ULDC UR4, c[0x0][0x0] ;  /* 0x0000000000047ab9 */ /* 0x000fe20000000800 */
[----:B------:R-:W-:Y:S01]  /*0590*/  ULDC UR5, c[0x0][0xc] ;  /* 0x0000030000057ab9 */ /* 0x000fe20000000800 */
[----:B------:R-:W-:Y:S01]  /*05a0*/  MOV R6, 0x5e0 ;  /* 0x000005e000067802 */ /* 0x000fe20000000f00 */
[----:B------:R-:W-:-:S04]  /*05b0*/  UIMAD UR4, UR4, UR5, URZ ;  /* 0x00000005040472a4 */ /* 0x000fc8000f8e023f */
[----:B------:R-:W-:-:S12]  /*05c0*/  USHF.L.U32 UR4, UR4, 0x1, URZ ;  /* 0x0000000104047899 */ /* 0x000fd8000800063f */
[----:B------:R-:W-:Y:S05]  /*05d0*/  CALL.REL.NOINC `($__internal_19_$__cuda_sm20_div_s64) ;  /* 0x0000000800b47944 */ /* 0x000fea0003c00000 */
[----:B------:R-:W-:Y:S02]  /*05e0*/  IMAD.MOV.U32 R2, RZ, RZ, R4 ;  /* 0x000000ffff027224 */ /* 0x000fe400078e0004 */
[----:B------:R-:W-:Y:S01]  /*05f0*/  IMAD.MOV.U32 R3, RZ, RZ, R5 ;  /* 0x000000ffff037224 */ /* 0x000fe200078e0005 */
[----:B------:R-:W-:Y:S06]  /*0600*/  BRA `(.L_x_293) ;  /* 0x00000000005c7947 */ /* 0x000fec0003800000 */
.L_x_292:
        /* <DEDUP_REMOVED lines=23> */
.L_x_293:
        /* <DEDUP_REMOVED lines=22> */
.L_x_301:
[----:B------:R-:W-:Y:S01]  /*08e0*/  IADD3 R5, R5, 0x1, RZ ;  /* 0x0000000105057810 */ /* 0x000fe20007ffe0ff */
[----:B------:R-:W-:Y:S03]  /*08f0*/  BSSY B0, `(.L_x_294) ;  /* 0x000000c000007945 */ /* 0x000fe60003800000 */
[C---:B------:R-:W-:Y:S01]  /*0900*/  ISETP.NE.AND P0, PT, R5.reuse, RZ, PT ;  /* 0x000000ff0500720c */ /* 0x040fe20003f05270 */
[----:B------:R-:W-:-:S12]  /*0910*/  IMAD.HI.U32 R0, R5, -0x2daee0ad, RZ ;  /* 0xd2511f5305007827 */ /* 0x000fd800078e00ff */
[----:B------:R-:W-:Y:S05]  /*0920*/  @P0 BRA `(.L_x_295) ;  /* 0x0000000000200947 */ /* 0x000fea0003800000 */
        /* <DEDUP_REMOVED lines=8> */
.L_x_295:
[----:B------:R-:W-:Y:S05]  /*09b0*/  BSYNC B0 ;  /* 0x0000000000007941 */ /* 0x000fea0003800000 */
.L_x_294:
        /* <DEDUP_REMOVED lines=13> */
[----:B------:R-:W-:-:S04]  /*0a90*/  IMAD.WIDE.U32 R2, R2, -0x326172a9, RZ ;  /* 0xcd9e8d5702027825 */ /* 0x000fc800078e00ff */
[----:B------:R-:W-:Y:S01]  /*0aa0*/  IMAD.MOV.U32 R0, RZ, RZ, R27 ;  /* 0x000000ffff007224 */ /* 0x000fe200078e001b */
        /* <DEDUP_REMOVED lines=45> */
.L_x_297:
[----:B------:R-:W-:Y:S01]  /*0d80*/  IMAD.MOV.U32 R0, RZ, RZ, R25 ;  /* 0x000000ffff007224 */ /* 0x000fe200078e0019 */
[----:B------:R-:W-:Y:S01]  /*0d90*/  MOV R29, R3 ;  /* 0x00000003001d7202 */ /* 0x000fe20000000f00 */
[----:B------:R-:W-:Y:S02]  /*0da0*/  IMAD.MOV.U32 R28, RZ, RZ, R24 ;  /* 0x000000ffff1c7224 */ /* 0x000fe400078e0018 */
[----:B------:R-:W-:-:S07]  /*0db0*/  IMAD.MOV.U32 R44, RZ, RZ, R22 ;  /* 0x000000ffff2c7224 */ /* 0x000fce00078e0016 */
.L_x_296:
[----:B------:R-:W1:Y:S01]  /*0dc0*/  LDC R24, c[0x0][RZ] ;  /* 0x00000000ff187b82 */ /* 0x000e620000000800 */
[----:B------:R-:W-:Y:S01]  /*0dd0*/  IMAD.WIDE.U32 R26, R44, 0x200000, RZ ;  /* 0x002000002c1a7825 */ /* 0x000fe200078e00ff */
[----:B0-----:R-:W-:Y:S01]  /*0de0*/  ISETP.GE.U32.AND P0, PT, R13, R20, PT ;  /* 0x000000140d00720c */ /* 0x001fe20003f06070 */
[----:B------:R-:W-:Y:S01]  /*0df0*/  HFMA2.MMA R25, -RZ, RZ, 1.15625, 0 ;  /* 0x3ca00000ff197435 */ /* 0x000fe200000001ff */
[----:B------:R-:W-:Y:S01]  /*0e00*/  BSSY B0, `(.L_x_298) ;  /* 0x0000017000007945 */ /* 0x000fe20003800000 */
[----:B------:R-:W-:Y:S02]  /*0e10*/  LOP3.LUT R26, R26, R29, RZ, 0x3c, !PT ;  /* 0x0000001d1a1a7212 */ /* 0x000fe400078e3cff */
[----:B------:R-:W-:-:S04]  /*0e20*/  ISETP.GE.AND.EX P0, PT, R14, R21, PT, P0 ;  /* 0x000000150e00720c */ /* 0x000fc80003f06300 */
[----:B------:R-:W0:Y:S01]  /*0e30*/  I2F.F64.U64 R26, R26 ;  /* 0x0000001a001a7312 */ /* 0x000e220000301800 */
[----:B-1----:R-:W-:Y:S02]  /*0e40*/  IMAD R44, R24, UR6, RZ ;  /* 0x00000006182c7c24 */ /* 0x002fe4000f8e02ff */
[----:B------:R-:W-:-:S03]  /*0e50*/  IMAD.MOV.U32 R24, RZ, RZ, 0x0 ;  /* 0x00000000ff187424 */ /* 0x000fc600078e00ff */
[----:B------:R-:W-:-:S03]  /*0e60*/  IADD3 R45, P2, R44, R13, RZ ;  /* 0x0000000d2c2d7210 */ /* 0x000fc60007f5e0ff */
[----:B0-----:R-:W-:Y:S01]  /*0e70*/  DFMA R26, R26, R24, 5.5511151231257827021e-17 ;  /* 0x3c9000001a1a742b */ /* 0x001fe20000000018 */
[----:B------:R-:W-:Y:S01]  /*0e80*/  ISETP.GE.U32.AND P1, PT, R45, R20, PT ;  /* 0x000000142d00720c */ /* 0x000fe20003f26070 */
[----:B------:R-:W-:-:S05]  /*0e90*/  IMAD.X R29, RZ, RZ, R14, P2 ;  /* 0x000000ffff1d7224 */ /* 0x000fca00010e060e */
[----:B------:R-:W-:Y:S01]  /*0ea0*/  ISETP.GE.AND.EX P1, PT, R29, R21, PT, P1 ;  /* 0x000000151d00720c */ /* 0x000fe20003f26310 */
[----:B------:R-:W-:-:S12]  /*0eb0*/  @P0 BRA `(.L_x_299) ;  /* 0x00000000002c0947 */ /* 0x000fd80003800000 */
[----:B------:R-:W-:-:S03]  /*0ec0*/  IMAD.WIDE.U32 R28, R28, 0x200000, RZ ;  /* 0x002000001c1c7825 */ /* 0x000fc600078e00ff */
[----:B------:R-:W-:Y:S01]  /*0ed0*/  LOP3.LUT R28, R28, R0, RZ, 0x3c, !PT ;  /* 0x000000001c1c7212 */ /* 0x000fe200078e3cff */
[----:B------:R-:W-:-:S05]  /*0ee0*/  IMAD R0, R13, UR4, RZ ;  /* 0x000000040d007c24 */ /* 0x000fca000f8e02ff */
[----:B------:R-:W0:Y:S02]  /*0ef0*/  I2F.F64.U64 R28, R28 ;  /* 0x0000001c001c7312 */ /* 0x000e240000301800 */
[----:B0-----:R-:W-:Y:S01]  /*0f00*/  DFMA R24, R28, R24, 5.5511151231257827021e-17 ;  /* 0x3c9000001c18742b */ /* 0x001fe20000000018 */
[----:B------:R-:W-:-:S07]  /*0f10*/  IMAD.MOV.U32 R28, RZ, RZ, RZ ;  /* 0x000000ffff1c7224 */ /* 0x000fce00078e00ff */
[----:B------:R-:W-:Y:S01]  /*0f20*/  DSETP.GEU.AND P0, PT, R24, UR12, PT ;  /* 0x0000000c18007e2a */ /* 0x000fe2000bf0e000 */
[----:B------:R-:W-:-:S04]  /*0f30*/  IADD3 R24, P2, R0, UR10, RZ ;  /* 0x0000000a00187c10 */ /* 0x000fc8000ff5e0ff */
[----:B------:R-:W-:Y:S02]  /*0f40*/  LEA.HI.X.SX32 R25, R0, UR11, 0x1, P2 ;  /* 0x0000000b00197c11 */ /* 0x000fe400090f0eff */
[----:B------:R-:W-:-:S05]  /*0f50*/  FSEL R29, RZ, 1.875, P0 ;  /* 0x3ff00000ff1d7808 */ /* 0x000fca0000000000 */
[----:B------:R0:W-:Y:S02]  /*0f60*/  STG.E.64 desc[UR8][R24.64], R28 ;  /* 0x0000001c18007986 */ /* 0x0001e4000c101b08 */
.L_x_299:
[----:B------:R-:W-:Y:S05]  /*0f70*/  BSYNC B0 ;  /* 0x0000000000007941 */ /* 0x000fea0003800000 */
.L_x_298:
[----:B------:R-:W-:Y:S05]  /*0f80*/  @P1 BRA `(.L_x_300) ;  /* 0x00000000001c1947 */ /* 0x000fea0003800000 */
[----:B------:R-:W-:Y:S01]  /*0f90*/  IMAD R45, R45, UR4, RZ ;  /* 0x000000042d2d7c24 */ /* 0x000fe2000f8e02ff */
[----:B------:R-:W-:Y:S01]  /*0fa0*/  DSETP.GEU.AND P0, PT, R26, UR12, PT ;  /* 0x0000000c1a007e2a */ /* 0x000fe2000bf0e000 */
[----:B------:R-:W-:-:S03]  /*0fb0*/  MOV R26, RZ ;  /* 0x000000ff001a7202 */ /* 0x000fc60000000f00 */
[C---:B0-----:R-:W-:Y:S02]  /*0fc0*/  IADD3 R24, P1, R45.reuse, UR10, RZ ;  /* 0x0000000a2d187c10 */ /* 0x041fe4000ff3e0ff */
[----:B------:R-:W-:Y:S02]  /*0fd0*/  FSEL R27, RZ, 1.875, P0 ;  /* 0x3ff00000ff1b7808 */ /* 0x000fe40000000000 */
[----:B------:R-:W-:-:S05]  /*0fe0*/  LEA.HI.X.SX32 R25, R45, UR11, 0x1, P1 ;  /* 0x0000000b2d197c11 */ /* 0x000fca00088f0eff */
[----:B------:R1:W-:Y:S04]  /*0ff0*/  STG.E.64 desc[UR8][R24.64], R26 ;  /* 0x0000001a18007986 */ /* 0x0003e8000c101b08 */
.L_x_300:
[----:B------:R-:W-:Y:S01]  /*1000*/  LEA R13, P0, R44, R13, 0x1 ;  /* 0x0000000d2c0d7211 */ /* 0x000fe200078008ff */
[----:B------:R-:W-:Y:S05]  /*1010*/  WARPSYNC.ALL ;  /* 0x0000000000007948 */ /* 0x000fea0003800000 */
[----:B------:R-:W-:Y:S01]  /*1020*/  IMAD.X R14, RZ, RZ, R14, P0 ;  /* 0x000000ffff0e7224 */ /* 0x000fe200000e060e */
[----:B------:R-:W-:Y:S01]  /*1030*/  BAR.SYNC.DEFER_BLOCKING 0x0 ;  /* 0x0000000000007b1d */ /* 0x000fe20000010000 */
[----:B------:R-:W-:Y:S01]  /*1040*/  ISETP.GE.U32.AND P0, PT, R13, R8, PT ;  /* 0x000000080d00720c */ /* 0x000fe20003f06070 */
[----:B-1----:R-:W-:Y:S01]  /*1050*/  IMAD.MOV.U32 R27, RZ, RZ, R22 ;  /* 0x000000ffff1b7224 */ /* 0x002fe200078e0016 */
[----:B------:R-:W-:Y:S01]  /*1060*/  MOV R26, R3 ;  /* 0x00000003001a7202 */ /* 0x000fe20000000f00 */
[----:B0-----:R-:W-:Y:S01]  /*1070*/  IMAD.MOV.U32 R25, RZ, RZ, R2 ;  /* 0x000000ffff197224 */ /* 0x001fe200078e0002 */
[----:B------:R-:W-:-:S13]  /*1080*/  ISETP.GE.AND.EX P0, PT, R14, R7, PT, P0 ;  /* 0x000000070e00720c */ /* 0x000fda0003f06300 */
[----:B------:R-:W-:Y:S05]  /*1090*/  @!P0 BRA `(.L_x_301) ;  /* 0xfffffff800108947 */ /* 0x000fea000383ffff */
[----:B------:R-:W-:Y:S05]  /*10a0*/  EXIT ;  /* 0x000000000000794d */ /* 0x000fea0003800000 */
        .weak           $__internal_19_$__cuda_sm20_div_s64
        .type           $__internal_19_$__cuda_sm20_div_s64,@function
        .size           $__internal_19_$__cuda_sm20_div_s64,(.L_x_7520 - $__internal_19_$__cuda_sm20_div_s64)
$__internal_19_$__cuda_sm20_div_s64:
        /* <DEDUP_REMOVED lines=25> */
[----:B------:R-:W-:Y:S01]  /*1240*/  SEL R5, R5, UR6, !P1 ;  /* 0x0000000605057c07 */ /* 0x000fe2000c800000 */
[----:B------:R-:W-:Y:S02]  /*1250*/  IMAD.X R8, RZ, RZ, ~UR7, P4 ;  /* 0x80000007ff087e24 */ /* 0x000fe4000a0e06ff */
        /* <DEDUP_REMOVED lines=31> */
[----:B------:R-:W-:-:S02]  /*1450*/  SEL R2, R2, R21, P0 ;  /* 0x0000001502027207 */ /* 0x000fc40000000000 */
[----:B------:R-:W-:Y:S02]  /*1460*/  IADD3 R4, P3, R3, 0x1, RZ ;  /* 0x0000000103047810 */ /* 0x000fe40007f7e0ff */
[----:B------:R-:W-:Y:S01]  /*1470*/  ISETP.GE.U32.AND.EX P0, PT, R7, RZ, PT, P2 ;  /* 0x000000ff0700720c */ /* 0x000fe20003f06120 */
[----:B------:R-:W-:Y:S02]  /*1480*/  IMAD.MOV.U32 R7, RZ, RZ, 0x0 ;  /* 0x00000000ff077424 */ /* 0x000fe400078e00ff */
        /* <DEDUP_REMOVED lines=11> */
[----:B------:R-:W-:Y:S06]  /*1540*/  RET.REL.NODEC R6 `(_ZN2at6native57_GLOBAL__N__cd6b329d_24_DistributionBernoulli_cu_7537a20d43distribution_elementwise_grid_stride_kernelIdLi2EZNS0_9templates4cuda21uniform_and_transformIddPNS_17CUDAGeneratorImplEZZZNS4_16bernoulli_kernelIS7_EEvRNS_18TensorIteratorBaseEdT_ENKUlvE_clEvENKUlvE4_clEvEUldE_EEvSA_T1_T2_EUlP24curandStatePhilox4_32_10E_ZNS1_27distribution_nullary_kernelIdd7double2S7_SJ_SE_EEvSA_SG_RKT3_T4_EUlidE_EEvlNS_15PhiloxCudaStateESF_SG_) ;  /* 0xffffffe806ac7950 */ /* 0x000fec0003c3ffff */
.L_x_302:
        /* <DEDUP_REMOVED lines=11> */
.L_x_7520:


//--------------------- .text._ZN2at6native57_GLOBAL__N__cd6b329d_24_DistributionBernoulli_cu_7537a20d43distribution_elementwise_grid_stride_kernelIfLi4EZNS0_9templates4cuda21uniform_and_transformIsfPNS_17CUDAGeneratorImplEZZZNS4_16bernoulli_kernelIS7_EEvRNS_18TensorIteratorBaseEdT_ENKUlvE_clEvENKUlvE3_clEvEUlfE_EEvSA_T1_T2_EUlP24curandStatePhilox4_32_10E0_ZNS1_27distribution_nullary_kernelIsf6float4S7_SJ_SE_EEvSA_SG_RKT3_T4_EUlifE0_EEvlNS_15PhiloxCudaStateESF_SG_ --------------------------
	.section	.text._ZN2at6native57_GLOBAL__N__cd6b329d_24_DistributionBernoulli_cu_7537a20d43distribution_elementwise_grid_stride_kernelIfLi4EZNS0_9templates4cuda21uniform_and_transformIsfPNS_17CUDAGeneratorImplEZZZNS4_16bernoulli_kernelIS7_EEvRNS_18TensorIteratorBaseEdT_ENKUlvE_clEvENKUlvE3_clEvEUlfE_EEvSA_T1_T2_EUlP24curandStatePhilox4_32_10E0_ZNS1_27distribution_nullary_kernelIsf6float4S7_SJ_SE_EEvSA_SG_RKT3_T4_EUlifE0_EEvlNS_15PhiloxCudaStateESF_SG_,"ax",@progbits
	.align	128
.text._ZN2at6native57_GLOBAL__N__cd6b329d_24_DistributionBernoulli_cu_7537a20d43distribution_elementwise_grid_stride_kernelIfLi4EZNS0_9templates4cuda21uniform_and_transformIsfPNS_17CUDAGeneratorImplEZZZNS4_16bernoulli_kernelIS7_EEvRNS_18TensorIteratorBaseEdT_ENKUlvE_clEvENKUlvE3_clEvEUlfE_EEvSA_T1_T2_EUlP24curandStatePhilox4_32_10E0_ZNS1_27distribution_nullary_kernelIsf6float4S7_SJ_SE_EEvSA_SG_RKT3_T4_EUlifE0_EEvlNS_15PhiloxCudaStateESF_SG_:
        .type           _ZN2at6native57_GLOBAL__N__cd6b329d_24_DistributionBernoulli_cu_7537a20d43distribution_elementwise_grid_stride_kernelIfLi4EZNS0_9templates4cuda21uniform_and_transformIsfPNS_17CUDAGeneratorImplEZZZNS4_16bernoulli_kernelIS7_EEvRNS_18TensorIteratorBaseEdT_ENKUlvE_clEvENKUlvE3_clEvEUlfE_EEvSA_T1_T2_EUlP24curandStatePhilox4_32_10E0_ZNS1_27distribution_nullary_kernelIsf6float4S7_SJ_SE_EEvSA_SG_RKT3_T4_EUlifE0_EEvlNS_15PhiloxCudaStateESF_SG_,@function
        .size           _ZN2at6native57_GLOBAL__N__cd6b329d_24_DistributionBernoulli_cu_7537a20d43distribution_elementwise_grid_stride_kernelIfLi4EZNS0_9templates4cuda21uniform_and_transformIsfPNS_17CUDAGeneratorImplEZZZNS4_16bernoulli_kernelIS7_EEvRNS_18TensorIteratorBaseEdT_ENKUlvE_clEvENKUlvE3_clEvEUlfE_EEvSA_T1_T2_EUlP24curandStatePhilox4_32_10E0_ZNS1_27distribution_nullary_kernelIsf6float4S7_SJ_SE_EEvSA_SG_RKT3_T4_EUlifE0_EEvlNS_15PhiloxCudaStateESF_SG_,(.L_x_7522 - _ZN2at6native57_GLOBAL__N__cd6b329d_24_DistributionBernoulli_cu_7537a20d43distribution_elementwise_grid_stride_kernelIfLi4EZNS0_9templates4cuda21uniform_and_transformIsfPNS_17CUDAGeneratorImplEZZZNS4_16bernoulli_kernelIS7_EEvRNS_18TensorIteratorBaseEdT_ENKUlvE_clEvENKUlvE3_clEvEUlfE_EEvSA_T1_T2_EUlP24curandStatePhilox4_32_10E0_ZNS1_27distribution_nullary_kernelIsf6float4S7_SJ_SE_EEvSA_SG_RKT3_T4_EUlifE0_EEvlNS_15PhiloxCudaStateESF_SG_)
        .other          _ZN2at6native57_GLOBAL__N__cd6b329d_24_DistributionBernoulli_cu_7537a20d43distribution_elementwise_grid_stride_kernelIfLi4EZNS0_9templates4cuda21uniform_and_transformIsfPNS_17CUDAGeneratorImplEZZZNS4_16bernoulli_kernelIS7_EEvRNS_18TensorIteratorBaseEdT_ENKUlvE_clEvENKUlvE3_clEvEUlfE_EEvSA_T1_T2_EUlP24curandStatePhilox4_32_10E0_ZNS1_27distribution_nullary_kernelIsf6float4S7_SJ_SE_EEvSA_SG_RKT3_T4_EUlifE0_EEvlNS_15PhiloxCudaStateESF_SG_,@"STO_CUDA_ENTRY STV_DEFAULT"
_ZN2at6native57_GLOBAL__N__cd6b329d_24_DistributionBernoulli_cu_7537a20d43distribution_elementwise_grid_stride_kernelIfLi4EZNS0_9templates4cuda21uniform_and_transformIsfPNS_17CUDAGeneratorImplEZZZNS4_16bernoulli_kernelIS7_EEvRNS_18TensorIteratorBaseEdT_ENKUlvE_clEvENKUlvE3_clEvEUlfE_EEvSA_T1_T2_EUlP24curandStatePhilox4_32_10E0_ZNS1_27distribution_nullary_kernelIsf6float4S7_SJ_SE_EEvSA_SG_RKT3_T4_EUlifE0_EEvlNS_15PhiloxCudaStateESF_SG_:
        /* <DEDUP_REMOVED lines=92> */
[----:B------:R-:W-:Y:S05]  /*05c0*/  CALL.REL.NOINC `($__internal_20_$__cuda_sm20_div_s64) ;  /* 0x0000004c003c7944 */ /* 0x000fea0003c00000 */
[----:B------:R-:W-:Y:S05]  /*05d0*/  BRA `(.L_x_304) ;  /* 0x00000000005c7947 */ /* 0x000fea0003800000 */
.L_x_303:
        /* <DEDUP_REMOVED lines=23> */
.L_x_304:
        /* <DEDUP_REMOVED lines=74> */
.L_x_320:
        /* <DEDUP_REMOVED lines=13> */
.L_x_306:
[----:B------:R-:W-:Y:S05]  /*0cc0*/  BSYNC B0 ;  /* 0x0000000000007941 */ /* 0x000fea0003800000 */
.L_x_305:
        /* <DEDUP_REMOVED lines=69> */
.L_x_308:
[----:B------:R-:W-:Y:S01]  /*1120*/  MOV R26, R36 ;  /* 0x00000024001a7202 */ /* 0x000fe20000000f00 */
[----:B------:R-:W-:Y:S01]  /*1130*/  IMAD.MOV.U32 R27, RZ, RZ, R33 ;  /* 0x000000ffff1b7224 */ /* 0x000fe200078e0021 */
[----:B------:R-:W-:Y:S01]  /*1140*/  MOV R34, R31 ;  /* 0x0000001f00227202 */ /* 0x000fe20000000f00 */
[----:B------:R-:W-:-:S07]  /*1150*/  IMAD.MOV.U32 R35, RZ, RZ, R24 ;  /* 0x000000ffff237224 */ /* 0x000fce00078e0018 */
.L_x_307:
        /* <DEDUP_REMOVED lines=263> */
.L_x_311:
[----:B------:R-:W-:Y:S01]  /*21d0*/  FSET.BF.LT.FTZ.AND R39, R39, R30, PT ;  /* 0x0000001e2727720a */ /* 0x000fe20003811000 */
[----:B------:R-:W-:Y:S02]  /*21e0*/  ULDC.64 UR34, c[0x0][0x3d0] ;  /* 0x0000f40000227ab9 */ /* 0x000fe40000000a00 */
[----:B------:R-:W-:-:S03]  /*21f0*/  IADD3 R26, P0, R34, UR34, RZ ;  /* 0x00000022221a7c10 */ /* 0x000fc6000ff1e0ff */
[----:B------:R-:W0:Y:S02]  /*2200*/  F2I.FTZ.TRUNC.NTZ R39, R39 ;  /* 0x0000002700277305 */ /* 0x000e24000021f100 */
[----:B------:R-:W-:-:S05]  /*2210*/  IMAD.X R27, RZ, RZ, UR35, P0 ;  /* 0x00000023ff1b7e24 */ /* 0x000fca00080e06ff */
[----:B0-----:R0:W-:Y:S03]  /*2220*/  STG.E.U16 desc[UR58][R26.64], R39 ;  /* 0x000000271a007986 */ /* 0x0011e6000c10153a */
.L_x_310:
[----:B------:R-:W-:Y:S05]  /*2230*/  BSYNC B0 ;  /* 0x0000000000007941 */ /* 0x000fea0003800000 */
.L_x_309:
        /* <DEDUP_REMOVED lines=259> */
.L_x_314:
[----:B------:R-:W-:Y:S01]  /*3270*/  FSET.BF.LT.FTZ.AND R33, R33, R30, PT ;  /* 0x0000001e2121720a */ /* 0x000fe20003811000 */
[----:B------:R-:W-:Y:S02]  /*3280*/  ULDC.64 UR34, c[0x0][0x3d0] ;  /* 0x0000f40000227ab9 */ /* 0x000fe40000000a00 */
[----:B------:R-:W-:-:S03]  /*3290*/  IADD3 R26, P0, R36, UR34, RZ ;  /* 0x00000022241a7c10 */ /* 0x000fc6000ff1e0ff */
[----:B------:R-:W0:Y:S01]  /*32a0*/  F2I.FTZ.TRUNC.NTZ R33, R33 ;  /* 0x0000002100217305 */ /* 0x000e22000021f100 */
[----:B------:R-:W-:-:S05]  /*32b0*/  IADD3.X R27, RZ, UR35, RZ, P0, !PT ;  /* 0x00000023ff1b7c10 */ /* 0x000fca00087fe4ff */
[----:B0-----:R0:W-:Y:S04]  /*32c0*/  STG.E.U16 desc[UR58][R26.64], R33 ;  /* 0x000000211a007986 */ /* 0x0011e8000c10153a */
.L_x_313:
[----:B------:R-:W-:Y:S05]  /*32d0*/  BSYNC B0 ;  /* 0x0000000000007941 */ /* 0x000fea0003800000 */
.L_x_312:
        /* <DEDUP_REMOVED lines=243> */
.L_x_317:
[----:B------:R-:W-:Y:S01]  /*4210*/  FSET.BF.LT.FTZ.AND R35, R35, R30, PT ;  /* 0x0000001e2323720a */ /* 0x000fe20003811000 */
[----:B------:R-:W-:Y:S02]  /*4220*/  ULDC.64 UR34, c[0x0][0x3d0] ;  /* 0x0000f40000227ab9 */ /* 0x000fe40000000a00 */
[----:B------:R-:W-:-:S03]  /*4230*/  IADD3 R26, P0, R33, UR34, RZ ;  /* 0x00000022211a7c10 */ /* 0x000fc6000ff1e0ff */
[----:B------:R-:W0:Y:S02]  /*4240*/  F2I.FTZ.TRUNC.NTZ R35, R35 ;  /* 0x0000002300237305 */ /* 0x000e24000021f100 */
[----:B------:R-:W-:-:S05]  /*4250*/  IMAD.X R27, RZ, RZ, UR35, P0 ;  /* 0x00000023ff1b7e24 */ /* 0x000fca00080e06ff */
[----:B0-----:R0:W-:Y:S03]  /*4260*/  STG.E.U16 desc[UR58][R26.64], R35 ;  /* 0x000000231a007986 */ /* 0x0011e6000c10153a */
.L_x_316:
[----:B------:R-:W-:Y:S05]  /*4270*/  BSYNC B0 ;  /* 0x0000000000007941 */ /* 0x000fea0003800000 */
.L_x_315:
        /* <DEDUP_REMOVED lines=243> */
.L_x_319:
[----:B------:R-:W-:Y:S01]  /*51b0*/  FSET.BF.LT.FTZ.AND R37, R37, R30, PT ;  /* 0x0000001e2525720a */ /* 0x000fe20003811000 */
[----:B------:R-:W-:Y:S02]  /*51c0*/  ULDC.64 UR34, c[0x0][0x3d0] ;  /* 0x0000f40000227ab9 */ /* 0x000fe40000000a00 */
[----:B------:R-:W-:-:S03]  /*51d0*/  IADD3 R26, P0, R33, UR34, RZ ;  /* 0x00000022211a7c10 */ /* 0x000fc6000ff1e0ff */
[----:B------:R-:W0:Y:S01]  /*51e0*/  F2I.FTZ.TRUNC.NTZ R37, R37 ;  /* 0x0000002500257305 */ /* 0x000e22000021f100 */
[----:B------:R-:W-:-:S05]  /*51f0*/  IADD3.X R27, RZ, UR35, RZ, P0, !PT ;  /* 0x00000023ff1b7c10 */ /* 0x000fca00087fe4ff */
[----:B0-----:R0:W-:Y:S04]  /*5200*/  STG.E.U16 desc[UR58][R26.64], R37 ;  /* 0x000000251a007986 */ /* 0x0011e8000c10153a */
.L_x_318:
        /* <DEDUP_REMOVED lines=11> */
        .weak           $__internal_20_$__cuda_sm20_div_s64
        .type           $__internal_20_$__cuda_sm20_div_s64,@function
        .size           $__internal_20_$__cuda_sm20_div_s64,(.L_x_7522 - $__internal_20_$__cuda_sm20_div_s64)
$__internal_20_$__cuda_sm20_div_s64:
        /* <DEDUP_REMOVED lines=74> */
[----:B------:R-:W-:Y:S06]  /*5760*/  RET.REL.NODEC R26 `(_ZN2at6native57_GLOBAL__N__cd6b329d_24_DistributionBernoulli_cu_7537a20d43distribution_elementwise_grid_stride_kernelIfLi4EZNS0_9templates4cuda21uniform_and_transformIsfPNS_17CUDAGeneratorImplEZZZNS4_16bernoulli_kernelIS7_EEvRNS_18TensorIteratorBaseEdT_ENKUlvE_clEvENKUlvE3_clEvEUlfE_EEvSA_T1_T2_EUlP24curandStatePhilox4_32_10E0_ZNS1_27distribution_nullary_kernelIsf6float4S7_SJ_SE_EEvSA_SG_RKT3_T4_EUlifE0_EEvlNS_15PhiloxCudaStateESF_SG_) ;  /* 0xffffffa81a247950 */ /* 0x000fec0003c3ffff */
.L_x_321:
        /* <DEDUP_REMOVED lines=9> */
.L_x_7522:


//--------------------- .text._ZN2at6native57_GLOBAL__N__cd6b329d_24_DistributionBernoulli_cu_7537a20d43distribution_elementwise_grid_stride_kernelIfLi4EZNS0_9templates4cuda21uniform_and_transformIsfPNS_17CUDAGeneratorImplEZZZNS4_16bernoulli_kernelIS7_EEvRNS_18TensorIteratorBaseEdT_ENKUlvE_clEvENKUlvE3_clEvEUlfE_EEvSA_T1_T2_EUlP24curandStatePhilox4_32_10E0_ZNS1_27distribution_nullary_kernelIsf6float4S7_SJ_SE_EEvSA_SG_RKT3_T4_EUlifE_EEvlNS_15PhiloxCudaStateESF_SG_ --------------------------
	.section	.text._ZN2at6native57_GLOBAL__N__cd6b329d_24_DistributionBernoulli_cu_7537a20d43distribution_elementwise_grid_stride_kernelIfLi4EZNS0_9templates4cuda21uniform_and_transformIsfPNS_17CUDAGeneratorImplEZZZNS4_16bernoulli_kernelIS7_EEvRNS_18TensorIteratorBaseEdT_ENKUlvE_clEvENKUlvE3_clEvEUlfE_EEvSA_T1_T2_EUlP24curandStatePhilox4_32_10E0_ZNS1_27distribution_nullary_kernelIsf6float4S7_SJ_SE_EEvSA_SG_RKT3_T4_EUlifE_EEvlNS_15PhiloxCudaStateESF_SG_,"ax",@progbits
	.align	128
.text._ZN2at6native57_GLOBAL__N__cd6b329d_24_DistributionBernoulli_cu_7537a20d43distribution_elementwise_grid_stride_kernelIfLi4EZNS0_9templates4cuda21uniform_and_transformIsfPNS_17CUDAGeneratorImplEZZZNS4_16bernoulli_kernelIS7_EEvRNS_18TensorIteratorBaseEdT_ENKUlvE_clEvENKUlvE3_clEvEUlfE_EEvSA_T1_T2_EUlP24curandStatePhilox4_32_10E0_ZNS1_27distribution_nullary_kernelIsf6float4S7_SJ_SE_EEvSA_SG_RKT3_T4_EUlifE_EEvlNS_15PhiloxCudaStateESF_SG_:
        .type           _ZN2at6native57_GLOBAL__N__cd6b329d_24_DistributionBernoulli_cu_7537a20d43distribution_elementwise_grid_stride_kernelIfLi4EZNS0_9templates4cuda21uniform_and_transformIsfPNS_17CUDAGeneratorImplEZZZNS4_16bernoulli_kernelIS7_EEvRNS_18TensorIteratorBaseEdT_ENKUlvE_clEvENKUlvE3_clEvEUlfE_EEvSA_T1_T2_EUlP24curandStatePhilox4_32_10E0_ZNS1_27distribution_nullary_kernelIsf6float4S7_SJ_SE_EEvSA_SG_RKT3_T4_EUlifE_EEvlNS_15PhiloxCudaStateESF_SG_,@function
        .size           _ZN2at6native57_GLOBAL__N__cd6b329d_24_DistributionBernoulli_cu_7537a20d43distribution_elementwise_grid_stride_kernelIfLi4EZNS0_9templates4cuda21uniform_and_transformIsfPNS_17CUDAGeneratorImplEZZZNS4_16bernoulli_kernelIS7_EEvRNS_18TensorIteratorBaseEdT_ENKUlvE_clEvENKUlvE3_clEvEUlfE_EEvSA_T1_T2_EUlP24curandStatePhilox4_32_10E0_ZNS1_27distribution_nullary_kernelIsf6float4S7_SJ_SE_EEvSA_SG_RKT3_T4_EUlifE_EEvlNS_15PhiloxCudaStateESF_SG_,(.L_x_7524 - _ZN2at6native57_GLOBAL__N__cd6b329d_24_DistributionBernoulli_cu_7537a20d43distribution_elementwise_grid_stride_kernelIfLi4EZNS0_9templates4cuda21uniform_and_transformIsfPNS_17CUDAGeneratorImplEZZZNS4_16bernoulli_kernelIS7_EEvRNS_18TensorIteratorBaseEdT_ENKUlvE_clEvENKUlvE3_clEvEUlfE_EEvSA_T1_T2_EUlP24curandStatePhilox4_32_10E0_ZNS1_27distribution_nullary_kernelIsf6float4S7_SJ_SE_EEvSA_SG_RKT3_T4_EUlifE_EEvlNS_15PhiloxCudaStateESF_SG_)
        .other          _ZN2at6native57_GLOBAL__N__cd6b329d_24_DistributionBernoulli_cu_7537a20d43distribution_elementwise_grid_stride_kernelIfLi4EZNS0_9templates4cuda21uniform_and_transformIsfPNS_17CUDAGeneratorImplEZZZNS4_16bernoulli_kernelIS7_EEvRNS_18TensorIteratorBaseEdT_ENKUlvE_clEvENKUlvE3_clEvEUlfE_EEvSA_T1_T2_EUlP24curandStatePhilox4_32_10E0_ZNS1_27distribution_nullary_kernelIsf6float4S7_SJ_SE_EEvSA_SG_RKT3_T4_EUlifE_EEvlNS_15PhiloxCudaStateESF_SG_,@"STO_CUDA_ENTRY STV_DEFAULT"
_ZN2at6native57_GLOBAL__N__cd6b329d_24_DistributionBernoulli_cu_7537a20d43distribution_elementwise_grid_stride_kernelIfLi4EZNS0_9templates4cuda21uniform_and_transformIsfPNS_17CUDAGeneratorImplEZZZNS4_16bernoulli_kernelIS7_EEvRNS_18TensorIteratorBaseEdT_ENKUlvE_clEvENKUlvE3_clEvEUlfE_EEvSA_T1_T2_EUlP24curandStatePhilox4_32_10E0_ZNS1_27distribution_nullary_kernelIsf6float4S7_SJ_SE_EEvSA_SG_RKT3_T4_EUlifE_EEvlNS_15PhiloxCudaStateESF_SG_:
        /* <DEDUP_REMOVED lines=92> */
[----:B------:R-:W-:Y:S05]  /*05c0*/  CALL.REL.NOINC `($__internal_21_$__cuda_sm20_div_s64) ;  /* 0x0000000c002c7944 */ /* 0x000fea0003c00000 */
[----:B------:R-:W-:Y:S02]  /*05d0*/  IMAD.MOV.U32 R24, RZ, RZ, R26 ;  /* 0x000000ffff187224 */ /* 0x000fe400078e001a */
[----:B------:R-:W-:Y:S01]  /*05e0*/  IMAD.MOV.U32 R25, RZ, RZ, R27 ;  /* 0x000000ffff197224 */ /* 0x000fe200078e001b */
[----:B------:R-:W-:Y:S06]  /*05f0*/  BRA `(.L_x_323) ;  /* 0x00000000005c7947 */ /* 0x000fec0003800000 */
.L_x_322:
        /* <DEDUP_REMOVED lines=23> */
.L_x_323:
        /* <DEDUP_REMOVED lines=27> */
.L_x_335:
        /* <DEDUP_REMOVED lines=13> */
.L_x_325:
[----:B------:R-:W-:Y:S05]  /*09f0*/  BSYNC B0 ;  /* 0x0000000000007941 */ /* 0x000fea0003800000 */
.L_x_324:
        /* <DEDUP_REMOVED lines=40> */
[----:B------:R-:W-:-:S03]  /*0c80*/  IMAD.WIDE.U32 R30, R31, -0x326172a9, RZ ;  /* 0xcd9e8d571f1e7825 */ /* 0x000fc600078e00ff */
[----:B------:R-:W-:Y:S01]  /*0c90*/  MOV R45, R33 ;  /* 0x00000021002d7202 */ /* 0x000fe20000000f00 */
        /* <DEDUP_REMOVED lines=18> */
.L_x_327:
[----:B------:R-:W-:Y:S01]  /*0dc0*/  IMAD.MOV.U32 R26, RZ, RZ, R35 ;  /* 0x000000ffff1a7224 */ /* 0x000fe200078e0023 */
[----:B------:R-:W-:Y:S01]  /*0dd0*/  MOV R45, R28 ;  /* 0x0000001c002d7202 */ /* 0x000fe20000000f00 */
[----:B------:R-:W-:Y:S02]  /*0de0*/  IMAD.MOV.U32 R46, RZ, RZ, R33 ;  /* 0x000000ffff2e7224 */ /* 0x000fe400078e0021 */
[----:B------:R-:W-:-:S07]  /*0df0*/  IMAD.MOV.U32 R32, RZ, RZ, R30 ;  /* 0x000000ffff207224 */ /* 0x000fce00078e001e */
.L_x_326:
        /* <DEDUP_REMOVED lines=9> */
[----:B------:R-:W-:-:S04]  /*0e90*/  IADD3 R26, P0, R27, UR6, RZ ;  /* 0x000000061b1a7c10 */ /* 0x000fc8000ff1e0ff */
[----:B------:R-:W0:Y:S01]  /*0ea0*/  F2I.FTZ.TRUNC.NTZ R35, R35 ;  /* 0x0000002300237305 */ /* 0x000e22000021f100 */
[----:B------:R-:W-:-:S05]  /*0eb0*/  LEA.HI.X.SX32 R27, R27, UR7, 0x1, P0 ;  /* 0x000000071b1b7c11 */ /* 0x000fca00080f0eff */
[----:B0-----:R0:W-:Y:S03]  /*0ec0*/  STG.E.U16 desc[UR8][R26.64], R35 ;  /* 0x000000231a007986 */ /* 0x0011e6000c101508 */
.L_x_329:
[----:B------:R-:W-:Y:S05]  /*0ed0*/  BSYNC B0 ;  /* 0x0000000000007941 */ /* 0x000fea0003800000 */
.L_x_328:
[----:B------:R-:W-:Y:S01]  /*0ee0*/  ULDC UR4, c[0x0][0xc] ;  /* 0x0000030000047ab9 */ /* 0x000fe20000000800 */
[----:B------:R-:W1:Y:S01]  /*0ef0*/  LDC R36, c[0x0][RZ] ;  /* 0x00000000ff247b82 */ /* 0x000e620000000800 */
[----:B------:R-:W-:Y:S01]  /*0f00*/  BSSY B0, `(.L_x_330) ;  /* 0x0000019000007945 */ /* 0x000fe20003800000 */
[----:B-1----:R-:W-:-:S04]  /*0f10*/  IMAD R36, R36, UR4, RZ ;  /* 0x0000000424247c24 */ /* 0x002fc8000f8e02ff */
[C---:B0-----:R-:W-:Y:S01]  /*0f20*/  IMAD R26, R36.reuse, 0x3, RZ ;  /* 0x00000003241a7824 */ /* 0x041fe200078e02ff */
[CC--:B------:R-:W-:Y:S02]  /*0f30*/  IADD3 R27, P0, R36.reuse, R17.reuse, RZ ;  /* 0x00000011241b7210 */ /* 0x0c0fe40007f1e0ff */
[-C--:B------:R-:W-:Y:S02]  /*0f40*/  LEA R47, P4, R36, R17.reuse, 0x1 ;  /* 0x00000011242f7211 */ /* 0x080fe400078808ff */
[----:B------:R-:W-:Y:S02]  /*0f50*/  ISETP.GE.U32.AND P2, PT, R27, R24, PT ;  /* 0x000000181b00720c */ /* 0x000fe40003f46070 */
[----:B------:R-:W-:Y:S01]  /*0f60*/  IADD3.X R48, RZ, R18, RZ, P0, !PT ;  /* 0x00000012ff307210 */ /* 0x000fe200007fe4ff */
[----:B------:R-:W-:Y:S01]  /*0f70*/  IMAD.X R40, RZ, RZ, R18, P4 ;  /* 0x000000ffff287224 */ /* 0x000fe200020e0612 */
[----:B------:R-:W-:Y:S02]  /*0f80*/  IADD3 R35, P3, R26, R17, RZ ;  /* 0x000000111a237210 */ /* 0x000fe40007f7e0ff */
[----:B------:R-:W-:-:S02]  /*0f90*/  ISETP.GE.AND.EX P2, PT, R48, R25, PT, P2 ;  /* 0x000000193000720c */ /* 0x000fc40003f46320 */
[-C--:B------:R-:W-:Y:S01]  /*0fa0*/  ISETP.GE.U32.AND P0, PT, R35, R24.reuse, PT ;  /* 0x000000182300720c */ /* 0x080fe20003f06070 */
[----:B------:R-:W-:Y:S01]  /*0fb0*/  IMAD.X R26, RZ, RZ, R18, P3 ;  /* 0x000000ffff1a7224 */ /* 0x000fe200018e0612 */
[----:B------:R-:W-:-:S04]  /*0fc0*/  ISETP.GE.U32.AND P1, PT, R47, R24, PT ;  /* 0x000000182f00720c */ /* 0x000fc80003f26070 */
[-C--:B------:R-:W-:Y:S02]  /*0fd0*/  ISETP.GE.AND.EX P0, PT, R26, R25.reuse, PT, P0 ;  /* 0x000000191a00720c */ /* 0x080fe40003f06300 */
[----:B------:R-:W-:Y:S02]  /*0fe0*/  I2FP.F32.U32 R26, R46 ;  /* 0x0000002e001a7245 */ /* 0x000fe40000201000 */
[----:B------:R-:W-:Y:S02]  /*0ff0*/  ISETP.GE.AND.EX P1, PT, R40, R25, PT, P1 ;  /* 0x000000192800720c */ /* 0x000fe40003f26310 */
[----:B------:R-:W-:Y:S01]  /*1000*/  I2FP.F32.U32 R40, R45 ;  /* 0x0000002d00287245 */ /* 0x000fe20000201000 */
[----:B------:R-:W-:Y:S01]  /*1010*/  FFMA.FTZ R26, R26, R33, 1.1641532182693481445e-10 ;  /* 0x2f0000001a1a7423 */ /* 0x000fe20000010021 */
[----:B------:R-:W-:Y:S09]  /*1020*/  @P2 BRA `(.L_x_331) ;  /* 0x0000000000182947 */ /* 0x000ff20003800000 */
[----:B------:R-:W-:Y:S01]  /*1030*/  FSET.BF.LT.FTZ.AND R45, R26, R39, PT ;  /* 0x000000271a2d720a */ /* 0x000fe20003811000 */
[----:B------:R-:W-:-:S05]  /*1040*/  IMAD R27, R27, UR5, RZ ;  /* 0x000000051b1b7c24 */ /* 0x000fca000f8e02ff */
[----:B------:R-:W0:Y:S01]  /*1050*/  F2I.FTZ.TRUNC.NTZ R45, R45 ;  /* 0x0000002d002d7305 */ /* 0x000e22000021f100 */
[----:B------:R-:W-:-:S04]  /*1060*/  IADD3 R26, P2, R27, UR6, RZ ;  /* 0x000000061b1a7c10 */ /* 0x000fc8000ff5e0ff */
[----:B------:R-:W-:-:S05]  /*1070*/  LEA.HI.X.SX32 R27, R27, UR7, 0x1, P2 ;  /* 0x000000071b1b7c11 */ /* 0x000fca00090f0eff */
[----:B0-----:R0:W-:Y:S04]  /*1080*/  STG.E.U16 desc[UR8][R26.64], R45 ;  /* 0x0000002d1a007986 */ /* 0x0011e8000c101508 */
.L_x_331:
[----:B------:R-:W-:Y:S05]  /*1090*/  BSYNC B0 ;  /* 0x0000000000007941 */ /* 0x000fea0003800000 */
.L_x_330:
[----:B------:R-:W-:Y:S01]  /*10a0*/  BSSY B0, `(.L_x_332) ;  /* 0x000000a000007945 */ /* 0x000fe20003800000 */
[----:B------:R-:W-:Y:S01]  /*10b0*/  I2FP.F32.U32 R32, R32 ;  /* 0x0000002000207245 */ /* 0x000fe20000201000 */
[----:B------:R-:W-:Y:S02]  /*10c0*/  FFMA.FTZ R40, R40, R33, 1.1641532182693481445e-10 ;  /* 0x2f00000028287423 */ /* 0x000fe40000010021 */
[----:B------:R-:W-:Y:S05]  /*10d0*/  @P1 BRA `(.L_x_333) ;  /* 0x0000000000181947 */ /* 0x000fea0003800000 */
[----:B------:R-:W-:Y:S01]  /*10e0*/  FSET.BF.LT.FTZ.AND R40, R40, R39, PT ;  /* 0x000000272828720a */ /* 0x000fe20003811000 */
[----:B------:R-:W-:-:S03]  /*10f0*/  IMAD R47, R47, UR5, RZ ;  /* 0x000000052f2f7c24 */ /* 0x000fc6000f8e02ff */
[----:B0-----:R-:W0:Y:S02]  /*1100*/  F2I.FTZ.TRUNC.NTZ R45, R40 ;  /* 0x00000028002d7305 */ /* 0x001e24000021f100 */
[----:B------:R-:W-:-:S04]  /*1110*/  IADD3 R26, P1, R47, UR6, RZ ;  /* 0x000000062f1a7c10 */ /* 0x000fc8000ff3e0ff */
[----:B------:R-:W-:-:S05]  /*1120*/  LEA.HI.X.SX32 R27, R47, UR7, 0x1, P1 ;  /* 0x000000072f1b7c11 */ /* 0x000fca00088f0eff */
[----:B0-----:R1:W-:Y:S04]  /*1130*/  STG.E.U16 desc[UR8][R26.64], R45 ;  /* 0x0000002d1a007986 */ /* 0x0013e8000c101508 */
.L_x_333:
[----:B------:R-:W-:Y:S05]  /*1140*/  BSYNC B0 ;  /* 0x0000000000007941 */ /* 0x000fea0003800000 */
.L_x_332:
[----:B------:R-:W-:Y:S01]  /*1150*/  FFMA.FTZ R32, R32, R33, 1.1641532182693481445e-10 ;  /* 0x2f00000020207423 */ /* 0x000fe20000010021 */
[----:B------:R-:W-:Y:S06]  /*1160*/  @P0 BRA `(.L_x_334) ;  /* 0x0000000000180947 */ /* 0x000fec0003800000 */
[----:B------:R-:W-:Y:S01]  /*1170*/  FSET.BF.LT.FTZ.AND R32, R32, R39, PT ;  /* 0x000000272020720a */ /* 0x000fe20003811000 */
[----:B------:R-:W-:-:S03]  /*1180*/  IMAD R35, R35, UR5, RZ ;  /* 0x0000000523237c24 */ /* 0x000fc6000f8e02ff */
[----:B------:R-:W2:Y:S02]  /*1190*/  F2I.FTZ.TRUNC.NTZ R33, R32 ;  /* 0x0000002000217305 */ /* 0x000ea4000021f100 */
[----:B01----:R-:W-:-:S04]  /*11a0*/  IADD3 R26, P0, R35, UR6, RZ ;  /* 0x00000006231a7c10 */ /* 0x003fc8000ff1e0ff */
[----:B------:R-:W-:-:S05]  /*11b0*/  LEA.HI.X.SX32 R27, R35, UR7, 0x1, P0 ;  /* 0x00000007231b7c11 */ /* 0x000fca00080f0eff */
[----:B--2---:R2:W-:Y:S04]  /*11c0*/  STG.E.U16 desc[UR8][R26.64], R33 ;  /* 0x000000211a007986 */ /* 0x0045e8000c101508 */
.L_x_334:
[----:B------:R-:W-:Y:S01]  /*11d0*/  LEA R17, P0, R36, R17, 0x2 ;  /* 0x0000001124117211 */ /* 0x000fe200078010ff */
[----:B------:R-:W-:Y:S05]  /*11e0*/  WARPSYNC.ALL ;  /* 0x0000000000007948 */ /* 0x000fea0003800000 */
[----:B------:R-:W-:Y:S01]  /*11f0*/  IADD3.X R18, RZ, R18, RZ, P0, !PT ;  /* 0x00000012ff127210 */ /* 0x000fe200007fe4ff */
        /* <DEDUP_REMOVED lines=8> */
        .weak           $__internal_21_$__cuda_sm20_div_s64
        .type           $__internal_21_$__cuda_sm20_div_s64,@function
        .size           $__internal_21_$__cuda_sm20_div_s64,(.L_x_7524 - $__internal_21_$__cuda_sm20_div_s64)
$__internal_21_$__cuda_sm20_div_s64:
        /* <DEDUP_REMOVED lines=74> */
[----:B------:R-:W-:Y:S06]  /*1720*/  RET.REL.NODEC R24 `(_ZN2at6native57_GLOBAL__N__cd6b329d_24_DistributionBernoulli_cu_7537a20d43distribution_elementwise_grid_stride_kernelIfLi4EZNS0_9templates4cuda21uniform_and_transformIsfPNS_17CUDAGeneratorImplEZZZNS4_16bernoulli_kernelIS7_EEvRNS_18TensorIteratorBaseEdT_ENKUlvE_clEvENKUlvE3_clEvEUlfE_EEvSA_T1_T2_EUlP24curandStatePhilox4_32_10E0_ZNS1_27distribution_nullary_kernelIsf6float4S7_SJ_SE_EEvSA_SG_RKT3_T4_EUlifE_EEvlNS_15PhiloxCudaStateESF_SG_) ;  /* 0xffffffe818347950 */ /* 0x000fec0003c3ffff */
.L_x_336:
        /* <DEDUP_REMOVED lines=13> */
.L_x_7524:


//--------------------- .text._ZN2at6native57_GLOBAL__N__cd6b329d_24_DistributionBernoulli_cu_7537a20d43distribution_elementwise_grid_stride_kernelIfLi4EZNS0_9templates4cuda21uniform_and_transformIsfPNS_17CUDAGeneratorImplEZZZNS4_16bernoulli_kernelIS7_EEvRNS_18TensorIteratorBaseEdT_ENKUlvE_clEvENKUlvE3_clEvEUlfE_EEvSA_T1_T2_EUlP24curandStatePhilox4_32_10E_ZNS1_27distribution_nullary_kernelIsf7double2S7_SJ_SE_EEvSA_SG_RKT3_T4_EUlifE0_EEvlNS_15PhiloxCudaStateESF_SG_ --------------------------
	.section	.text._ZN2at6native57_GLOBAL__N__cd6b329d_24_DistributionBernoulli_cu_7537a20d43distribution_elementwise_grid_stride_kernelIfLi4EZNS0_9templates4cuda21uniform_and_transformIsfPNS_17CUDAGeneratorImplEZZZNS4_16bernoulli_kernelIS7_EEvRNS_18TensorIteratorBaseEdT_ENKUlvE_clEvENKUlvE3_clEvEUlfE_EEvSA_T1_T2_EUlP24curandStatePhilox4_32_10E_ZNS1_27distribution_nullary_kernelIsf7double2S7_SJ_SE_EEvSA_SG_RKT3_T4_EUlifE0_EEvlNS_15PhiloxCudaStateESF_SG_,"ax",@progbits
	.align	128
.text._ZN2at6native57_GLOBAL__N__cd6b329d_24_DistributionBernoulli_cu_7537a20d43distribution_elementwise_grid_stride_kernelIfLi4EZNS0_9templates4cuda21uniform_and_transformIsfPNS_17CUDAGeneratorImplEZZZNS4_16bernoulli_kernelIS7_EEvRNS_18TensorIteratorBaseEdT_ENKUlvE_clEvENKUlvE3_clEvEUlfE_EEvSA_T1_T2_EUlP24curandStatePhilox4_32_10E_ZNS1_27distribution_nullary_kernelIsf7double2S7_SJ_SE_EEvSA_SG_RKT3_T4_EUlifE0_EEvlNS_15PhiloxCudaStateESF_SG_:
        .type           _ZN2at6native57_GLOBAL__N__cd6b329d_24_DistributionBernoulli_cu_7537a20d43distribution_elementwise_grid_stride_kernelIfLi4EZNS0_9templates4cuda21uniform_and_transformIsfPNS_17CUDAGeneratorImplEZZZNS4_16bernoulli_kernelIS7_EEvRNS_18TensorIteratorBaseEdT_ENKUlvE_clEvENKUlvE3_clEvEUlfE_EEvSA_T1_T2_EUlP24curandStatePhilox4_32_10E_ZNS1_27distribution_nullary_kernelIsf7double2S7_SJ_SE_EEvSA_SG_RKT3_T4_EUlifE0_EEvlNS_15PhiloxCudaStateESF_SG_,@function
        .size           _ZN2at6native57_GLOBAL__N__cd6b329d_24_DistributionBernoulli_cu_7537a20d43distribution_elementwise_grid_stride_kernelIfLi4EZNS0_9templates4cuda21uniform_and_transformIsfPNS_17CUDAGeneratorImplEZZZNS4_16bernoulli_kernelIS7_EEvRNS_18TensorIteratorBaseEdT_ENKUlvE_clEvENKUlvE3_clEvEUlfE_EEvSA_T1_T2_EUlP24curandStatePhilox4_32_10E_ZNS1_27distribution_nullary_kernelIsf7double2S7_SJ_SE_EEvSA_SG_RKT3_T4_EUlifE0_EEvlNS_15PhiloxCudaStateESF_SG_,(.L_x_7526 - _ZN2at6native57_GLOBAL__N__cd6b329d_24_DistributionBernoulli_cu_7537a20d43distribution_elementwise_grid_stride_kernelIfLi4EZNS0_9templates4cuda21uniform_and_transformIsfPNS_17CUDAGeneratorImplEZZZNS4_16bernoulli_kernelIS7_EEvRNS_18TensorIteratorBaseEdT_ENKUlvE_clEvENKUlvE3_clEvEUlfE_EEvSA_T1_T2_EUlP24curandStatePhilox4_32_10E_ZNS1_27distribution_nullary_kernelIsf7double2S7_SJ_SE_EEvSA_SG_RKT3_T4_EUlifE0_EEvlNS_15PhiloxCudaStateESF_SG_)
        .other          _ZN2at6native57_GLOBAL__N__cd6b329d_24_DistributionBernoulli_cu_7537a20d43distribution_elementwise_grid_stride_kernelIfLi4EZNS0_9templates4cuda21uniform_and_transformIsfPNS_17CUDAGeneratorImplEZZZNS4_16bernoulli_kernelIS7_EEvRNS_18TensorIteratorBaseEdT_ENKUlvE_clEvENKUlvE3_clEvEUlfE_EEvSA_T1_T2_EUlP24curandStatePhilox4_32_10E_ZNS1_27distribution_nullary_kernelIsf7double2S7_SJ_SE_EEvSA_SG_RKT3_T4_EUlifE0_EEvlNS_15PhiloxCudaStateESF_SG_,@"STO_CUDA_ENTRY STV_DEFAULT"
_ZN2at6native57_GLOBAL__N__cd6b329d_24_DistributionBernoulli_cu_7537a20d43distribution_elementwise_grid_stride_kernelIfLi4EZNS0_9templates4cuda21uniform_and_transformIsfPNS_17CUDAGeneratorImplEZZZNS4_16bernoulli_kernelIS7_EEvRNS_18TensorIteratorBaseEdT_ENKUlvE_clEvENKUlvE3_clEvEUlfE_EEvSA_T1_T2_EUlP24curandStatePhilox4_32_10E_ZNS1_27distribution_nullary_kernelIsf7double2S7_SJ_SE_EEvSA_SG_RKT3_T4_EUlifE0_EEvlNS_15PhiloxCudaStateESF_SG_:
        /* <DEDUP_REMOVED lines=92> */
[----:B------:R-:W-:Y:S05]  /*05c0*/  CALL.REL.NOINC `($__internal_22_$__cuda_sm20_div_s64) ;  /* 0x0000004c00547944 */ /* 0x000fea0003c00000 */
[----:B------:R-:W-:Y:S05]  /*05d0*/  BRA `(.L_x_338) ;  /* 0x0000000000587947 */ /* 0x000fea0003800000 */
.L_x_337:
        /* <DEDUP_REMOVED lines=22> */
.L_x_338:
        /* <DEDUP_REMOVED lines=74> */
.L_x_354:
        /* <DEDUP_REMOVED lines=13> */
.L_x_340:
[----:B------:R-:W-:Y:S05]  /*0cb0*/  BSYNC B0 ;  /* 0x0000000000007941 */ /* 0x000fea0003800000 */
.L_x_339:
        /* <DEDUP_REMOVED lines=69> */
.L_x_342:
[----:B------:R-:W-:Y:S01]  /*1110*/  IMAD.MOV.U32 R35, RZ, RZ, R36 ;  /* 0x000000ffff237224 */ /* 0x000fe200078e0024 */
[----:B------:R-:W-:Y:S01]  /*1120*/  MOV R39, R26 ;  /* 0x0000001a00277202 */ /* 0x000fe20000000f00 */
[----:B------:R-:W-:Y:S01]  /*1130*/  IMAD.MOV.U32 R25, RZ, RZ, R33 ;  /* 0x000000ffff197224 */ /* 0x000fe200078e0021 */
[----:B------:R-:W-:-:S07]  /*1140*/  MOV R24, R22 ;  /* 0x0000001600187202 */ /* 0x000fce0000000f00 */
.L_x_341:
        /* <DEDUP_REMOVED lines=252> */
.L_x_345:
[----:B------:R-:W-:Y:S01]  /*2110*/  UMOV UR34, 0xf0000000 ;  /* 0xf000000000227882 */ /* 0x000fe20000000000 */
[----:B------:R-:W-:Y:S01]  /*2120*/  UMOV UR35, 0x380fffff ;  /* 0x380fffff00237882 */ /* 0x000fe20000000000 */
[----:B------:R-:W0:Y:S01]  /*2130*/  F2F.F32.F64 R27, R36 ;  /* 0x00000024001b7310 */ /* 0x000e220000301000 */
[----:B------:R-:W-:Y:S01]  /*2140*/  DSETP.GEU.AND P0, PT, |R36|, UR34, PT ;  /* 0x0000002224007e2a */ /* 0x000fe2000bf0e200 */
[----:B------:R-:W-:-:S13]  /*2150*/  ULDC.64 UR34, c[0x0][0x3d0] ;  /* 0x0000f40000227ab9 */ /* 0x000fda0000000a00 */
[----:B0-----:R-:W-:Y:S01]  /*2160*/  @!P0 FMUL R27, R27, 1.175494350822287508e-38 ;  /* 0x008000001b1b8820 */ /* 0x001fe20000400000 */
[----:B------:R-:W-:-:S04]  /*2170*/  IADD3 R26, P0, R35, UR34, RZ ;  /* 0x00000022231a7c10 */ /* 0x000fc8000ff1e0ff */
[----:B------:R-:W-:Y:S01]  /*2180*/  FSET.BF.LT.FTZ.AND R38, R27, R32, PT ;  /* 0x000000201b26720a */ /* 0x000fe20003811000 */
[----:B------:R-:W-:-:S03]  /*2190*/  IMAD.X R27, RZ, RZ, UR35, P0 ;  /* 0x00000023ff1b7e24 */ /* 0x000fc600080e06ff */
[----:B------:R-:W0:Y:S02]  /*21a0*/  F2I.FTZ.TRUNC.NTZ R39, R38 ;  /* 0x0000002600277305 */ /* 0x000e24000021f100 */
[----:B0-----:R0:W-:Y:S03]  /*21b0*/  STG.E.U16 desc[UR58][R26.64], R39 ;  /* 0x000000271a007986 */ /* 0x0011e6000c10153a */
.L_x_344:
[----:B------:R-:W-:Y:S05]  /*21c0*/  BSYNC B0 ;  /* 0x0000000000007941 */ /* 0x000fea0003800000 */
.L_x_343:
        /* <DEDUP_REMOVED lines=247> */
.L_x_348:
[----:B------:R-:W-:Y:S01]  /*3140*/  UMOV UR34, 0xf0000000 ;  /* 0xf000000000227882 */ /* 0x000fe20000000000 */
[----:B------:R-:W-:Y:S01]  /*3150*/  UMOV UR35, 0x380fffff ;  /* 0x380fffff00237882 */ /* 0x000fe20000000000 */
[----:B------:R-:W0:Y:S01]  /*3160*/  F2F.F32.F64 R27, R24 ;  /* 0x00000018001b7310 */ /* 0x000e220000301000 */
[----:B------:R-:W-:Y:S01]  /*3170*/  DSETP.GEU.AND P0, PT, |R24|, UR34, PT ;  /* 0x0000002218007e2a */ /* 0x000fe2000bf0e200 */
[----:B------:R-:W-:-:S13]  /*3180*/  ULDC.64 UR34, c[0x0][0x3d0] ;  /* 0x0000f40000227ab9 */ /* 0x000fda0000000a00 */
[----:B0-----:R-:W-:Y:S01]  /*3190*/  @!P0 FMUL R27, R27, 1.175494350822287508e-38 ;  /* 0x008000001b1b8820 */ /* 0x001fe20000400000 */
[----:B------:R-:W-:-:S04]  /*31a0*/  IADD3 R26, P0, R35, UR34, RZ ;  /* 0x00000022231a7c10 */ /* 0x000fc8000ff1e0ff */
[----:B------:R-:W-:Y:S02]  /*31b0*/  FSET.BF.LT.FTZ.AND R37, R27, R32, PT ;  /* 0x000000201b25720a */ /* 0x000fe40003811000 */
[----:B------:R-:W-:-:S04]  /*31c0*/  IADD3.X R27, RZ, UR35, RZ, P0, !PT ;  /* 0x00000023ff1b7c10 */ /* 0x000fc800087fe4ff */
[----:B------:R-:W0:Y:S02]  /*31d0*/  F2I.FTZ.TRUNC.NTZ R37, R37 ;  /* 0x0000002500257305 */ /* 0x000e24000021f100 */
[----:B0-----:R0:W-:Y:S02]  /*31e0*/  STG.E.U16 desc[UR58][R26.64], R37 ;  /* 0x000000251a007986 */ /* 0x0011e4000c10153a */
.L_x_347:
[----:B------:R-:W-:Y:S05]  /*31f0*/  BSYNC B0 ;  /* 0x0000000000007941 */ /* 0x000fea0003800000 */
.L_x_346:
        /* <DEDUP_REMOVED lines=255> */
.L_x_351:
[----:B------:R-:W-:Y:S02]  /*41f0*/  ULDC.64 UR34, c[0x0][0x3d0] ;  /* 0x0000f40000227ab9 */ /* 0x000fe40000000a00 */
[----:B------:R-:W-:-:S05]  /*4200*/  IADD3 R26, P0, R26, UR34, RZ ;  /* 0x000000221a1a7c10 */ /* 0x000fca000ff1e0ff */
[----:B------:R-:W-:-:S05]  /*4210*/  IMAD.X R27, RZ, RZ, UR35, P0 ;  /* 0x00000023ff1b7e24 */ /* 0x000fca00080e06ff */
[----:B------:R1:W-:Y:S03]  /*4220*/  STG.E.U16 desc[UR58][R26.64], RZ ;  /* 0x000000ff1a007986 */ /* 0x0003e6000c10153a */
.L_x_350:
[----:B------:R-:W-:Y:S05]  /*4230*/  BSYNC B0 ;  /* 0x0000000000007941 */ /* 0x000fea0003800000 */
.L_x_349:
        /* <DEDUP_REMOVED lines=255> */
.L_x_353:
[----:B------:R-:W-:Y:S02]  /*5230*/  ULDC.64 UR34, c[0x0][0x3d0] ;  /* 0x0000f40000227ab9 */ /* 0x000fe40000000a00 */
[----:B------:R-:W-:-:S04]  /*5240*/  IADD3 R26, P0, R26, UR34, RZ ;  /* 0x000000221a1a7c10 */ /* 0x000fc8000ff1e0ff */
[----:B------:R-:W-:-:S05]  /*5250*/  IADD3.X R27, RZ, UR35, RZ, P0, !PT ;  /* 0x00000023ff1b7c10 */ /* 0x000fca00087fe4ff */
[----:B------:R2:W-:Y:S04]  /*5260*/  STG.E.U16 desc[UR58][R26.64], RZ ;  /* 0x000000ff1a007986 */ /* 0x0005e8000c10153a */
.L_x_352:
        /* <DEDUP_REMOVED lines=11> */
        .weak           $__internal_22_$__cuda_sm20_div_s64
        .type           $__internal_22_$__cuda_sm20_div_s64,@function
        .size           $__internal_22_$__cuda_sm20_div_s64,(.L_x_7526 - $__internal_22_$__cuda_sm20_div_s64)
$__internal_22_$__cuda_sm20_div_s64:
        /* <DEDUP_REMOVED lines=74> */
[----:B------:R-:W-:Y:S06]  /*57c0*/  RET.REL.NODEC R26 `(_ZN2at6native57_GLOBAL__N__cd6b329d_24_DistributionBernoulli_cu_7537a20d43distribution_elementwise_grid_stride_kernelIfLi4EZNS0_9templates4cuda21uniform_and_transformIsfPNS_17CUDAGeneratorImplEZZZNS4_16bernoulli_kernelIS7_EEvRNS_18TensorIteratorBaseEdT_ENKUlvE_clEvENKUlvE3_clEvEUlfE_EEvSA_T1_T2_EUlP24curandStatePhilox4_32_10E_ZNS1_27distribution_nullary_kernelIsf7double2S7_SJ_SE_EEvSA_SG_RKT3_T4_EUlifE0_EEvlNS_15PhiloxCudaStateESF_SG_) ;  /* 0xffffffa81a0c7950 */ /* 0x000fec0003c3ffff */
.L_x_355:
        /* <DEDUP_REMOVED lines=11> */
.L_x_7526:


//--------------------- .text._ZN2at6native57_GLOBAL__N__cd6b329d_24_DistributionBernoulli_cu_7537a20d43distribution_elementwise_grid_stride_kernelIfLi4EZNS0_9templates4cuda21uniform_and_transformIsfPNS_17CUDAGeneratorImplEZZZNS4_16bernoulli_kernelIS7_EEvRNS_18TensorIteratorBaseEdT_ENKUlvE_clEvENKUlvE3_clEvEUlfE_EEvSA_T1_T2_EUlP24curandStatePhilox4_32_10E_ZNS1_27distribution_nullary_kernelIsf7double2S7_SJ_SE_EEvSA_SG_RKT3_T4_EUlifE_EEvlNS_15PhiloxCudaStateESF_SG_ --------------------------
	.section	.text._ZN2at6native57_GLOBAL__N__cd6b329d_24_DistributionBernoulli_cu_7537a20d43distribution_elementwise_grid_stride_kernelIfLi4EZNS0_9templates4cuda21uniform_and_transformIsfPNS_17CUDAGeneratorImplEZZZNS4_16bernoulli_kernelIS7_EEvRNS_18TensorIteratorBaseEdT_ENKUlvE_clEvENKUlvE3_clEvEUlfE_EEvSA_T1_T2_EUlP24curandStatePhilox4_32_10E_ZNS1_27distribution_nullary_kernelIsf7double2S7_SJ_SE_EEvSA_SG_RKT3_T4_EUlifE_EEvlNS_15PhiloxCudaStateESF_SG_,"ax",@progbits
	.align	128
.text._ZN2at6native57_GLOBAL__N__cd6b329d_24_DistributionBernoulli_cu_7537a20d43distribution_elementwise_grid_stride_kernelIfLi4EZNS0_9templates4cuda21uniform_and_transformIsfPNS_17CUDAGeneratorImplEZZZNS4_16bernoulli_kernelIS7_EEvRNS_18TensorIteratorBaseEdT_ENKUlvE_clEvENKUlvE3_clEvEUlfE_EEvSA_T1_T2_EUlP24curandStatePhilox4_32_10E_ZNS1_27distribution_nullary_kernelIsf7double2S7_SJ_SE_EEvSA_SG_RKT3_T4_EUlifE_EEvlNS_15PhiloxCudaStateESF_SG_:
        .type           _ZN2at6native57_GLOBAL__N__cd6b329d_24_DistributionBernoulli_cu_7537a20d43distribution_elementwise_grid_stride_kernelIfLi4EZNS0_9templates4cuda21uniform_and_transformIsfPNS_17CUDAGeneratorImplEZZZNS4_16bernoulli_kernelIS7_EEvRNS_18TensorIteratorBaseEdT_ENKUlvE_clEvENKUlvE3_clEvEUlfE_EEvSA_T1_T2_EUlP24curandStatePhilox4_32_10E_ZNS1_27distribution_nullary_kernelIsf7double2S7_SJ_SE_EEvSA_SG_RKT3_T4_EUlifE_EEvlNS_15PhiloxCudaStateESF_SG_,@function
        .size           _ZN2at6native57_GLOBAL__N__cd6b329d_24_DistributionBernoulli_cu_7537a20d43distribution_elementwise_grid_stride_kernelIfLi4EZNS0_9templates4cuda21uniform_and_transformIsfPNS_17CUDAGeneratorImplEZZZNS4_16bernoulli_kernelIS7_EEvRNS_18TensorIteratorBaseEdT_ENKUlvE_clEvENKUlvE3_clEvEUlfE_EEvSA_T1_T2_EUlP24curandStatePhilox4_32_10E_ZNS1_27distribution_nullary_kernelIsf7double2S7_SJ_SE_EEvSA_SG_RKT3_T4_EUlifE_EEvlNS_15PhiloxCudaStateESF_SG_,(.L_x_7528 - _ZN2at6native57_GLOBAL__N__cd6b329d_24_DistributionBernoulli_cu_7537a20d43distribution_elementwise_grid_stride_kernelIfLi4EZNS0_9templates4cuda21uniform_and_transformIsfPNS_17CUDAGeneratorImplEZZZNS4_16bernoulli_kernelIS7_EEvRNS_18TensorIteratorBaseEdT_ENKUlvE_clEvENKUlvE3_clEvEUlfE_EEvSA_T1_T2_EUlP24curandStatePhilox4_32_10E_ZNS1_27distribution_nullary_kernelIsf7double2S7_SJ_SE_EEvSA_SG_RKT3_T4_EUlifE_EEvlNS_15PhiloxCudaStateESF_SG_)
        .other          _ZN2at6native57_GLOBAL__N__cd6b329d_24_DistributionBernoulli_cu_7537a20d43distribution_elementwise_grid_stride_kernelIfLi4EZNS0_9templates4cuda21uniform_and_transformIsfPNS_17CUDAGeneratorImplEZZZNS4_16bernoulli_kernelIS7_EEvRNS_18TensorIteratorBaseEdT_ENKUlvE_clEvENKUlvE3_clEvEUlfE_EEvSA_T1_T2_EUlP24curandStatePhilox4_32_10E_ZNS1_27distribution_nullary_kernelIsf7double2S7_SJ_SE_EEvSA_SG_RKT3_T4_EUlifE_EEvlNS_15PhiloxCudaStateESF_SG_,@"STO_CUDA_ENTRY STV_DEFAULT"
_ZN2at6native57_GLOBAL__N__cd6b329d_24_DistributionBernoulli_cu_7537a20d43distribution_elementwise_grid_stride_kernelIfLi4EZNS0_9templates4cuda21uniform_and_transformIsfPNS_17CUDAGeneratorImplEZZZNS4_16bernoulli_kernelIS7_EEvRNS_18TensorIteratorBaseEdT_ENKUlvE_clEvENKUlvE3_clEvEUlfE_EEvSA_T1_T2_EUlP24curandStatePhilox4_32_10E_ZNS1_27distribution_nullary_kernelIsf7double2S7_SJ_SE_EEvSA_SG_RKT3_T4_EUlifE_EEvlNS_15PhiloxCudaStateESF_SG_:
        /* <DEDUP_REMOVED lines=27> */
[----:B------:R-:W-:Y:S01]  /*01b0*/  VIADD R2, R44, 0x9e3779b9 ;  /* 0x9e3779b92c027836 */ /* 0x000fe20000000000 */
[----:B------:R-:W-:Y:S01]  /*01c0*/  SHF.R.U32.HI R3, RZ, 0x2, R37 ;  /* 0x00000002ff037819 */ /* 0x000fe20000011625 */
[----:B------:R-:W-:Y:S02]  /*01d0*/  VIADD R28, R45, 0x96a522ad ;  /* 0x96a522ad2d1c7836 */ /* 0x000fe40000000000 */
[----:B------:R-:W-:Y:S01]  /*01e0*/  IMAD.WIDE.U32 R4, R4, -0x2daee0ad, RZ ;  /* 0xd2511f5304047825 */ /* 0x000fe200078e00ff */
[----:B------:R-:W-:Y:S02]  /*01f0*/  LOP3.LUT R8, R7, R3, R44, 0x96, !PT ;  /* 0x0000000307087212 */ /* 0x000fe400078e962c */
[C---:B------:R-:W-:Y:S01]  /*0200*/  IADD3 R3, R44.reuse, 0x3c6ef372, RZ ;  /* 0x3c6ef3722c037810 */ /* 0x040fe20007ffe0ff */
[----:B------:R-:W-:Y:S01]  /*0210*/  VIADD R29, R44, 0x8ff34781 ;  /* 0x8ff347812c1d7836 */ /* 0x000fe20000000000 */
        /* <DEDUP_REMOVED lines=40> */
[----:B------:R-:W-:-:S03]  /*04a0*/  MOV R19, R31 ;  /* 0x0000001f00137202 */ /* 0x000fc60000000f00 */
        /* <DEDUP_REMOVED lines=17> */
[----:B------:R-:W-:Y:S05]  /*05c0*/  CALL.REL.NOINC `($__internal_23_$__cuda_sm20_div_s64) ;  /* 0x0000000c004c7944 */ /* 0x000fea0003c00000 */
[----:B------:R-:W-:Y:S01]  /*05d0*/  MOV R20, R22 ;  /* 0x0000001600147202 */ /* 0x000fe20000000f00 */
[----:B------:R-:W-:Y:S01]  /*05e0*/  IMAD.MOV.U32 R21, RZ, RZ, R23 ;  /* 0x000000ffff157224 */ /* 0x000fe200078e0017 */
[----:B------:R-:W-:Y:S06]  /*05f0*/  BRA `(.L_x_357) ;  /* 0x00000000005c7947 */ /* 0x000fec0003800000 */
.L_x_356:
[----:B------:R-:W0:Y:S08]  /*0600*/  LDC R20, c[0x0][RZ] ;  /* 0x00000000ff147b82 */ /* 0x000e300000000800 */
        /* <DEDUP_REMOVED lines=22> */
.L_x_357:
        /* <DEDUP_REMOVED lines=27> */
.L_x_366:
        /* <DEDUP_REMOVED lines=13> */
.L_x_359:
[----:B------:R-:W-:Y:S05]  /*09f0*/  BSYNC B0 ;  /* 0x0000000000007941 */ /* 0x000fea0003800000 */
.L_x_358:
        /* <DEDUP_REMOVED lines=60> */
.L_x_361:
[----:B------:R-:W-:Y:S01]  /*0dc0*/  IMAD.MOV.U32 R41, RZ, RZ, R43 ;  /* 0x000000ffff297224 */ /* 0x000fe200078e002b */
[----:B------:R-:W-:Y:S01]  /*0dd0*/  MOV R26, R24 ;  /* 0x00000018001a7202 */ /* 0x000fe20000000f00 */
[----:B------:R-:W-:Y:S02]  /*0de0*/  IMAD.MOV.U32 R40, RZ, RZ, R38 ;  /* 0x000000ffff287224 */ /* 0x000fe400078e0026 */
[----:B------:R-:W-:-:S07]  /*0df0*/  IMAD.MOV.U32 R42, RZ, RZ, R22 ;  /* 0x000000ffff2a7224 */ /* 0x000fce00078e0016 */
.L_x_360:
        /* <DEDUP_REMOVED lines=10> */
[----:B------:R-:W-:-:S04]  /*0ea0*/  LOP3.LUT R46, R26, R41, RZ, 0x3c, !PT ;  /* 0x000000291a2e7212 */ /* 0x000fc800078e3cff */
[----:B------:R-:W0:Y:S02]  /*0eb0*/  I2F.F64.U64 R48, R46 ;  /* 0x0000002e00307312 */ /* 0x000e240000301800 */
[----:B0-----:R-:W-:-:S06]  /*0ec0*/  DFMA R48, R48, R24, 5.5511151231257827021e-17 ;  /* 0x3c9000003030742b */ /* 0x001fcc0000000018 */
[----:B------:R-:W0:Y:S02]  /*0ed0*/  F2F.F32.F64 R27, R48 ;  /* 0x00000030001b7310 */ /* 0x000e240000301000 */
[----:B------:R-:W-:-:S14]  /*0ee0*/  DSETP.GEU.AND P0, PT, |R48|, UR10, PT ;  /* 0x0000000a30007e2a */ /* 0x000fdc000bf0e200 */
[----:B0-----:R-:W-:-:S05]  /*0ef0*/  @!P0 FMUL R27, R27, 1.175494350822287508e-38 ;  /* 0x008000001b1b8820 */ /* 0x001fca0000400000 */
[----:B------:R-:W-:Y:S01]  /*0f00*/  FSET.BF.LT.FTZ.AND R41, R27, R34, PT ;  /* 0x000000221b29720a */ /* 0x000fe20003811000 */
[----:B------:R-:W-:-:S05]  /*0f10*/  IMAD R27, R18, UR5, RZ ;  /* 0x00000005121b7c24 */ /* 0x000fca000f8e02ff */
[----:B------:R-:W0:Y:S01]  /*0f20*/  F2I.FTZ.TRUNC.NTZ R41, R41 ;  /* 0x0000002900297305 */ /* 0x000e22000021f100 */
[----:B------:R-:W-:-:S04]  /*0f30*/  IADD3 R26, P0, R27, UR6, RZ ;  /* 0x000000061b1a7c10 */ /* 0x000fc8000ff1e0ff */
[----:B------:R-:W-:-:S05]  /*0f40*/  LEA.HI.X.SX32 R27, R27, UR7, 0x1, P0 ;  /* 0x000000071b1b7c11 */ /* 0x000fca00080f0eff */
[----:B0-----:R0:W-:Y:S04]  /*0f50*/  STG.E.U16 desc[UR8][R26.64], R41 ;  /* 0x000000291a007986 */ /* 0x0011e8000c101508 */
.L_x_363:
[----:B------:R-:W-:Y:S05]  /*0f60*/  BSYNC B0 ;  /* 0x0000000000007941 */ /* 0x000fea0003800000 */
.L_x_362:
        /* <DEDUP_REMOVED lines=20> */
[----:B------:R-:W-:Y:S02]  /*10b0*/  FSET.BF.LT.FTZ.AND R40, R27, R34, PT ;  /* 0x000000221b28720a */ /* 0x000fe40003811000 */
[----:B------:R-:W-:Y:S02]  /*10c0*/  LEA.HI.X.SX32 R27, R43, UR7, 0x1, P0 ;  /* 0x000000072b1b7c11 */ /* 0x000fe400080f0eff */
[----:B------:R-:W0:Y:S03]  /*10d0*/  F2I.FTZ.TRUNC.NTZ R47, R40 ;  /* 0x00000028002f7305 */ /* 0x000e26000021f100 */
[----:B0-----:R0:W-:Y:S02]  /*10e0*/  STG.E.U16 desc[UR8][R26.64], R47 ;  /* 0x0000002f1a007986 */ /* 0x0011e4000c101508 */
.L_x_365:
[----:B------:R-:W-:Y:S05]  /*10f0*/  BSYNC B0 ;  /* 0x0000000000007941 */ /* 0x000fea0003800000 */
.L_x_364:
        /* <DEDUP_REMOVED lines=32> */
        .weak           $__internal_23_$__cuda_sm20_div_s64
        .type           $__internal_23_$__cuda_sm20_div_s64,@function
        .size           $__internal_23_$__cuda_sm20_div_s64,(.L_x_7528 - $__internal_23_$__cuda_sm20_div_s64)
$__internal_23_$__cuda_sm20_div_s64:
        /* <DEDUP_REMOVED lines=74> */
[----:B------:R-:W-:Y:S06]  /*17a0*/  RET.REL.NODEC R20 `(_ZN2at6native57_GLOBAL__N__cd6b329d_24_DistributionBernoulli_cu_7537a20d43distribution_elementwise_grid_stride_kernelIfLi4EZNS0_9templates4cuda21uniform_and_transformIsfPNS_17CUDAGeneratorImplEZZZNS4_16bernoulli_kernelIS7_EEvRNS_18TensorIteratorBaseEdT_ENKUlvE_clEvENKUlvE3_clEvEUlfE_EEvSA_T1_T2_EUlP24curandStatePhilox4_32_10E_ZNS1_27distribution_nullary_kernelIsf7double2S7_SJ_SE_EEvSA_SG_RKT3_T4_EUlifE_EEvlNS_15PhiloxCudaStateESF_SG_) ;  /* 0xffffffe814147950 */ /* 0x000fec0003c3ffff */
.L_x_367:
        /* <DEDUP_REMOVED lines=13> */
.L_x_7528:


//--------------------- .text._ZN2at6native57_GLOBAL__N__cd6b329d_24_DistributionBernoulli_cu_7537a20d43distribution_elementwise_grid_stride_kernelIfLi4EZNS0_9templates4cuda21uniform_and_transformIlfPNS_17CUDAGeneratorImplEZZZNS4_16bernoulli_kernelIS7_EEvRNS_18TensorIteratorBaseEdT_ENKUlvE_clEvENKUlvE2_clEvEUlfE_EEvSA_T1_T2_EUlP24curandStatePhilox4_32_10E0_ZNS1_27distribution_nullary_kernelIlf6float4S7_SJ_SE_EEvSA_SG_RKT3_T4_EUlifE0_EEvlNS_15PhiloxCudaStateESF_SG_ --------------------------
	.section	.text._ZN2at6native57_GLOBAL__N__cd6b329d_24_DistributionBernoulli_cu_7537a20d43distribution_elementwise_grid_stride_kernelIfLi4EZNS0_9templates4cuda21uniform_and_transformIlfPNS_17CUDAGeneratorImplEZZZNS4_16bernoulli_kernelIS7_EEvRNS_18TensorIteratorBaseEdT_ENKUlvE_clEvENKUlvE2_clEvEUlfE_EEvSA_T1_T2_EUlP24curandStatePhilox4_32_10E0_ZNS1_27distribution_nullary_kernelIlf6float4S7_SJ_SE_EEvSA_SG_RKT3_T4_EUlifE0_EEvlNS_15PhiloxCudaStateESF_SG_,"ax",@progbits
	.align	128
.text._ZN2at6native57_GLOBAL__N__cd6b329d_24_DistributionBernoulli_cu_7537a20d43distribution_elementwise_grid_stride_kernelIfLi4EZNS0_9templates4cuda21uniform_and_transformIlfPNS_17CUDAGeneratorImplEZZZNS4_16bernoulli_kernelIS7_EEvRNS_18TensorIteratorBaseEdT_ENKUlvE_clEvENKUlvE2_clEvEUlfE_EEvSA_T1_T2_EUlP24curandStatePhilox4_32_10E0_ZNS1_27distribution_nullary_kernelIlf6float4S7_SJ_SE_EEvSA_SG_RKT3_T4_EUlifE0_EEvlNS_15PhiloxCudaStateESF_SG_:
        .type           _ZN2at6native57_GLOBAL__N__cd6b329d_24_DistributionBernoulli_cu_7537a20d43distribution_elementwise_grid_stride_kernelIfLi4EZNS0_9templates4cuda21uniform_and_transformIlfPNS_17CUDAGeneratorImplEZZZNS4_16bernoulli_kernelIS7_EEvRNS_18TensorIteratorBaseEdT_ENKUlvE_clEvENKUlvE2_clEvEUlfE_EEvSA_T1_T2_EUlP24curandStatePhilox4_32_10E0_ZNS1_27distribution_nullary_kernelIlf6float4S7_SJ_SE_EEvSA_SG_RKT3_T4_EUlifE0_EEvlNS_15PhiloxCudaStateESF_SG_,@function
        .size           _ZN2at6native57_GLOBAL__N__cd6b329d_24_DistributionBernoulli_cu_7537a20d43distribution_elementwise_grid_stride_kernelIfLi4EZNS0_9templates4cuda21uniform_and_transformIlfPNS_17CUDAGeneratorImplEZZZNS4_16bernoulli_kernelIS7_EEvRNS_18TensorIteratorBaseEdT_ENKUlvE_clEvENKUlvE2_clEvEUlfE_EEvSA_T1_T2_EUlP24curandStatePhilox4_32_10E0_ZNS1_27distribution_nullary_kernelIlf6float4S7_SJ_SE_EEvSA_SG_RKT3_T4_EUlifE0_EEvlNS_15PhiloxCudaStateESF_SG_,(.L_x_7530 - _ZN2at6native57_GLOBAL__N__cd6b329d_24_DistributionBernoulli_cu_7537a20d43distribution_elementwise_grid_stride_kernelIfLi4EZNS0_9templates4cuda21uniform_and_transformIlfPNS_17CUDAGeneratorImplEZZZNS4_16bernoulli_kernelIS7_EEvRNS_18TensorIteratorBaseEdT_ENKUlvE_clEvENKUlvE2_clEvEUlfE_EEvSA_T1_T2_EUlP24curandStatePhilox4_32_10E0_ZNS1_27distribution_nullary_kernelIlf6float4S7_SJ_SE_EEvSA_SG_RKT3_T4_EUlifE0_EEvlNS_15PhiloxCudaStateESF_SG_)
        .other          _ZN2at6native57_GLOBAL__N__cd6b329d_24_DistributionBernoulli_cu_7537a20d43distribution_elementwise_grid_stride_kernelIfLi4EZNS0_9templates4cuda21uniform_and_transformIlfPNS_17CUDAGeneratorImplEZZZNS4_16bernoulli_kernelIS7_EEvRNS_18TensorIteratorBaseEdT_ENKUlvE_clEvENKUlvE2_clEvEUlfE_EEvSA_T1_T2_EUlP24curandStatePhilox4_32_10E0_ZNS1_27distribution_nullary_kernelIlf6float4S7_SJ_SE_EEvSA_SG_RKT3_T4_EUlifE0_EEvlNS_15PhiloxCudaStateESF_SG_,@"STO_CUDA_ENTRY STV_DEFAULT"
_ZN2at6native57_GLOBAL__N__cd6b329d_24_DistributionBernoulli_cu_7537a20d43distribution_elementwise_grid_stride_kernelIfLi4EZNS0_9templates4cuda21uniform_and_transformIlfPNS_17CUDAGeneratorImplEZZZNS4_16bernoulli_kernelIS7_EEvRNS_18TensorIteratorBaseEdT_ENKUlvE_clEvENKUlvE2_clEvEUlfE_EEvSA_T1_T2_EUlP24curandStatePhilox4_32_10E0_ZNS1_27distribution_nullary_kernelIlf6float4S7_SJ_SE_EEvSA_SG_RKT3_T4_EUlifE0_EEvlNS_15PhiloxCudaStateESF_SG_:
        /* <DEDUP_REMOVED lines=92> */
[----:B------:R-:W-:Y:S05]  /*05c0*/  CALL.REL.NOINC `($__internal_24_$__cuda_sm20_div_s64) ;  /* 0x0000004c003c7944 */ /* 0x000fea0003c00000 */
[----:B------:R-:W-:Y:S05]  /*05d0*/  BRA `(.L_x_369) ;  /* 0x00000000005c7947 */ /* 0x000fea0003800000 */
.L_x_368:
        /* <DEDUP_REMOVED lines=23> */
.L_x_369:
        /* <DEDUP_REMOVED lines=74> */
.L_x_385:
        /* <DEDUP_REMOVED lines=13> */
.L_x_371:
[----:B------:R-:W-:Y:S05]  /*0cc0*/  BSYNC B0 ;  /* 0x0000000000007941 */ /* 0x000fea0003800000 */
.L_x_370:
        /* <DEDUP_REMOVED lines=69> */
.L_x_373:
[----:B------:R-:W-:Y:S01]  /*1120*/  MOV R26, R36 ;  /* 0x00000024001a7202 */ /* 0x000fe20000000f00 */
[----:B------:R-:W-:Y:S01]  /*1130*/  IMAD.MOV.U32 R27, RZ, RZ, R33 ;  /* 0x000000ffff1b7224 */ /* 0x000fe200078e0021 */
[----:B------:R-:W-:Y:S01]  /*1140*/  MOV R34, R31 ;  /* 0x0000001f00227202 */ /* 0x000fe20000000f00 */
[----:B------:R-:W-:-:S07]  /*1150*/  IMAD.MOV.U32 R35, RZ, RZ, R24 ;  /* 0x000000ffff237224 */ /* 0x000fce00078e0018 */
.L_x_372:
        /* <DEDUP_REMOVED lines=263> */
.L_x_376:
[----:B------:R-:W-:Y:S01]  /*21d0*/  FSET.BF.LT.FTZ.AND R26, R39, R30, PT ;  /* 0x0000001e271a720a */ /* 0x000fe20003811000 */
[----:B------:R-:W-:Y:S02]  /*21e0*/  ULDC.64 UR34, c[0x0][0x3d0] ;  /* 0x0000f40000227ab9 */ /* 0x000fe40000000a00 */
[----:B------:R-:W-:-:S03]  /*21f0*/  IADD3 R38, P0, R34, UR34, RZ ;  /* 0x0000002222267c10 */ /* 0x000fc6000ff1e0ff */
[----:B------:R-:W0:Y:S02]  /*2200*/  F2I.S64.TRUNC R26, R26 ;  /* 0x0000001a001a7311 */ /* 0x000e24000020d900 */
[----:B------:R-:W-:-:S05]  /*2210*/  IMAD.X R39, RZ, RZ, UR35, P0 ;  /* 0x00000023ff277e24 */ /* 0x000fca00080e06ff */
[----:B0-----:R0:W-:Y:S03]  /*2220*/  STG.E.64 desc[UR58][R38.64], R26 ;  /* 0x0000001a26007986 */ /* 0x0011e6000c101b3a */
.L_x_375:
[----:B------:R-:W-:Y:S05]  /*2230*/  BSYNC B0 ;  /* 0x0000000000007941 */ /* 0x000fea0003800000 */
.L_x_374:
        /* <DEDUP_REMOVED lines=259> */
.L_x_379:
[----:B------:R-:W-:Y:S01]  /*3270*/  FSET.BF.LT.FTZ.AND R26, R33, R30, PT ;  /* 0x0000001e211a720a */ /* 0x000fe20003811000 */
[----:B------:R-:W-:Y:S02]  /*3280*/  ULDC.64 UR34, c[0x0][0x3d0] ;  /* 0x0000f40000227ab9 */ /* 0x000fe40000000a00 */
[----:B------:R-:W-:-:S03]  /*3290*/  IADD3 R38, P0, R36, UR34, RZ ;  /* 0x0000002224267c10 */ /* 0x000fc6000ff1e0ff */
[----:B------:R-:W0:Y:S01]  /*32a0*/  F2I.S64.TRUNC R26, R26 ;  /* 0x0000001a001a7311 */ /* 0x000e22000020d900 */
[----:B------:R-:W-:-:S05]  /*32b0*/  IADD3.X R39, RZ, UR35, RZ, P0, !PT ;  /* 0x00000023ff277c10 */ /* 0x000fca00087fe4ff */
[----:B0-----:R0:W-:Y:S04]  /*32c0*/  STG.E.64 desc[UR58][R38.64], R26 ;  /* 0x0000001a26007986 */ /* 0x0011e8000c101b3a */
.L_x_378:
[----:B------:R-:W-:Y:S05]  /*32d0*/  BSYNC B0 ;  /* 0x0000000000007941 */ /* 0x000fea0003800000 */
.L_x_377:
        /* <DEDUP_REMOVED lines=243> */
.L_x_382:
[----:B------:R-:W-:Y:S01]  /*4210*/  FSET.BF.LT.FTZ.AND R26, R35, R30, PT ;  /* 0x0000001e231a720a */ /* 0x000fe20003811000 */
[----:B------:R-:W-:Y:S02]  /*4220*/  ULDC.64 UR34, c[0x0][0x3d0] ;  /* 0x0000f40000227ab9 */ /* 0x000fe40000000a00 */
[----:B------:R-:W-:-:S03]  /*4230*/  IADD3 R38, P0, R33, UR34, RZ ;  /* 0x0000002221267c10 */ /* 0x000fc6000ff1e0ff */
[----:B------:R-:W0:Y:S02]  /*4240*/  F2I.S64.TRUNC R26, R26 ;  /* 0x0000001a001a7311 */ /* 0x000e24000020d900 */
[----:B------:R-:W-:-:S05]  /*4250*/  IMAD.X R39, RZ, RZ, UR35, P0 ;  /* 0x00000023ff277e24 */ /* 0x000fca00080e06ff */
[----:B0-----:R0:W-:Y:S03]  /*4260*/  STG.E.64 desc[UR58][R38.64], R26 ;  /* 0x0000001a26007986 */ /* 0x0011e6000c101b3a */
.L_x_381:
[----:B------:R-:W-:Y:S05]  /*4270*/  BSYNC B0 ;  /* 0x0000000000007941 */ /* 0x000fea0003800000 */
.L_x_380:
        /* <DEDUP_REMOVED lines=243> */
.L_x_384:
[----:B------:R-:W-:Y:S01]  /*51b0*/  FSET.BF.LT.FTZ.AND R26, R37, R30, PT ;  /* 0x0000001e251a720a */ /* 0x000fe20003811000 */
[----:B------:R-:W-:Y:S02]  /*51c0*/  ULDC.64 UR34, c[0x0][0x3d0] ;  /* 0x0000f40000227ab9 */ /* 0x000fe40000000a00 */
[----:B------:R-:W-:-:S03]  /*51d0*/  IADD3 R36, P0, R33, UR34, RZ ;  /* 0x0000002221247c10 */ /* 0x000fc6000ff1e0ff */
[----:B------:R-:W0:Y:S01]  /*51e0*/  F2I.S64.TRUNC R26, R26 ;  /* 0x0000001a001a7311 */ /* 0x000e22000020d900 */
[----:B------:R-:W-:-:S05]  /*51f0*/  IADD3.X R37, RZ, UR35, RZ, P0, !PT ;  /* 0x00000023ff257c10 */ /* 0x000fca00087fe4ff */
[----:B0-----:R0:W-:Y:S04]  /*5200*/  STG.E.64 desc[UR58][R36.64], R26 ;  /* 0x0000001a24007986 */ /* 0x0011e8000c101b3a */
.L_x_383:
        /* <DEDUP_REMOVED lines=11> */
        .weak           $__internal_24_$__cuda_sm20_div_s64
        .type           $__internal_24_$__cuda_sm20_div_s64,@function
        .size           $__internal_24_$__cuda_sm20_div_s64,(.L_x_7530 - $__internal_24_$__cuda_sm20_div_s64)
$__internal_24_$__cuda_sm20_div_s64:
        /* <DEDUP_REMOVED lines=74> */
[----:B------:R-:W-:Y:S06]  /*5760*/  RET.REL.NODEC R26 `(_ZN2at6native57_GLOBAL__N__cd6b329d_24_DistributionBernoulli_cu_7537a20d43distribution_elementwise_grid_stride_kernelIfLi4EZNS0_9templates4cuda21uniform_and_transformIlfPNS_17CUDAGeneratorImplEZZZNS4_16bernoulli_kernelIS7_EEvRNS_18TensorIteratorBaseEdT_ENKUlvE_clEvENKUlvE2_clEvEUlfE_EEvSA_T1_T2_EUlP24curandStatePhilox4_32_10E0_ZNS1_27distribution_nullary_kernelIlf6float4S7_SJ_SE_EEvSA_SG_RKT3_T4_EUlifE0_EEvlNS_15PhiloxCudaStateESF_SG_) ;  /* 0xffffffa81a247950 */ /* 0x000fec0003c3ffff */
.L_x_386:
        /* <DEDUP_REMOVED lines=9> */
.L_x_7530:


//--------------------- .text._ZN2at6native57_GLOBAL__N__cd6b329d_24_DistributionBernoulli_cu_7537a20d43distribution_elementwise_grid_stride_kernelIfLi4EZNS0_9templates4cuda21uniform_and_transformIlfPNS_17CUDAGeneratorImplEZZZNS4_16bernoulli_kernelIS7_EEvRNS_18TensorIteratorBaseEdT_ENKUlvE_clEvENKUlvE2_clEvEUlfE_EEvSA_T1_T2_EUlP24curandStatePhilox4_32_10E0_ZNS1_27distribution_nullary_kernelIlf6float4S7_SJ_SE_EEvSA_SG_RKT3_T4_EUlifE_EEvlNS_15PhiloxCudaStateESF_SG_ --------------------------
	.section	.text._ZN2at6native57_GLOBAL__N__cd6b329d_24_DistributionBernoulli_cu_7537a20d43distribution_elementwise_grid_stride_kernelIfLi4EZNS0_9templates4cuda21uniform_and_transformIlfPNS_17CUDAGeneratorImplEZZZNS4_16bernoulli_kernelIS7_EEvRNS_18TensorIteratorBaseEdT_ENKUlvE_clEvENKUlvE2_clEvEUlfE_EEvSA_T1_T2_EUlP24curandStatePhilox4_32_10E0_ZNS1_27distribution_nullary_kernelIlf6float4S7_SJ_SE_EEvSA_SG_RKT3_T4_EUlifE_EEvlNS_15PhiloxCudaStateESF_SG_,"ax",@progbits
	.align	128
.text._ZN2at6native57_GLOBAL__N__cd6b329d_24_DistributionBernoulli_cu_7537a20d43distribution_elementwise_grid_stride_kernelIfLi4EZNS0_9templates4cuda21uniform_and_transformIlfPNS_17CUDAGeneratorImplEZZZNS4_16bernoulli_kernelIS7_EEvRNS_18TensorIteratorBaseEdT_ENKUlvE_clEvENKUlvE2_clEvEUlfE_EEvSA_T1_T2_EUlP24curandStatePhilox4_32_10E0_ZNS1_27distribution_nullary_kernelIlf6float4S7_SJ_SE_EEvSA_SG_RKT3_T4_EUlifE_EEvlNS_15PhiloxCudaStateESF_SG_:
        .type           _ZN2at6native57_GLOBAL__N__cd6b329d_24_DistributionBernoulli_cu_7537a20d43distribution_elementwise_grid_stride_kernelIfLi4EZNS0_9templates4cuda21uniform_and_transformIlfPNS_17CUDAGeneratorImplEZZZNS4_16bernoulli_kernelIS7_EEvRNS_18TensorIteratorBaseEdT_ENKUlvE_clEvENKUlvE2_clEvEUlfE_EEvSA_T1_T2_EUlP24curandStatePhilox4_32_10E0_ZNS1_27distribution_nullary_kernelIlf6float4S7_SJ_SE_EEvSA_SG_RKT3_T4_EUlifE_EEvlNS_15PhiloxCudaStateESF_SG_,@function
        .size           _ZN2at6native57_GLOBAL__N__cd6b329d_24_DistributionBernoulli_cu_7537a20d43distribution_elementwise_grid_stride_kernelIfLi4EZNS0_9templates4cuda21uniform_and_transformIlfPNS_17CUDAGeneratorImplEZZZNS4_16bernoulli_kernelIS7_EEvRNS_18TensorIteratorBaseEdT_ENKUlvE_clEvENKUlvE2_clEvEUlfE_EEvSA_T1_T2_EUlP24curandStatePhilox4_32_10E0_ZNS1_27distribution_nullary_kernelIlf6float4S7_SJ_SE_EEvSA_SG_RKT3_T4_EUlifE_EEvlNS_15PhiloxCudaStateESF_SG_,(.L_x_7532 - _ZN2at6native57_GLOBAL__N__cd6b329d_24_DistributionBernoulli_cu_7537a20d43distribution_elementwise_grid_stride_kernelIfLi4EZNS0_9templates4cuda21uniform_and_transformIlfPNS_17CUDAGeneratorImplEZZZNS4_16bernoulli_kernelIS7_EEvRNS_18TensorIteratorBaseEdT_ENKUlvE_clEvENKUlvE2_clEvEUlfE_EEvSA_T1_T2_EUlP24curandStatePhilox4_32_10E0_ZNS1_27distribution_nullary_kernelIlf6float4S7_SJ_SE_EEvSA_SG_RKT3_T4_EUlifE_EEvlNS_15PhiloxCudaStateESF_SG_)
        .other          _ZN2at6native57_GLOBAL__N__cd6b329d_24_DistributionBernoulli_cu_7537a20d43distribution_elementwise_grid_stride_kernelIfLi4EZNS0_9templates4cuda21uniform_and_transformIlfPNS_17CUDAGeneratorImplEZZZNS4_16bernoulli_kernelIS7_EEvRNS_18TensorIteratorBaseEdT_ENKUlvE_clEvENKUlvE2_clEvEUlfE_EEvSA_T1_T2_EUlP24curandStatePhilox4_32_10E0_ZNS1_27distribution_nullary_kernelIlf6float4S7_SJ_SE_EEvSA_SG_RKT3_T4_EUlifE_EEvlNS_15PhiloxCudaStateESF_SG_,@"STO_CUDA_ENTRY STV_DEFAULT"
_ZN2at6native57_GLOBAL__N__cd6b329d_24_DistributionBernoulli_cu_7537a20d43distribution_elementwise_grid_stride_kernelIfLi4EZNS0_9templates4cuda21uniform_and_transformIlfPNS_17CUDAGeneratorImplEZZZNS4_16bernoulli_kernelIS7_EEvRNS_18TensorIteratorBaseEdT_ENKUlvE_clEvENKUlvE2_clEvEUlfE_EEvSA_T1_T2_EUlP24curandStatePhilox4_32_10E0_ZNS1_27distribution_nullary_kernelIlf6float4S7_SJ_SE_EEvSA_SG_RKT3_T4_EUlifE_EEvlNS_15PhiloxCudaStateESF_SG_:
        /* <DEDUP_REMOVED lines=92> */
[----:B------:R-:W-:Y:S05]  /*05c0*/  CALL.REL.NOINC `($__internal_25_$__cuda_sm20_div_s64) ;  /* 0x0000000c002c7944 */ /* 0x000fea0003c00000 */
[----:B------:R-:W-:Y:S02]  /*05d0*/  IMAD.MOV.U32 R24, RZ, RZ, R26 ;  /* 0x000000ffff187224 */ /* 0x000fe400078e001a */
[----:B------:R-:W-:Y:S01]  /*05e0*/  IMAD.MOV.U32 R25, RZ, RZ, R27 ;  /* 0x000000ffff197224 */ /* 0x000fe200078e001b */
[----:B------:R-:W-:Y:S06]  /*05f0*/  BRA `(.L_x_388) ;  /* 0x00000000005c7947 */ /* 0x000fec0003800000 */
.L_x_387:
        /* <DEDUP_REMOVED lines=23> */
.L_x_388:
        /* <DEDUP_REMOVED lines=27> */
.L_x_400:
[----:B------:R-:W-:Y:S01]  /*0920*/  VIADD R42, R42, 0x1 ;  /* 0x000000012a2a7836 */ /* 0x000fe20000000000 */
[----:B------:R-:W-:Y:S03]  /*0930*/  BSSY B0, `(.L_x_389) ;  /* 0x000000c000007945 */ /* 0x000fe60003800000 */
[C---:B0-----:R-:W-:Y:S01]  /*0940*/  IMAD.HI.U32 R27, R42.reuse, -0x2daee0ad, RZ ;  /* 0xd2511f532a1b7827 */ /* 0x041fe200078e00ff */
        /* <DEDUP_REMOVED lines=10> */
.L_x_390:
[----:B------:R-:W-:Y:S05]  /*09f0*/  BSYNC B0 ;  /* 0x0000000000007941 */ /* 0x000fea0003800000 */
.L_x_389:
        /* <DEDUP_REMOVED lines=60> */
.L_x_392:
[----:B------:R-:W-:Y:S01]  /*0dc0*/  IMAD.MOV.U32 R26, RZ, RZ, R35 ;  /* 0x000000ffff1a7224 */ /* 0x000fe200078e0023 */
[----:B------:R-:W-:Y:S01]  /*0dd0*/  MOV R47, R32 ;  /* 0x00000020002f7202 */ /* 0x000fe20000000f00 */
[----:B------:R-:W-:Y:S02]  /*0de0*/  IMAD.MOV.U32 R48, RZ, RZ, R46 ;  /* 0x000000ffff307224 */ /* 0x000fe400078e002e */
[----:B------:R-:W-:-:S07]  /*0df0*/  IMAD.MOV.U32 R45, RZ, RZ, R30 ;  /* 0x000000ffff2d7224 */ /* 0x000fce00078e001e */
.L_x_391:
        /* <DEDUP_REMOVED lines=10> */
[----:B------:R-:W0:Y:S01]  /*0ea0*/  F2I.S64.TRUNC R28, R28 ;  /* 0x0000001c001c7311 */ /* 0x000e22000020d900 */
[----:B------:R-:W-:-:S05]  /*0eb0*/  LEA.HI.X.SX32 R27, R27, UR7, 0x1, P0 ;  /* 0x000000071b1b7c11 */ /* 0x000fca00080f0eff */
[----:B0-----:R0:W-:Y:S03]  /*0ec0*/  STG.E.64 desc[UR8][R26.64], R28 ;  /* 0x0000001c1a007986 */ /* 0x0011e6000c101b08 */
.L_x_394:
[----:B------:R-:W-:Y:S05]  /*0ed0*/  BSYNC B0 ;  /* 0x0000000000007941 */ /* 0x000fea0003800000 */
.L_x_393:
        /* <DEDUP_REMOVED lines=14> */
[----:B------:R-:W-:Y:S02]  /*0fc0*/  ISETP.GE.U32.AND P1, PT, R51, R24, PT ;  /* 0x000000183300720c */ /* 0x000fe40003f26070 */
[----:B------:R-:W-:Y:S02]  /*0fd0*/  I2FP.F32.U32 R40, R47 ;  /* 0x0000002f00287245 */ /* 0x000fe40000201000 */
[-C--:B------:R-:W-:Y:S02]  /*0fe0*/  ISETP.GE.AND.EX P0, PT, R26, R25.reuse, PT, P0 ;  /* 0x000000191a00720c */ /* 0x080fe40003f06300 */
[----:B------:R-:W-:Y:S02]  /*0ff0*/  I2FP.F32.U32 R26, R48 ;  /* 0x00000030001a7245 */ /* 0x000fe40000201000 */
[----:B------:R-:W-:-:S03]  /*1000*/  ISETP.GE.AND.EX P1, PT, R28, R25, PT, P1 ;  /* 0x000000191c00720c */ /* 0x000fc60003f26310 */
[----:B------:R-:W-:Y:S01]  /*1010*/  FFMA.FTZ R26, R26, R35, 1.1641532182693481445e-10 ;  /* 0x2f0000001a1a7423 */ /* 0x000fe20000010023 */
[----:B------:R-:W-:Y:S09]  /*1020*/  @P2 BRA `(.L_x_396) ;  /* 0x0000000000182947 */ /* 0x000ff20003800000 */
[----:B------:R-:W-:Y:S01]  /*1030*/  FSET.BF.LT.FTZ.AND R28, R26, R39, PT ;  /* 0x000000271a1c720a */ /* 0x000fe20003811000 */
[----:B------:R-:W-:-:S05]  /*1040*/  IMAD R27, R27, UR5, RZ ;  /* 0x000000051b1b7c24 */ /* 0x000fca000f8e02ff */
[----:B------:R-:W0:Y:S01]  /*1050*/  F2I.S64.TRUNC R28, R28 ;  /* 0x0000001c001c7311 */ /* 0x000e22000020d900 */
[----:B------:R-:W-:-:S04]  /*1060*/  IADD3 R26, P2, R27, UR6, RZ ;  /* 0x000000061b1a7c10 */ /* 0x000fc8000ff5e0ff */
[----:B------:R-:W-:-:S05]  /*1070*/  LEA.HI.X.SX32 R27, R27, UR7, 0x1, P2 ;  /* 0x000000071b1b7c11 */ /* 0x000fca00090f0eff */
[----:B0-----:R0:W-:Y:S04]  /*1080*/  STG.E.64 desc[UR8][R26.64], R28 ;  /* 0x0000001c1a007986 */ /* 0x0011e8000c101b08 */
.L_x_396:
[----:B------:R-:W-:Y:S05]  /*1090*/  BSYNC B0 ;  /* 0x0000000000007941 */ /* 0x000fea0003800000 */
.L_x_395:
[----:B------:R-:W-:Y:S01]  /*10a0*/  BSSY B0, `(.L_x_397) ;  /* 0x000000a000007945 */ /* 0x000fe20003800000 */
[----:B------:R-:W-:Y:S01]  /*10b0*/  I2FP.F32.U32 R46, R45 ;  /* 0x0000002d002e7245 */ /* 0x000fe20000201000 */
[----:B0-----:R-:W-:Y:S02]  /*10c0*/  FFMA.FTZ R28, R40, R35, 1.1641532182693481445e-10 ;  /* 0x2f000000281c7423 */ /* 0x001fe40000010023 */
[----:B------:R-:W-:Y:S05]  /*10d0*/  @P1 BRA `(.L_x_398) ;  /* 0x0000000000181947 */ /* 0x000fea0003800000 */
[----:B------:R-:W-:Y:S01]  /*10e0*/  FSET.BF.LT.FTZ.AND R28, R28, R39, PT ;  /* 0x000000271c1c720a */ /* 0x000fe20003811000 */
[----:B------:R-:W-:-:S05]  /*10f0*/  IMAD R51, R51, UR5, RZ ;  /* 0x0000000533337c24 */ /* 0x000fca000f8e02ff */
[----:B------:R-:W0:Y:S01]  /*1100*/  F2I.S64.TRUNC R28, R28 ;  /* 0x0000001c001c7311 */ /* 0x000e22000020d900 */
[----:B------:R-:W-:-:S04]  /*1110*/  IADD3 R26, P1, R51, UR6, RZ ;  /* 0x00000006331a7c10 */ /* 0x000fc8000ff3e0ff */
[----:B------:R-:W-:-:S05]  /*1120*/  LEA.HI.X.SX32 R27, R51, UR7, 0x1, P1 ;  /* 0x00000007331b7c11 */ /* 0x000fca00088f0eff */
[----:B0-----:R0:W-:Y:S04]  /*1130*/  STG.E.64 desc[UR8][R26.64], R28 ;  /* 0x0000001c1a007986 */ /* 0x0011e8000c101b08 */
.L_x_398:
[----:B------:R-:W-:Y:S05]  /*1140*/  BSYNC B0 ;  /* 0x0000000000007941 */ /* 0x000fea0003800000 */
.L_x_397:
[----:B0-----:R-:W-:Y:S01]  /*1150*/  FFMA.FTZ R28, R46, R35, 1.1641532182693481445e-10 ;  /* 0x2f0000002e1c7423 */ /* 0x001fe20000010023 */
[----:B------:R-:W-:Y:S06]  /*1160*/  @P0 BRA `(.L_x_399) ;  /* 0x0000000000180947 */ /* 0x000fec0003800000 */
[----:B------:R-:W-:Y:S01]  /*1170*/  FSET.BF.LT.FTZ.AND R28, R28, R39, PT ;  /* 0x000000271c1c720a */ /* 0x000fe20003811000 */
[----:B------:R-:W-:-:S05]  /*1180*/  IMAD R49, R49, UR5, RZ ;  /* 0x0000000531317c24 */ /* 0x000fca000f8e02ff */
[----:B------:R-:W0:Y:S01]  /*1190*/  F2I.S64.TRUNC R28, R28 ;  /* 0x0000001c001c7311 */ /* 0x000e22000020d900 */
[----:B------:R-:W-:-:S04]  /*11a0*/  IADD3 R26, P0, R49, UR6, RZ ;  /* 0x00000006311a7c10 */ /* 0x000fc8000ff1e0ff */
[----:B------:R-:W-:-:S05]  /*11b0*/  LEA.HI.X.SX32 R27, R49, UR7, 0x1, P0 ;  /* 0x00000007311b7c11 */ /* 0x000fca00080f0eff */
[----:B0-----:R0:W-:Y:S04]  /*11c0*/  STG.E.64 desc[UR8][R26.64], R28 ;  /* 0x0000001c1a007986 */ /* 0x0011e8000c101b08 */
.L_x_399:
        /* <DEDUP_REMOVED lines=11> */
        .weak           $__internal_25_$__cuda_sm20_div_s64
        .type           $__internal_25_$__cuda_sm20_div_s64,@function
        .size           $__internal_25_$__cuda_sm20_div_s64,(.L_x_7532 - $__internal_25_$__cuda_sm20_div_s64)
$__internal_25_$__cuda_sm20_div_s64:
        /* <DEDUP_REMOVED lines=74> */
[----:B------:R-:W-:Y:S06]  /*1720*/  RET.REL.NODEC R24 `(_ZN2at6native57_GLOBAL__N__cd6b329d_24_DistributionBernoulli_cu_7537a20d43distribution_elementwise_grid_stride_kernelIfLi4EZNS0_9templates4cuda21uniform_and_transformIlfPNS_17CUDAGeneratorImplEZZZNS4_16bernoulli_kernelIS7_EEvRNS_18TensorIteratorBaseEdT_ENKUlvE_clEvENKUlvE2_clEvEUlfE_EEvSA_T1_T2_EUlP24curandStatePhilox4_32_10E0_ZNS1_27distribution_nullary_kernelIlf6float4S7_SJ_SE_EEvSA_SG_RKT3_T4_EUlifE_EEvlNS_15PhiloxCudaStateESF_SG_) ;  /* 0xffffffe818347950 */ /* 0x000fec0003c3ffff */
.L_x_401:
        /* <DEDUP_REMOVED lines=13> */
.L_x_7532:


//--------------------- .text._ZN2at6native57_GLOBAL__N__cd6b329d_24_DistributionBernoulli_cu_7537a20d43distribution_elementwise_grid_stride_kernelIfLi4EZNS0_9templates4cuda21uniform_and_transformIlfPNS_17CUDAGeneratorImplEZZZNS4_16bernoulli_kernelIS7_EEvRNS_18TensorIteratorBaseEdT_ENKUlvE_clEvENKUlvE2_clEvEUlfE_EEvSA_T1_T2_EUlP24curandStatePhilox4_32_10E_ZNS1_27distribution_nullary_kernelIlf7double2S7_SJ_SE_EEvSA_SG_RKT3_T4_EUlifE0_EEvlNS_15PhiloxCudaStateESF_SG_ --------------------------
	.section	.text._ZN2at6native57_GLOBAL__N__cd6b329d_24_DistributionBernoulli_cu_7537a20d43distribution_elementwise_grid_stride_kernelIfLi4EZNS0_9templates4cuda21uniform_and_transformIlfPNS_17CUDAGeneratorImplEZZZNS4_16bernoulli_kernelIS7_EEvRNS_18TensorIteratorBaseEdT_ENKUlvE_clEvENKUlvE2_clEvEUlfE_EEvSA_T1_T2_EUlP24curandStatePhilox4_32_10E_ZNS1_27distribution_nullary_kernelIlf7double2S7_SJ_SE_EEvSA_SG_RKT3_T4_EUlifE0_EEvlNS_15PhiloxCudaStateESF_SG_,"ax",@progbits
	.align	128
.text._ZN2at6native57_GLOBAL__N__cd6b329d_24_DistributionBernoulli_cu_7537a20d43distribution_elementwise_grid_stride_kernelIfLi4EZNS0_9templates4cuda21uniform_and_transformIlfPNS_17CUDAGeneratorImplEZZZNS4_16bernoulli_kernelIS7_EEvRNS_18TensorIteratorBaseEdT_ENKUlvE_clEvENKUlvE2_clEvEUlfE_EEvSA_T1_T2_EUlP24curandStatePhilox4_32_10E_ZNS1_27distribution_nullary_kernelIlf7double2S7_SJ_SE_EEvSA_SG_RKT3_T4_EUlifE0_EEvlNS_15PhiloxCudaStateESF_SG_:
        .type           _ZN2at6native57_GLOBAL__N__cd6b329d_24_DistributionBernoulli_cu_7537a20d43distribution_elementwise_grid_stride_kernelIfLi4EZNS0_9templates4cuda21uniform_and_transformIlfPNS_17CUDAGeneratorImplEZZZNS4_16bernoulli_kernelIS7_EEvRNS_18TensorIteratorBaseEdT_ENKUlvE_clEvENKUlvE2_clEvEUlfE_EEvSA_T1_T2_EUlP24curandStatePhilox4_32_10E_ZNS1_27distribution_nullary_kernelIlf7double2S7_SJ_SE_EEvSA_SG_RKT3_T4_EUlifE0_EEvlNS_15PhiloxCudaStateESF_SG_,@function
        .size           _ZN2at6native57_GLOBAL__N__cd6b329d_24_DistributionBernoulli_cu_7537a20d43distribution_elementwise_grid_stride_kernelIfLi4EZNS0_9templates4cuda21uniform_and_transformIlfPNS_17CUDAGeneratorImplEZZZNS4_16bernoulli_kernelIS7_EEvRNS_18TensorIteratorBaseEdT_ENKUlvE_clEvENKUlvE2_clEvEUlfE_EEvSA_T1_T2_EUlP24curandStatePhilox4_32_10E_ZNS1_27distribution_nullary_kernelIlf7double2S7_SJ_SE_EEvSA_SG_RKT3_T4_EUlifE0_EEvlNS_15PhiloxCudaStateESF_SG_,(.L_x_7534 - _ZN2at6native57_GLOBAL__N__cd6b329d_24_DistributionBernoulli_cu_7537a20d43distribution_elementwise_grid_stride_kernelIfLi4EZNS0_9templates4cuda21uniform_and_transformIlfPNS_17CUDAGeneratorImplEZZZNS4_16bernoulli_kernelIS7_EEvRNS_18TensorIteratorBaseEdT_ENKUlvE_clEvENKUlvE2_clEvEUlfE_EEvSA_T1_T2_EUlP24curandStatePhilox4_32_10E_ZNS1_27distribution_nullary_kernelIlf7double2S7_SJ_SE_EEvSA_SG_RKT3_T4_EUlifE0_EEvlNS_15PhiloxCudaStateESF_SG_)
        .other          _ZN2at6native57_GLOBAL__N__cd6b329d_24_DistributionBernoulli_cu_7537a20d43distribution_elementwise_grid_stride_kernelIfLi4EZNS0_9templates4cuda21uniform_and_transformIlfPNS_17CUDAGeneratorImplEZZZNS4_16bernoulli_kernelIS7_EEvRNS_18TensorIteratorBaseEdT_ENKUlvE_clEvENKUlvE2_clEvEUlfE_EEvSA_T1_T2_EUlP24curandStatePhilox4_32_10E_ZNS1_27distribution_nullary_kernelIlf7double2S7_SJ_SE_EEvSA_SG_RKT3_T4_EUlifE0_EEvlNS_15PhiloxCudaStateESF_SG_,@"STO_CUDA_ENTRY STV_DEFAULT"
_ZN2at6native57_GLOBAL__N__cd6b329d_24_DistributionBernoulli_cu_7537a20d43distribution_elementwise_grid_stride_kernelIfLi4EZNS0_9templates4cuda21uniform_and_transformIlfPNS_17CUDAGeneratorImplEZZZNS4_16bernoulli_kernelIS7_EEvRNS_18TensorIteratorBaseEdT_ENKUlvE_clEvENKUlvE2_clEvEUlfE_EEvSA_T1_T2_EUlP24curandStatePhilox4_32_10E_ZNS1_27distribution_nullary_kernelIlf7double2S7_SJ_SE_EEvSA_SG_RKT3_T4_EUlifE0_EEvlNS_15PhiloxCudaStateESF_SG_:
        /* <DEDUP_REMOVED lines=92> */
[----:B------:R-:W-:Y:S05]  /*05c0*/  CALL.REL.NOINC `($__internal_26_$__cuda_sm20_div_s64) ;  /* 0x0000004c00547944 */ /* 0x000fea0003c00000 */
[----:B------:R-:W-:Y:S05]  /*05d0*/  BRA `(.L_x_403) ;  /* 0x0000000000587947 */ /* 0x000fea0003800000 */
.L_x_402:
        /* <DEDUP_REMOVED lines=22> */
.L_x_403:
        /* <DEDUP_REMOVED lines=74> */
.L_x_419:
        /* <DEDUP_REMOVED lines=13> */
.L_x_405:
[----:B------:R-:W-:Y:S05]  /*0cb0*/  BSYNC B0 ;  /* 0x0000000000007941 */ /* 0x000fea0003800000 */
.L_x_404:
        /* <DEDUP_REMOVED lines=69> */
.L_x_407:
[----:B------:R-:W-:Y:S01]  /*1110*/  IMAD.MOV.U32 R35, RZ, RZ, R36 ;  /* 0x000000ffff237224 */ /* 0x000fe200078e0024 */
[----:B------:R-:W-:Y:S01]  /*1120*/  MOV R39, R26 ;  /* 0x0000001a00277202 */ /* 0x000fe20000000f00 */
[----:B------:R-:W-:Y:S01]  /*1130*/  IMAD.MOV.U32 R25, RZ, RZ, R33 ;  /* 0x000000ffff197224 */ /* 0x000fe200078e0021 */
[----:B------:R-:W-:-:S07]  /*1140*/  MOV R24, R22 ;  /* 0x0000001600187202 */ /* 0x000fce0000000f00 */
.L_x_406:
        /* <DEDUP_REMOVED lines=252> */
.L_x_410:
        /* <DEDUP_REMOVED lines=8> */
[----:B------:R-:W-:-:S05]  /*2190*/  IMAD.X R39, RZ, RZ, UR35, P0 ;  /* 0x00000023ff277e24 */ /* 0x000fca00080e06ff */
[----:B------:R-:W0:Y:S02]  /*21a0*/  F2I.S64.TRUNC R26, R27 ;  /* 0x0000001b001a7311 */ /* 0x000e24000020d900 */
[----:B0-----:R0:W-:Y:S02]  /*21b0*/  STG.E.64 desc[UR58][R38.64], R26 ;  /* 0x0000001a26007986 */ /* 0x0011e4000c101b3a */
.L_x_409:
[----:B------:R-:W-:Y:S05]  /*21c0*/  BSYNC B0 ;  /* 0x0000000000007941 */ /* 0x000fea0003800000 */
.L_x_408:
        /* <DEDUP_REMOVED lines=247> */
.L_x_413:
        /* <DEDUP_REMOVED lines=9> */
[----:B------:R-:W0:Y:S02]  /*31d0*/  F2I.S64.TRUNC R26, R27 ;  /* 0x0000001b001a7311 */ /* 0x000e24000020d900 */
[----:B0-----:R0:W-:Y:S02]  /*31e0*/  STG.E.64 desc[UR58][R38.64], R26 ;  /* 0x0000001a26007986 */ /* 0x0011e4000c101b3a */
.L_x_412:
[----:B------:R-:W-:Y:S05]  /*31f0*/  BSYNC B0 ;  /* 0x0000000000007941 */ /* 0x000fea0003800000 */
.L_x_411:
        /* <DEDUP_REMOVED lines=255> */
.L_x_416:
[----:B------:R-:W-:Y:S02]  /*41f0*/  ULDC.64 UR34, c[0x0][0x3d0] ;  /* 0x0000f40000227ab9 */ /* 0x000fe40000000a00 */
[----:B------:R-:W-:-:S05]  /*4200*/  IADD3 R26, P0, R26, UR34, RZ ;  /* 0x000000221a1a7c10 */ /* 0x000fca000ff1e0ff */
[----:B------:R-:W-:-:S05]  /*4210*/  IMAD.X R27, RZ, RZ, UR35, P0 ;  /* 0x00000023ff1b7e24 */ /* 0x000fca00080e06ff */
[----:B------:R1:W-:Y:S03]  /*4220*/  STG.E.64 desc[UR58][R26.64], RZ ;  /* 0x000000ff1a007986 */ /* 0x0003e6000c101b3a */
.L_x_415:
[----:B------:R-:W-:Y:S05]  /*4230*/  BSYNC B0 ;  /* 0x0000000000007941 */ /* 0x000fea0003800000 */
.L_x_414:
        /* <DEDUP_REMOVED lines=255> */
.L_x_418:
[----:B------:R-:W-:Y:S02]  /*5230*/  ULDC.64 UR34, c[0x0][0x3d0] ;  /* 0x0000f40000227ab9 */ /* 0x000fe40000000a00 */
[----:B------:R-:W-:-:S04]  /*5240*/  IADD3 R26, P0, R26, UR34, RZ ;  /* 0x000000221a1a7c10 */ /* 0x000fc8000ff1e0ff */
[----:B------:R-:W-:-:S05]  /*5250*/  IADD3.X R27, RZ, UR35, RZ, P0, !PT ;  /* 0x00000023ff1b7c10 */ /* 0x000fca00087fe4ff */
[----:B------:R2:W-:Y:S04]  /*5260*/  STG.E.64 desc[UR58][R26.64], RZ ;  /* 0x000000ff1a007986 */ /* 0x0005e8000c101b3a */
.L_x_417:
[----:B------:R-:W-:Y:S01]  /*5270*/  LEA R13, P0, R36, R13, 0x2 ;  /* 0x0000000d240d7211 */ /* 0x000fe200078010ff */
[----:B------:R-:W-:Y:S05]  /*5280*/  WARPSYNC.ALL ;  /* 0x0000000000007948 */ /* 0x000fea0003800000 */
[----:B------:R-:W-:Y:S01]  /*5290*/  IMAD.X R14, RZ, RZ, R14, P0 ;  /* 0x000000ffff0e7224 */ /* 0x000fe200000e060e */
        /* <DEDUP_REMOVED lines=8> */
        .weak           $__internal_26_$__cuda_sm20_div_s64
        .type           $__internal_26_$__cuda_sm20_div_s64,@function
        .size           $__internal_26_$__cuda_sm20_div_s64,(.L_x_7534 - $__internal_26_$__cuda_sm20_div_s64)
$__internal_26_$__cuda_sm20_div_s64:
        /* <DEDUP_REMOVED lines=74> */
[----:B------:R-:W-:Y:S06]  /*57c0*/  RET.REL.NODEC R26 `(_ZN2at6native57_GLOBAL__N__cd6b329d_24_DistributionBernoulli_cu_7537a20d43distribution_elementwise_grid_stride_kernelIfLi4EZNS0_9templates4cuda21uniform_and_transformIlfPNS_17CUDAGeneratorImplEZZZNS4_16bernoulli_kernelIS7_EEvRNS_18TensorIteratorBaseEdT_ENKUlvE_clEvENKUlvE2_clEvEUlfE_EEvSA_T1_T2_EUlP24curandStatePhilox4_32_10E_ZNS1_27distribution_nullary_kernelIlf7double2S7_SJ_SE_EEvSA_SG_RKT3_T4_EUlifE0_EEvlNS_15PhiloxCudaStateESF_SG_) ;  /* 0xffffffa81a0c7950 */ /* 0x000fec0003c3ffff */
.L_x_420:
        /* <DEDUP_REMOVED lines=11> */
.L_x_7534:


//--------------------- .text._ZN2at6native57_GLOBAL__N__cd6b329d_24_DistributionBernoulli_cu_7537a20d43distribution_elementwise_grid_stride_kernelIfLi4EZNS0_9templates4cuda21uniform_and_transformIlfPNS_17CUDAGeneratorImplEZZZNS4_16bernoulli_kernelIS7_EEvRNS_18TensorIteratorBaseEdT_ENKUlvE_clEvENKUlvE2_clEvEUlfE_EEvSA_T1_T2_EUlP24curandStatePhilox4_32_10E_ZNS1_27distribution_nullary_kernelIlf7double2S7_SJ_SE_EEvSA_SG_RKT3_T4_EUlifE_EEvlNS_15PhiloxCudaStateESF_SG_ --------------------------
	.section	.text._ZN2at6native57_GLOBAL__N__cd6b329d_24_DistributionBernoulli_cu_7537a20d43distribution_elementwise_grid_stride_kernelIfLi4EZNS0_9templates4cuda21uniform_and_transformIlfPNS_17CUDAGeneratorImplEZZZNS4_16bernoulli_kernelIS7_EEvRNS_18TensorIteratorBaseEdT_ENKUlvE_clEvENKUlvE2_clEvEUlfE_EEvSA_T1_T2_EUlP24curandStatePhilox4_32_10E_ZNS1_27distribution_nullary_kernelIlf7double2S7_SJ_SE_EEvSA_SG_RKT3_T4_EUlifE_EEvlNS_15PhiloxCudaStateESF_SG_,"ax",@progbits
	.align	128
.text._ZN2at6native57_GLOBAL__N__cd6b329d_24_DistributionBernoulli_cu_7537a20d43distribution_elementwise_grid_stride_kernelIfLi4EZNS0_9templates4cuda21uniform_and_transformIlfPNS_17CUDAGeneratorImplEZZZNS4_16bernoulli_kernelIS7_EEvRNS_18TensorIteratorBaseEdT_ENKUlvE_clEvENKUlvE2_clEvEUlfE_EEvSA_T1_T2_EUlP24curandStatePhilox4_32_10E_ZNS1_27distribution_nullary_kernelIlf7double2S7_SJ_SE_EEvSA_SG_RKT3_T4_EUlifE_EEvlNS_15PhiloxCudaStateESF_SG_:
        .type           _ZN2at6native57_GLOBAL__N__cd6b329d_24_DistributionBernoulli_cu_7537a20d43distribution_elementwise_grid_stride_kernelIfLi4EZNS0_9templates4cuda21uniform_and_transformIlfPNS_17CUDAGeneratorImplEZZZNS4_16bernoulli_kernelIS7_EEvRNS_18TensorIteratorBaseEdT_ENKUlvE_clEvENKUlvE2_clEvEUlfE_EEvSA_T1_T2_EUlP24curandStatePhilox4_32_10E_ZNS1_27distribution_nullary_kernelIlf7double2S7_SJ_SE_EEvSA_SG_RKT3_T4_EUlifE_EEvlNS_15PhiloxCudaStateESF_SG_,@function
        .size           _ZN2at6native57_GLOBAL__N__cd6b329d_24_DistributionBernoulli_cu_7537a20d43distribution_elementwise_grid_stride_kernelIfLi4EZNS0_9templates4cuda21uniform_and_transformIlfPNS_17CUDAGeneratorImplEZZZNS4_16bernoulli_kernelIS7_EEvRNS_18TensorIteratorBaseEdT_ENKUlvE_clEvENKUlvE2_clEvEUlfE_EEvSA_T1_T2_EUlP24curandStatePhilox4_32_10E_ZNS1_27distribution_nullary_kernelIlf7double2S7_SJ_SE_EEvSA_SG_RKT3_T4_EUlifE_EEvlNS_15PhiloxCudaStateESF_SG_,(.L_x_7536 - _ZN2at6native57_GLOBAL__N__cd6b329d_24_DistributionBernoulli_cu_7537a20d43distribution_elementwise_grid_stride_kernelIfLi4EZNS0_9templates4cuda21uniform_and_transformIlfPNS_17CUDAGeneratorImplEZZZNS4_16bernoulli_kernelIS7_EEvRNS_18TensorIteratorBaseEdT_ENKUlvE_clEvENKUlvE2_clEvEUlfE_EEvSA_T1_T2_EUlP24curandStatePhilox4_32_10E_ZNS1_27distribution_nullary_kernelIlf7double2S7_SJ_SE_EEvSA_SG_RKT3_T4_EUlifE_EEvlNS_15PhiloxCudaStateESF_SG_)
        .other          _ZN2at6native57_GLOBAL__N__cd6b329d_24_DistributionBernoulli_cu_7537a20d43distribution_elementwise_grid_stride_kernelIfLi4EZNS0_9templates4cuda21uniform_and_transformIlfPNS_17CUDAGeneratorImplEZZZNS4_16bernoulli_kernelIS7_EEvRNS_18TensorIteratorBaseEdT_ENKUlvE_clEvENKUlvE2_clEvEUlfE_EEvSA_T1_T2_EUlP24curandStatePhilox4_32_10E_ZNS1_27distribution_nullary_kernelIlf7double2S7_SJ_SE_EEvSA_SG_RKT3_T4_EUlifE_EEvlNS_15PhiloxCudaStateESF_SG_,@"STO_CUDA_ENTRY STV_DEFAULT"
_ZN2at6native57_GLOBAL__N__cd6b329d_24_DistributionBernoulli_cu_7537a20d43distribution_elementwise_grid_stride_kernelIfLi4EZNS0_9templates4cuda21uniform_and_transformIlfPNS_17CUDAGeneratorImplEZZZNS4_16bernoulli_kernelIS7_EEvRNS_18TensorIteratorBaseEdT_ENKUlvE_clEvENKUlvE2_clEvEUlfE_EEvSA_T1_T2_EUlP24curandStatePhilox4_32_10E_ZNS1_27distribution_nullary_kernelIlf7double2S7_SJ_SE_EEvSA_SG_RKT3_T4_EUlifE_EEvlNS_15PhiloxCudaStateESF_SG_:
        /* <DEDUP_REMOVED lines=92> */
[----:B------:R-:W-:Y:S05]  /*05c0*/  CALL.REL.NOINC `($__internal_27_$__cuda_sm20_div_s64) ;  /* 0x0000000c004c7944 */ /* 0x000fea0003c00000 */
[----:B------:R-:W-:Y:S01]  /*05d0*/  MOV R20, R22 ;  /* 0x0000001600147202 */ /* 0x000fe20000000f00 */
[----:B------:R-:W-:Y:S01]  /*05e0*/  IMAD.MOV.U32 R21, RZ, RZ, R23 ;  /* 0x000000ffff157224 */ /* 0x000fe200078e0017 */
[----:B------:R-:W-:Y:S06]  /*05f0*/  BRA `(.L_x_422) ;  /* 0x00000000005c7947 */ /* 0x000fec0003800000 */
.L_x_421:
        /* <DEDUP_REMOVED lines=23> */
.L_x_422:
        /* <DEDUP_REMOVED lines=27> */
.L_x_431:
        /* <DEDUP_REMOVED lines=13> */
.L_x_424:
[----:B------:R-:W-:Y:S05]  /*09f0*/  BSYNC B0 ;  /* 0x0000000000007941 */ /* 0x000fea0003800000 */
.L_x_423:
        /* <DEDUP_REMOVED lines=60> */
.L_x_426:
[----:B------:R-:W-:Y:S01]  /*0dc0*/  IMAD.MOV.U32 R43, RZ, RZ, R42 ;  /* 0x000000ffff2b7224 */ /* 0x000fe200078e002a */
[----:B------:R-:W-:Y:S01]  /*0dd0*/  MOV R26, R24 ;  /* 0x00000018001a7202 */ /* 0x000fe20000000f00 */
[----:B------:R-:W-:Y:S02]  /*0de0*/  IMAD.MOV.U32 R40, RZ, RZ, R38 ;  /* 0x000000ffff287224 */ /* 0x000fe400078e0026 */
[----:B------:R-:W-:-:S07]  /*0df0*/  IMAD.MOV.U32 R41, RZ, RZ, R22 ;  /* 0x000000ffff297224 */ /* 0x000fce00078e0016 */
.L_x_425:
        /* <DEDUP_REMOVED lines=18> */
[----:B------:R-:W0:Y:S01]  /*0f20*/  F2I.S64.TRUNC R42, R42 ;  /* 0x0000002a002a7311 */ /* 0x000e22000020d900 */
[----:B------:R-:W-:-:S04]  /*0f30*/  IADD3 R26, P0, R27, UR6, RZ ;  /* 0x000000061b1a7c10 */ /* 0x000fc8000ff1e0ff */
[----:B------:R-:W-:-:S05]  /*0f40*/  LEA.HI.X.SX32 R27, R27, UR7, 0x1, P0 ;  /* 0x000000071b1b7c11 */ /* 0x000fca00080f0eff */
[----:B0-----:R0:W-:Y:S04]  /*0f50*/  STG.E.64 desc[UR8][R26.64], R42 ;  /* 0x0000002a1a007986 */ /* 0x0011e8000c101b08 */
.L_x_428:
[----:B------:R-:W-:Y:S05]  /*0f60*/  BSYNC B0 ;  /* 0x0000000000007941 */ /* 0x000fea0003800000 */
.L_x_427:
        /* <DEDUP_REMOVED lines=21> */
[----:B------:R-:W-:-:S04]  /*10c0*/  LEA.HI.X.SX32 R25, R47, UR7, 0x1, P0 ;  /* 0x000000072f197c11 */ /* 0x000fc800080f0eff */
[----:B------:R-:W0:Y:S02]  /*10d0*/  F2I.S64.TRUNC R26, R26 ;  /* 0x0000001a001a7311 */ /* 0x000e24000020d900 */
[----:B0-----:R0:W-:Y:S02]  /*10e0*/  STG.E.64 desc[UR8][R24.64], R26 ;  /* 0x0000001a18007986 */ /* 0x0011e4000c101b08 */
.L_x_430:
[----:B------:R-:W-:Y:S05]  /*10f0*/  BSYNC B0 ;  /* 0x0000000000007941 */ /* 0x000fea0003800000 */
.L_x_429:
        /* <DEDUP_REMOVED lines=18> */
[----:B------:R1:W-:Y:S01]  /*1220*/  @!P0 STG.E.64 desc[UR8][R24.64], RZ ;  /* 0x000000ff18008986 */ /* 0x0003e2000c101b08 */
[----:B------:R-:W-:-:S04]  /*1230*/  LEA R18, P0, R41, R18, 0x2 ;  /* 0x0000001229127211 */ /* 0x000fc800078010ff */
[----:B------:R-:W-:Y:S02]  /*1240*/  IADD3.X R19, RZ, R19, RZ, P0, !PT ;  /* 0x00000013ff137210 */ /* 0x000fe400007fe4ff */
[----:B------:R-:W-:Y:S02]  /*1250*/  ISETP.GE.U32.AND P0, PT, R18, R33, PT ;  /* 0x000000211200720c */ /* 0x000fe40003f06070 */
[C---:B0-----:R-:W-:Y:S01]  /*1260*/  @!P1 IADD3 R26, P3, R42.reuse, R26, RZ ;  /* 0x0000001a2a1a9210 */ /* 0x041fe20007f7e0ff */
[----:B-1----:R-:W-:Y:S01]  /*1270*/  IMAD.MOV.U32 R25, RZ, RZ, R38 ;  /* 0x000000ffff197224 */ /* 0x002fe200078e0026 */
[----:B------:R-:W-:Y:S02]  /*1280*/  ISETP.GE.AND.EX P0, PT, R19, R32, PT, P0 ;  /* 0x000000201300720c */ /* 0x000fe40003f06300 */
[----:B------:R-:W-:Y:S02]  /*1290*/  @!P1 LEA.HI.X.SX32 R27, R42, R27, 0x1, P3 ;  /* 0x0000001b2a1b9211 */ /* 0x000fe400018f0eff */
[----:B------:R-:W-:-:S03]  /*12a0*/  MOV R42, R39 ;  /* 0x00000027002a7202 */ /* 0x000fc60000000f00 */
[----:B------:R0:W-:Y:S02]  /*12b0*/  @!P1 STG.E.64 desc[UR8][R26.64], RZ ;  /* 0x000000ff1a009986 */ /* 0x0001e4000c101b08 */
[----:B0-----:R-:W-:Y:S01]  /*12c0*/  IMAD.MOV.U32 R27, RZ, RZ, R22 ;  /* 0x000000ffff1b7224 */ /* 0x001fe200078e0016 */
[----:B------:R-:W-:Y:S06]  /*12d0*/  BAR.SYNC.DEFER_BLOCKING 0x0 ;  /* 0x0000000000007b1d */ /* 0x000fec0000010000 */
[----:B------:R-:W-:Y:S05]  /*12e0*/  @!P0 BRA `(.L_x_431) ;  /* 0xfffffff4008c8947 */ /* 0x000fea000383ffff */
[----:B------:R-:W-:Y:S05]  /*12f0*/  EXIT ;  /* 0x000000000000794d */ /* 0x000fea0003800000 */
        .weak           $__internal_27_$__cuda_sm20_div_s64
        .type           $__internal_27_$__cuda_sm20_div_s64,@function
        .size           $__internal_27_$__cuda_sm20_div_s64,(.L_x_7536 - $__internal_27_$__cuda_sm20_div_s64)
$__internal_27_$__cuda_sm20_div_s64:
        /* <DEDUP_REMOVED lines=74> */
[----:B------:R-:W-:Y:S06]  /*17a0*/  RET.REL.NODEC R20 `(_ZN2at6native57_GLOBAL__N__cd6b329d_24_DistributionBernoulli_cu_7537a20d43distribution_elementwise_grid_stride_kernelIfLi4EZNS0_9templates4cuda21uniform_and_transformIlfPNS_17CUDAGeneratorImplEZZZNS4_16bernoulli_kernelIS7_EEvRNS_18TensorIteratorBaseEdT_ENKUlvE_clEvENKUlvE2_clEvEUlfE_EEvSA_T1_T2_EUlP24curandStatePhilox4_32_10E_ZNS1_27distribution_nullary_kernelIlf7double2S7_SJ_SE_EEvSA_SG_RKT3_T4_EUlifE_EEvlNS_15PhiloxCudaStateESF_SG_) ;  /* 0xffffffe814147950 */ /* 0x000fec0003c3ffff */
.L_x_432:
        /* <DEDUP_REMOVED lines=13> */
.L_x_7536:


//--------------------- .text._ZN2at6native57_GLOBAL__N__cd6b329d_24_DistributionBernoulli_cu_7537a20d43distribution_elementwise_grid_stride_kernelIfLi4EZNS0_9templates4cuda21uniform_and_transformIifPNS_17CUDAGeneratorImplEZZZNS4_16bernoulli_kernelIS7_EEvRNS_18TensorIteratorBaseEdT_ENKUlvE_clEvENKUlvE1_clEvEUlfE_EEvSA_T1_T2_EUlP24curandStatePhilox4_32_10E0_ZNS1_27distribution_nullary_kernelIif6float4S7_SJ_SE_EEvSA_SG_RKT3_T4_EUlifE0_EEvlNS_15PhiloxCudaStateESF_SG_ --------------------------
	.section	.text._ZN2at6native57_GLOBAL__N__cd6b329d_24_DistributionBernoulli_cu_7537a20d43distribution_elementwise_grid_stride_kernelIfLi4EZNS0_9templates4cuda21uniform_and_transformIifPNS_17CUDAGeneratorImplEZZZNS4_16bernoulli_kernelIS7_EEvRNS_18TensorIteratorBaseEdT_ENKUlvE_clEvENKUlvE1_clEvEUlfE_EEvSA_T1_T2_EUlP24curandStatePhilox4_32_10E0_ZNS1_27distribution_nullary_kernelIif6float4S7_SJ_SE_EEvSA_SG_RKT3_T4_EUlifE0_EEvlNS_15PhiloxCudaStateESF_SG_,"ax",@progbits
	.align	128
.text._ZN2at6native57_GLOBAL__N__cd6b329d_24_DistributionBernoulli_cu_7537a20d43distribution_elementwise_grid_stride_kernelIfLi4EZNS0_9templates4cuda21uniform_and_transformIifPNS_17CUDAGeneratorImplEZZZNS4_16bernoulli_kernelIS7_EEvRNS_18TensorIteratorBaseEdT_ENKUlvE_clEvENKUlvE1_clEvEUlfE_EEvSA_T1_T2_EUlP24curandStatePhilox4_32_10E0_ZNS1_27distribution_nullary_kernelIif6float4S7_SJ_SE_EEvSA_SG_RKT3_T4_EUlifE0_EEvlNS_15PhiloxCudaStateESF_SG_:
        .type           _ZN2at6native57_GLOBAL__N__cd6b329d_24_DistributionBernoulli_cu_7537a20d43distribution_elementwise_grid_stride_kernelIfLi4EZNS0_9templates4cuda21uniform_and_transformIifPNS_17CUDAGeneratorImplEZZZNS4_16bernoulli_kernelIS7_EEvRNS_18TensorIteratorBaseEdT_ENKUlvE_clEvENKUlvE1_clEvEUlfE_EEvSA_T1_T2_EUlP24curandStatePhilox4_32_10E0_ZNS1_27distribution_nullary_kernelIif6float4S7_SJ_SE_EEvSA_SG_RKT3_T4_EUlifE0_EEvlNS_15PhiloxCudaStateESF_SG_,@function
        .size           _ZN2at6native57_GLOBAL__N__cd6b329d_24_DistributionBernoulli_cu_7537a20d43distribution_elementwise_grid_stride_kernelIfLi4EZNS0_9templates4cuda21uniform_and_transformIifPNS_17CUDAGeneratorImplEZZZNS4_16bernoulli_kernelIS7_EEvRNS_18TensorIteratorBaseEdT_ENKUlvE_clEvENKUlvE1_clEvEUlfE_EEvSA_T1_T2_EUlP24curandStatePhilox4_32_10E0_ZNS1_27distribution_nullary_kernelIif6float4S7_SJ_SE_EEvSA_SG_RKT3_T4_EUlifE0_EEvlNS_15PhiloxCudaStateESF_SG_,(.L_x_7538 - _ZN2at6native57_GLOBAL__N__cd6b329d_24_DistributionBernoulli_cu_7537a20d43distribution_elementwise_grid_stride_kernelIfLi4EZNS0_9templates4cuda21uniform_and_transformIifPNS_17CUDAGeneratorImplEZZZNS4_16bernoulli_kernelIS7_EEvRNS_18TensorIteratorBaseEdT_ENKUlvE_clEvENKUlvE1_clEvEUlfE_EEvSA_T1_T2_EUlP24curandStatePhilox4_32_10E0_ZNS1_27distribution_nullary_kernelIif6float4S7_SJ_SE_EEvSA_SG_RKT3_T4_EUlifE0_EEvlNS_15PhiloxCudaStateESF_SG_)
        .other          _ZN2at6native57_GLOBAL__N__cd6b329d_24_DistributionBernoulli_cu_7537a20d43distribution_elementwise_grid_stride_kernelIfLi4EZNS0_9templates4cuda21uniform_and_transformIifPNS_17CUDAGeneratorImplEZZZNS4_16bernoulli_kernelIS7_EEvRNS_18TensorIteratorBaseEdT_ENKUlvE_clEvENKUlvE1_clEvEUlfE_EEvSA_T1_T2_EUlP24curandStatePhilox4_32_10E0_ZNS1_27distribution_nullary_kernelIif6float4S7_SJ_SE_EEvSA_SG_RKT3_T4_EUlifE0_EEvlNS_15PhiloxCudaStateESF_SG_,@"STO_CUDA_ENTRY STV_DEFAULT"
_ZN2at6native57_GLOBAL__N__cd6b329d_24_DistributionBernoulli_cu_7537a20d43distribution_elementwise_grid_stride_kernelIfLi4EZNS0_9templates4cuda21uniform_and_transformIifPNS_17CUDAGeneratorImplEZZZNS4_16bernoulli_kernelIS7_EEvRNS_18TensorIteratorBaseEdT_ENKUlvE_clEvENKUlvE1_clEvEUlfE_EEvSA_T1_T2_EUlP24curandStatePhilox4_32_10E0_ZNS1_27distribution_nullary_kernelIif6float4S7_SJ_SE_EEvSA_SG_RKT3_T4_EUlifE0_EEvlNS_15PhiloxCudaStateESF_SG_:
        /* <DEDUP_REMOVED lines=92> */
[----:B------:R-:W-:Y:S05]  /*05c0*/  CALL.REL.NOINC `($__internal_28_$__cuda_sm20_div_s64) ;  /* 0x0000004c003c7944 */ /* 0x000fea0003c00000 */
[----:B------:R-:W-:Y:S05]  /*05d0*/  BRA `(.L_x_434) ;  /* 0x00000000005c7947 */ /* 0x000fea0003800000 */
.L_x_433:
        /* <DEDUP_REMOVED lines=23> */
.L_x_434:
        /* <DEDUP_REMOVED lines=74> */
.L_x_450:
        /* <DEDUP_REMOVED lines=13> */
.L_x_436:
[----:B------:R-:W-:Y:S05]  /*0cc0*/  BSYNC B0 ;  /* 0x0000000000007941 */ /* 0x000fea0003800000 */
.L_x_435:
        /* <DEDUP_REMOVED lines=69> */
.L_x_438:
[----:B------:R-:W-:Y:S01]  /*1120*/  MOV R26, R36 ;  /* 0x00000024001a7202 */ /* 0x000fe20000000f00 */
[----:B------:R-:W-:Y:S01]  /*1130*/  IMAD.MOV.U32 R27, RZ, RZ, R33 ;  /* 0x000000ffff1b7224 */ /* 0x000fe200078e0021 */
[----:B------:R-:W-:Y:S01]  /*1140*/  MOV R34, R31 ;  /* 0x0000001f00227202 */ /* 0x000fe20000000f00 */
[----:B------:R-:W-:-:S07]  /*1150*/  IMAD.MOV.U32 R35, RZ, RZ, R24 ;  /* 0x000000ffff237224 */ /* 0x000fce00078e0018 */
.L_x_437:
        /* <DEDUP_REMOVED lines=263> */
.L_x_441:
[----:B------:R-:W-:Y:S01]  /*21d0*/  FSET.BF.LT.FTZ.AND R39, R39, R30, PT ;  /* 0x0000001e2727720a */ /* 0x000fe20003811000 */
[----:B------:R-:W-:Y:S02]  /*21e0*/  ULDC.64 UR34, c[0x0][0x3d0] ;  /* 0x0000f40000227ab9 */ /* 0x000fe40000000a00 */
[----:B------:R-:W-:-:S03]  /*21f0*/  IADD3 R26, P0, R34, UR34, RZ ;  /* 0x00000022221a7c10 */ /* 0x000fc6000ff1e0ff */
[----:B------:R-:W0:Y:S02]  /*2200*/  F2I.FTZ.TRUNC.NTZ R39, R39 ;  /* 0x0000002700277305 */ /* 0x000e24000021f100 */
[----:B------:R-:W-:-:S05]  /*2210*/  IMAD.X R27, RZ, RZ, UR35, P0 ;  /* 0x00000023ff1b7e24 */ /* 0x000fca00080e06ff */
[----:B0-----:R0:W-:Y:S03]  /*2220*/  STG.E desc[UR58][R26.64], R39 ;  /* 0x000000271a007986 */ /* 0x0011e6000c10193a */
.L_x_440:
[----:B------:R-:W-:Y:S05]  /*2230*/  BSYNC B0 ;  /* 0x0000000000007941 */ /* 0x000fea0003800000 */
.L_x_439:
        /* <DEDUP_REMOVED lines=259> */
.L_x_444:
[----:B------:R-:W-:Y:S01]  /*3270*/  FSET.BF.LT.FTZ.AND R33, R33, R30, PT ;  /* 0x0000001e2121720a */ /* 0x000fe20003811000 */
[----:B------:R-:W-:Y:S02]  /*3280*/  ULDC.64 UR34, c[0x0][0x3d0] ;  /* 0x0000f40000227ab9 */ /* 0x000fe40000000a00 */
[----:B------:R-:W-:-:S03]  /*3290*/  IADD3 R26, P0, R36, UR34, RZ ;  /* 0x00000022241a7c10 */ /* 0x000fc6000ff1e0ff */
[----:B------:R-:W0:Y:S01]  /*32a0*/  F2I.FTZ.TRUNC.NTZ R33, R33 ;  /* 0x0000002100217305 */ /* 0x000e22000021f100 */
[----:B------:R-:W-:-:S05]  /*32b0*/  IADD3.X R27, RZ, UR35, RZ, P0, !PT ;  /* 0x00000023ff1b7c10 */ /* 0x000fca00087fe4ff */
[----:B0-----:R0:W-:Y:S04]  /*32c0*/  STG.E desc[UR58][R26.64], R33 ;  /* 0x000000211a007986 */ /* 0x0011e8000c10193a */
.L_x_443:
[----:B------:R-:W-:Y:S05]  /*32d0*/  BSYNC B0 ;  /* 0x0000000000007941 */ /* 0x000fea0003800000 */
.L_x_442:
        /* <DEDUP_REMOVED lines=243> */
.L_x_447:
[----:B------:R-:W-:Y:S01]  /*4210*/  FSET.BF.LT.FTZ.AND R35, R35, R30, PT ;  /* 0x0000001e2323720a */ /* 0x000fe20003811000 */
[----:B------:R-:W-:Y:S02]  /*4220*/  ULDC.64 UR34, c[0x0][0x3d0] ;  /* 0x0000f40000227ab9 */ /* 0x000fe40000000a00 */
[----:B------:R-:W-:-:S03]  /*4230*/  IADD3 R26, P0, R33, UR34, RZ ;  /* 0x00000022211a7c10 */ /* 0x000fc6000ff1e0ff */
[----:B------:R-:W0:Y:S02]  /*4240*/  F2I.FTZ.TRUNC.NTZ R35, R35 ;  /* 0x0000002300237305 */ /* 0x000e24000021f100 */
[----:B------:R-:W-:-:S05]  /*4250*/  IMAD.X R27, RZ, RZ, UR35, P0 ;  /* 0x00000023ff1b7e24 */ /* 0x000fca00080e06ff */
[----:B0-----:R0:W-:Y:S03]  /*4260*/  STG.E desc[UR58][R26.64], R35 ;  /* 0x000000231a007986 */ /* 0x0011e6000c10193a */
.L_x_446:
[----:B------:R-:W-:Y:S05]  /*4270*/  BSYNC B0 ;  /* 0x0000000000007941 */ /* 0x000fea0003800000 */
.L_x_445:
        /* <DEDUP_REMOVED lines=243> */
.L_x_449:
[----:B------:R-:W-:Y:S01]  /*51b0*/  FSET.BF.LT.FTZ.AND R37, R37, R30, PT ;  /* 0x0000001e2525720a */ /* 0x000fe20003811000 */
[----:B------:R-:W-:Y:S02]  /*51c0*/  ULDC.64 UR34, c[0x0][0x3d0] ;  /* 0x0000f40000227ab9 */ /* 0x000fe40000000a00 */
[----:B------:R-:W-:-:S03]  /*51d0*/  IADD3 R26, P0, R33, UR34, RZ ;  /* 0x00000022211a7c10 */ /* 0x000fc6000ff1e0ff */
[----:B------:R-:W0:Y:S01]  /*51e0*/  F2I.FTZ.TRUNC.NTZ R37, R37 ;  /* 0x0000002500257305 */ /* 0x000e22000021f100 */
[----:B------:R-:W-:-:S05]  /*51f0*/  IADD3.X R27, RZ, UR35, RZ, P0, !PT ;  /* 0x00000023ff1b7c10 */ /* 0x000fca00087fe4ff */
[----:B0-----:R0:W-:Y:S04]  /*5200*/  STG.E desc[UR58][R26.64], R37 ;  /* 0x000000251a007986 */ /* 0x0011e8000c10193a */
.L_x_448:
        /* <DEDUP_REMOVED lines=11> */
        .weak           $__internal_28_$__cuda_sm20_div_s64
        .type           $__internal_28_$__cuda_sm20_div_s64,@function
        .size           $__internal_28_$__cuda_sm20_div_s64,(.L_x_7538 - $__internal_28_$__cuda_sm20_div_s64)
$__internal_28_$__cuda_sm20_div_s64:
        /* <DEDUP_REMOVED lines=74> */
[----:B------:R-:W-:Y:S06]  /*5760*/  RET.REL.NODEC R26 `(_ZN2at6native57_GLOBAL__N__cd6b329d_24_DistributionBernoulli_cu_7537a20d43distribution_elementwise_grid_stride_kernelIfLi4EZNS0_9templates4cuda21uniform_and_transformIifPNS_17CUDAGeneratorImplEZZZNS4_16bernoulli_kernelIS7_EEvRNS_18TensorIteratorBaseEdT_ENKUlvE_clEvENKUlvE1_clEvEUlfE_EEvSA_T1_T2_EUlP24curandStatePhilox4_32_10E0_ZNS1_27distribution_nullary_kernelIif6float4S7_SJ_SE_EEvSA_SG_RKT3_T4_EUlifE0_EEvlNS_15PhiloxCudaStateESF_SG_) ;  /* 0xffffffa81a247950 */ /* 0x000fec0003c3ffff */
.L_x_451:
        /* <DEDUP_REMOVED lines=9> */
.L_x_7538:


//--------------------- .text._ZN2at6native57_GLOBAL__N__cd6b329d_24_DistributionBernoulli_cu_7537a20d43distribution_elementwise_grid_stride_kernelIfLi4EZNS0_9templates4cuda21uniform_and_transformIifPNS_17CUDAGeneratorImplEZZZNS4_16bernoulli_kernelIS7_EEvRNS_18TensorIteratorBaseEdT_ENKUlvE_clEvENKUlvE1_clEvEUlfE_EEvSA_T1_T2_EUlP24curandStatePhilox4_32_10E0_ZNS1_27distribution_nullary_kernelIif6float4S7_SJ_SE_EEvSA_SG_RKT3_T4_EUlifE_EEvlNS_15PhiloxCudaStateESF_SG_ --------------------------
	.section	.text._ZN2at6native57_GLOBAL__N__cd6b329d_24_DistributionBernoulli_cu_7537a20d43distribution_elementwise_grid_stride_kernelIfLi4EZNS0_9templates4cuda21uniform_and_transformIifPNS_17CUDAGeneratorImplEZZZNS4_16bernoulli_kernelIS7_EEvRNS_18TensorIteratorBaseEdT_ENKUlvE_clEvENKUlvE1_clEvEUlfE_EEvSA_T1_T2_EUlP24curandStatePhilox4_32_10E0_ZNS1_27distribution_nullary_kernelIif6float4S7_SJ_SE_EEvSA_SG_RKT3_T4_EUlifE_EEvlNS_15PhiloxCudaStateESF_SG_,"ax",@progbits
	.align	128
.text._ZN2at6native57_GLOBAL__N__cd6b329d_24_DistributionBernoulli_cu_7537a20d43distribution_elementwise_grid_stride_kernelIfLi4EZNS0_9templates4cuda21uniform_and_transformIifPNS_17CUDAGeneratorImplEZZZNS4_16bernoulli_kernelIS7_EEvRNS_18TensorIteratorBaseEdT_ENKUlvE_clEvENKUlvE1_clEvEUlfE_EEvSA_T1_T2_EUlP24curandStatePhilox4_32_10E0_ZNS1_27distribution_nullary_kernelIif6float4S7_SJ_SE_EEvSA_SG_RKT3_T4_EUlifE_EEvlNS_15PhiloxCudaStateESF_SG_:
        .type           _ZN2at6native57_GLOBAL__N__cd6b329d_24_DistributionBernoulli_cu_7537a20d43distribution_elementwise_grid_stride_kernelIfLi4EZNS0_9templates4cuda21uniform_and_transformIifPNS_17CUDAGeneratorImplEZZZNS4_16bernoulli_kernelIS7_EEvRNS_18TensorIteratorBaseEdT_ENKUlvE_clEvENKUlvE1_clEvEUlfE_EEvSA_T1_T2_EUlP24curandStatePhilox4_32_10E0_ZNS1_27distribution_nullary_kernelIif6float4S7_SJ_SE_EEvSA_SG_RKT3_T4_EUlifE_EEvlNS_15PhiloxCudaStateESF_SG_,@function
        .size           _ZN2at6native57_GLOBAL__N__cd6b329d_24_DistributionBernoulli_cu_7537a20d43distribution_elementwise_grid_stride_kernelIfLi4EZNS0_9templates4cuda21uniform_and_transformIifPNS_17CUDAGeneratorImplEZZZNS4_16bernoulli_kernelIS7_EEvRNS_18TensorIteratorBaseEdT_ENKUlvE_clEvENKUlvE1_clEvEUlfE_EEvSA_T1_T2_EUlP24curandStatePhilox4_32_10E0_ZNS1_27distribution_nullary_kernelIif6float4S7_SJ_SE_EEvSA_SG_RKT3_T4_EUlifE_EEvlNS_15PhiloxCudaStateESF_SG_,(.L_x_7540 - _ZN2at6native57_GLOBAL__N__cd6b329d_24_DistributionBernoulli_cu_7537a20d43distribution_elementwise_grid_stride_kernelIfLi4EZNS0_9templates4cuda21uniform_and_transformIifPNS_17CUDAGeneratorImplEZZZNS4_16bernoulli_kernelIS7_EEvRNS_18TensorIteratorBaseEdT_ENKUlvE_clEvENKUlvE1_clEvEUlfE_EEvSA_T1_T2_EUlP24curandStatePhilox4_32_10E0_ZNS1_27distribution_nullary_kernelIif6float4S7_SJ_SE_EEvSA_SG_RKT3_T4_EUlifE_EEvlNS_15PhiloxCudaStateESF_SG_)
        .other          _ZN2at6native57_GLOBAL__N__cd6b329d_24_DistributionBernoulli_cu_7537a20d43distribution_elementwise_grid_stride_kernelIfLi4EZNS0_9templates4cuda21uniform_and_transformIifPNS_17CUDAGeneratorImplEZZZNS4_16bernoulli_kernelIS7_EEvRNS_18TensorIteratorBaseEdT_ENKUlvE_clEvENKUlvE1_clEvEUlfE_EEvSA_T1_T2_EUlP24curandStatePhilox4_32_10E0_ZNS1_27distribution_nullary_kernelIif6float4S7_SJ_SE_EEvSA_SG_RKT3_T4_EUlifE_EEvlNS_15PhiloxCudaStateESF_SG_,@"STO_CUDA_ENTRY STV_DEFAULT"
_ZN2at6native57_GLOBAL__N__cd6b329d_24_DistributionBernoulli_cu_7537a20d43distribution_elementwise_grid_stride_kernelIfLi4EZNS0_9templates4cuda21uniform_and_transformIifPNS_17CUDAGeneratorImplEZZZNS4_16bernoulli_kernelIS7_EEvRNS_18TensorIteratorBaseEdT_ENKUlvE_clEvENKUlvE1_clEvEUlfE_EEvSA_T1_T2_EUlP24curandStatePhilox4_32_10E0_ZNS1_27distribution_nullary_kernelIif6float4S7_SJ_SE_EEvSA_SG_RKT3_T4_EUlifE_EEvlNS_15PhiloxCudaStateESF_SG_:
        /* <DEDUP_REMOVED lines=92> */
[----:B------:R-:W-:Y:S05]  /*05c0*/  CALL.REL.NOINC `($__internal_29_$__cuda_sm20_div_s64) ;  /* 0x0000000c002c7944 */ /* 0x000fea0003c00000 */
[----:B------:R-:W-:Y:S02]  /*05d0*/  IMAD.MOV.U32 R24, RZ, RZ, R26 ;  /* 0x000000ffff187224 */ /* 0x000fe400078e001a */
[----:B------:R-:W-:Y:S01]  /*05e0*/  IMAD.MOV.U32 R25, RZ, RZ, R27 ;  /* 0x000000ffff197224 */ /* 0x000fe200078e001b */
[----:B------:R-:W-:Y:S06]  /*05f0*/  BRA `(.L_x_453) ;  /* 0x00000000005c7947 */ /* 0x000fec0003800000 */
.L_x_452:
        /* <DEDUP_REMOVED lines=23> */
.L_x_453:
        /* <DEDUP_REMOVED lines=27> */
.L_x_465:
        /* <DEDUP_REMOVED lines=13> */
.L_x_455:
[----:B------:R-:W-:Y:S05]  /*09f0*/  BSYNC B0 ;  /* 0x0000000000007941 */ /* 0x000fea0003800000 */
.L_x_454:
        /* <DEDUP_REMOVED lines=60> */
.L_x_457:
[----:B------:R-:W-:Y:S01]  /*0dc0*/  IMAD.MOV.U32 R26, RZ, RZ, R35 ;  /* 0x000000ffff1a7224 */ /* 0x000fe200078e0023 */
[----:B------:R-:W-:Y:S01]  /*0dd0*/  MOV R45, R28 ;  /* 0x0000001c002d7202 */ /* 0x000fe20000000f00 */
[----:B------:R-:W-:Y:S02]  /*0de0*/  IMAD.MOV.U32 R46, RZ, RZ, R33 ;  /* 0x000000ffff2e7224 */ /* 0x000fe400078e0021 */
[----:B------:R-:W-:-:S07]  /*0df0*/  IMAD.MOV.U32 R32, RZ, RZ, R30 ;  /* 0x000000ffff207224 */ /* 0x000fce00078e001e */
.L_x_456:
        /* <DEDUP_REMOVED lines=12> */
[----:B0-----:R0:W-:Y:S03]  /*0ec0*/  STG.E desc[UR8][R26.64], R35 ;  /* 0x000000231a007986 */ /* 0x0011e6000c101908 */
.L_x_459:
[----:B------:R-:W-:Y:S05]  /*0ed0*/  BSYNC B0 ;  /* 0x0000000000007941 */ /* 0x000fea0003800000 */
.L_x_458:
        /* <DEDUP_REMOVED lines=26> */
[----:B0-----:R0:W-:Y:S04]  /*1080*/  STG.E desc[UR8][R26.64], R45 ;  /* 0x0000002d1a007986 */ /* 0x0011e8000c101908 */
.L_x_461:
[----:B------:R-:W-:Y:S05]  /*1090*/  BSYNC B0 ;  /* 0x0000000000007941 */ /* 0x000fea0003800000 */
.L_x_460:
        /* <DEDUP_REMOVED lines=9> */
[----:B0-----:R1:W-:Y:S04]  /*1130*/  STG.E desc[UR8][R26.64], R45 ;  /* 0x0000002d1a007986 */ /* 0x0013e8000c101908 */
.L_x_463:
[----:B------:R-:W-:Y:S05]  /*1140*/  BSYNC B0 ;  /* 0x0000000000007941 */ /* 0x000fea0003800000 */
.L_x_462:
[----:B------:R-:W-:Y:S01]  /*1150*/  FFMA.FTZ R32, R32, R33, 1.1641532182693481445e-10 ;  /* 0x2f00000020207423 */ /* 0x000fe20000010021 */
[----:B------:R-:W-:Y:S06]  /*1160*/  @P0 BRA `(.L_x_464) ;  /* 0x0000000000180947 */ /* 0x000fec0003800000 */
[----:B------:R-:W-:Y:S01]  /*1170*/  FSET.BF.LT.FTZ.AND R32, R32, R39, PT ;  /* 0x000000272020720a */ /* 0x000fe20003811000 */
[----:B------:R-:W-:-:S03]  /*1180*/  IMAD R35, R35, UR5, RZ ;  /* 0x0000000523237c24 */ /* 0x000fc6000f8e02ff */
[----:B------:R-:W2:Y:S02]  /*1190*/  F2I.FTZ.TRUNC.NTZ R33, R32 ;  /* 0x0000002000217305 */ /* 0x000ea4000021f100 */
[----:B01----:R-:W-:-:S04]  /*11a0*/  IADD3 R26, P0, R35, UR6, RZ ;  /* 0x00000006231a7c10 */ /* 0x003fc8000ff1e0ff */
[----:B------:R-:W-:-:S05]  /*11b0*/  LEA.HI.X.SX32 R27, R35, UR7, 0x1, P0 ;  /* 0x00000007231b7c11 */ /* 0x000fca00080f0eff */
[----:B--2---:R2:W-:Y:S04]  /*11c0*/  STG.E desc[UR8][R26.64], R33 ;  /* 0x000000211a007986 */ /* 0x0045e8000c101908 */
.L_x_464:
        /* <DEDUP_REMOVED lines=11> */
        .weak           $__internal_29_$__cuda_sm20_div_s64
        .type           $__internal_29_$__cuda_sm20_div_s64,@function
        .size           $__internal_29_$__cuda_sm20_div_s64,(.L_x_7540 - $__internal_29_$__cuda_sm20_div_s64)
$__internal_29_$__cuda_sm20_div_s64:
        /* <DEDUP_REMOVED lines=74> */
[----:B------:R-:W-:Y:S06]  /*1720*/  RET.REL.NODEC R24 `(_ZN2at6native57_GLOBAL__N__cd6b329d_24_DistributionBernoulli_cu_7537a20d43distribution_elementwise_grid_stride_kernelIfLi4EZNS0_9templates4cuda21uniform_and_transformIifPNS_17CUDAGeneratorImplEZZZNS4_16bernoulli_kernelIS7_EEvRNS_18TensorIteratorBaseEdT_ENKUlvE_clEvENKUlvE1_clEvEUlfE_EEvSA_T1_T2_EUlP24curandStatePhilox4_32_10E0_ZNS1_27distribution_nullary_kernelIif6float4S7_SJ_SE_EEvSA_SG_RKT3_T4_EUlifE_EEvlNS_15PhiloxCudaStateESF_SG_) ;  /* 0xffffffe818347950 */ /* 0x000fec0003c3ffff */
.L_x_466:
        /* <DEDUP_REMOVED lines=13> */
.L_x_7540:


//--------------------- .text._ZN2at6native57_GLOBAL__N__cd6b329d_24_DistributionBernoulli_cu_7537a20d43distribution_elementwise_grid_stride_kernelIfLi4EZNS0_9templates4cuda21uniform_and_transformIifPNS_17CUDAGeneratorImplEZZZNS4_16bernoulli_kernelIS7_EEvRNS_18TensorIteratorBaseEdT_ENKUlvE_clEvENKUlvE1_clEvEUlfE_EEvSA_T1_T2_EUlP24curandStatePhilox4_32_10E_ZNS1_27distribution_nullary_kernelIif7double2S7_SJ_SE_EEvSA_SG_RKT3_T4_EUlifE0_EEvlNS_15PhiloxCudaStateESF_SG_ --------------------------
	.section	.text._ZN2at6native57_GLOBAL__N__cd6b329d_24_DistributionBernoulli_cu_7537a20d43distribution_elementwise_grid_stride_kernelIfLi4EZNS0_9templates4cuda21uniform_and_transformIifPNS_17CUDAGeneratorImplEZZZNS4_16bernoulli_kernelIS7_EEvRNS_18TensorIteratorBaseEdT_ENKUlvE_clEvENKUlvE1_clEvEUlfE_EEvSA_T1_T2_EUlP24curandStatePhilox4_32_10E_ZNS1_27distribution_nullary_kernelIif7double2S7_SJ_SE_EEvSA_SG_RKT3_T4_EUlifE0_EEvlNS_15PhiloxCudaStateESF_SG_,"ax",@progbits
	.align	128
.text._ZN2at6native57_GLOBAL__N__cd6b329d_24_DistributionBernoulli_cu_7537a20d43distribution_elementwise_grid_stride_kernelIfLi4EZNS0_9templates4cuda21uniform_and_transformIifPNS_17CUDAGeneratorImplEZZZNS4_16bernoulli_kernelIS7_EEvRNS_18TensorIteratorBaseEdT_ENKUlvE_clEvENKUlvE1_clEvEUlfE_EEvSA_T1_T2_EUlP24curandStatePhilox4_32_10E_ZNS1_27distribution_nullary_kernelIif7double2S7_SJ_SE_EEvSA_SG_RKT3_T4_EUlifE0_EEvlNS_15PhiloxCudaStateESF_SG_:
        .type           _ZN2at6native57_GLOBAL__N__cd6b329d_24_DistributionBernoulli_cu_7537a20d43distribution_elementwise_grid_stride_kernelIfLi4EZNS0_9templates4cuda21uniform_and_transformIifPNS_17CUDAGeneratorImplEZZZNS4_16bernoulli_kernelIS7_EEvRNS_18TensorIteratorBaseEdT_ENKUlvE_clEvENKUlvE1_clEvEUlfE_EEvSA_T1_T2_EUlP24curandStatePhilox4_32_10E_ZNS1_27distribution_nullary_kernelIif7double2S7_SJ_SE_EEvSA_SG_RKT3_T4_EUlifE0_EEvlNS_15PhiloxCudaStateESF_SG_,@function
        .size           _ZN2at6native57_GLOBAL__N__cd6b329d_24_DistributionBernoulli_cu_7537a20d43distribution_elementwise_grid_stride_kernelIfLi4EZNS0_9templates4cuda21uniform_and_transformIifPNS_17CUDAGeneratorImplEZZZNS4_16bernoulli_kernelIS7_EEvRNS_18TensorIteratorBaseEdT_ENKUlvE_clEvENKUlvE1_clEvEUlfE_EEvSA_T1_T2_EUlP24curandStatePhilox4_32_10E_ZNS1_27distribution_nullary_kernelIif7double2S7_SJ_SE_EEvSA_SG_RKT3_T4_EUlifE0_EEvlNS_15PhiloxCudaStateESF_SG_,(.L_x_7542 - _ZN2at6native57_GLOBAL__N__cd6b329d_24_DistributionBernoulli_cu_7537a20d43distribution_elementwise_grid_stride_kernelIfLi4EZNS0_9templates4cuda21uniform_and_transformIifPNS_17CUDAGeneratorImplEZZZNS4_16bernoulli_kernelIS7_EEvRNS_18TensorIteratorBaseEdT_ENKUlvE_clEvENKUlvE1_clEvEUlfE_EEvSA_T1_T2_EUlP24curandStatePhilox4_32_10E_ZNS1_27distribution_nullary_kernelIif7double2S7_SJ_SE_EEvSA_SG_RKT3_T4_EUlifE0_EEvlNS_15PhiloxCudaStateESF_SG_)
        .other          _ZN2at6native57_GLOBAL__N__cd6b329d_24_DistributionBernoulli_cu_7537a20d43distribution_elementwise_grid_stride_kernelIfLi4EZNS0_9templates4cuda21uniform_and_transformIifPNS_17CUDAGeneratorImplEZZZNS4_16bernoulli_kernelIS7_EEvRNS_18TensorIteratorBaseEdT_ENKUlvE_clEvENKUlvE1_clEvEUlfE_EEvSA_T1_T2_EUlP24curandStatePhilox4_32_10E_ZNS1_27distribution_nullary_kernelIif7double2S7_SJ_SE_EEvSA_SG_RKT3_T4_EUlifE0_EEvlNS_15PhiloxCudaStateESF_SG_,@"STO_CUDA_ENTRY STV_DEFAULT"
_ZN2at6native57_GLOBAL__N__cd6b329d_24_DistributionBernoulli_cu_7537a20d43distribution_elementwise_grid_stride_kernelIfLi4EZNS0_9templates4cuda21uniform_and_transformIifPNS_17CUDAGeneratorImplEZZZNS4_16bernoulli_kernelIS7_EEvRNS_18TensorIteratorBaseEdT_ENKUlvE_clEvENKUlvE1_clEvEUlfE_EEvSA_T1_T2_EUlP24curandStatePhilox4_32_10E_ZNS1_27distribution_nullary_kernelIif7double2S7_SJ_SE_EEvSA_SG_RKT3_T4_EUlifE0_EEvlNS_15PhiloxCudaStateESF_SG_:
        /* <DEDUP_REMOVED lines=92> */
[----:B------:R-:W-:Y:S05]  /*05c0*/  CALL.REL.NOINC `($__internal_30_$__cuda_sm20_div_s64) ;  /* 0x0000004c00547944 */ /* 0x000fea0003c00000 */
[----:B------:R-:W-:Y:S05]  /*05d0*/  BRA `(.L_x_468) ;  /* 0x0000000000587947 */ /* 0x000fea0003800000 */
.L_x_467:
        /* <DEDUP_REMOVED lines=22> */
.L_x_468:
        /* <DEDUP_REMOVED lines=74> */
.L_x_484:
        /* <DEDUP_REMOVED lines=13> */
.L_x_470:
[----:B------:R-:W-:Y:S05]  /*0cb0*/  BSYNC B0 ;  /* 0x0000000000007941 */ /* 0x000fea0003800000 */
.L_x_469:
        /* <DEDUP_REMOVED lines=69> */
.L_x_472:
[----:B------:R-:W-:Y:S01]  /*1110*/  IMAD.MOV.U32 R35, RZ, RZ, R36 ;  /* 0x000000ffff237224 */ /* 0x000fe200078e0024 */
[----:B------:R-:W-:Y:S01]  /*1120*/  MOV R39, R26 ;  /* 0x0000001a00277202 */ /* 0x000fe20000000f00 */
[----:B------:R-:W-:Y:S01]  /*1130*/  IMAD.MOV.U32 R25, RZ, RZ, R33 ;  /* 0x000000ffff197224 */ /* 0x000fe200078e0021 */
[----:B------:R-:W-:-:S07]  /*1140*/  MOV R24, R22 ;  /* 0x0000001600187202 */ /* 0x000fce0000000f00 */
.L_x_471:
        /* <DEDUP_REMOVED lines=252> */
.L_x_475:
        /* <DEDUP_REMOVED lines=10> */
[----:B0-----:R0:W-:Y:S03]  /*21b0*/  STG.E desc[UR58][R26.64], R39 ;  /* 0x000000271a007986 */ /* 0x0011e6000c10193a */
.L_x_474:
[----:B------:R-:W-:Y:S05]  /*21c0*/  BSYNC B0 ;  /* 0x0000000000007941 */ /* 0x000fea0003800000 */
.L_x_473:
        /* <DEDUP_REMOVED lines=247> */
.L_x_478:
        /* <DEDUP_REMOVED lines=10> */
[----:B0-----:R0:W-:Y:S02]  /*31e0*/  STG.E desc[UR58][R26.64], R37 ;  /* 0x000000251a007986 */ /* 0x0011e4000c10193a */
.L_x_477:
[----:B------:R-:W-:Y:S05]  /*31f0*/  BSYNC B0 ;  /* 0x0000000000007941 */ /* 0x000fea0003800000 */
.L_x_476:
        /* <DEDUP_REMOVED lines=255> */
.L_x_481:
[----:B------:R-:W-:Y:S02]  /*41f0*/  ULDC.64 UR34, c[0x0][0x3d0] ;  /* 0x0000f40000227ab9 */ /* 0x000fe40000000a00 */
[----:B------:R-:W-:-:S05]  /*4200*/  IADD3 R26, P0, R26, UR34, RZ ;  /* 0x000000221a1a7c10 */ /* 0x000fca000ff1e0ff */
[----:B------:R-:W-:-:S05]  /*4210*/  IMAD.X R27, RZ, RZ, UR35, P0 ;  /* 0x00000023ff1b7e24 */ /* 0x000fca00080e06ff */
[----:B------:R1:W-:Y:S03]  /*4220*/  STG.E desc[UR58][R26.64], RZ ;  /* 0x000000ff1a007986 */ /* 0x0003e6000c10193a */
.L_x_480:
[----:B------:R-:W-:Y:S05]  /*4230*/  BSYNC B0 ;  /* 0x0000000000007941 */ /* 0x000fea0003800000 */
.L_x_479:
        /* <DEDUP_REMOVED lines=255> */
.L_x_483:
[----:B------:R-:W-:Y:S02]  /*5230*/  ULDC.64 UR34, c[0x0][0x3d0] ;  /* 0x0000f40000227ab9 */ /* 0x000fe40000000a00 */
[----:B------:R-:W-:-:S04]  /*5240*/  IADD3 R26, P0, R26, UR34, RZ ;  /* 0x000000221a1a7c10 */ /* 0x000fc8000ff1e0ff */
[----:B------:R-:W-:-:S05]  /*5250*/  IADD3.X R27, RZ, UR35, RZ, P0, !PT ;  /* 0x00000023ff1b7c10 */ /* 0x000fca00087fe4ff */
[----:B------:R2:W-:Y:S04]  /*5260*/  STG.E desc[UR58][R26.64], RZ ;  /* 0x000000ff1a007986 */ /* 0x0005e8000c10193a */
.L_x_482:
        /* <DEDUP_REMOVED lines=11> */
        .weak           $__internal_30_$__cuda_sm20_div_s64
        .type           $__internal_30_$__cuda_sm20_div_s64,@function
        .size           $__internal_30_$__cuda_sm20_div_s64,(.L_x_7542 - $__internal_30_$__cuda_sm20_div_s64)
$__internal_30_$__cuda_sm20_div_s64:
        /* <DEDUP_REMOVED lines=74> */
[----:B------:R-:W-:Y:S06]  /*57c0*/  RET.REL.NODEC R26 `(_ZN2at6native57_GLOBAL__N__cd6b329d_24_DistributionBernoulli_cu_7537a20d43distribution_elementwise_grid_stride_kernelIfLi4EZNS0_9templates4cuda21uniform_and_transformIifPNS_17CUDAGeneratorImplEZZZNS4_16bernoulli_kernelIS7_EEvRNS_18TensorIteratorBaseEdT_ENKUlvE_clEvENKUlvE1_clEvEUlfE_EEvSA_T1_T2_EUlP24curandStatePhilox4_32_10E_ZNS1_27distribution_nullary_kernelIif7double2S7_SJ_SE_EEvSA_SG_RKT3_T4_EUlifE0_EEvlNS_15PhiloxCudaStateESF_SG_) ;  /* 0xffffffa81a0c7950 */ /* 0x000fec0003c3ffff */
.L_x_485:
        /* <DEDUP_REMOVED lines=11> */
.L_x_7542:


//--------------------- .text._ZN2at6native57_GLOBAL__N__cd6b329d_24_DistributionBernoulli_cu_7537a20d43distribution_elementwise_grid_stride_kernelIfLi4EZNS0_9templates4cuda21uniform_and_transformIifPNS_17CUDAGeneratorImplEZZZNS4_16bernoulli_kernelIS7_EEvRNS_18TensorIteratorBaseEdT_ENKUlvE_clEvENKUlvE1_clEvEUlfE_EEvSA_T1_T2_EUlP24curandStatePhilox4_32_10E_ZNS1_27distribution_nullary_kernelIif7double2S7_SJ_SE_EEvSA_SG_RKT3_T4_EUlifE_EEvlNS_15PhiloxCudaStateESF_SG_ --------------------------
	.section	.text._ZN2at6native57_GLOBAL__N__cd6b329d_24_DistributionBernoulli_cu_7537a20d43distribution_elementwise_grid_stride_kernelIfLi4EZNS0_9templates4cuda21uniform_and_transformIifPNS_17CUDAGeneratorImplEZZZNS4_16bernoulli_kernelIS7_EEvRNS_18TensorIteratorBaseEdT_ENKUlvE_clEvENKUlvE1_clEvEUlfE_EEvSA_T1_T2_EUlP24curandStatePhilox4_32_10E_ZNS1_27distribution_nullary_kernelIif7double2S7_SJ_SE_EEvSA_SG_RKT3_T4_EUlifE_EEvlNS_15PhiloxCudaStateESF_SG_,"ax",@progbits
	.align	128
.text._ZN2at6native57_GLOBAL__N__cd6b329d_24_DistributionBernoulli_cu_7537a20d43distribution_elementwise_grid_stride_kernelIfLi4EZNS0_9templates4cuda21uniform_and_transformIifPNS_17CUDAGeneratorImplEZZZNS4_16bernoulli_kernelIS7_EEvRNS_18TensorIteratorBaseEdT_ENKUlvE_clEvENKUlvE1_clEvEUlfE_EEvSA_T1_T2_EUlP24curandStatePhilox4_32_10E_ZNS1_27distribution_nullary_kernelIif7double2S7_SJ_SE_EEvSA_SG_RKT3_T4_EUlifE_EEvlNS_15PhiloxCudaStateESF_SG_:
        .type           _ZN2at6native57_GLOBAL__N__cd6b329d_24_DistributionBernoulli_cu_7537a20d43distribution_elementwise_grid_stride_kernelIfLi4EZNS0_9templates4cuda21uniform_and_transformIifPNS_17CUDAGeneratorImplEZZZNS4_16bernoulli_kernelIS7_EEvRNS_18TensorIteratorBaseEdT_ENKUlvE_clEvENKUlvE1_clEvEUlfE_EEvSA_T1_T2_EUlP24curandStatePhilox4_32_10E_ZNS1_27distribution_nullary_kernelIif7double2S7_SJ_SE_EEvSA_SG_RKT3_T4_EUlifE_EEvlNS_15PhiloxCudaStateESF_SG_,@function
        .size           _ZN2at6native57_GLOBAL__N__cd6b329d_24_DistributionBernoulli_cu_7537a20d43distribution_elementwise_grid_stride_kernelIfLi4EZNS0_9templates4cuda21uniform_and_transformIifPNS_17CUDAGeneratorImplEZZZNS4_16bernoulli_kernelIS7_EEvRNS_18TensorIteratorBaseEdT_ENKUlvE_clEvENKUlvE1_clEvEUlfE_EEvSA_T1_T2_EUlP24curandStatePhilox4_32_10E_ZNS1_27distribution_nullary_kernelIif7double2S7_SJ_SE_EEvSA_SG_RKT3_T4_EUlifE_EEvlNS_15PhiloxCudaStateESF_SG_,(.L_x_7544 - _ZN2at6native57_GLOBAL__N__cd6b329d_24_DistributionBernoulli_cu_7537a20d43distribution_elementwise_grid_stride_kernelIfLi4EZNS0_9templates4cuda21uniform_and_transformIifPNS_17CUDAGeneratorImplEZZZNS4_16bernoulli_kernelIS7_EEvRNS_18TensorIteratorBaseEdT_ENKUlvE_clEvENKUlvE1_clEvEUlfE_EEvSA_T1_T2_EUlP24curandStatePhilox4_32_10E_ZNS1_27distribution_nullary_kernelIif7double2S7_SJ_SE_EEvSA_SG_RKT3_T4_EUlifE_EEvlNS_15PhiloxCudaStateESF_SG_)
        .other          _ZN2at6native57_GLOBAL__N__cd6b329d_24_DistributionBernoulli_cu_7537a20d43distribution_elementwise_grid_stride_kernelIfLi4EZNS0_9templates4cuda21uniform_and_transformIifPNS_17CUDAGeneratorImplEZZZNS4_16bernoulli_kernelIS7_EEvRNS_18TensorIteratorBaseEdT_ENKUlvE_clEvENKUlvE1_clEvEUlfE_EEvSA_T1_T2_EUlP24curandStatePhilox4_32_10E_ZNS1_27distribution_nullary_kernelIif7double2S7_SJ_SE_EEvSA_SG_RKT3_T4_EUlifE_EEvlNS_15PhiloxCudaStateESF_SG_,@"STO_CUDA_ENTRY STV_DEFAULT"
_ZN2at6native57_GLOBAL__N__cd6b329d_24_DistributionBernoulli_cu_7537a20d43distribution_elementwise_grid_stride_kernelIfLi4EZNS0_9templates4cuda21uniform_and_transformIifPNS_17CUDAGeneratorImplEZZZNS4_16bernoulli_kernelIS7_EEvRNS_18TensorIteratorBaseEdT_ENKUlvE_clEvENKUlvE1_clEvEUlfE_EEvSA_T1_T2_EUlP24curandStatePhilox4_32_10E_ZNS1_27distribution_nullary_kernelIif7double2S7_SJ_SE_EEvSA_SG_RKT3_T4_EUlifE_EEvlNS_15PhiloxCudaStateESF_SG_:
        /* <DEDUP_REMOVED lines=92> */
[----:B------:R-:W-:Y:S05]  /*05c0*/  CALL.REL.NOINC `($__internal_31_$__cuda_sm20_div_s64) ;  /* 0x0000000c004c7944 */ /* 0x000fea0003c00000 */
[----:B------:R-:W-:Y:S01]  /*05d0*/  MOV R20, R22 ;  /* 0x0000001600147202 */ /* 0x000fe20000000f00 */
[----:B------:R-:W-:Y:S01]  /*05e0*/  IMAD.MOV.U32 R21, RZ, RZ, R23 ;  /* 0x000000ffff157224 */ /* 0x000fe200078e0017 */
[----:B------:R-:W-:Y:S06]  /*05f0*/  BRA `(.L_x_487) ;  /* 0x00000000005c7947 */ /* 0x000fec0003800000 */
.L_x_486:
        /* <DEDUP_REMOVED lines=23> */
.L_x_487:
        /* <DEDUP_REMOVED lines=27> */
.L_x_496:
        /* <DEDUP_REMOVED lines=13> */
.L_x_489:
[----:B------:R-:W-:Y:S05]  /*09f0*/  BSYNC B0 ;  /* 0x0000000000007941 */ /* 0x000fea0003800000 */
.L_x_488:
        /* <DEDUP_REMOVED lines=60> */
.L_x_491:
[----:B------:R-:W-:Y:S01]  /*0dc0*/  IMAD.MOV.U32 R41, RZ, RZ, R43 ;  /* 0x000000ffff297224 */ /* 0x000fe200078e002b */
[----:B------:R-:W-:Y:S01]  /*0dd0*/  MOV R26, R24 ;  /* 0x00000018001a7202 */ /* 0x000fe20000000f00 */
[----:B------:R-:W-:Y:S02]  /*0de0*/  IMAD.MOV.U32 R40, RZ, RZ, R38 ;  /* 0x000000ffff287224 */ /* 0x000fe400078e0026 */
[----:B------:R-:W-:-:S07]  /*0df0*/  IMAD.MOV.U32 R42, RZ, RZ, R22 ;  /* 0x000000ffff2a7224 */ /* 0x000fce00078e0016 */
.L_x_490:
        /* <DEDUP_REMOVED lines=21> */
[----:B0-----:R0:W-:Y:S04]  /*0f50*/  STG.E desc[UR8][R26.64], R41 ;  /* 0x000000291a007986 */ /* 0x0011e8000c101908 */
.L_x_493:
[----:B------:R-:W-:Y:S05]  /*0f60*/  BSYNC B0 ;  /* 0x0000000000007941 */ /* 0x000fea0003800000 */
.L_x_492:
        /* <DEDUP_REMOVED lines=23> */
[----:B0-----:R0:W-:Y:S02]  /*10e0*/  STG.E desc[UR8][R26.64], R47 ;  /* 0x0000002f1a007986 */ /* 0x0011e4000c101908 */
.L_x_495:
[----:B------:R-:W-:Y:S05]  /*10f0*/  BSYNC B0 ;  /* 0x0000000000007941 */ /* 0x000fea0003800000 */
.L_x_494:
        /* <DEDUP_REMOVED lines=27> */
[----:B------:R0:W-:Y:S02]  /*12b0*/  @!P1 STG.E desc[UR8][R26.64], RZ ;  /* 0x000000ff1a009986 */ /* 0x0001e4000c101908 */
[----:B0-----:R-:W-:Y:S01]  /*12c0*/  IMAD.MOV.U32 R27, RZ, RZ, R22 ;  /* 0x000000ffff1b7224 */ /* 0x001fe200078e0016 */
[----:B------:R-:W-:Y:S06]  /*12d0*/  BAR.SYNC.DEFER_BLOCKING 0x0 ;  /* 0x0000000000007b1d */ /* 0x000fec0000010000 */
[----:B------:R-:W-:Y:S05]  /*12e0*/  @!P0 BRA `(.L_x_496) ;  /* 0xfffffff4008c8947 */ /* 0x000fea000383ffff */
[----:B------:R-:W-:Y:S05]  /*12f0*/  EXIT ;  /* 0x000000000000794d */ /* 0x000fea0003800000 */
        .weak           $__internal_31_$__cuda_sm20_div_s64
        .type           $__internal_31_$__cuda_sm20_div_s64,@function
        .size           $__internal_31_$__cuda_sm20_div_s64,(.L_x_7544 - $__internal_31_$__cuda_sm20_div_s64)
$__internal_31_$__cuda_sm20_div_s64:
        /* <DEDUP_REMOVED lines=74> */
[----:B------:R-:W-:Y:S06]  /*17a0*/  RET.REL.NODEC R20 `(_ZN2at6native57_GLOBAL__N__cd6b329d_24_DistributionBernoulli_cu_7537a20d43distribution_elementwise_grid_stride_kernelIfLi4EZNS0_9templates4cuda21uniform_and_transformIifPNS_17CUDAGeneratorImplEZZZNS4_16bernoulli_kernelIS7_EEvRNS_18TensorIteratorBaseEdT_ENKUlvE_clEvENKUlvE1_clEvEUlfE_EEvSA_T1_T2_EUlP24curandStatePhilox4_32_10E_ZNS1_27distribution_nullary_kernelIif7double2S7_SJ_SE_EEvSA_SG_RKT3_T4_EUlifE_EEvlNS_15PhiloxCudaStateESF_SG_) ;  /* 0xffffffe814147950 */ /* 0x000fec0003c3ffff */
.L_x_497:
        /* <DEDUP_REMOVED lines=13> */
.L_x_7544:


//--------------------- .text._ZN2at6native57_GLOBAL__N__cd6b329d_24_DistributionBernoulli_cu_7537a20d43distribution_elementwise_grid_stride_kernelIfLi4EZNS0_9templates4cuda21uniform_and_transformIafPNS_17CUDAGeneratorImplEZZZNS4_16bernoulli_kernelIS7_EEvRNS_18TensorIteratorBaseEdT_ENKUlvE_clEvENKUlvE0_clEvEUlfE_EEvSA_T1_T2_EUlP24curandStatePhilox4_32_10E0_ZNS1_27distribution_nullary_kernelIaf6float4S7_SJ_SE_EEvSA_SG_RKT3_T4_EUlifE0_EEvlNS_15PhiloxCudaStateESF_SG_ --------------------------
	.section	.text._ZN2at6native57_GLOBAL__N__cd6b329d_24_DistributionBernoulli_cu_7537a20d43distribution_elementwise_grid_stride_kernelIfLi4EZNS0_9templates4cuda21uniform_and_transformIafPNS_17CUDAGeneratorImplEZZZNS4_16bernoulli_kernelIS7_EEvRNS_18TensorIteratorBaseEdT_ENKUlvE_clEvENKUlvE0_clEvEUlfE_EEvSA_T1_T2_EUlP24curandStatePhilox4_32_10E0_ZNS1_27distribution_nullary_kernelIaf6float4S7_SJ_SE_EEvSA_SG_RKT3_T4_EUlifE0_EEvlNS_15PhiloxCudaStateESF_SG_,"ax",@progbits
	.align	128
.text._ZN2at6native57_GLOBAL__N__cd6b329d_24_DistributionBernoulli_cu_7537a20d43distribution_elementwise_grid_stride_kernelIfLi4EZNS0_9templates4cuda21uniform_and_transformIafPNS_17CUDAGeneratorImplEZZZNS4_16bernoulli_kernelIS7_EEvRNS_18TensorIteratorBaseEdT_ENKUlvE_clEvENKUlvE0_clEvEUlfE_EEvSA_T1_T2_EUlP24curandStatePhilox4_32_10E0_ZNS1_27distribution_nullary_kernelIaf6float4S7_SJ_SE_EEvSA_SG_RKT3_T4_EUlifE0_EEvlNS_15PhiloxCudaStateESF_SG_:
        .type           _ZN2at6native57_GLOBAL__N__cd6b329d_24_DistributionBernoulli_cu_7537a20d43distribution_elementwise_grid_stride_kernelIfLi4EZNS0_9templates4cuda21uniform_and_transformIafPNS_17CUDAGeneratorImplEZZZNS4_16bernoulli_kernelIS7_EEvRNS_18TensorIteratorBaseEdT_ENKUlvE_clEvENKUlvE0_clEvEUlfE_EEvSA_T1_T2_EUlP24curandStatePhilox4_32_10E0_ZNS1_27distribution_nullary_kernelIaf6float4S7_SJ_SE_EEvSA_SG_RKT3_T4_EUlifE0_EEvlNS_15PhiloxCudaStateESF_SG_,@function
        .size           _ZN2at6native57_GLOBAL__N__cd6b329d_24_DistributionBernoulli_cu_7537a20d43distribution_elementwise_grid_stride_kernelIfLi4EZNS0_9templates4cuda21uniform_and_transformIafPNS_17CUDAGeneratorImplEZZZNS4_16bernoulli_kernelIS7_EEvRNS_18TensorIteratorBaseEdT_ENKUlvE_clEvENKUlvE0_clEvEUlfE_EEvSA_T1_T2_EUlP24curandStatePhilox4_32_10E0_ZNS1_27distribution_nullary_kernelIaf6float4S7_SJ_SE_EEvSA_SG_RKT3_T4_EUlifE0_EEvlNS_15PhiloxCudaStateESF_SG_,(.L_x_7546 - _ZN2at6native57_GLOBAL__N__cd6b329d_24_DistributionBernoulli_cu_7537a20d43distribution_elementwise_grid_stride_kernelIfLi4EZNS0_9templates4cuda21uniform_and_transformIafPNS_17CUDAGeneratorImplEZZZNS4_16bernoulli_kernelIS7_EEvRNS_18TensorIteratorBaseEdT_ENKUlvE_clEvENKUlvE0_clEvEUlfE_EEvSA_T1_T2_EUlP24curandStatePhilox4_32_10E0_ZNS1_27distribution_nullary_kernelIaf6float4S7_SJ_SE_EEvSA_SG_RKT3_T4_EUlifE0_EEvlNS_15PhiloxCudaStateESF_SG_)
        .other          _ZN2at6native57_GLOBAL__N__cd6b329d_24_DistributionBernoulli_cu_7537a20d43distribution_elementwise_grid_stride_kernelIfLi4EZNS0_9templates4cuda21uniform_and_transformIafPNS_17CUDAGeneratorImplEZZZNS4_16bernoulli_kernelIS7_EEvRNS_18TensorIteratorBaseEdT_ENKUlvE_clEvENKUlvE0_clEvEUlfE_EEvSA_T1_T2_EUlP24curandStatePhilox4_32_10E0_ZNS1_27distribution_nullary_kernelIaf6float4S7_SJ_SE_EEvSA_SG_RKT3_T4_EUlifE0_EEvlNS_15PhiloxCudaStateESF_SG_,@"STO_CUDA_ENTRY STV_DEFAULT"
_ZN2at6native57_GLOBAL__N__cd6b329d_24_DistributionBernoulli_cu_7537a20d43distribution_elementwise_grid_stride_kernelIfLi4EZNS0_9templates4cuda21uniform_and_transformIafPNS_17CUDAGeneratorImplEZZZNS4_16bernoulli_kernelIS7_EEvRNS_18TensorIteratorBaseEdT_ENKUlvE_clEvENKUlvE0_clEvEUlfE_EEvSA_T1_T2_EUlP24curandStatePhilox4_32_10E0_ZNS1_27distribution_nullary_kernelIaf6float4S7_SJ_SE_EEvSA_SG_RKT3_T4_EUlifE0_EEvlNS_15PhiloxCudaStateESF_SG_:
        /* <DEDUP_REMOVED lines=92> */
[----:B------:R-:W-:Y:S05]  /*05c0*/  CALL.REL.NOINC `($__internal_32_$__cuda_sm20_div_s64) ;  /* 0x0000004c003c7944 */ /* 0x000fea0003c00000 */
[----:B------:R-:W-:Y:S05]  /*05d0*/  BRA `(.L_x_499) ;  /* 0x00000000005c7947 */ /* 0x000fea0003800000 */
.L_x_498:
        /* <DEDUP_REMOVED lines=23> */
.L_x_499:
        /* <DEDUP_REMOVED lines=74> */
.L_x_515:
        /* <DEDUP_REMOVED lines=13> */
.L_x_501:
[----:B------:R-:W-:Y:S05]  /*0cc0*/  BSYNC B0 ;  /* 0x0000000000007941 */ /* 0x000fea0003800000 */
.L_x_500:
        /* <DEDUP_REMOVED lines=69> */
.L_x_503:
[----:B------:R-:W-:Y:S01]  /*1120*/  MOV R26, R36 ;  /* 0x00000024001a7202 */ /* 0x000fe20000000f00 */
[----:B------:R-:W-:Y:S01]  /*1130*/  IMAD.MOV.U32 R27, RZ, RZ, R33 ;  /* 0x000000ffff1b7224 */ /* 0x000fe200078e0021 */
[----:B------:R-:W-:Y:S01]  /*1140*/  MOV R34, R31 ;  /* 0x0000001f00227202 */ /* 0x000fe20000000f00 */
[----:B------:R-:W-:-:S07]  /*1150*/  IMAD.MOV.U32 R35, RZ, RZ, R24 ;  /* 0x000000ffff237224 */ /* 0x000fce00078e0018 */
.L_x_502:
        /* <DEDUP_REMOVED lines=263> */
.L_x_506:
[----:B------:R-:W-:Y:S01]  /*21d0*/  FSET.BF.LT.FTZ.AND R39, R39, R30, PT ;  /* 0x0000001e2727720a */ /* 0x000fe20003811000 */
[----:B------:R-:W-:Y:S02]  /*21e0*/  ULDC.64 UR34, c[0x0][0x3d0] ;  /* 0x0000f40000227ab9 */ /* 0x000fe40000000a00 */
[----:B------:R-:W-:-:S03]  /*21f0*/  IADD3 R26, P0, R34, UR34, RZ ;  /* 0x00000022221a7c10 */ /* 0x000fc6000ff1e0ff */
[----:B------:R-:W0:Y:S02]  /*2200*/  F2I.FTZ.TRUNC.NTZ R39, R39 ;  /* 0x0000002700277305 */ /* 0x000e24000021f100 */
[----:B------:R-:W-:-:S05]  /*2210*/  IMAD.X R27, RZ, RZ, UR35, P0 ;  /* 0x00000023ff1b7e24 */ /* 0x000fca00080e06ff */
[----:B0-----:R0:W-:Y:S03]  /*2220*/  STG.E.U8 desc[UR58][R26.64], R39 ;  /* 0x000000271a007986 */ /* 0x0011e6000c10113a */
.L_x_505:
[----:B------:R-:W-:Y:S05]  /*2230*/  BSYNC B0 ;  /* 0x0000000000007941 */ /* 0x000fea0003800000 */
.L_x_504:
        /* <DEDUP_REMOVED lines=259> */
.L_x_509:
[----:B------:R-:W-:Y:S01]  /*3270*/  FSET.BF.LT.FTZ.AND R33, R33, R30, PT ;  /* 0x0000001e2121720a */ /* 0x000fe20003811000 */
[----:B------:R-:W-:Y:S02]  /*3280*/  ULDC.64 UR34, c[0x0][0x3d0] ;  /* 0x0000f40000227ab9 */ /* 0x000fe40000000a00 */
[----:B------:R-:W-:-:S03]  /*3290*/  IADD3 R26, P0, R36, UR34, RZ ;  /* 0x00000022241a7c10 */ /* 0x000fc6000ff1e0ff */
[----:B------:R-:W0:Y:S01]  /*32a0*/  F2I.FTZ.TRUNC.NTZ R33, R33 ;  /* 0x0000002100217305 */ /* 0x000e22000021f100 */
[----:B------:R-:W-:-:S05]  /*32b0*/  IADD3.X R27, RZ, UR35, RZ, P0, !PT ;  /* 0x00000023ff1b7c10 */ /* 0x000fca00087fe4ff */
[----:B0-----:R0:W-:Y:S04]  /*32c0*/  STG.E.U8 desc[UR58][R26.64], R33 ;  /* 0x000000211a007986 */ /* 0x0011e8000c10113a */
.L_x_508:
[----:B------:R-:W-:Y:S05]  /*32d0*/  BSYNC B0 ;  /* 0x0000000000007941 */ /* 0x000fea0003800000 */
.L_x_507:
        /* <DEDUP_REMOVED lines=243> */
.L_x_512:
[----:B------:R-:W-:Y:S01]  /*4210*/  FSET.BF.LT.FTZ.AND R35, R35, R30, PT ;  /* 0x0000001e2323720a */ /* 0x000fe20003811000 */
[----:B------:R-:W-:Y:S02]  /*4220*/  ULDC.64 UR34, c[0x0][0x3d0] ;  /* 0x0000f40000227ab9 */ /* 0x000fe40000000a00 */
[----:B------:R-:W-:-:S03]  /*4230*/  IADD3 R26, P0, R33, UR34, RZ ;  /* 0x00000022211a7c10 */ /* 0x000fc6000ff1e0ff */
[----:B------:R-:W0:Y:S02]  /*4240*/  F2I.FTZ.TRUNC.NTZ R35, R35 ;  /* 0x0000002300237305 */ /* 0x000e24000021f100 */
[----:B------:R-:W-:-:S05]  /*4250*/  IMAD.X R27, RZ, RZ, UR35, P0 ;  /* 0x00000023ff1b7e24 */ /* 0x000fca00080e06ff */
[----:B0-----:R0:W-:Y:S03]  /*4260*/  STG.E.U8 desc[UR58][R26.64], R35 ;  /* 0x000000231a007986 */ /* 0x0011e6000c10113a */
.L_x_511:
[----:B------:R-:W-:Y:S05]  /*4270*/  BSYNC B0 ;  /* 0x0000000000007941 */ /* 0x000fea0003800000 */
.L_x_510:
        /* <DEDUP_REMOVED lines=243> */
.L_x_514:
[----:B------:R-:W-:Y:S01]  /*51b0*/  FSET.BF.LT.FTZ.AND R37, R37, R30, PT ;  /* 0x0000001e2525720a */ /* 0x000fe20003811000 */
[----:B------:R-:W-:Y:S02]  /*51c0*/  ULDC.64 UR34, c[0x0][0x3d0] ;  /* 0x0000f40000227ab9 */ /* 0x000fe40000000a00 */
[----:B------:R-:W-:-:S03]  /*51d0*/  IADD3 R26, P0, R33, UR34, RZ ;  /* 0x00000022211a7c10 */ /* 0x000fc6000ff1e0ff */
[----:B------:R-:W0:Y:S01]  /*51e0*/  F2I.FTZ.TRUNC.NTZ R37, R37 ;  /* 0x0000002500257305 */ /* 0x000e22000021f100 */
[----:B------:R-:W-:-:S05]  /*51f0*/  IADD3.X R27, RZ, UR35, RZ, P0, !PT ;  /* 0x00000023ff1b7c10 */ /* 0x000fca00087fe4ff */
[----:B0-----:R0:W-:Y:S04]  /*5200*/  STG.E.U8 desc[UR58][R26.64], R37 ;  /* 0x000000251a007986 */ /* 0x0011e8000c10113a */
.L_x_513:
        /* <DEDUP_REMOVED lines=11> */
        .weak           $__internal_32_$__cuda_sm20_div_s64
        .type           $__internal_32_$__cuda_sm20_div_s64,@function
        .size           $__internal_32_$__cuda_sm20_div_s64,(.L_x_7546 - $__internal_32_$__cuda_sm20_div_s64)
$__internal_32_$__cuda_sm20_div_s64:
        /* <DEDUP_REMOVED lines=74> */
[----:B------:R-:W-:Y:S06]  /*5760*/  RET.REL.NODEC R26 `(_ZN2at6native57_GLOBAL__N__cd6b329d_24_DistributionBernoulli_cu_7537a20d43distribution_elementwise_grid_stride_kernelIfLi4EZNS0_9templates4cuda21uniform_and_transformIafPNS_17CUDAGeneratorImplEZZZNS4_16bernoulli_kernelIS7_EEvRNS_18TensorIteratorBaseEdT_ENKUlvE_clEvENKUlvE0_clEvEUlfE_EEvSA_T1_T2_EUlP24curandStatePhilox4_32_10E0_ZNS1_27distribution_nullary_kernelIaf6float4S7_SJ_SE_EEvSA_SG_RKT3_T4_EUlifE0_EEvlNS_15PhiloxCudaStateESF_SG_) ;  /* 0xffffffa81a247950 */ /* 0x000fec0003c3ffff */
.L_x_516:
        /* <DEDUP_REMOVED lines=9> */
.L_x_7546:


//--------------------- .text._ZN2at6native57_GLOBAL__N__cd6b329d_24_DistributionBernoulli_cu_7537a20d43distribution_elementwise_grid_stride_kernelIfLi4EZNS0_9templates4cuda21uniform_and_transformIafPNS_17CUDAGeneratorImplEZZZNS4_16bernoulli_kernelIS7_EEvRNS_18TensorIteratorBaseEdT_ENKUlvE_clEvENKUlvE0_clEvEUlfE_EEvSA_T1_T2_EUlP24curandStatePhilox4_32_10E0_ZNS1_27distribution_nullary_kernelIaf6float4S7_SJ_SE_EEvSA_SG_RKT3_T4_EUlifE_EEvlNS_15PhiloxCudaStateESF_SG_ --------------------------
	.section	.text._ZN2at6native57_GLOBAL__N__cd6b329d_24_DistributionBernoulli_cu_7537a20d43distribution_elementwise_grid_stride_kernelIfLi4EZNS0_9templates4cuda21uniform_and_transformIafPNS_17CUDAGeneratorImplEZZZNS4_16bernoulli_kernelIS7_EEvRNS_18TensorIteratorBaseEdT_ENKUlvE_clEvENKUlvE0_clEvEUlfE_EEvSA_T1_T2_EUlP24curandStatePhilox4_32_10E0_ZNS1_27distribution_nullary_kernelIaf6float4S7_SJ_SE_EEvSA_SG_RKT3_T4_EUlifE_EEvlNS_15PhiloxCudaStateESF_SG_,"ax",@progbits
	.align	128
.text._ZN2at6native57_GLOBAL__N__cd6b329d_24_DistributionBernoulli_cu_7537a20d43distribution_elementwise_grid_stride_kernelIfLi4EZNS0_9templates4cuda21uniform_and_transformIafPNS_17CUDAGeneratorImplEZZZNS4_16bernoulli_kernelIS7_EEvRNS_18TensorIteratorBaseEdT_ENKUlvE_clEvENKUlvE0_clEvEUlfE_EEvSA_T1_T2_EUlP24curandStatePhilox4_32_10E0_ZNS1_27distribution_nullary_kernelIaf6float4S7_SJ_SE_EEvSA_SG_RKT3_T4_EUlifE_EEvlNS_15PhiloxCudaStateESF_SG_:
        .type           _ZN2at6native57_GLOBAL__N__cd6b329d_24_DistributionBernoulli_cu_7537a20d43distribution_elementwise_grid_stride_kernelIfLi4EZNS0_9templates4cuda21uniform_and_transformIafPNS_17CUDAGeneratorImplEZZZNS4_16bernoulli_kernelIS7_EEvRNS_18TensorIteratorBaseEdT_ENKUlvE_clEvENKUlvE0_clEvEUlfE_EEvSA_T1_T2_EUlP24curandStatePhilox4_32_10E0_ZNS1_27distribution_nullary_kernelIaf6float4S7_SJ_SE_EEvSA_SG_RKT3_T4_EUlifE_EEvlNS_15PhiloxCudaStateESF_SG_,@function
        .size           _ZN2at6native57_GLOBAL__N__cd6b329d_24_DistributionBernoulli_cu_7537a20d43distribution_elementwise_grid_stride_kernelIfLi4EZNS0_9templates4cuda21uniform_and_transformIafPNS_17CUDAGeneratorImplEZZZNS4_16bernoulli_kernelIS7_EEvRNS_18TensorIteratorBaseEdT_ENKUlvE_clEvENKUlvE0_clEvEUlfE_EEvSA_T1_T2_EUlP24curandStatePhilox4_32_10E0_ZNS1_27distribution_nullary_kernelIaf6float4S7_SJ_SE_EEvSA_SG_RKT3_T4_EUlifE_EEvlNS_15PhiloxCudaStateESF_SG_,(.L_x_7548 - _ZN2at6native57_GLOBAL__N__cd6b329d_24_DistributionBernoulli_cu_7537a20d43distribution_elementwise_grid_stride_kernelIfLi4EZNS0_9templates4cuda21uniform_and_transformIafPNS_17CUDAGeneratorImplEZZZNS4_16bernoulli_kernelIS7_EEvRNS_18TensorIteratorBaseEdT_ENKUlvE_clEvENKUlvE0_clEvEUlfE_EEvSA_T1_T2_EUlP24curandStatePhilox4_32_10E0_ZNS1_27distribution_nullary_kernelIaf6float4S7_SJ_SE_EEvSA_SG_RKT3_T4_EUlifE_EEvlNS_15PhiloxCudaStateESF_SG_)
        .other          _ZN2at6native57_GLOBAL__N__cd6b329d_24_DistributionBernoulli_cu_7537a20d43distribution_elementwise_grid_stride_kernelIfLi4EZNS0_9templates4cuda21uniform_and_transformIafPNS_17CUDAGeneratorImplEZZZNS4_16bernoulli_kernelIS7_EEvRNS_18TensorIteratorBaseEdT_ENKUlvE_clEvENKUlvE0_clEvEUlfE_EEvSA_T1_T2_EUlP24curandStatePhilox4_32_10E0_ZNS1_27distribution_nullary_kernelIaf6float4S7_SJ_SE_EEvSA_SG_RKT3_T4_EUlifE_EEvlNS_15PhiloxCudaStateESF_SG_,@"STO_CUDA_ENTRY STV_DEFAULT"
_ZN2at6native57_GLOBAL__N__cd6b329d_24_DistributionBernoulli_cu_7537a20d43distribution_elementwise_grid_stride_kernelIfLi4EZNS0_9templates4cuda21uniform_and_transformIafPNS_17CUDAGeneratorImplEZZZNS4_16bernoulli_kernelIS7_EEvRNS_18TensorIteratorBaseEdT_ENKUlvE_clEvENKUlvE0_clEvEUlfE_EEvSA_T1_T2_EUlP24curandStatePhilox4_32_10E0_ZNS1_27distribution_nullary_kernelIaf6float4S7_SJ_SE_EEvSA_SG_RKT3_T4_EUlifE_EEvlNS_15PhiloxCudaStateESF_SG_:
        /* <DEDUP_REMOVED lines=92> */
[----:B------:R-:W-:Y:S05]  /*05c0*/  CALL.REL.NOINC `($__internal_33_$__cuda_sm20_div_s64) ;  /* 0x0000000c002c7944 */ /* 0x000fea0003c00000 */
[----:B------:R-:W-:Y:S02]  /*05d0*/  IMAD.MOV.U32 R24, RZ, RZ, R26 ;  /* 0x000000ffff187224 */ /* 0x000fe400078e001a */
[----:B------:R-:W-:Y:S01]  /*05e0*/  IMAD.MOV.U32 R25, RZ, RZ, R27 ;  /* 0x000000ffff197224 */ /* 0x000fe200078e001b */
[----:B------:R-:W-:Y:S06]  /*05f0*/  BRA `(.L_x_518) ;  /* 0x00000000005c7947 */ /* 0x000fec0003800000 */
.L_x_517:
        /* <DEDUP_REMOVED lines=23> */
.L_x_518:
        /* <DEDUP_REMOVED lines=27> */
.L_x_530:
        /* <DEDUP_REMOVED lines=13> */
.L_x_520:
[----:B------:R-:W-:Y:S05]  /*09f0*/  BSYNC B0 ;  /* 0x0000000000007941 */ /* 0x000fea0003800000 */
.L_x_519:
        /* <DEDUP_REMOVED lines=60> */
.L_x_522:
[----:B------:R-:W-:Y:S01]  /*0dc0*/  IMAD.MOV.U32 R26, RZ, RZ, R35 ;  /* 0x000000ffff1a7224 */ /* 0x000fe200078e0023 */
[----:B------:R-:W-:Y:S01]  /*0dd0*/  MOV R45, R28 ;  /* 0x0000001c002d7202 */ /* 0x000fe20000000f00 */
[----:B------:R-:W-:Y:S02]  /*0de0*/  IMAD.MOV.U32 R46, RZ, RZ, R33 ;  /* 0x000000ffff2e7224 */ /* 0x000fe400078e0021 */
[----:B------:R-:W-:-:S07]  /*0df0*/  IMAD.MOV.U32 R32, RZ, RZ, R30 ;  /* 0x000000ffff207224 */ /* 0x000fce00078e001e */
.L_x_521:
        /* <DEDUP_REMOVED lines=12> */
[----:B0-----:R0:W-:Y:S03]  /*0ec0*/  STG.E.U8 desc[UR8][R26.64], R35 ;  /* 0x000000231a007986 */ /* 0x0011e6000c101108 */
.L_x_524:
[----:B------:R-:W-:Y:S05]  /*0ed0*/  BSYNC B0 ;  /* 0x0000000000007941 */ /* 0x000fea0003800000 */
.L_x_523:
        /* <DEDUP_REMOVED lines=26> */
[----:B0-----:R0:W-:Y:S04]  /*1080*/  STG.E.U8 desc[UR8][R26.64], R45 ;  /* 0x0000002d1a007986 */ /* 0x0011e8000c101108 */
.L_x_526:
[----:B------:R-:W-:Y:S05]  /*1090*/  BSYNC B0 ;  /* 0x0000000000007941 */ /* 0x000fea0003800000 */
.L_x_525:
        /* <DEDUP_REMOVED lines=9> */
[----:B0-----:R1:W-:Y:S04]  /*1130*/  STG.E.U8 desc[UR8][R26.64], R45 ;  /* 0x0000002d1a007986 */ /* 0x0013e8000c101108 */
.L_x_528:
[----:B------:R-:W-:Y:S05]  /*1140*/  BSYNC B0 ;  /* 0x0000000000007941 */ /* 0x000fea0003800000 */
.L_x_527:
[----:B------:R-:W-:Y:S01]  /*1150*/  FFMA.FTZ R32, R32, R33, 1.1641532182693481445e-10 ;  /* 0x2f00000020207423 */ /* 0x000fe20000010021 */
[----:B------:R-:W-:Y:S06]  /*1160*/  @P0 BRA `(.L_x_529) ;  /* 0x0000000000180947 */ /* 0x000fec0003800000 */
[----:B------:R-:W-:Y:S01]  /*1170*/  FSET.BF.LT.FTZ.AND R32, R32, R39, PT ;  /* 0x000000272020720a */ /* 0x000fe20003811000 */
[----:B------:R-:W-:-:S03]  /*1180*/  IMAD R35, R35, UR5, RZ ;  /* 0x0000000523237c24 */ /* 0x000fc6000f8e02ff */
[----:B------:R-:W2:Y:S02]  /*1190*/  F2I.FTZ.TRUNC.NTZ R33, R32 ;  /* 0x0000002000217305 */ /* 0x000ea4000021f100 */
[----:B01----:R-:W-:-:S04]  /*11a0*/  IADD3 R26, P0, R35, UR6, RZ ;  /* 0x00000006231a7c10 */ /* 0x003fc8000ff1e0ff */
[----:B------:R-:W-:-:S05]  /*11b0*/  LEA.HI.X.SX32 R27, R35, UR7, 0x1, P0 ;  /* 0x00000007231b7c11 */ /* 0x000fca00080f0eff */
[----:B--2---:R2:W-:Y:S04]  /*11c0*/  STG.E.U8 desc[UR8][R26.64], R33 ;  /* 0x000000211a007986 */ /* 0x0045e8000c101108 */
.L_x_529:
        /* <DEDUP_REMOVED lines=11> */
        .weak           $__internal_33_$__cuda_sm20_div_s64
        .type           $__internal_33_$__cuda_sm20_div_s64,@function
        .size           $__internal_33_$__cuda_sm20_div_s64,(.L_x_7548 - $__internal_33_$__cuda_sm20_div_s64)
$__internal_33_$__cuda_sm20_div_s64:
        /* <DEDUP_REMOVED lines=74> */
[----:B------:R-:W-:Y:S06]  /*1720*/  RET.REL.NODEC R24 `(_ZN2at6native57_GLOBAL__N__cd6b329d_24_DistributionBernoulli_cu_7537a20d43distribution_elementwise_grid_stride_kernelIfLi4EZNS0_9templates4cuda21uniform_and_transformIafPNS_17CUDAGeneratorImplEZZZNS4_16bernoulli_kernelIS7_EEvRNS_18TensorIteratorBaseEdT_ENKUlvE_clEvENKUlvE0_clEvEUlfE_EEvSA_T1_T2_EUlP24curandStatePhilox4_32_10E0_ZNS1_27distribution_nullary_kernelIaf6float4S7_SJ_SE_EEvSA_SG_RKT3_T4_EUlifE_EEvlNS_15PhiloxCudaStateESF_SG_) ;  /* 0xffffffe818347950 */ /* 0x000fec0003c3ffff */
.L_x_531:
        /* <DEDUP_REMOVED lines=13> */
.L_x_7548:


//--------------------- .text._ZN2at6native57_GLOBAL__N__cd6b329d_24_DistributionBernoulli_cu_7537a20d43distribution_elementwise_grid_stride_kernelIfLi4EZNS0_9templates4cuda21uniform_and_transformIafPNS_17CUDAGeneratorImplEZZZNS4_16bernoulli_kernelIS7_EEvRNS_18TensorIteratorBaseEdT_ENKUlvE_clEvENKUlvE0_clEvEUlfE_EEvSA_T1_T2_EUlP24curandStatePhilox4_32_10E_ZNS1_27distribution_nullary_kernelIaf7double2S7_SJ_SE_EEvSA_SG_RKT3_T4_EUlifE0_EEvlNS_15PhiloxCudaStateESF_SG_ --------------------------
	.section	.text._ZN2at6native57_GLOBAL__N__cd6b329d_24_DistributionBernoulli_cu_7537a20d43distribution_elementwise_grid_stride_kernelIfLi4EZNS0_9templates4cuda21uniform_and_transformIafPNS_17CUDAGeneratorImplEZZZNS4_16bernoulli_kernelIS7_EEvRNS_18TensorIteratorBaseEdT_ENKUlvE_clEvENKUlvE0_clEvEUlfE_EEvSA_T1_T2_EUlP24curandStatePhilox4_32_10E_ZNS1_27distribution_nullary_kernelIaf7double2S7_SJ_SE_EEvSA_SG_RKT3_T4_EUlifE0_EEvlNS_15PhiloxCudaStateESF_SG_,"ax",@progbits
	.align	128
.text._ZN2at6native57_GLOBAL__N__cd6b329d_24_DistributionBernoulli_cu_7537a20d43distribution_elementwise_grid_stride_kernelIfLi4EZNS0_9templates4cuda21uniform_and_transformIafPNS_17CUDAGeneratorImplEZZZNS4_16bernoulli_kernelIS7_EEvRNS_18TensorIteratorBaseEdT_ENKUlvE_clEvENKUlvE0_clEvEUlfE_EEvSA_T1_T2_EUlP24curandStatePhilox4_32_10E_ZNS1_27distribution_nullary_kernelIaf7double2S7_SJ_SE_EEvSA_SG_RKT3_T4_EUlifE0_EEvlNS_15PhiloxCudaStateESF_SG_:
        .type           _ZN2at6native57_GLOBAL__N__cd6b329d_24_DistributionBernoulli_cu_7537a20d43distribution_elementwise_grid_stride_kernelIfLi4EZNS0_9templates4cuda21uniform_and_transformIafPNS_17CUDAGeneratorImplEZZZNS4_16bernoulli_kernelIS7_EEvRNS_18TensorIteratorBaseEdT_ENKUlvE_clEvENKUlvE0_clEvEUlfE_EEvSA_T1_T2_EUlP24curandStatePhilox4_32_10E_ZNS1_27distribution_nullary_kernelIaf7double2S7_SJ_SE_EEvSA_SG_RKT3_T4_EUlifE0_EEvlNS_15PhiloxCudaStateESF_SG_,@function
        .size           _ZN2at6native57_GLOBAL__N__cd6b329d_24_DistributionBernoulli_cu_7537a20d43distribution_elementwise_grid_stride_kernelIfLi4EZNS0_9templates4cuda21uniform_and_transformIafPNS_17CUDAGeneratorImplEZZZNS4_16bernoulli_kernelIS7_EEvRNS_18TensorIteratorBaseEdT_ENKUlvE_clEvENKUlvE0_clEvEUlfE_EEvSA_T1_T2_EUlP24curandStatePhilox4_32_10E_ZNS1_27distribution_nullary_kernelIaf7double2S7_SJ_SE_EEvSA_SG_RKT3_T4_EUlifE0_EEvlNS_15PhiloxCudaStateESF_SG_,(.L_x_7550 - _ZN2at6native57_GLOBAL__N__cd6b329d_24_DistributionBernoulli_cu_7537a20d43distribution_elementwise_grid_stride_kernelIfLi4EZNS0_9templates4cuda21uniform_and_transformIafPNS_17CUDAGeneratorImplEZZZNS4_16bernoulli_kernelIS7_EEvRNS_18TensorIteratorBaseEdT_ENKUlvE_clEvENKUlvE0_clEvEUlfE_EEvSA_T1_T2_EUlP24curandStatePhilox4_32_10E_ZNS1_27distribution_nullary_kernelIaf7double2S7_SJ_SE_EEvSA_SG_RKT3_T4_EUlifE0_EEvlNS_15PhiloxCudaStateESF_SG_)
        .other          _ZN2at6native57_GLOBAL__N__cd6b329d_24_DistributionBernoulli_cu_7537a20d43distribution_elementwise_grid_stride_kernelIfLi4EZNS0_9templates4cuda21uniform_and_transformIafPNS_17CUDAGeneratorImplEZZZNS4_16bernoulli_kernelIS7_EEvRNS_18TensorIteratorBaseEdT_ENKUlvE_clEvENKUlvE0_clEvEUlfE_EEvSA_T1_T2_EUlP24curandStatePhilox4_32_10E_ZNS1_27distribution_nullary_kernelIaf7double2S7_SJ_SE_EEvSA_SG_RKT3_T4_EUlifE0_EEvlNS_15PhiloxCudaStateESF_SG_,@"STO_CUDA_ENTRY STV_DEFAULT"
_ZN2at6native57_GLOBAL__N__cd6b329d_24_DistributionBernoulli_cu_7537a20d43distribution_elementwise_grid_stride_kernelIfLi4EZNS0_9templates4cuda21uniform_and_transformIafPNS_17CUDAGeneratorImplEZZZNS4_16bernoulli_kernelIS7_EEvRNS_18TensorIteratorBaseEdT_ENKUlvE_clEvENKUlvE0_clEvEUlfE_EEvSA_T1_T2_EUlP24curandStatePhilox4_32_10E_ZNS1_27distribution_nullary_kernelIaf7double2S7_SJ_SE_EEvSA_SG_RKT3_T4_EUlifE0_EEvlNS_15PhiloxCudaStateESF_SG_:
        /* <DEDUP_REMOVED lines=92> */
[----:B------:R-:W-:Y:S05]  /*05c0*/  CALL.REL.NOINC `($__internal_34_$__cuda_sm20_div_s64) ;  /* 0x0000004c00547944 */ /* 0x000fea0003c00000 */
[----:B------:R-:W-:Y:S05]  /*05d0*/  BRA `(.L_x_533) ;  /* 0x0000000000587947 */ /* 0x000fea0003800000 */
.L_x_532:
        /* <DEDUP_REMOVED lines=22> */
.L_x_533:
        /* <DEDUP_REMOVED lines=74> */
.L_x_549:
        /* <DEDUP_REMOVED lines=13> */
.L_x_535:
[----:B------:R-:W-:Y:S05]  /*0cb0*/  BSYNC B0 ;  /* 0x0000000000007941 */ /* 0x000fea0003800000 */
.L_x_534:
        /* <DEDUP_REMOVED lines=69> */
.L_x_537:
[----:B------:R-:W-:Y:S01]  /*1110*/  IMAD.MOV.U32 R35, RZ, RZ, R36 ;  /* 0x000000ffff237224 */ /* 0x000fe200078e0024 */
[----:B------:R-:W-:Y:S01]  /*1120*/  MOV R39, R26 ;  /* 0x0000001a00277202 */ /* 0x000fe20000000f00 */
[----:B------:R-:W-:Y:S01]  /*1130*/  IMAD.MOV.U32 R25, RZ, RZ, R33 ;  /* 0x000000ffff197224 */ /* 0x000fe200078e0021 */
[----:B------:R-:W-:-:S07]  /*1140*/  MOV R24, R22 ;  /* 0x0000001600187202 */ /* 0x000fce0000000f00 */
.L_x_536:
        /* <DEDUP_REMOVED lines=252> */
.L_x_540:
        /* <DEDUP_REMOVED lines=10> */
[----:B0-----:R0:W-:Y:S03]  /*21b0*/  STG.E.U8 desc[UR58][R26.64], R39 ;  /* 0x000000271a007986 */ /* 0x0011e6000c10113a */
.L_x_539:
[----:B------:R-:W-:Y:S05]  /*21c0*/  BSYNC B0 ;  /* 0x0000000000007941 */ /* 0x000fea0003800000 */
.L_x_538:
        /* <DEDUP_REMOVED lines=247> */
.L_x_543:
        /* <DEDUP_REMOVED lines=10> */
[----:B0-----:R0:W-:Y:S02]  /*31e0*/  STG.E.U8 desc[UR58][R26.64], R37 ;  /* 0x000000251a007986 */ /* 0x0011e4000c10113a */
.L_x_542:
[----:B------:R-:W-:Y:S05]  /*31f0*/  BSYNC B0 ;  /* 0x0000000000007941 */ /* 0x000fea0003800000 */
.L_x_541:
        /* <DEDUP_REMOVED lines=255> */
.L_x_546:
[----:B------:R-:W-:Y:S02]  /*41f0*/  ULDC.64 UR34, c[0x0][0x3d0] ;  /* 0x0000f40000227ab9 */ /* 0x000fe40000000a00 */
[----:B------:R-:W-:-:S05]  /*4200*/  IADD3 R26, P0, R26, UR34, RZ ;  /* 0x000000221a1a7c10 */ /* 0x000fca000ff1e0ff */
[----:B------:R-:W-:-:S05]  /*4210*/  IMAD.X R27, RZ, RZ, UR35, P0 ;  /* 0x00000023ff1b7e24 */ /* 0x000fca00080e06ff */
[----:B------:R1:W-:Y:S03]  /*4220*/  STG.E.U8 desc[UR58][R26.64], RZ ;  /* 0x000000ff1a007986 */ /* 0x0003e6000c10113a */
.L_x_545:
[----:B------:R-:W-:Y:S05]  /*4230*/  BSYNC B0 ;  /* 0x0000000000007941 */ /* 0x000fea0003800000 */
.L_x_544:
        /* <DEDUP_REMOVED lines=255> */
.L_x_548:
[----:B------:R-:W-:Y:S02]  /*5230*/  ULDC.64 UR34, c[0x0][0x3d0] ;  /* 0x0000f40000227ab9 */ /* 0x000fe40000000a00 */
[----:B------:R-:W-:-:S04]  /*5240*/  IADD3 R26, P0, R26, UR34, RZ ;  /* 0x000000221a1a7c10 */ /* 0x000fc8000ff1e0ff */
[----:B------:R-:W-:-:S05]  /*5250*/  IADD3.X R27, RZ, UR35, RZ, P0, !PT ;  /* 0x00000023ff1b7c10 */ /* 0x000fca00087fe4ff */
[----:B------:R2:W-:Y:S04]  /*5260*/  STG.E.U8 desc[UR58][R26.64], RZ ;  /* 0x000000ff1a007986 */ /* 0x0005e8000c10113a */
.L_x_547:
        /* <DEDUP_REMOVED lines=11> */
        .weak           $__internal_34_$__cuda_sm20_div_s64
        .type           $__internal_34_$__cuda_sm20_div_s64,@function
        .size           $__internal_34_$__cuda_sm20_div_s64,(.L_x_7550 - $__internal_34_$__cuda_sm20_div_s64)
$__internal_34_$__cuda_sm20_div_s64:
        /* <DEDUP_REMOVED lines=74> */
[----:B------:R-:W-:Y:S06]  /*57c0*/  RET.REL.NODEC R26 `(_ZN2at6native57_GLOBAL__N__cd6b329d_24_DistributionBernoulli_cu_7537a20d43distribution_elementwise_grid_stride_kernelIfLi4EZNS0_9templates4cuda21uniform_and_transformIafPNS_17CUDAGeneratorImplEZZZNS4_16bernoulli_kernelIS7_EEvRNS_18TensorIteratorBaseEdT_ENKUlvE_clEvENKUlvE0_clEvEUlfE_EEvSA_T1_T2_EUlP24curandStatePhilox4_32_10E_ZNS1_27distribution_nullary_kernelIaf7double2S7_SJ_SE_EEvSA_SG_RKT3_T4_EUlifE0_EEvlNS_15PhiloxCudaStateESF_SG_) ;  /* 0xffffffa81a0c7950 */ /* 0x000fec0003c3ffff */
.L_x_550:
        /* <DEDUP_REMOVED lines=11> */
.L_x_7550:


//--------------------- .text._ZN2at6native57_GLOBAL__N__cd6b329d_24_DistributionBernoulli_cu_7537a20d43distribution_elementwise_grid_stride_kernelIfLi4EZNS0_9templates4cuda21uniform_and_transformIafPNS_17CUDAGeneratorImplEZZZNS4_16bernoulli_kernelIS7_EEvRNS_18TensorIteratorBaseEdT_ENKUlvE_clEvENKUlvE0_clEvEUlfE_EEvSA_T1_T2_EUlP24curandStatePhilox4_32_10E_ZNS1_27distribution_nullary_kernelIaf7double2S7_SJ_SE_EEvSA_SG_RKT3_T4_EUlifE_EEvlNS_15PhiloxCudaStateESF_SG_ --------------------------
	.section	.text._ZN2at6native57_GLOBAL__N__cd6b329d_24_DistributionBernoulli_cu_7537a20d43distribution_elementwise_grid_stride_kernelIfLi4EZNS0_9templates4cuda21uniform_and_transformIafPNS_17CUDAGeneratorImplEZZZNS4_16bernoulli_kernelIS7_EEvRNS_18TensorIteratorBaseEdT_ENKUlvE_clEvENKUlvE0_clEvEUlfE_EEvSA_T1_T2_EUlP24curandStatePhilox4_32_10E_ZNS1_27distribution_nullary_kernelIaf7double2S7_SJ_SE_EEvSA_SG_RKT3_T4_EUlifE_EEvlNS_15PhiloxCudaStateESF_SG_,"ax",@progbits
	.align	128
.text._ZN2at6native57_GLOBAL__N__cd6b329d_24_DistributionBernoulli_cu_7537a20d43distribution_elementwise_grid_stride_kernelIfLi4EZNS0_9templates4cuda21uniform_and_transformIafPNS_17CUDAGeneratorImplEZZZNS4_16bernoulli_kernelIS7_EEvRNS_18TensorIteratorBaseEdT_ENKUlvE_clEvENKUlvE0_clEvEUlfE_EEvSA_T1_T2_EUlP24curandStatePhilox4_32_10E_ZNS1_27distribution_nullary_kernelIaf7double2S7_SJ_SE_EEvSA_SG_RKT3_T4_EUlifE_EEvlNS_15PhiloxCudaStateESF_SG_:
        .type           _ZN2at6native57_GLOBAL__N__cd6b329d_24_DistributionBernoulli_cu_7537a20d43distribution_elementwise_grid_stride_kernelIfLi4EZNS0_9templates4cuda21uniform_and_transformIafPNS_17CUDAGeneratorImplEZZZNS4_16bernoulli_kernelIS7_EEvRNS_18TensorIteratorBaseEdT_ENKUlvE_clEvENKUlvE0_clEvEUlfE_EEvSA_T1_T2_EUlP24curandStatePhilox4_32_10E_ZNS1_27distribution_nullary_kernelIaf7double2S7_SJ_SE_EEvSA_SG_RKT3_T4_EUlifE_EEvlNS_15PhiloxCudaStateESF_SG_,@function
        .size           _ZN2at6native57_GLOBAL__N__cd6b329d_24_DistributionBernoulli_cu_7537a20d43distribution_elementwise_grid_stride_kernelIfLi4EZNS0_9templates4cuda21uniform_and_transformIafPNS_17CUDAGeneratorImplEZZZNS4_16bernoulli_kernelIS7_EEvRNS_18TensorIteratorBaseEdT_ENKUlvE_clEvENKUlvE0_clEvEUlfE_EEvSA_T1_T2_EUlP24curandStatePhilox4_32_10E_ZNS1_27distribution_nullary_kernelIaf7double2S7_SJ_SE_EEvSA_SG_RKT3_T4_EUlifE_EEvlNS_15PhiloxCudaStateESF_SG_,(.L_x_7552 - _ZN2at6native57_GLOBAL__N__cd6b329d_24_DistributionBernoulli_cu_7537a20d43distribution_elementwise_grid_stride_kernelIfLi4EZNS0_9templates4cuda21uniform_and_transformIafPNS_17CUDAGeneratorImplEZZZNS4_16bernoulli_kernelIS7_EEvRNS_18TensorIteratorBaseEdT_ENKUlvE_clEvENKUlvE0_clEvEUlfE_EEvSA_T1_T2_EUlP24curandStatePhilox4_32_10E_ZNS1_27distribution_nullary_kernelIaf7double2S7_SJ_SE_EEvSA_SG_RKT3_T4_EUlifE_EEvlNS_15PhiloxCudaStateESF_SG_)
        .other          _ZN2at6native57_GLOBAL__N__cd6b329d_24_DistributionBernoulli_cu_7537a20d43distribution_elementwise_grid_stride_kernelIfLi4EZNS0_9templates4cuda21uniform_and_transformIafPNS_17CUDAGeneratorImplEZZZNS4_16bernoulli_kernelIS7_EEvRNS_18TensorIteratorBaseEdT_ENKUlvE_clEvENKUlvE0_clEvEUlfE_EEvSA_T1_T2_EUlP24curandStatePhilox4_32_10E_ZNS1_27distribution_nullary_kernelIaf7double2S7_SJ_SE_EEvSA_SG_RKT3_T4_EUlifE_EEvlNS_15PhiloxCudaStateESF_SG_,@"STO_CUDA_ENTRY STV_DEFAULT"
_ZN2at6native57_GLOBAL__N__cd6b329d_24_DistributionBernoulli_cu_7537a20d43distribution_elementwise_grid_stride_kernelIfLi4EZNS0_9templates4cuda21uniform_and_transformIafPNS_17CUDAGeneratorImplEZZZNS4_16bernoulli_kernelIS7_EEvRNS_18TensorIteratorBaseEdT_ENKUlvE_clEvENKUlvE0_clEvEUlfE_EEvSA_T1_T2_EUlP24curandStatePhilox4_32_10E_ZNS1_27distribution_nullary_kernelIaf7double2S7_SJ_SE_EEvSA_SG_RKT3_T4_EUlifE_EEvlNS_15PhiloxCudaStateESF_SG_:
        /* <DEDUP_REMOVED lines=92> */
[----:B------:R-:W-:Y:S05]  /*05c0*/  CALL.REL.NOINC `($__internal_35_$__cuda_sm20_div_s64) ;  /* 0x0000000c004c7944 */ /* 0x000fea0003c00000 */
[----:B------:R-:W-:Y:S01]  /*05d0*/  MOV R20, R22 ;  /* 0x0000001600147202 */ /* 0x000fe20000000f00 */
[----:B------:R-:W-:Y:S01]  /*05e0*/  IMAD.MOV.U32 R21, RZ, RZ, R23 ;  /* 0x000000ffff157224 */ /* 0x000fe200078e0017 */
[----:B------:R-:W-:Y:S06]  /*05f0*/  BRA `(.L_x_552) ;  /* 0x00000000005c7947 */ /* 0x000fec0003800000 */
.L_x_551:
        /* <DEDUP_REMOVED lines=23> */
.L_x_552:
        /* <DEDUP_REMOVED lines=27> */
.L_x_561:
        /* <DEDUP_REMOVED lines=13> */
.L_x_554:
[----:B------:R-:W-:Y:S05]  /*09f0*/  BSYNC B0 ;  /* 0x0000000000007941 */ /* 0x000fea0003800000 */
.L_x_553:
        /* <DEDUP_REMOVED lines=60> */
.L_x_556:
[----:B------:R-:W-:Y:S01]  /*0dc0*/  IMAD.MOV.U32 R41, RZ, RZ, R43 ;  /* 0x000000ffff297224 */ /* 0x000fe200078e002b */
[----:B------:R-:W-:Y:S01]  /*0dd0*/  MOV R26, R24 ;  /* 0x00000018001a7202 */ /* 0x000fe20000000f00 */
[----:B------:R-:W-:Y:S02]  /*0de0*/  IMAD.MOV.U32 R40, RZ, RZ, R38 ;  /* 0x000000ffff287224 */ /* 0x000fe400078e0026 */
[----:B------:R-:W-:-:S07]  /*0df0*/  IMAD.MOV.U32 R42, RZ, RZ, R22 ;  /* 0x000000ffff2a7224 */ /* 0x000fce00078e0016 */
.L_x_555:
        /* <DEDUP_REMOVED lines=21> */
[----:B0-----:R0:W-:Y:S04]  /*0f50*/  STG.E.U8 desc[UR8][R26.64], R41 ;  /* 0x000000291a007986 */ /* 0x0011e8000c101108 */
.L_x_558:
[----:B------:R-:W-:Y:S05]  /*0f60*/  BSYNC B0 ;  /* 0x0000000000007941 */ /* 0x000fea0003800000 */
.L_x_557:
        /* <DEDUP_REMOVED lines=23> */
[----:B0-----:R0:W-:Y:S02]  /*10e0*/  STG.E.U8 desc[UR8][R26.64], R47 ;  /* 0x0000002f1a007986 */ /* 0x0011e4000c101108 */
.L_x_560:
[----:B------:R-:W-:Y:S05]  /*10f0*/  BSYNC B0 ;  /* 0x0000000000007941 */ /* 0x000fea0003800000 */
.L_x_559:
        /* <DEDUP_REMOVED lines=27> */
[----:B------:R0:W-:Y:S02]  /*12b0*/  @!P1 STG.E.U8 desc[UR8][R26.64], RZ ;  /* 0x000000ff1a009986 */ /* 0x0001e4000c101108 */
[----:B0-----:R-:W-:Y:S01]  /*12c0*/  IMAD.MOV.U32 R27, RZ, RZ, R22 ;  /* 0x000000ffff1b7224 */ /* 0x001fe200078e0016 */
[----:B------:R-:W-:Y:S06]  /*12d0*/  BAR.SYNC.DEFER_BLOCKING 0x0 ;  /* 0x0000000000007b1d */ /* 0x000fec0000010000 */
[----:B------:R-:W-:Y:S05]  /*12e0*/  @!P0 BRA `(.L_x_561) ;  /* 0xfffffff4008c8947 */ /* 0x000fea000383ffff */
[----:B------:R-:W-:Y:S05]  /*12f0*/  EXIT ;  /* 0x000000000000794d */ /* 0x000fea0003800000 */
        .weak           $__internal_35_$__cuda_sm20_div_s64
        .type           $__internal_35_$__cuda_sm20_div_s64,@function
        .size           $__internal_35_$__cuda_sm20_div_s64,(.L_x_7552 - $__internal_35_$__cuda_sm20_div_s64)
$__internal_35_$__cuda_sm20_div_s64:
        /* <DEDUP_REMOVED lines=74> */
[----:B------:R-:W-:Y:S06]  /*17a0*/  RET.REL.NODEC R20 `(_ZN2at6native57_GLOBAL__N__cd6b329d_24_DistributionBernoulli_cu_7537a20d43distribution_elementwise_grid_stride_kernelIfLi4EZNS0_9templates4cuda21uniform_and_transformIafPNS_17CUDAGeneratorImplEZZZNS4_16bernoulli_kernelIS7_EEvRNS_18TensorIteratorBaseEdT_ENKUlvE_clEvENKUlvE0_clEvEUlfE_EEvSA_T1_T2_EUlP24curandStatePhilox4_32_10E_ZNS1_27distribution_nullary_kernelIaf7double2S7_SJ_SE_EEvSA_SG_RKT3_T4_EUlifE_EEvlNS_15PhiloxCudaStateESF_SG_) ;  /* 0xffffffe814147950 */ /* 0x000fec0003c3ffff */
.L_x_562:
        /* <DEDUP_REMOVED lines=13> */
.L_x_7552:


//--------------------- .text._ZN2at6native57_GLOBAL__N__cd6b329d_24_DistributionBernoulli_cu_7537a20d43distribution_elementwise_grid_stride_kernelIfLi4EZNS0_9templates4cuda21uniform_and_transformIhfPNS_17CUDAGeneratorImplEZZZNS4_16bernoulli_kernelIS7_EEvRNS_18TensorIteratorBaseEdT_ENKUlvE_clEvENKUlvE_clEvEUlfE_EEvSA_T1_T2_EUlP24curandStatePhilox4_32_10E0_ZNS1_27distribution_nullary_kernelIhf6float4S7_SJ_SE_EEvSA_SG_RKT3_T4_EUlifE0_EEvlNS_15PhiloxCudaStateESF_SG_ --------------------------
	.section	.text._ZN2at6native57_GLOBAL__N__cd6b329d_24_DistributionBernoulli_cu_7537a20d43distribution_elementwise_grid_stride_kernelIfLi4EZNS0_9templates4cuda21uniform_and_transformIhfPNS_17CUDAGeneratorImplEZZZNS4_16bernoulli_kernelIS7_EEvRNS_18TensorIteratorBaseEdT_ENKUlvE_clEvENKUlvE_clEvEUlfE_EEvSA_T1_T2_EUlP24curandStatePhilox4_32_10E0_ZNS1_27distribution_nullary_kernelIhf6float4S7_SJ_SE_EEvSA_SG_RKT3_T4_EUlifE0_EEvlNS_15PhiloxCudaStateESF_SG_,"ax",@progbits
	.align	128
.text._ZN2at6native57_GLOBAL__N__cd6b329d_24_DistributionBernoulli_cu_7537a20d43distribution_elementwise_grid_stride_kernelIfLi4EZNS0_9templates4cuda21uniform_and_transformIhfPNS_17CUDAGeneratorImplEZZZNS4_16bernoulli_kernelIS7_EEvRNS_18TensorIteratorBaseEdT_ENKUlvE_clEvENKUlvE_clEvEUlfE_EEvSA_T1_T2_EUlP24curandStatePhilox4_32_10E0_ZNS1_27distribution_nullary_kernelIhf6float4S7_SJ_SE_EEvSA_SG_RKT3_T4_EUlifE0_EEvlNS_15PhiloxCudaStateESF_SG_:
        .type           _ZN2at6native57_GLOBAL__N__cd6b329d_24_DistributionBernoulli_cu_7537a20d43distribution_elementwise_grid_stride_kernelIfLi4EZNS0_9templates4cuda21uniform_and_transformIhfPNS_17CUDAGeneratorImplEZZZNS4_16bernoulli_kernelIS7_EEvRNS_18TensorIteratorBaseEdT_ENKUlvE_clEvENKUlvE_clEvEUlfE_EEvSA_T1_T2_EUlP24curandStatePhilox4_32_10E0_ZNS1_27distribution_nullary_kernelIhf6float4S7_SJ_SE_EEvSA_SG_RKT3_T4_EUlifE0_EEvlNS_15PhiloxCudaStateESF_SG_,@function
        .size           _ZN2at6native57_GLOBAL__N__cd6b329d_24_DistributionBernoulli_cu_7537a20d43distribution_elementwise_grid_stride_kernelIfLi4EZNS0_9templates4cuda21uniform_and_transformIhfPNS_17CUDAGeneratorImplEZZZNS4_16bernoulli_kernelIS7_EEvRNS_18TensorIteratorBaseEdT_ENKUlvE_clEvENKUlvE_clEvEUlfE_EEvSA_T1_T2_EUlP24curandStatePhilox4_32_10E0_ZNS1_27distribution_nullary_kernelIhf6float4S7_SJ_SE_EEvSA_SG_RKT3_T4_EUlifE0_EEvlNS_15PhiloxCudaStateESF_SG_,(.L_x_7554 - _ZN2at6native57_GLOBAL__N__cd6b329d_24_DistributionBernoulli_cu_7537a20d43distribution_elementwise_grid_stride_kernelIfLi4EZNS0_9templates4cuda21uniform_and_transformIhfPNS_17CUDAGeneratorImplEZZZNS4_16bernoulli_kernelIS7_EEvRNS_18TensorIteratorBaseEdT_ENKUlvE_clEvENKUlvE_clEvEUlfE_EEvSA_T1_T2_EUlP24curandStatePhilox4_32_10E0_ZNS1_27distribution_nullary_kernelIhf6float4S7_SJ_SE_EEvSA_SG_RKT3_T4_EUlifE0_EEvlNS_15PhiloxCudaStateESF_SG_)
        .other          _ZN2at6native57_GLOBAL__N__cd6b329d_24_DistributionBernoulli_cu_7537a20d43distribution_elementwise_grid_stride_kernelIfLi4EZNS0_9templates4cuda21uniform_and_transformIhfPNS_17CUDAGeneratorImplEZZZNS4_16bernoulli_kernelIS7_EEvRNS_18TensorIteratorBaseEdT_ENKUlvE_clEvENKUlvE_clEvEUlfE_EEvSA_T1_T2_EUlP24curandStatePhilox4_32_10E0_ZNS1_27distribution_nullary_kernelIhf6float4S7_SJ_SE_EEvSA_SG_RKT3_T4_EUlifE0_EEvlNS_15PhiloxCudaStateESF_SG_,@"STO_CUDA_ENTRY STV_DEFAULT"
_ZN2at6native57_GLOBAL__N__cd6b329d_24_DistributionBernoulli_cu_7537a20d43distribution_elementwise_grid_stride_kernelIfLi4EZNS0_9templates4cuda21uniform_and_transformIhfPNS_17CUDAGeneratorImplEZZZNS4_16bernoulli_kernelIS7_EEvRNS_18TensorIteratorBaseEdT_ENKUlvE_clEvENKUlvE_clEvEUlfE_EEvSA_T1_T2_EUlP24curandStatePhilox4_32_10E0_ZNS1_27distribution_nullary_kernelIhf6float4S7_SJ_SE_EEvSA_SG_RKT3_T4_EUlifE0_EEvlNS_15PhiloxCudaStateESF_SG_:
        /* <DEDUP_REMOVED lines=92> */
[----:B------:R-:W-:Y:S05]  /*05c0*/  CALL.REL.NOINC `($__internal_36_$__cuda_sm20_div_s64) ;  /* 0x0000004c003c7944 */ /* 0x000fea0003c00000 */
[----:B------:R-:W-:Y:S05]  /*05d0*/  BRA `(.L_x_564) ;  /* 0x00000000005c7947 */ /* 0x000fea0003800000 */
.L_x_563:
        /* <DEDUP_REMOVED lines=23> */
.L_x_564:
        /* <DEDUP_REMOVED lines=74> */
.L_x_580:
        /* <DEDUP_REMOVED lines=13> */
.L_x_566:
[----:B------:R-:W-:Y:S05]  /*0cc0*/  BSYNC B0 ;  /* 0x0000000000007941 */ /* 0x000fea0003800000 */
.L_x_565:
        /* <DEDUP_REMOVED lines=69> */
.L_x_568:
[----:B------:R-:W-:Y:S01]  /*1120*/  MOV R26, R36 ;  /* 0x00000024001a7202 */ /* 0x000fe20000000f00 */
[----:B------:R-:W-:Y:S01]  /*1130*/  IMAD.MOV.U32 R27, RZ, RZ, R33 ;  /* 0x000000ffff1b7224 */ /* 0x000fe200078e0021 */
[----:B------:R-:W-:Y:S01]  /*1140*/  MOV R34, R31 ;  /* 0x0000001f00227202 */ /* 0x000fe20000000f00 */
[----:B------:R-:W-:-:S07]  /*1150*/  IMAD.MOV.U32 R35, RZ, RZ, R24 ;  /* 0x000000ffff237224 */ /* 0x000fce00078e0018 */
.L_x_567:
        /* <DEDUP_REMOVED lines=263> */
.L_x_571:
[----:B------:R-:W-:Y:S01]  /*21d0*/  FSET.BF.LT.FTZ.AND R39, R39, R30, PT ;  /* 0x0000001e2727720a */ /* 0x000fe20003811000 */
[----:B------:R-:W-:Y:S02]  /*21e0*/  ULDC.64 UR34, c[0x0][0x3d0] ;  /* 0x0000f40000227ab9 */ /* 0x000fe40000000a00 */
[----:B------:R-:W-:-:S03]  /*21f0*/  IADD3 R26, P0, R34, UR34, RZ ;  /* 0x00000022221a7c10 */ /* 0x000fc6000ff1e0ff */
[----:B------:R-:W0:Y:S02]  /*2200*/  F2I.FTZ.U32.TRUNC.NTZ R39, R39 ;  /* 0x0000002700277305 */ /* 0x000e24000021f000 */
[----:B------:R-:W-:-:S05]  /*2210*/  IMAD.X R27, RZ, RZ, UR35, P0 ;  /* 0x00000023ff1b7e24 */ /* 0x000fca00080e06ff */
[----:B0-----:R0:W-:Y:S03]  /*2220*/  STG.E.U8 desc[UR58][R26.64], R39 ;  /* 0x000000271a007986 */ /* 0x0011e6000c10113a */
.L_x_570:
[----:B------:R-:W-:Y:S05]  /*2230*/  BSYNC B0 ;  /* 0x0000000000007941 */ /* 0x000fea0003800000 */
.L_x_569:
        /* <DEDUP_REMOVED lines=259> */
.L_x_574:
[----:B------:R-:W-:Y:S01]  /*3270*/  FSET.BF.LT.FTZ.AND R33, R33, R30, PT ;  /* 0x0000001e2121720a */ /* 0x000fe20003811000 */
[----:B------:R-:W-:Y:S02]  /*3280*/  ULDC.64 UR34, c[0x0][0x3d0] ;  /* 0x0000f40000227ab9 */ /* 0x000fe40000000a00 */
[----:B------:R-:W-:-:S03]  /*3290*/  IADD3 R26, P0, R36, UR34, RZ ;  /* 0x00000022241a7c10 */ /* 0x000fc6000ff1e0ff */
[----:B------:R-:W0:Y:S01]  /*32a0*/  F2I.FTZ.U32.TRUNC.NTZ R33, R33 ;  /* 0x0000002100217305 */ /* 0x000e22000021f000 */
[----:B------:R-:W-:-:S05]  /*32b0*/  IADD3.X R27, RZ, UR35, RZ, P0, !PT ;  /* 0x00000023ff1b7c10 */ /* 0x000fca00087fe4ff */
[----:B0-----:R0:W-:Y:S04]  /*32c0*/  STG.E.U8 desc[UR58][R26.64], R33 ;  /* 0x000000211a007986 */ /* 0x0011e8000c10113a */
.L_x_573:
[----:B------:R-:W-:Y:S05]  /*32d0*/  BSYNC B0 ;  /* 0x0000000000007941 */ /* 0x000fea0003800000 */
.L_x_572:
        /* <DEDUP_REMOVED lines=243> */
.L_x_577:
[----:B------:R-:W-:Y:S01]  /*4210*/  FSET.BF.LT.FTZ.AND R35, R35, R30, PT ;  /* 0x0000001e2323720a */ /* 0x000fe20003811000 */
[----:B------:R-:W-:Y:S02]  /*4220*/  ULDC.64 UR34, c[0x0][0x3d0] ;  /* 0x0000f40000227ab9 */ /* 0x000fe40000000a00 */
[----:B------:R-:W-:-:S03]  /*4230*/  IADD3 R26, P0, R33, UR34, RZ ;  /* 0x00000022211a7c10 */ /* 0x000fc6000ff1e0ff */
[----:B------:R-:W0:Y:S02]  /*4240*/  F2I.FTZ.U32.TRUNC.NTZ R35, R35 ;  /* 0x0000002300237305 */ /* 0x000e24000021f000 */
[----:B------:R-:W-:-:S05]  /*4250*/  IMAD.X R27, RZ, RZ, UR35, P0 ;  /* 0x00000023ff1b7e24 */ /* 0x000fca00080e06ff */
[----:B0-----:R0:W-:Y:S03]  /*4260*/  STG.E.U8 desc[UR58][R26.64], R35 ;  /* 0x000000231a007986 */ /* 0x0011e6000c10113a */
.L_x_576:
[----:B------:R-:W-:Y:S05]  /*4270*/  BSYNC B0 ;  /* 0x0000000000007941 */ /* 0x000fea0003800000 */
.L_x_575:
        /* <DEDUP_REMOVED lines=243> */
.L_x_579:
[----:B------:R-:W-:Y:S01]  /*51b0*/  FSET.BF.LT.FTZ.AND R37, R37, R30, PT ;  /* 0x0000001e2525720a */ /* 0x000fe20003811000 */
[----:B------:R-:W-:Y:S02]  /*51c0*/  ULDC.64 UR34, c[0x0][0x3d0] ;  /* 0x0000f40000227ab9 */ /* 0x000fe40000000a00 */
[----:B------:R-:W-:-:S03]  /*51d0*/  IADD3 R26, P0, R33, UR34, RZ ;  /* 0x00000022211a7c10 */ /* 0x000fc6000ff1e0ff */
[----:B------:R-:W0:Y:S01]  /*51e0*/  F2I.FTZ.U32.TRUNC.NTZ R37, R37 ;  /* 0x0000002500257305 */ /* 0x000e22000021f000 */
[----:B------:R-:W-:-:S05]  /*51f0*/  IADD3.X R27, RZ, UR35, RZ, P0, !PT ;  /* 0x00000023ff1b7c10 */ /* 0x000fca00087fe4ff */
[----:B0-----:R0:W-:Y:S04]  /*5200*/  STG.E.U8 desc[UR58][R26.64], R37 ;  /* 0x000000251a007986 */ /* 0x0011e8000c10113a */
.L_x_578:
        /* <DEDUP_REMOVED lines=11> */
        .weak           $__internal_36_$__cuda_sm20_div_s64
        .type           $__internal_36_$__cuda_sm20_div_s64,@function
        .size           $__internal_36_$__cuda_sm20_div_s64,(.L_x_7554 - $__internal_36_$__cuda_sm20_div_s64)
$__internal_36_$__cuda_sm20_div_s64:
        /* <DEDUP_REMOVED lines=74> */
[----:B------:R-:W-:Y:S06]  /*5760*/  RET.REL.NODEC R26 `(_ZN2at6native57_GLOBAL__N__cd6b329d_24_DistributionBernoulli_cu_7537a20d43distribution_elementwise_grid_stride_kernelIfLi4EZNS0_9templates4cuda21uniform_and_transformIhfPNS_17CUDAGeneratorImplEZZZNS4_16bernoulli_kernelIS7_EEvRNS_18TensorIteratorBaseEdT_ENKUlvE_clEvENKUlvE_clEvEUlfE_EEvSA_T1_T2_EUlP24curandStatePhilox4_32_10E0_ZNS1_27distribution_nullary_kernelIhf6float4S7_SJ_SE_EEvSA_SG_RKT3_T4_EUlifE0_EEvlNS_15PhiloxCudaStateESF_SG_) ;  /* 0xffffffa81a247950 */ /* 0x000fec0003c3ffff */
.L_x_581:
        /* <DEDUP_REMOVED lines=9> */
.L_x_7554:


//--------------------- .text._ZN2at6native57_GLOBAL__N__cd6b329d_24_DistributionBernoulli_cu_7537a20d43distribution_elementwise_grid_stride_kernelIfLi4EZNS0_9templates4cuda21uniform_and_transformIhfPNS_17CUDAGeneratorImplEZZZNS4_16bernoulli_kernelIS7_EEvRNS_18TensorIteratorBaseEdT_ENKUlvE_clEvENKUlvE_clEvEUlfE_EEvSA_T1_T2_EUlP24curandStatePhilox4_32_10E0_ZNS1_27distribution_nullary_kernelIhf6float4S7_SJ_SE_EEvSA_SG_RKT3_T4_EUlifE_EEvlNS_15PhiloxCudaStateESF_SG_ --------------------------
	.section	.text._ZN2at6native57_GLOBAL__N__cd6b329d_24_DistributionBernoulli_cu_7537a20d43distribution_elementwise_grid_stride_kernelIfLi4EZNS0_9templates4cuda21uniform_and_transformIhfPNS_17CUDAGeneratorImplEZZZNS4_16bernoulli_kernelIS7_EEvRNS_18TensorIteratorBaseEdT_ENKUlvE_clEvENKUlvE_clEvEUlfE_EEvSA_T1_T2_EUlP24curandStatePhilox4_32_10E0_ZNS1_27distribution_nullary_kernelIhf6float4S7_SJ_SE_EEvSA_SG_RKT3_T4_EUlifE_EEvlNS_15PhiloxCudaStateESF_SG_,"ax",@progbits
	.align	128
.text._ZN2at6native57_GLOBAL__N__cd6b329d_24_DistributionBernoulli_cu_7537a20d43distribution_elementwise_grid_stride_kernelIfLi4EZNS0_9templates4cuda21uniform_and_transformIhfPNS_17CUDAGeneratorImplEZZZNS4_16bernoulli_kernelIS7_EEvRNS_18TensorIteratorBaseEdT_ENKUlvE_clEvENKUlvE_clEvEUlfE_EEvSA_T1_T2_EUlP24curandStatePhilox4_32_10E0_ZNS1_27distribution_nullary_kernelIhf6float4S7_SJ_SE_EEvSA_SG_RKT3_T4_EUlifE_EEvlNS_15PhiloxCudaStateESF_SG_:
        .type           _ZN2at6native57_GLOBAL__N__cd6b329d_24_DistributionBernoulli_cu_7537a20d43distribution_elementwise_grid_stride_kernelIfLi4EZNS0_9templates4cuda21uniform_and_transformIhfPNS_17CUDAGeneratorImplEZZZNS4_16bernoulli_kernelIS7_EEvRNS_18TensorIteratorBaseEdT_ENKUlvE_clEvENKUlvE_clEvEUlfE_EEvSA_T1_T2_EUlP24curandStatePhilox4_32_10E0_ZNS1_27distribution_nullary_kernelIhf6float4S7_SJ_SE_EEvSA_SG_RKT3_T4_EUlifE_EEvlNS_15PhiloxCudaStateESF_SG_,@function
        .size           _ZN2at6native57_GLOBAL__N__cd6b329d_24_DistributionBernoulli_cu_7537a20d43distribution_elementwise_grid_stride_kernelIfLi4EZNS0_9templates4cuda21uniform_and_transformIhfPNS_17CUDAGeneratorImplEZZZNS4_16bernoulli_kernelIS7_EEvRNS_18TensorIteratorBaseEdT_ENKUlvE_clEvENKUlvE_clEvEUlfE_EEvSA_T1_T2_EUlP24curandStatePhilox4_32_10E0_ZNS1_27distribution_nullary_kernelIhf6float4S7_SJ_SE_EEvSA_SG_RKT3_T4_EUlifE_EEvlNS_15PhiloxCudaStateESF_SG_,(.L_x_7556 - _ZN2at6native57_GLOBAL__N__cd6b329d_24_DistributionBernoulli_cu_7537a20d43distribution_elementwise_grid_stride_kernelIfLi4EZNS0_9templates4cuda21uniform_and_transformIhfPNS_17CUDAGeneratorImplEZZZNS4_16bernoulli_kernelIS7_EEvRNS_18TensorIteratorBaseEdT_ENKUlvE_clEvENKUlvE_clEvEUlfE_EEvSA_T1_T2_EUlP24curandStatePhilox4_32_10E0_ZNS1_27distribution_nullary_kernelIhf6float4S7_SJ_SE_EEvSA_SG_RKT3_T4_EUlifE_EEvlNS_15PhiloxCudaStateESF_SG_)
        .other          _ZN2at6native57_GLOBAL__N__cd6b329d_24_DistributionBernoulli_cu_7537a20d43distribution_elementwise_grid_stride_kernelIfLi4EZNS0_9templates4cuda21uniform_and_transformIhfPNS_17CUDAGeneratorImplEZZZNS4_16bernoulli_kernelIS7_EEvRNS_18TensorIteratorBaseEdT_ENKUlvE_clEvENKUlvE_clEvEUlfE_EEvSA_T1_T2_EUlP24curandStatePhilox4_32_10E0_ZNS1_27distribution_nullary_kernelIhf6float4S7_SJ_SE_EEvSA_SG_RKT3_T4_EUlifE_EEvlNS_15PhiloxCudaStateESF_SG_,@"STO_CUDA_ENTRY STV_DEFAULT"
_ZN2at6native57_GLOBAL__N__cd6b329d_24_DistributionBernoulli_cu_7537a20d43distribution_elementwise_grid_stride_kernelIfLi4EZNS0_9templates4cuda21uniform_and_transformIhfPNS_17CUDAGeneratorImplEZZZNS4_16bernoulli_kernelIS7_EEvRNS_18TensorIteratorBaseEdT_ENKUlvE_clEvENKUlvE_clEvEUlfE_EEvSA_T1_T2_EUlP24curandStatePhilox4_32_10E0_ZNS1_27distribution_nullary_kernelIhf6float4S7_SJ_SE_EEvSA_SG_RKT3_T4_EUlifE_EEvlNS_15PhiloxCudaStateESF_SG_:
        /* <DEDUP_REMOVED lines=92> */
[----:B------:R-:W-:Y:S05]  /*05c0*/  CALL.REL.NOINC `($__internal_37_$__cuda_sm20_div_s64) ;  /* 0x0000000c002c7944 */ /* 0x000fea0003c00000 */
[----:B------:R-:W-:Y:S02]  /*05d0*/  IMAD.MOV.U32 R24, RZ, RZ, R26 ;  /* 0x000000ffff187224 */ /* 0x000fe400078e001a */
[----:B------:R-:W-:Y:S01]  /*05e0*/  IMAD.MOV.U32 R25, RZ, RZ, R27 ;  /* 0x000000ffff197224 */ /* 0x000fe200078e001b */
[----:B------:R-:W-:Y:S06]  /*05f0*/  BRA `(.L_x_583) ;  /* 0x00000000005c7947 */ /* 0x000fec0003800000 */
.L_x_582:
        /* <DEDUP_REMOVED lines=23> */
.L_x_583:
        /* <DEDUP_REMOVED lines=27> */
.L_x_595:
        /* <DEDUP_REMOVED lines=13> */
.L_x_585:
[----:B------:R-:W-:Y:S05]  /*09f0*/  BSYNC B0 ;  /* 0x0000000000007941 */ /* 0x000fea0003800000 */
.L_x_584:
        /* <DEDUP_REMOVED lines=60> */
.L_x_587:
[----:B------:R-:W-:Y:S01]  /*0dc0*/  IMAD.MOV.U32 R26, RZ, RZ, R35 ;  /* 0x000000ffff1a7224 */ /* 0x000fe200078e0023 */
[----:B------:R-:W-:Y:S01]  /*0dd0*/  MOV R45, R28 ;  /* 0x0000001c002d7202 */ /* 0x000fe20000000f00 */
[----:B------:R-:W-:Y:S02]  /*0de0*/  IMAD.MOV.U32 R46, RZ, RZ, R33 ;  /* 0x000000ffff2e7224 */ /* 0x000fe400078e0021 */
[----:B------:R-:W-:-:S07]  /*0df0*/  IMAD.MOV.U32 R32, RZ, RZ, R30 ;  /* 0x000000ffff207224 */ /* 0x000fce00078e001e */
.L_x_586:
        /* <DEDUP_REMOVED lines=10> */
[----:B------:R-:W0:Y:S01]  /*0ea0*/  F2I.FTZ.U32.TRUNC.NTZ R35, R35 ;  /* 0x0000002300237305 */ /* 0x000e22000021f000 */
[----:B------:R-:W-:-:S05]  /*0eb0*/  LEA.HI.X.SX32 R27, R27, UR7, 0x1, P0 ;  /* 0x000000071b1b7c11 */ /* 0x000fca00080f0eff */
[----:B0-----:R0:W-:Y:S03]  /*0ec0*/  STG.E.U8 desc[UR8][R26.64], R35 ;  /* 0x000000231a007986 */ /* 0x0011e6000c101108 */
.L_x_589:
[----:B------:R-:W-:Y:S05]  /*0ed0*/  BSYNC B0 ;  /* 0x0000000000007941 */ /* 0x000fea0003800000 */
.L_x_588:
        /* <DEDUP_REMOVED lines=23> */
[----:B------:R-:W0:Y:S01]  /*1050*/  F2I.FTZ.U32.TRUNC.NTZ R45, R45 ;  /* 0x0000002d002d7305 */ /* 0x000e22000021f000 */
[----:B------:R-:W-:-:S04]  /*1060*/  IADD3 R26, P2, R27, UR6, RZ ;  /* 0x000000061b1a7c10 */ /* 0x000fc8000ff5e0ff */
[----:B------:R-:W-:-:S05]  /*1070*/  LEA.HI.X.SX32 R27, R27, UR7, 0x1, P2 ;  /* 0x000000071b1b7c11 */ /* 0x000fca00090f0eff */
[----:B0-----:R0:W-:Y:S04]  /*1080*/  STG.E.U8 desc[UR8][R26.64], R45 ;  /* 0x0000002d1a007986 */ /* 0x0011e8000c101108 */
.L_x_591:
[----:B------:R-:W-:Y:S05]  /*1090*/  BSYNC B0 ;  /* 0x0000000000007941 */ /* 0x000fea0003800000 */
.L_x_590:
[----:B------:R-:W-:Y:S01]  /*10a0*/  BSSY B0, `(.L_x_592) ;  /* 0x000000a000007945 */ /* 0x000fe20003800000 */
[----:B------:R-:W-:Y:S01]  /*10b0*/  I2FP.F32.U32 R32, R32 ;  /* 0x0000002000207245 */ /* 0x000fe20000201000 */
[----:B------:R-:W-:Y:S02]  /*10c0*/  FFMA.FTZ R40, R40, R33, 1.1641532182693481445e-10 ;  /* 0x2f00000028287423 */ /* 0x000fe40000010021 */
[----:B------:R-:W-:Y:S05]  /*10d0*/  @P1 BRA `(.L_x_593) ;  /* 0x0000000000181947 */ /* 0x000fea0003800000 */
[----:B------:R-:W-:Y:S01]  /*10e0*/  FSET.BF.LT.FTZ.AND R40, R40, R39, PT ;  /* 0x000000272828720a */ /* 0x000fe20003811000 */
[----:B------:R-:W-:-:S03]  /*10f0*/  IMAD R47, R47, UR5, RZ ;  /* 0x000000052f2f7c24 */ /* 0x000fc6000f8e02ff */
[----:B0-----:R-:W0:Y:S02]  /*1100*/  F2I.FTZ.U32.TRUNC.NTZ R45, R40 ;  /* 0x00000028002d7305 */ /* 0x001e24000021f000 */
[----:B------:R-:W-:-:S04]  /*1110*/  IADD3 R26, P1, R47, UR6, RZ ;  /* 0x000000062f1a7c10 */ /* 0x000fc8000ff3e0ff */
[----:B------:R-:W-:-:S05]  /*1120*/  LEA.HI.X.SX32 R27, R47, UR7, 0x1, P1 ;  /* 0x000000072f1b7c11 */ /* 0x000fca00088f0eff */
[----:B0-----:R1:W-:Y:S04]  /*1130*/  STG.E.U8 desc[UR8][R26.64], R45 ;  /* 0x0000002d1a007986 */ /* 0x0013e8000c101108 */
.L_x_593:
[----:B------:R-:W-:Y:S05]  /*1140*/  BSYNC B0 ;  /* 0x0000000000007941 */ /* 0x000fea0003800000 */
.L_x_592:
[----:B------:R-:W-:Y:S01]  /*1150*/  FFMA.FTZ R32, R32, R33, 1.1641532182693481445e-10 ;  /* 0x2f00000020207423 */ /* 0x000fe20000010021 */
[----:B------:R-:W-:Y:S06]  /*1160*/  @P0 BRA `(.L_x_594) ;  /* 0x0000000000180947 */ /* 0x000fec0003800000 */
[----:B------:R-:W-:Y:S01]  /*1170*/  FSET.BF.LT.FTZ.AND R32, R32, R39, PT ;  /* 0x000000272020720a */ /* 0x000fe20003811000 */
[----:B------:R-:W-:-:S03]  /*1180*/  IMAD R35, R35, UR5, RZ ;  /* 0x0000000523237c24 */ /* 0x000fc6000f8e02ff */
[----:B------:R-:W2:Y:S02]  /*1190*/  F2I.FTZ.U32.TRUNC.NTZ R33, R32 ;  /* 0x0000002000217305 */ /* 0x000ea4000021f000 */
[----:B01----:R-:W-:-:S04]  /*11a0*/  IADD3 R26, P0, R35, UR6, RZ ;  /* 0x00000006231a7c10 */ /* 0x003fc8000ff1e0ff */
[----:B------:R-:W-:-:S05]  /*11b0*/  LEA.HI.X.SX32 R27, R35, UR7, 0x1, P0 ;  /* 0x00000007231b7c11 */ /* 0x000fca00080f0eff */
[----:B--2---:R2:W-:Y:S04]  /*11c0*/  STG.E.U8 desc[UR8][R26.64], R33 ;  /* 0x000000211a007986 */ /* 0x0045e8000c101108 */
.L_x_594:
        /* <DEDUP_REMOVED lines=11> */
        .weak           $__internal_37_$__cuda_sm20_div_s64
        .type           $__internal_37_$__cuda_sm20_div_s64,@function
        .size           $__internal_37_$__cuda_sm20_div_s64,(.L_x_7556 - $__internal_37_$__cuda_sm20_div_s64)
$__internal_37_$__cuda_sm20_div_s64:
        /* <DEDUP_REMOVED lines=74> */
[----:B------:R-:W-:Y:S06]  /*1720*/  RET.REL.NODEC R24 `(_ZN2at6native57_GLOBAL__N__cd6b329d_24_DistributionBernoulli_cu_7537a20d43distribution_elementwise_grid_stride_kernelIfLi4EZNS0_9templates4cuda21uniform_and_transformIhfPNS_17CUDAGeneratorImplEZZZNS4_16bernoulli_kernelIS7_EEvRNS_18TensorIteratorBaseEdT_ENKUlvE_clEvENKUlvE_clEvEUlfE_EEvSA_T1_T2_EUlP24curandStatePhilox4_32_10E0_ZNS1_27distribution_nullary_kernelIhf6float4S7_SJ_SE_EEvSA_SG_RKT3_T4_EUlifE_EEvlNS_15PhiloxCudaStateESF_SG_) ;  /* 0xffffffe818347950 */ /* 0x000fec0003c3ffff */
.L_x_596:
        /* <DEDUP_REMOVED lines=13> */
.L_x_7556:


//--------------------- .text._ZN2at6native57_GLOBAL__N__cd6b329d_24_DistributionBernoulli_cu_7537a20d43distribution_elementwise_grid_stride_kernelIfLi4EZNS0_9templates4cuda21uniform_and_transformIhfPNS_17CUDAGeneratorImplEZZZNS4_16bernoulli_kernelIS7_EEvRNS_18TensorIteratorBaseEdT_ENKUlvE_clEvENKUlvE_clEvEUlfE_EEvSA_T1_T2_EUlP24curandStatePhilox4_32_10E_ZNS1_27distribution_nullary_kernelIhf7double2S7_SJ_SE_EEvSA_SG_RKT3_T4_EUlifE0_EEvlNS_15PhiloxCudaStateESF_SG_ --------------------------
	.section	.text._ZN2at6native57_GLOBAL__N__cd6b329d_24_DistributionBernoulli_cu_7537a20d43distribution_elementwise_grid_stride_kernelIfLi4EZNS0_9templates4cuda21uniform_and_transformIhfPNS_17CUDAGeneratorImplEZZZNS4_16bernoulli_kernelIS7_EEvRNS_18TensorIteratorBaseEdT_ENKUlvE_clEvENKUlvE_clEvEUlfE_EEvSA_T1_T2_EUlP24curandStatePhilox4_32_10E_ZNS1_27distribution_nullary_kernelIhf7double2S7_SJ_SE_EEvSA_SG_RKT3_T4_EUlifE0_EEvlNS_15PhiloxCudaStateESF_SG_,"ax",@progbits
	.align	128
.text._ZN2at6native57_GLOBAL__N__cd6b329d_24_DistributionBernoulli_cu_7537a20d43distribution_elementwise_grid_stride_kernelIfLi4EZNS0_9templates4cuda21uniform_and_transformIhfPNS_17CUDAGeneratorImplEZZZNS4_16bernoulli_kernelIS7_EEvRNS_18TensorIteratorBaseEdT_ENKUlvE_clEvENKUlvE_clEvEUlfE_EEvSA_T1_T2_EUlP24curandStatePhilox4_32_10E_ZNS1_27distribution_nullary_kernelIhf7double2S7_SJ_SE_EEvSA_SG_RKT3_T4_EUlifE0_EEvlNS_15PhiloxCudaStateESF_SG_:
        .type           _ZN2at6native57_GLOBAL__N__cd6b329d_24_DistributionBernoulli_cu_7537a20d43distribution_elementwise_grid_stride_kernelIfLi4EZNS0_9templates4cuda21uniform_and_transformIhfPNS_17CUDAGeneratorImplEZZZNS4_16bernoulli_kernelIS7_EEvRNS_18TensorIteratorBaseEdT_ENKUlvE_clEvENKUlvE_clEvEUlfE_EEvSA_T1_T2_EUlP24curandStatePhilox4_32_10E_ZNS1_27distribution_nullary_kernelIhf7double2S7_SJ_SE_EEvSA_SG_RKT3_T4_EUlifE0_EEvlNS_15PhiloxCudaStateESF_SG_,@function
        .size           _ZN2at6native57_GLOBAL__N__cd6b329d_24_DistributionBernoulli_cu_7537a20d43distribution_elementwise_grid_stride_kernelIfLi4EZNS0_9templates4cuda21uniform_and_transformIhfPNS_17CUDAGeneratorImplEZZZNS4_16bernoulli_kernelIS7_EEvRNS_18TensorIteratorBaseEdT_ENKUlvE_clEvENKUlvE_clEvEUlfE_EEvSA_T1_T2_EUlP24curandStatePhilox4_32_10E_ZNS1_27distribution_nullary_kernelIhf7double2S7_SJ_SE_EEvSA_SG_RKT3_T4_EUlifE0_EEvlNS_15PhiloxCudaStateESF_SG_,(.L_x_7558 - _ZN2at6native57_GLOBAL__N__cd6b329d_24_DistributionBernoulli_cu_7537a20d43distribution_elementwise_grid_stride_kernelIfLi4EZNS0_9templates4cuda21uniform_and_transformIhfPNS_17CUDAGeneratorImplEZZZNS4_16bernoulli_kernelIS7_EEvRNS_18TensorIteratorBaseEdT_ENKUlvE_clEvENKUlvE_clEvEUlfE_EEvSA_T1_T2_EUlP24curandStatePhilox4_32_10E_ZNS1_27distribution_nullary_kernelIhf7double2S7_SJ_SE_EEvSA_SG_RKT3_T4_EUlifE0_EEvlNS_15PhiloxCudaStateESF_SG_)
        .other          _ZN2at6native57_GLOBAL__N__cd6b329d_24_DistributionBernoulli_cu_7537a20d43distribution_elementwise_grid_stride_kernelIfLi4EZNS0_9templates4cuda21uniform_and_transformIhfPNS_17CUDAGeneratorImplEZZZNS4_16bernoulli_kernelIS7_EEvRNS_18TensorIteratorBaseEdT_ENKUlvE_clEvENKUlvE_clEvEUlfE_EEvSA_T1_T2_EUlP24curandStatePhilox4_32_10E_ZNS1_27distribution_nullary_kernelIhf7double2S7_SJ_SE_EEvSA_SG_RKT3_T4_EUlifE0_EEvlNS_15PhiloxCudaStateESF_SG_,@"STO_CUDA_ENTRY STV_DEFAULT"
_ZN2at6native57_GLOBAL__N__cd6b329d_24_DistributionBernoulli_cu_7537a20d43distribution_elementwise_grid_stride_kernelIfLi4EZNS0_9templates4cuda21uniform_and_transformIhfPNS_17CUDAGeneratorImplEZZZNS4_16bernoulli_kernelIS7_EEvRNS_18TensorIteratorBaseEdT_ENKUlvE_clEvENKUlvE_clEvEUlfE_EEvSA_T1_T2_EUlP24curandStatePhilox4_32_10E_ZNS1_27distribution_nullary_kernelIhf7double2S7_SJ_SE_EEvSA_SG_RKT3_T4_EUlifE0_EEvlNS_15PhiloxCudaStateESF_SG_:
        /* <DEDUP_REMOVED lines=92> */
[----:B------:R-:W-:Y:S05]  /*05c0*/  CALL.REL.NOINC `($__internal_38_$__cuda_sm20_div_s64) ;  /* 0x0000004c00547944 */ /* 0x000fea0003c00000 */
[----:B------:R-:W-:Y:S05]  /*05d0*/  BRA `(.L_x_598) ;  /* 0x0000000000587947 */ /* 0x000fea0003800000 */
.L_x_597:
        /* <DEDUP_REMOVED lines=22> */
.L_x_598:
        /* <DEDUP_REMOVED lines=74> */
.L_x_614:
        /* <DEDUP_REMOVED lines=13> */
.L_x_600:
[----:B------:R-:W-:Y:S05]  /*0cb0*/  BSYNC B0 ;  /* 0x0000000000007941 */ /* 0x000fea0003800000 */
.L_x_599:
        /* <DEDUP_REMOVED lines=69> */
.L_x_602:
[----:B------:R-:W-:Y:S01]  /*1110*/  IMAD.MOV.U32 R35, RZ, RZ, R36 ;  /* 0x000000ffff237224 */ /* 0x000fe200078e0024 */
[----:B------:R-:W-:Y:S01]  /*1120*/  MOV R39, R26 ;  /* 0x0000001a00277202 */ /* 0x000fe20000000f00 */
[----:B------:R-:W-:Y:S01]  /*1130*/  IMAD.MOV.U32 R25, RZ, RZ, R33 ;  /* 0x000000ffff197224 */ /* 0x000fe200078e0021 */
[----:B------:R-:W-:-:S07]  /*1140*/  MOV R24, R22 ;  /* 0x0000001600187202 */ /* 0x000fce0000000f00 */
.L_x_601:
        /* <DEDUP_REMOVED lines=252> */
.L_x_605:
        /* <DEDUP_REMOVED lines=9> */
[----:B------:R-:W0:Y:S02]  /*21a0*/  F2I.FTZ.U32.TRUNC.NTZ R39, R38 ;  /* 0x0000002600277305 */ /* 0x000e24000021f000 */
[----:B0-----:R0:W-:Y:S03]  /*21b0*/  STG.E.U8 desc[UR58][R26.64], R39 ;  /* 0x000000271a007986 */ /* 0x0011e6000c10113a */
.L_x_604:
[----:B------:R-:W-:Y:S05]  /*21c0*/  BSYNC B0 ;  /* 0x0000000000007941 */ /* 0x000fea0003800000 */
.L_x_603:
        /* <DEDUP_REMOVED lines=247> */
.L_x_608:
        /* <DEDUP_REMOVED lines=9> */
[----:B------:R-:W0:Y:S02]  /*31d0*/  F2I.FTZ.U32.TRUNC.NTZ R37, R37 ;  /* 0x0000002500257305 */ /* 0x000e24000021f000 */
[----:B0-----:R0:W-:Y:S02]  /*31e0*/  STG.E.U8 desc[UR58][R26.64], R37 ;  /* 0x000000251a007986 */ /* 0x0011e4000c10113a */
.L_x_607:
[----:B------:R-:W-:Y:S05]  /*31f0*/  BSYNC B0 ;  /* 0x0000000000007941 */ /* 0x000fea0003800000 */
.L_x_606:
        /* <DEDUP_REMOVED lines=255> */
.L_x_611:
[----:B------:R-:W-:Y:S02]  /*41f0*/  ULDC.64 UR34, c[0x0][0x3d0] ;  /* 0x0000f40000227ab9 */ /* 0x000fe40000000a00 */
[----:B------:R-:W-:-:S05]  /*4200*/  IADD3 R26, P0, R26, UR34, RZ ;  /* 0x000000221a1a7c10 */ /* 0x000fca000ff1e0ff */
[----:B------:R-:W-:-:S05]  /*4210*/  IMAD.X R27, RZ, RZ, UR35, P0 ;  /* 0x00000023ff1b7e24 */ /* 0x000fca00080e06ff */
[----:B------:R1:W-:Y:S03]  /*4220*/  STG.E.U8 desc[UR58][R26.64], RZ ;  /* 0x000000ff1a007986 */ /* 0x0003e6000c10113a */
.L_x_610:
[----:B------:R-:W-:Y:S05]  /*4230*/  BSYNC B0 ;  /* 0x0000000000007941 */ /* 0x000fea0003800000 */
.L_x_609:
        /* <DEDUP_REMOVED lines=255> */
.L_x_613:
[----:B------:R-:W-:Y:S02]  /*5230*/  ULDC.64 UR34, c[0x0][0x3d0] ;  /* 0x0000f40000227ab9 */ /* 0x000fe40000000a00 */
[----:B------:R-:W-:-:S04]  /*5240*/  IADD3 R26, P0, R26, UR34, RZ ;  /* 0x000000221a1a7c10 */ /* 0x000fc8000ff1e0ff */
[----:B------:R-:W-:-:S05]  /*5250*/  IADD3.X R27, RZ, UR35, RZ, P0, !PT ;  /* 0x00000023ff1b7c10 */ /* 0x000fca00087fe4ff */
[----:B------:R2:W-:Y:S04]  /*5260*/  STG.E.U8 desc[UR58][R26.64], RZ ;  /* 0x000000ff1a007986 */ /* 0x0005e8000c10113a */
.L_x_612:
        /* <DEDUP_REMOVED lines=11> */
        .weak           $__internal_38_$__cuda_sm20_div_s64
        .type           $__internal_38_$__cuda_sm20_div_s64,@function
        .size           $__internal_38_$__cuda_sm20_div_s64,(.L_x_7558 - $__internal_38_$__cuda_sm20_div_s64)
$__internal_38_$__cuda_sm20_div_s64:
        /* <DEDUP_REMOVED lines=74> */
[----:B------:R-:W-:Y:S06]  /*57c0*/  RET.REL.NODEC R26 `(_ZN2at6native57_GLOBAL__N__cd6b329d_24_DistributionBernoulli_cu_7537a20d43distribution_elementwise_grid_stride_kernelIfLi4EZNS0_9templates4cuda21uniform_and_transformIhfPNS_17CUDAGeneratorImplEZZZNS4_16bernoulli_kernelIS7_EEvRNS_18TensorIteratorBaseEdT_ENKUlvE_clEvENKUlvE_clEvEUlfE_EEvSA_T1_T2_EUlP24curandStatePhilox4_32_10E_ZNS1_27distribution_nullary_kernelIhf7double2S7_SJ_SE_EEvSA_SG_RKT3_T4_EUlifE0_EEvlNS_15PhiloxCudaStateESF_SG_) ;  /* 0xffffffa81a0c7950 */ /* 0x000fec0003c3ffff */
.L_x_615:
        /* <DEDUP_REMOVED lines=11> */
.L_x_7558:


//--------------------- .text._ZN2at6native57_GLOBAL__N__cd6b329d_24_DistributionBernoulli_cu_7537a20d43distribution_elementwise_grid_stride_kernelIfLi4EZNS0_9templates4cuda21uniform_and_transformIhfPNS_17CUDAGeneratorImplEZZZNS4_16bernoulli_kernelIS7_EEvRNS_18TensorIteratorBaseEdT_ENKUlvE_clEvENKUlvE_clEvEUlfE_EEvSA_T1_T2_EUlP24curandStatePhilox4_32_10E_ZNS1_27distribution_nullary_kernelIhf7double2S7_SJ_SE_EEvSA_SG_RKT3_T4_EUlifE_EEvlNS_15PhiloxCudaStateESF_SG_ --------------------------
	.section	.text._ZN2at6native57_GLOBAL__N__cd6b329d_24_DistributionBernoulli_cu_7537a20d43distribution_elementwise_grid_stride_kernelIfLi4EZNS0_9templates4cuda21uniform_and_transformIhfPNS_17CUDAGeneratorImplEZZZNS4_16bernoulli_kernelIS7_EEvRNS_18TensorIteratorBaseEdT_ENKUlvE_clEvENKUlvE_clEvEUlfE_EEvSA_T1_T2_EUlP24curandStatePhilox4_32_10E_ZNS1_27distribution_nullary_kernelIhf7double2S7_SJ_SE_EEvSA_SG_RKT3_T4_EUlifE_EEvlNS_15PhiloxCudaStateESF_SG_,"ax",@progbits
	.align	128
.text._ZN2at6native57_GLOBAL__N__cd6b329d_24_DistributionBernoulli_cu_7537a20d43distribution_elementwise_grid_stride_kernelIfLi4EZNS0_9templates4cuda21uniform_and_transformIhfPNS_17CUDAGeneratorImplEZZZNS4_16bernoulli_kernelIS7_EEvRNS_18TensorIteratorBaseEdT_ENKUlvE_clEvENKUlvE_clEvEUlfE_EEvSA_T1_T2_EUlP24curandStatePhilox4_32_10E_ZNS1_27distribution_nullary_kernelIhf7double2S7_SJ_SE_EEvSA_SG_RKT3_T4_EUlifE_EEvlNS_15PhiloxCudaStateESF_SG_:
        .type           _ZN2at6native57_GLOBAL__N__cd6b329d_24_DistributionBernoulli_cu_7537a20d43distribution_elementwise_grid_stride_kernelIfLi4EZNS0_9templates4cuda21uniform_and_transformIhfPNS_17CUDAGeneratorImplEZZZNS4_16bernoulli_kernelIS7_EEvRNS_18TensorIteratorBaseEdT_ENKUlvE_clEvENKUlvE_clEvEUlfE_EEvSA_T1_T2_EUlP24curandStatePhilox4_32_10E_ZNS1_27distribution_nullary_kernelIhf7double2S7_SJ_SE_EEvSA_SG_RKT3_T4_EUlifE_EEvlNS_15PhiloxCudaStateESF_SG_,@function
        .size           _ZN2at6native57_GLOBAL__N__cd6b329d_24_DistributionBernoulli_cu_7537a20d43distribution_elementwise_grid_stride_kernelIfLi4EZNS0_9templates4cuda21uniform_and_transformIhfPNS_17CUDAGeneratorImplEZZZNS4_16bernoulli_kernelIS7_EEvRNS_18TensorIteratorBaseEdT_ENKUlvE_clEvENKUlvE_clEvEUlfE_EEvSA_T1_T2_EUlP24curandStatePhilox4_32_10E_ZNS1_27distribution_nullary_kernelIhf7double2S7_SJ_SE_EEvSA_SG_RKT3_T4_EUlifE_EEvlNS_15PhiloxCudaStateESF_SG_,(.L_x_7560 - _ZN2at6native57_GLOBAL__N__cd6b329d_24_DistributionBernoulli_cu_7537a20d43distribution_elementwise_grid_stride_kernelIfLi4EZNS0_9templates4cuda21uniform_and_transformIhfPNS_17CUDAGeneratorImplEZZZNS4_16bernoulli_kernelIS7_EEvRNS_18TensorIteratorBaseEdT_ENKUlvE_clEvENKUlvE_clEvEUlfE_EEvSA_T1_T2_EUlP24curandStatePhilox4_32_10E_ZNS1_27distribution_nullary_kernelIhf7double2S7_SJ_SE_EEvSA_SG_RKT3_T4_EUlifE_EEvlNS_15PhiloxCudaStateESF_SG_)
        .other          _ZN2at6native57_GLOBAL__N__cd6b329d_24_DistributionBernoulli_cu_7537a20d43distribution_elementwise_grid_stride_kernelIfLi4EZNS0_9templates4cuda21uniform_and_transformIhfPNS_17CUDAGeneratorImplEZZZNS4_16bernoulli_kernelIS7_EEvRNS_18TensorIteratorBaseEdT_ENKUlvE_clEvENKUlvE_clEvEUlfE_EEvSA_T1_T2_EUlP24curandStatePhilox4_32_10E_ZNS1_27distribution_nullary_kernelIhf7double2S7_SJ_SE_EEvSA_SG_RKT3_T4_EUlifE_EEvlNS_15PhiloxCudaStateESF_SG_,@"STO_CUDA_ENTRY STV_DEFAULT"
_ZN2at6native57_GLOBAL__N__cd6b329d_24_DistributionBernoulli_cu_7537a20d43distribution_elementwise_grid_stride_kernelIfLi4EZNS0_9templates4cuda21uniform_and_transformIhfPNS_17CUDAGeneratorImplEZZZNS4_16bernoulli_kernelIS7_EEvRNS_18TensorIteratorBaseEdT_ENKUlvE_clEvENKUlvE_clEvEUlfE_EEvSA_T1_T2_EUlP24curandStatePhilox4_32_10E_ZNS1_27distribution_nullary_kernelIhf7double2S7_SJ_SE_EEvSA_SG_RKT3_T4_EUlifE_EEvlNS_15PhiloxCudaStateESF_SG_:
        /* <DEDUP_REMOVED lines=92> */
[----:B------:R-:W-:Y:S05]  /*05c0*/  CALL.REL.NOINC `($__internal_39_$__cuda_sm20_div_s64) ;  /* 0x0000000c004c7944 */ /* 0x000fea0003c00000 */
[----:B------:R-:W-:Y:S01]  /*05d0*/  MOV R20, R22 ;  /* 0x0000001600147202 */ /* 0x000fe20000000f00 */
[----:B------:R-:W-:Y:S01]  /*05e0*/  IMAD.MOV.U32 R21, RZ, RZ, R23 ;  /* 0x000000ffff157224 */ /* 0x000fe200078e0017 */
[----:B------:R-:W-:Y:S06]  /*05f0*/  BRA `(.L_x_617) ;  /* 0x00000000005c7947 */ /* 0x000fec0003800000 */
.L_x_616:
        /* <DEDUP_REMOVED lines=23> */
.L_x_617:
        /* <DEDUP_REMOVED lines=27> */
.L_x_626:
        /* <DEDUP_REMOVED lines=13> */
.L_x_619:
[----:B------:R-:W-:Y:S05]  /*09f0*/  BSYNC B0 ;  /* 0x0000000000007941 */ /* 0x000fea0003800000 */
.L_x_618:
        /* <DEDUP_REMOVED lines=60> */
.L_x_621:
[----:B------:R-:W-:Y:S01]  /*0dc0*/  IMAD.MOV.U32 R41, RZ, RZ, R43 ;  /* 0x000000ffff297224 */ /* 0x000fe200078e002b */
[----:B------:R-:W-:Y:S01]  /*0dd0*/  MOV R26, R24 ;  /* 0x00000018001a7202 */ /* 0x000fe20000000f00 */
[----:B------:R-:W-:Y:S02]  /*0de0*/  IMAD.MOV.U32 R40, RZ, RZ, R38 ;  /* 0x000000ffff287224 */ /* 0x000fe400078e0026 */
[----:B------:R-:W-:-:S07]  /*0df0*/  IMAD.MOV.U32 R42, RZ, RZ, R22 ;  /* 0x000000ffff2a7224 */ /* 0x000fce00078e0016 */
.L_x_620:
        /* <DEDUP_REMOVED lines=18> */
[----:B------:R-:W0:Y:S01]  /*0f20*/  F2I.FTZ.U32.TRUNC.NTZ R41, R41 ;  /* 0x0000002900297305 */ /* 0x000e22000021f000 */
[----:B------:R-:W-:-:S04]  /*0f30*/  IADD3 R26, P0, R27, UR6, RZ ;  /* 0x000000061b1a7c10 */ /* 0x000fc8000ff1e0ff */
[----:B------:R-:W-:-:S05]  /*0f40*/  LEA.HI.X.SX32 R27, R27, UR7, 0x1, P0 ;  /* 0x000000071b1b7c11 */ /* 0x000fca00080f0eff */
[----:B0-----:R0:W-:Y:S04]  /*0f50*/  STG.E.U8 desc[UR8][R26.64], R41 ;  /* 0x000000291a007986 */ /* 0x0011e8000c101108 */
.L_x_623:
[----:B------:R-:W-:Y:S05]  /*0f60*/  BSYNC B0 ;  /* 0x0000000000007941 */ /* 0x000fea0003800000 */
.L_x_622:
        /* <DEDUP_REMOVED lines=22> */
[----:B------:R-:W0:Y:S03]  /*10d0*/  F2I.FTZ.U32.TRUNC.NTZ R47, R40 ;  /* 0x00000028002f7305 */ /* 0x000e26000021f000 */
[----:B0-----:R0:W-:Y:S02]  /*10e0*/  STG.E.U8 desc[UR8][R26.64], R47 ;  /* 0x0000002f1a007986 */ /* 0x0011e4000c101108 */
.L_x_625:
[----:B------:R-:W-:Y:S05]  /*10f0*/  BSYNC B0 ;  /* 0x0000000000007941 */ /* 0x000fea0003800000 */
.L_x_624:
        /* <DEDUP_REMOVED lines=32> */
        .weak           $__internal_39_$__cuda_sm20_div_s64
        .type           $__internal_39_$__cuda_sm20_div_s64,@function
        .size           $__internal_39_$__cuda_sm20_div_s64,(.L_x_7560 - $__internal_39_$__cuda_sm20_div_s64)
$__internal_39_$__cuda_sm20_div_s64:
        /* <DEDUP_REMOVED lines=74> */
[----:B------:R-:W-:Y:S06]  /*17a0*/  RET.REL.NODEC R20 `(_ZN2at6native57_GLOBAL__N__cd6b329d_24_DistributionBernoulli_cu_7537a20d43distribution_elementwise_grid_stride_kernelIfLi4EZNS0_9templates4cuda21uniform_and_transformIhfPNS_17CUDAGeneratorImplEZZZNS4_16bernoulli_kernelIS7_EEvRNS_18TensorIteratorBaseEdT_ENKUlvE_clEvENKUlvE_clEvEUlfE_EEvSA_T1_T2_EUlP24curandStatePhilox4_32_10E_ZNS1_27distribution_nullary_kernelIhf7double2S7_SJ_SE_EEvSA_SG_RKT3_T4_EUlifE_EEvlNS_15PhiloxCudaStateESF_SG_) ;  /* 0xffffffe814147950 */ /* 0x000fec0003c3ffff */
.L_x_627:
        /* <DEDUP_REMOVED lines=13> */
.L_x_7560:


//--------------------- .text._ZN2at4cuda57_GLOBAL__N__cd6b329d_24_DistributionBernoulli_cu_7537a20d21kernelPointwiseApply2IZNS_6native9templates4cuda28bernoulli_tensor_cuda_kernelIbfEEvRKNS_10TensorBaseES9_NS_15PhiloxCudaStateEEUliRbSB_SB_SB_RKfSD_SD_SD_E_bSC_mLin1ELin1ELi4ELi512ELi2EEEvNS0_6detail10TensorInfoIT0_T2_EENSG_IT1_SI_EESI_T_ --------------------------
	.section	.text._ZN2at4cuda57_GLOBAL__N__cd6b329d_24_DistributionBernoulli_cu_7537a20d21kernelPointwiseApply2IZNS_6native9templates4cuda28bernoulli_tensor_cuda_kernelIbfEEvRKNS_10TensorBaseES9_NS_15PhiloxCudaStateEEUliRbSB_SB_SB_RKfSD_SD_SD_E_bSC_mLin1ELin1ELi4ELi512ELi2EEEvNS0_6detail10TensorInfoIT0_T2_EENSG_IT1_SI_EESI_T_,"ax",@progbits
	.align	128
.text._ZN2at4cuda57_GLOBAL__N__cd6b329d_24_DistributionBernoulli_cu_7537a20d21kernelPointwiseApply2IZNS_6native9templates4cuda28bernoulli_tensor_cuda_kernelIbfEEvRKNS_10TensorBaseES9_NS_15PhiloxCudaStateEEUliRbSB_SB_SB_RKfSD_SD_SD_E_bSC_mLin1ELin1ELi4ELi512ELi2EEEvNS0_6detail10TensorInfoIT0_T2_EENSG_IT1_SI_EESI_T_:
        .type           _ZN2at4cuda57_GLOBAL__N__cd6b329d_24_DistributionBernoulli_cu_7537a20d21kernelPointwiseApply2IZNS_6native9templates4cuda28bernoulli_tensor_cuda_kernelIbfEEvRKNS_10TensorBaseES9_NS_15PhiloxCudaStateEEUliRbSB_SB_SB_RKfSD_SD_SD_E_bSC_mLin1ELin1ELi4ELi512ELi2EEEvNS0_6detail10TensorInfoIT0_T2_EENSG_IT1_SI_EESI_T_,@function
        .size           _ZN2at4cuda57_GLOBAL__N__cd6b329d_24_DistributionBernoulli_cu_7537a20d21kernelPointwiseApply2IZNS_6native9templates4cuda28bernoulli_tensor_cuda_kernelIbfEEvRKNS_10TensorBaseES9_NS_15PhiloxCudaStateEEUliRbSB_SB_SB_RKfSD_SD_SD_E_bSC_mLin1ELin1ELi4ELi512ELi2EEEvNS0_6detail10TensorInfoIT0_T2_EENSG_IT1_SI_EESI_T_,(.L_x_7562 - _ZN2at4cuda57_GLOBAL__N__cd6b329d_24_DistributionBernoulli_cu_7537a20d21kernelPointwiseApply2IZNS_6native9templates4cuda28bernoulli_tensor_cuda_kernelIbfEEvRKNS_10TensorBaseES9_NS_15PhiloxCudaStateEEUliRbSB_SB_SB_RKfSD_SD_SD_E_bSC_mLin1ELin1ELi4ELi512ELi2EEEvNS0_6detail10TensorInfoIT0_T2_EENSG_IT1_SI_EESI_T_)
        .other          _ZN2at4cuda57_GLOBAL__N__cd6b329d_24_DistributionBernoulli_cu_7537a20d21kernelPointwiseApply2IZNS_6native9templates4cuda28bernoulli_tensor_cuda_kernelIbfEEvRKNS_10TensorBaseES9_NS_15PhiloxCudaStateEEUliRbSB_SB_SB_RKfSD_SD_SD_E_bSC_mLin1ELin1ELi4ELi512ELi2EEEvNS0_6detail10TensorInfoIT0_T2_EENSG_IT1_SI_EESI_T_,@"STO_CUDA_ENTRY STV_DEFAULT"
_ZN2at4cuda57_GLOBAL__N__cd6b329d_24_DistributionBernoulli_cu_7537a20d21kernelPointwiseApply2IZNS_6native9templates4cuda28bernoulli_tensor_cuda_kernelIbfEEvRKNS_10TensorBaseES9_NS_15PhiloxCudaStateEEUliRbSB_SB_SB_RKfSD_SD_SD_E_bSC_mLin1ELin1ELi4ELi512ELi2EEEvNS0_6detail10TensorInfoIT0_T2_EENSG_IT1_SI_EESI_T_:
[----:B------:R-:W0:Y:S01]  /*0000*/  LDC R1, c[0x0][0x28] ;  /* 0x00000a00ff017b82 */ /* 0x000e220000000800 */
[----:B------:R-:W1:Y:S01]  /*0010*/  S2R R42, SR_CTAID.X ;  /* 0x00000000002a7919 */ /* 0x000e620000002500 */
[----:B------:R-:W-:Y:S01]  /*0020*/  ULDC UR4, c[0x0][0x0] ;  /* 0x0000000000047ab9 */ /* 0x000fe20000000800 */
[----:B------:R-:W1:Y:S02]  /*0030*/  S2R R3, SR_TID.X ;  /* 0x0000000000037919 */ /* 0x000e640000002100 */
[----:B-1----:R-:W-:Y:S01]  /*0040*/  IMAD R42, R42, UR4, R3 ;  /* 0x000000042a2a7c24 */ /* 0x002fe2000f8e0203 */
[----:B------:R-:W-:-:S04]  /*0050*/  ULDC.64 UR4, c[0x0][0x550] ;  /* 0x0001540000047ab9 */ /* 0x000fc80000000a00 */
[----:B------:R-:W-:-:S04]  /*0060*/  SHF.L.U32 R28, R42, 0x2, RZ ;  /* 0x000000022a1c7819 */ /* 0x000fc800000006ff */
[----:B------:R-:W-:-:S04]  /*0070*/  ISETP.GE.U32.AND P0, PT, R28, UR4, PT ;  /* 0x000000041c007c0c */ /* 0x000fc8000bf06070 */
[----:B------:R-:W-:-:S13]  /*0080*/  ISETP.GE.U32.AND.EX P0, PT, RZ, UR5, PT, P0 ;  /* 0x00000005ff007c0c */ /* 0x000fda000bf06100 */
[----:B0-----:R-:W-:Y:S05]  /*0090*/  @P0 EXIT ;  /* 0x000000000000094d */ /* 0x001fea0003800000 */
[----:B------:R-:W-:Y:S01]  /*00a0*/  IMAD.MOV.U32 R29, RZ, RZ, RZ ;  /* 0x000000ffff1d7224 */ /* 0x000fe200078e00ff */
[----:B------:R-:W-:Y:S01]  /*00b0*/  ULDC.U8 UR38, c[0x0][0x56c] ;  /* 0x00015b0000267ab9 */ /* 0x000fe20000000000 */
[----:B------:R-:W-:-:S05]  /*00c0*/  ULDC.64 UR36, c[0x0][0x208] ;  /* 0x0000820000247ab9 */ /* 0x000fca0000000a00 */
.L_x_848:
[----:B------:R-:W-:Y:S01]  /*00d0*/  ULDC UR4, c[0x0][0x550] ;  /* 0x0001540000047ab9 */ /* 0x000fe20000000800 */
[----:B------:R-:W-:Y:S01]  /*00e0*/  BSSY B0, `(.L_x_628) ;  /* 0x0000334000007945 */ /* 0x000fe20003800000 */
[----:B------:R-:W-:Y:S01]  /*00f0*/  IADD3 R30, -R28, UR4, RZ ;  /* 0x000000041c1e7c10 */ /* 0x000fe2000fffe1ff */
[----:B------:R-:W-:Y:S01]  /*0100*/  HFMA2.MMA R35, -RZ, RZ, 0, 0 ;  /* 0x00000000ff237435 */ /* 0x000fe200000001ff */
[----:B------:R-:W-:Y:S02]  /*0110*/  CS2R R38, SRZ ;  /* 0x0000000000267805 */ /* 0x000fe4000001ff00 */
[----:B------:R-:W-:Y:S02]  /*0120*/  CS2R R40, SRZ ;  /* 0x0000000000287805 */ /* 0x000fe4000001ff00 */
[----:B------:R-:W-:Y:S01]  /*0130*/  ISETP.GE.AND P0, PT, R30, 0x1, PT ;  /* 0x000000011e00780c */ /* 0x000fe20003f06270 */
[----:B------:R-:W-:-:S12]  /*0140*/  IMAD.MOV.U32 R37, RZ, RZ, RZ ;  /* 0x000000ffff257224 */ /* 0x000fd800078e00ff */
[----:B012-4-:R-:W-:Y:S05]  /*0150*/  @!P0 BRA `(.L_x_629) ;  /* 0x0000003000b08947 */ /* 0x017fea0003800000 */
[----:B------:R-:W0:Y:S01]  /*0160*/  LDC R4, c[0x0][0x3a8] ;  /* 0x0000ea00ff047b82 */ /* 0x000e220000000800 */
[----:B------:R-:W-:Y:S01]  /*0170*/  MOV R2, RZ ;  /* 0x000000ff00027202 */ /* 0x000fe20000000f00 */
[----:B------:R-:W-:Y:S01]  /*0180*/  IMAD.MOV.U32 R0, RZ, RZ, RZ ;  /* 0x000000ffff007224 */ /* 0x000fe200078e00ff */
[----:B------:R-:W-:Y:S02]  /*0190*/  CS2R R16, SRZ ;  /* 0x0000000000107805 */ /* 0x000fe4000001ff00 */
[----:B------:R-:W-:Y:S01]  /*01a0*/  MOV R10, R28 ;  /* 0x0000001c000a7202 */ /* 0x000fe20000000f00 */
[----:B------:R-:W-:Y:S01]  /*01b0*/  IMAD.MOV.U32 R11, RZ, RZ, R29 ;  /* 0x000000ffff0b7224 */ /* 0x000fe200078e001d */
[----:B0-----:R-:W-:-:S13]  /*01c0*/  ISETP.GE.AND P0, PT, R4, 0x2, PT ;  /* 0x000000020400780c */ /* 0x001fda0003f06270 */
[----:B------:R-:W-:Y:S05]  /*01d0*/  @!P0 BRA `(.L_x_630) ;  /* 0x0000001800148947 */ /* 0x000fea0003800000 */
[-C--:B------:R-:W-:Y:S01]  /*01e0*/  LOP3.LUT R3, RZ, R4.reuse, RZ, 0x33, !PT ;  /* 0x00000004ff037212 */ /* 0x080fe200078e33ff */
[----:B------:R-:W-:Y:S01]  /*01f0*/  ULDC UR4, c[0x0][0x3a8] ;  /* 0x0000ea0000047ab9 */ /* 0x000fe20000000800 */
[----:B------:R-:W-:Y:S01]  /*0200*/  CS2R R16, SRZ ;  /* 0x0000000000107805 */ /* 0x000fe2000001ff00 */
[----:B------:R-:W-:Y:S01]  /*0210*/  IMAD.U32 R12, RZ, RZ, UR4 ;  /* 0x00000004ff0c7e24 */ /* 0x000fe2000f8e00ff */
[----:B------:R-:W-:Y:S01]  /*0220*/  VIMNMX R3, R3, -0x3, !PT ;  /* 0xfffffffd03037848 */ /* 0x000fe20007fe0100 */
[----:B------:R-:W-:Y:S01]  /*0230*/  IMAD.MOV.U32 R10, RZ, RZ, R28 ;  /* 0x000000ffff0a7224 */ /* 0x000fe200078e001c */
[----:B------:R-:W-:Y:S02]  /*0240*/  MOV R11, R29 ;  /* 0x0000001d000b7202 */ /* 0x000fe40000000f00 */
[----:B------:R-:W-:-:S04]  /*0250*/  IADD3 R3, R3, R4, RZ ;  /* 0x0000000403037210 */ /* 0x000fc80007ffe0ff */
[C---:B------:R-:W-:Y:S01]  /*0260*/  IADD3 R18, R3.reuse, 0x2, RZ ;  /* 0x0000000203127810 */ /* 0x040fe20007ffe0ff */
[----:B------:R-:W-:-:S03]  /*0270*/  VIADD R4, R3, 0x1 ;  /* 0x0000000103047836 */ /* 0x000fc60000000000 */
[----:B------:R-:W-:Y:S02]  /*0280*/  LOP3.LUT R21, R18, 0x3, RZ, 0xc0, !PT ;  /* 0x0000000312157812 */ /* 0x000fe400078ec0ff */
[----:B------:R-:W-:-:S13]  /*0290*/  ISETP.GE.U32.AND P0, PT, R4, 0x3, PT ;  /* 0x000000030400780c */ /* 0x000fda0003f06070 */
[----:B------:R-:W-:Y:S05]  /*02a0*/  @!P0 BRA `(.L_x_631) ;  /* 0x0000000c00708947 */ /* 0x000fea0003800000 */
[----:B------:R-:W-:Y:S01]  /*02b0*/  BSSY B1, `(.L_x_631) ;  /* 0x00000db000017945 */ /* 0x000fe20003800000 */
[----:B------:R-:W-:Y:S02]  /*02c0*/  IADD3 R18, R18, -R21, RZ ;  /* 0x8000001512127210 */ /* 0x000fe40007ffe0ff */
[----:B------:R-:W-:Y:S01]  /*02d0*/  CS2R R16, SRZ ;  /* 0x0000000000107805 */ /* 0x000fe2000001ff00 */
[----:B------:R-:W-:Y:S01]  /*02e0*/  IMAD.MOV.U32 R10, RZ, RZ, R28 ;  /* 0x000000ffff0a7224 */ /* 0x000fe200078e001c */
[----:B------:R-:W-:-:S07]  /*02f0*/  MOV R11, R29 ;  /* 0x0000001d000b7202 */ /* 0x000fce0000000f00 */
.L_x_644:
[----:B------:R-:W-:Y:S01]  /*0300*/  IMAD.SHL.U32 R19, R12, 0x8, RZ ;  /* 0x000000080c137824 */ /* 0x000fe200078e00ff */
[----:B------:R-:W-:Y:S01]  /*0310*/  IADD3 R18, R18, -0x4, RZ ;  /* 0xfffffffc12127810 */ /* 0x000fe20007ffe0ff */
[----:B------:R-:W-:Y:S02]  /*0320*/  BSSY B2, `(.L_x_632) ;  /* 0x000002d000027945 */ /* 0x000fe40003800000 */
[----:B------:R-:W0:Y:S01]  /*0330*/  LDC.64 R8, c[0x0][R19+0x210] ;  /* 0x0000840013087b82 */ /* 0x000e220000000a00 */
[----:B------:R-:W-:Y:S02]  /*0340*/  ISETP.NE.AND P0, PT, R18, RZ, PT ;  /* 0x000000ff1200720c */ /* 0x000fe40003f05270 */
[----:B0-----:R-:W-:-:S04]  /*0350*/  LOP3.LUT R3, R11, R9, RZ, 0xfc, !PT ;  /* 0x000000090b037212 */ /* 0x001fc800078efcff */
[----:B------:R-:W-:-:S13]  /*0360*/  ISETP.NE.U32.AND P1, PT, R3, RZ, PT ;  /* 0x000000ff0300720c */ /* 0x000fda0003f25070 */
[----:B------:R-:W-:Y:S05]  /*0370*/  @!P1 BRA `(.L_x_633) ;  /* 0x0000000000409947 */ /* 0x000fea0003800000 */
[----:B------:R-:W-:Y:S01]  /*0380*/  IMAD.MOV.U32 R7, RZ, RZ, R10 ;  /* 0x000000ffff077224 */ /* 0x000fe200078e000a */
[----:B------:R-:W-:Y:S01]  /*0390*/  MOV R5, R11 ;  /* 0x0000000b00057202 */ /* 0x000fe20000000f00 */
[----:B------:R-:W-:Y:S01]  /*03a0*/  IMAD.MOV.U32 R4, RZ, RZ, R8 ;  /* 0x000000ffff047224 */ /* 0x000fe200078e0008 */
[----:B------:R-:W-:Y:S02]  /*03b0*/  MOV R3, R9 ;  /* 0x0000000900037202 */ /* 0x000fe40000000f00 */
[----:B------:R-:W-:-:S07]  /*03c0*/  MOV R6, 0x3e0 ;  /* 0x000003e000067802 */ /* 0x000fce0000000f00 */
[----:B------:R-:W-:Y:S05]  /*03d0*/  CALL.REL.NOINC `($__internal_40_$__cuda_sm20_div_u64) ;  /* 0x000000dc00107944 */ /* 0x000fea0003c00000 */
[----:B------:R-:W-:-:S05]  /*03e0*/  IADD3 R13, P1, RZ, -R14, RZ ;  /* 0x8000000eff0d7210 */ /* 0x000fca0007f3e0ff */
[----:B------:R-:W-:Y:S02]  /*03f0*/  IMAD.X R7, RZ, RZ, ~R3, P1 ;  /* 0x000000ffff077224 */ /* 0x000fe400008e0e03 */
[----:B------:R-:W-:-:S04]  /*0400*/  IMAD.WIDE.U32 R4, R8, R13, R10 ;  /* 0x0000000d08047225 */ /* 0x000fc800078e000a */
[----:B------:R-:W-:Y:S01]  /*0410*/  IMAD R7, R7, R8, RZ ;  /* 0x0000000807077224 */ /* 0x000fe200078e02ff */
[----:B------:R-:W-:-:S03]  /*0420*/  MOV R8, R14 ;  /* 0x0000000e00087202 */ /* 0x000fc60000000f00 */
[----:B------:R-:W-:Y:S01]  /*0430*/  IMAD R9, R9, R13, R7 ;  /* 0x0000000d09097224 */ /* 0x000fe200078e0207 */
[----:B------:R-:W-:-:S03]  /*0440*/  MOV R7, R4 ;  /* 0x0000000400077202 */ /* 0x000fc60000000f00 */
[----:B------:R-:W-:Y:S02]  /*0450*/  IMAD.IADD R13, R5, 0x1, R9 ;  /* 0x00000001050d7824 */ /* 0x000fe400078e0209 */
[----:B------:R-:W-:Y:S01]  /*0460*/  IMAD.MOV.U32 R9, RZ, RZ, R3 ;  /* 0x000000ffff097224 */ /* 0x000fe200078e0003 */
[----:B------:R-:W-:Y:S06]  /*0470*/  BRA `(.L_x_634) ;  /* 0x00000000005c7947 */ /* 0x000fec0003800000 */
.L_x_633:
[----:B------:R-:W0:Y:S01]  /*0480*/  I2F.U32.RP R3, R8 ;  /* 0x0000000800037306 */ /* 0x000e220000209000 */
[----:B------:R-:W-:Y:S01]  /*0490*/  IMAD.MOV R7, RZ, RZ, -R8 ;  /* 0x000000ffff077224 */ /* 0x000fe200078e0a08 */
[----:B------:R-:W-:Y:S01]  /*04a0*/  ISETP.NE.U32.AND P3, PT, R8, RZ, PT ;  /* 0x000000ff0800720c */ /* 0x000fe20003f65070 */
[----:B------:R-:W-:Y:S01]  /*04b0*/  HFMA2.MMA R9, -RZ, RZ, 0, 0 ;  /* 0x00000000ff097435 */ /* 0x000fe200000001ff */
[----:B------:R-:W-:-:S04]  /*04c0*/  MOV R13, RZ ;  /* 0x000000ff000d7202 */ /* 0x000fc80000000f00 */
[----:B0-----:R-:W0:Y:S02]  /*04d0*/  MUFU.RCP R3, R3 ;  /* 0x0000000300037308 */ /* 0x001e240000001000 */
[----:B0-----:R-:W-:-:S06]  /*04e0*/  IADD3 R4, R3, 0xffffffe, RZ ;  /* 0x0ffffffe03047810 */ /* 0x001fcc0007ffe0ff */
[----:B------:R0:W1:Y:S02]  /*04f0*/  F2I.FTZ.U32.TRUNC.NTZ R5, R4 ;  /* 0x0000000400057305 */ /* 0x000064000021f000 */
[----:B0-----:R-:W-:Y:S01]  /*0500*/  HFMA2.MMA R4, -RZ, RZ, 0, 0 ;  /* 0x00000000ff047435 */ /* 0x001fe200000001ff */
[----:B-1----:R-:W-:-:S09]  /*0510*/  IMAD R7, R7, R5, RZ ;  /* 0x0000000507077224 */ /* 0x002fd200078e02ff */
[----:B------:R-:W-:-:S06]  /*0520*/  IMAD.HI.U32 R5, R5, R7, R4 ;  /* 0x0000000705057227 */ /* 0x000fcc00078e0004 */
[----:B------:R-:W-:-:S04]  /*0530*/  IMAD.HI.U32 R5, R5, R10, RZ ;  /* 0x0000000a05057227 */ /* 0x000fc800078e00ff */
[----:B------:R-:W-:-:S04]  /*0540*/  IMAD.MOV R7, RZ, RZ, -R5 ;  /* 0x000000ffff077224 */ /* 0x000fc800078e0a05 */
[----:B------:R-:W-:-:S05]  /*0550*/  IMAD R7, R8, R7, R10 ;  /* 0x0000000708077224 */ /* 0x000fca00078e020a */
[----:B------:R-:W-:-:S13]  /*0560*/  ISETP.GE.U32.AND P1, PT, R7, R8, PT ;  /* 0x000000080700720c */ /* 0x000fda0003f26070 */
[----:B------:R-:W-:Y:S01]  /*0570*/  @P1 IADD3 R7, -R8, R7, RZ ;  /* 0x0000000708071210 */ /* 0x000fe20007ffe1ff */
[----:B------:R-:W-:-:S03]  /*0580*/  @P1 VIADD R5, R5, 0x1 ;  /* 0x0000000105051836 */ /* 0x000fc60000000000 */
[----:B------:R-:W-:-:S13]  /*0590*/  ISETP.GE.U32.AND P2, PT, R7, R8, PT ;  /* 0x000000080700720c */ /* 0x000fda0003f46070 */
[----:B------:R-:W-:Y:S02]  /*05a0*/  @P2 IADD3 R5, R5, 0x1, RZ ;  /* 0x0000000105052810 */ /* 0x000fe40007ffe0ff */
[----:B------:R-:W-:-:S05]  /*05b0*/  @!P3 LOP3.LUT R5, RZ, R8, RZ, 0x33, !PT ;  /* 0x00000008ff05b212 */ /* 0x000fca00078e33ff */
[----:B------:R-:W-:-:S04]  /*05c0*/  IMAD.MOV R7, RZ, RZ, -R5 ;  /* 0x000000ffff077224 */ /* 0x000fc800078e0a05 */
[----:B------:R-:W-:Y:S02]  /*05d0*/  IMAD R7, R8, R7, R10 ;  /* 0x0000000708077224 */ /* 0x000fe400078e020a */
[----:B------:R-:W-:-:S07]  /*05e0*/  IMAD.MOV.U32 R8, RZ, RZ, R5 ;  /* 0x000000ffff087224 */ /* 0x000fce00078e0005 */
.L_x_634:
[----:B------:R-:W-:Y:S05]  /*05f0*/  BSYNC B2 ;  /* 0x0000000000027941 */ /* 0x000fea0003800000 */
.L_x_632:
[----:B------:R-:W0:Y:S01]  /*0600*/  LDC.64 R10, c[0x0][R19+0x208] ;  /* 0x00008200130a7b82 */ /* 0x000e220000000a00 */
[----:B------:R-:W-:Y:S07]  /*0610*/  BSSY B2, `(.L_x_635) ;  /* 0x0000032000027945 */ /* 0x000fee0003800000 */
[----:B------:R-:W1:Y:S01]  /*0620*/  LDC.64 R4, c[0x0][R19+0x2d8] ;  /* 0x0000b60013047b82 */ /* 0x000e620000000a00 */
[----:B0-----:R-:W-:-:S04]  /*0630*/  LOP3.LUT R3, R9, R11, RZ, 0xfc, !PT ;  /* 0x0000000b09037212 */ /* 0x001fc800078efcff */
[----:B------:R-:W-:Y:S01]  /*0640*/  ISETP.NE.U32.AND P1, PT, R3, RZ, PT ;  /* 0x000000ff0300720c */ /* 0x000fe20003f25070 */
[-C--:B-1----:R-:W-:Y:S02]  /*0650*/  IMAD R5, R5, R7.reuse, RZ ;  /* 0x0000000705057224 */ /* 0x082fe400078e02ff */
[----:B------:R-:W-:-:S04]  /*0660*/  IMAD.WIDE.U32 R16, R4, R7, R16 ;  /* 0x0000000704107225 */ /* 0x000fc800078e0010 */
[----:B------:R-:W-:-:S04]  /*0670*/  IMAD R5, R4, R13, R5 ;  /* 0x0000000d04057224 */ /* 0x000fc800078e0205 */
[----:B------:R-:W-:Y:S02]  /*0680*/  IMAD.IADD R20, R17, 0x1, R5 ;  /* 0x0000000111147824 */ /* 0x000fe400078e0205 */
[----:B------:R-:W-:Y:S05]  /*0690*/  @!P1 BRA `(.L_x_636) ;  /* 0x0000000000489947 */ /* 0x000fea0003800000 */
[----:B------:R-:W-:Y:S01]  /*06a0*/  MOV R7, R8 ;  /* 0x0000000800077202 */ /* 0x000fe20000000f00 */
[----:B------:R-:W-:Y:S01]  /*06b0*/  IMAD.MOV.U32 R5, RZ, RZ, R9 ;  /* 0x000000ffff057224 */ /* 0x000fe200078e0009 */
[----:B------:R-:W-:Y:S01]  /*06c0*/  MOV R4, R10 ;  /* 0x0000000a00047202 */ /* 0x000fe20000000f00 */
[----:B------:R-:W-:Y:S01]  /*06d0*/  IMAD.MOV.U32 R3, RZ, RZ, R11 ;  /* 0x000000ffff037224 */ /* 0x000fe200078e000b */
[----:B------:R-:W-:-:S07]  /*06e0*/  MOV R6, 0x700 ;  /* 0x0000070000067802 */ /* 0x000fce0000000f00 */
[----:B------:R-:W-:Y:S05]  /*06f0*/  CALL.REL.NOINC `($__internal_40_$__cuda_sm20_div_u64) ;  /* 0x000000d800487944 */ /* 0x000fea0003c00000 */
[----:B------:R-:W-:Y:S01]  /*0700*/  IADD3 R13, P1, RZ, -R14, RZ ;  /* 0x8000000eff0d7210 */ /* 0x000fe20007f3e0ff */
[----:B------:R-:W-:Y:S01]  /*0710*/  IMAD.MOV.U32 R4, RZ, RZ, R8 ;  /* 0x000000ffff047224 */ /* 0x000fe200078e0008 */
[----:B------:R-:W-:Y:S01]  /*0720*/  MOV R5, R9 ;  /* 0x0000000900057202 */ /* 0x000fe20000000f00 */
[----:B------:R-:W-:Y:S01]  /*0730*/  IMAD.MOV.U32 R8, RZ, RZ, R14 ;  /* 0x000000ffff087224 */ /* 0x000fe200078e000e */
[-C--:B------:R-:W-:Y:S02]  /*0740*/  IADD3.X R7, RZ, ~R3.reuse, RZ, P1, !PT ;  /* 0x80000003ff077210 */ /* 0x080fe40000ffe4ff */
[----:B------:R-:W-:Y:S01]  /*0750*/  MOV R9, R3 ;  /* 0x0000000300097202 */ /* 0x000fe20000000f00 */
[----:B------:R-:W-:-:S04]  /*0760*/  IMAD.WIDE.U32 R4, R10, R13, R4 ;  /* 0x0000000d0a047225 */ /* 0x000fc800078e0004 */
[----:B------:R-:W-:-:S04]  /*0770*/  IMAD R7, R7, R10, RZ ;  /* 0x0000000a07077224 */ /* 0x000fc800078e02ff */
[----:B------:R-:W-:Y:S02]  /*0780*/  IMAD R11, R11, R13, R7 ;  /* 0x0000000d0b0b7224 */ /* 0x000fe400078e0207 */
[----:B------:R-:W-:-:S03]  /*0790*/  IMAD.MOV.U32 R7, RZ, RZ, R4 ;  /* 0x000000ffff077224 */ /* 0x000fc600078e0004 */
[----:B------:R-:W-:Y:S01]  /*07a0*/  IADD3 R13, R5, R11, RZ ;  /* 0x0000000b050d7210 */ /* 0x000fe20007ffe0ff */
[----:B------:R-:W-:Y:S06]  /*07b0*/  BRA `(.L_x_637) ;  /* 0x00000000005c7947 */ /* 0x000fec0003800000 */
.L_x_636:
[----:B------:R-:W0:Y:S01]  /*07c0*/  I2F.U32.RP R3, R10 ;  /* 0x0000000a00037306 */ /* 0x000e220000209000 */
[----:B------:R-:W-:Y:S01]  /*07d0*/  IADD3 R7, RZ, -R10, RZ ;  /* 0x8000000aff077210 */ /* 0x000fe20007ffe0ff */
[----:B------:R-:W-:Y:S01]  /*07e0*/  IMAD.MOV.U32 R13, RZ, RZ, RZ ;  /* 0x000000ffff0d7224 */ /* 0x000fe200078e00ff */
[----:B------:R-:W-:Y:S01]  /*07f0*/  ISETP.NE.U32.AND P3, PT, R10, RZ, PT ;  /* 0x000000ff0a00720c */ /* 0x000fe20003f65070 */
[----:B------:R-:W-:-:S04]  /*0800*/  IMAD.MOV.U32 R9, RZ, RZ, RZ ;  /* 0x000000ffff097224 */ /* 0x000fc800078e00ff */
[----:B0-----:R-:W0:Y:S02]  /*0810*/  MUFU.RCP R3, R3 ;  /* 0x0000000300037308 */ /* 0x001e240000001000 */
[----:B0-----:R-:W-:-:S06]  /*0820*/  VIADD R4, R3, 0xffffffe ;  /* 0x0ffffffe03047836 */ /* 0x001fcc0000000000 */
[----:B------:R0:W1:Y:S02]  /*0830*/  F2I.FTZ.U32.TRUNC.NTZ R5, R4 ;  /* 0x0000000400057305 */ /* 0x000064000021f000 */
[----:B0-----:R-:W-:Y:S02]  /*0840*/  IMAD.MOV.U32 R4, RZ, RZ, RZ ;  /* 0x000000ffff047224 */ /* 0x001fe400078e00ff */
[----:B-1----:R-:W-:-:S04]  /*0850*/  IMAD R7, R7, R5, RZ ;  /* 0x0000000507077224 */ /* 0x002fc800078e02ff */
[----:B------:R-:W-:-:S06]  /*0860*/  IMAD.HI.U32 R5, R5, R7, R4 ;  /* 0x0000000705057227 */ /* 0x000fcc00078e0004 */
[----:B------:R-:W-:-:S05]  /*0870*/  IMAD.HI.U32 R5, R5, R8, RZ ;  /* 0x0000000805057227 */ /* 0x000fca00078e00ff */
[----:B------:R-:W-:-:S05]  /*0880*/  IADD3 R7, -R5, RZ, RZ ;  /* 0x000000ff05077210 */ /* 0x000fca0007ffe1ff */
[----:B------:R-:W-:-:S05]  /*0890*/  IMAD R7, R10, R7, R8 ;  /* 0x000000070a077224 */ /* 0x000fca00078e0208 */
[----:B------:R-:W-:-:S13]  /*08a0*/  ISETP.GE.U32.AND P1, PT, R7, R10, PT ;  /* 0x0000000a0700720c */ /* 0x000fda0003f26070 */
[----:B------:R-:W-:Y:S01]  /*08b0*/  @P1 IMAD.IADD R7, R7, 0x1, -R10 ;  /* 0x0000000107071824 */ /* 0x000fe200078e0a0a */
[----:B------:R-:W-:-:S04]  /*08c0*/  @P1 IADD3 R5, R5, 0x1, RZ ;  /* 0x0000000105051810 */ /* 0x000fc80007ffe0ff */
[----:B------:R-:W-:-:S13]  /*08d0*/  ISETP.GE.U32.AND P2, PT, R7, R10, PT ;  /* 0x0000000a0700720c */ /* 0x000fda0003f46070 */
[----:B------:R-:W-:Y:S01]  /*08e0*/  @P2 VIADD R5, R5, 0x1 ;  /* 0x0000000105052836 */ /* 0x000fe20000000000 */
[----:B------:R-:W-:-:S04]  /*08f0*/  @!P3 LOP3.LUT R5, RZ, R10, RZ, 0x33, !PT ;  /* 0x0000000aff05b212 */ /* 0x000fc800078e33ff */
[----:B------:R-:W-:-:S05]  /*0900*/  IADD3 R7, -R5, RZ, RZ ;  /* 0x000000ff05077210 */ /* 0x000fca0007ffe1ff */
[----:B------:R-:W-:Y:S01]  /*0910*/  IMAD R7, R10, R7, R8 ;  /* 0x000000070a077224 */ /* 0x000fe200078e0208 */
[----:B------:R-:W-:-:S07]  /*0920*/  MOV R8, R5 ;  /* 0x0000000500087202 */ /* 0x000fce0000000f00 */
.L_x_637:
[----:B------:R-:W-:Y:S05]  /*0930*/  BSYNC B2 ;  /* 0x0000000000027941 */ /* 0x000fea0003800000 */
.L_x_635:
[----:B------:R-:W0:Y:S01]  /*0940*/  LDC.64 R10, c[0x0][R19+0x200] ;  /* 0x00008000130a7b82 */ /* 0x000e220000000a00 */
[----:B------:R-:W-:Y:S01]  /*0950*/  MOV R17, R20 ;  /* 0x0000001400117202 */ /* 0x000fe20000000f00 */
[----:B------:R-:W-:Y:S06]  /*0960*/  BSSY B2, `(.L_x_638) ;  /* 0x0000032000027945 */ /* 0x000fec0003800000 */
        /* <DEDUP_REMOVED lines=16> */
[----:B------:R-:W-:Y:S02]  /*0a70*/  MOV R5, R9 ;  /* 0x0000000900057202 */ /* 0x000fe40000000f00 */
[----:B------:R-:W-:Y:S01]  /*0a80*/  IADD3.X R7, RZ, ~R3, RZ, P1, !PT ;  /* 0x80000003ff077210 */ /* 0x000fe20000ffe4ff */
[----:B------:R-:W-:-:S04]  /*0a90*/  IMAD.WIDE.U32 R4, R10, R13, R4 ;  /* 0x0000000d0a047225 */ /* 0x000fc800078e0004 */
[----:B------:R-:W-:Y:S02]  /*0aa0*/  IMAD R7, R7, R10, RZ ;  /* 0x0000000a07077224 */ /* 0x000fe400078e02ff */
[----:B------:R-:W-:Y:S02]  /*0ab0*/  IMAD.MOV.U32 R10, RZ, RZ, R14 ;  /* 0x000000ffff0a7224 */ /* 0x000fe400078e000e */
[----:B------:R-:W-:Y:S02]  /*0ac0*/  IMAD R11, R11, R13, R7 ;  /* 0x0000000d0b0b7224 */ /* 0x000fe400078e0207 */
[----:B------:R-:W-:-:S03]  /*0ad0*/  IMAD.MOV.U32 R7, RZ, RZ, R4 ;  /* 0x000000ffff077224 */ /* 0x000fc600078e0004 */
[----:B------:R-:W-:Y:S02]  /*0ae0*/  IADD3 R13, R5, R11, RZ ;  /* 0x0000000b050d7210 */ /* 0x000fe40007ffe0ff */
[----:B------:R-:W-:Y:S01]  /*0af0*/  MOV R11, R3 ;  /* 0x00000003000b7202 */ /* 0x000fe20000000f00 */
[----:B------:R-:W-:Y:S06]  /*0b00*/  BRA `(.L_x_640) ;  /* 0x00000000005c7947 */ /* 0x000fec0003800000 */
.L_x_639:
        /* <DEDUP_REMOVED lines=23> */
.L_x_640:
[----:B------:R-:W-:Y:S05]  /*0c80*/  BSYNC B2 ;  /* 0x0000000000027941 */ /* 0x000fea0003800000 */
.L_x_638:
[----:B------:R-:W0:Y:S01]  /*0c90*/  LDC.64 R8, c[0x0][R19+0x1f8] ;  /* 0x00007e0013087b82 */ /* 0x000e220000000a00 */
[----:B------:R-:W-:Y:S01]  /*0ca0*/  MOV R17, R20 ;  /* 0x0000001400117202 */ /* 0x000fe20000000f00 */
[----:B------:R-:W-:Y:S01]  /*0cb0*/  BSSY B2, `(.L_x_641) ;  /* 0x0000033000027945 */ /* 0x000fe20003800000 */
[----:B------:R-:W-:-:S05]  /*0cc0*/  VIADD R12, R12, 0xfffffffc ;  /* 0xfffffffc0c0c7836 */ /* 0x000fca0000000000 */
[----:B------:R-:W1:Y:S01]  /*0cd0*/  LDC.64 R4, c[0x0][R19+0x2c8] ;  /* 0x0000b20013047b82 */ /* 0x000e620000000a00 */
[----:B0-----:R-:W-:-:S04]  /*0ce0*/  LOP3.LUT R3, R11, R9, RZ, 0xfc, !PT ;  /* 0x000000090b037212 */ /* 0x001fc800078efcff */
[----:B------:R-:W-:Y:S01]  /*0cf0*/  ISETP.NE.U32.AND P1, PT, R3, RZ, PT ;  /* 0x000000ff0300720c */ /* 0x000fe20003f25070 */
[-C--:B-1----:R-:W-:Y:S02]  /*0d00*/  IMAD R5, R5, R7.reuse, RZ ;  /* 0x0000000705057224 */ /* 0x082fe400078e02ff */
[----:B------:R-:W-:-:S04]  /*0d10*/  IMAD.WIDE.U32 R16, R4, R7, R16 ;  /* 0x0000000704107225 */ /* 0x000fc800078e0010 */
[----:B------:R-:W-:-:S05]  /*0d20*/  IMAD R5, R4, R13, R5 ;  /* 0x0000000d04057224 */ /* 0x000fca00078e0205 */
[----:B------:R-:W-:Y:S01]  /*0d30*/  IADD3 R20, R17, R5, RZ ;  /* 0x0000000511147210 */ /* 0x000fe20007ffe0ff */
[----:B------:R-:W-:Y:S06]  /*0d40*/  @!P1 BRA `(.L_x_642) ;  /* 0x0000000000489947 */ /* 0x000fec0003800000 */
[----:B------:R-:W-:Y:S01]  /*0d50*/  IMAD.MOV.U32 R7, RZ, RZ, R10 ;  /* 0x000000ffff077224 */ /* 0x000fe200078e000a */
[----:B------:R-:W-:Y:S01]  /*0d60*/  MOV R5, R11 ;  /* 0x0000000b00057202 */ /* 0x000fe20000000f00 */
[----:B------:R-:W-:Y:S01]  /*0d70*/  IMAD.MOV.U32 R4, RZ, RZ, R8 ;  /* 0x000000ffff047224 */ /* 0x000fe200078e0008 */
[----:B------:R-:W-:Y:S02]  /*0d80*/  MOV R3, R9 ;  /* 0x0000000900037202 */ /* 0x000fe40000000f00 */
[----:B------:R-:W-:-:S07]  /*0d90*/  MOV R6, 0xdb0 ;  /* 0x00000db000067802 */ /* 0x000fce0000000f00 */
[----:B------:R-:W-:Y:S05]  /*0da0*/  CALL.REL.NOINC `($__internal_40_$__cuda_sm20_div_u64) ;  /* 0x000000d0009c7944 */ /* 0x000fea0003c00000 */
[----:B------:R-:W-:Y:S01]  /*0db0*/  IADD3 R13, P1, RZ, -R14, RZ ;  /* 0x8000000eff0d7210 */ /* 0x000fe20007f3e0ff */
[----:B------:R-:W-:Y:S01]  /*0dc0*/  IMAD.MOV.U32 R5, RZ, RZ, R11 ;  /* 0x000000ffff057224 */ /* 0x000fe200078e000b */
[----:B------:R-:W-:Y:S01]  /*0dd0*/  MOV R4, R10 ;  /* 0x0000000a00047202 */ /* 0x000fe20000000f00 */
[--C-:B------:R-:W-:Y:S01]  /*0de0*/  IMAD.MOV.U32 R11, RZ, RZ, R3.reuse ;  /* 0x000000ffff0b7224 */ /* 0x100fe200078e0003 */
[----:B------:R-:W-:Y:S01]  /*0df0*/  MOV R10, R14 ;  /* 0x0000000e000a7202 */ /* 0x000fe20000000f00 */
[----:B------:R-:W-:Y:S02]  /*0e00*/  IMAD.X R7, RZ, RZ, ~R3, P1 ;  /* 0x000000ffff077224 */ /* 0x000fe400008e0e03 */
[----:B------:R-:W-:-:S04]  /*0e10*/  IMAD.WIDE.U32 R4, R8, R13, R4 ;  /* 0x0000000d08047225 */ /* 0x000fc800078e0004 */
[----:B------:R-:W-:-:S04]  /*0e20*/  IMAD R7, R7, R8, RZ ;  /* 0x0000000807077224 */ /* 0x000fc800078e02ff */
[----:B------:R-:W-:Y:S02]  /*0e30*/  IMAD R7, R9, R13, R7 ;  /* 0x0000000d09077224 */ /* 0x000fe400078e0207 */
[----:B------:R-:W-:-:S03]  /*0e40*/  IMAD.MOV.U32 R9, RZ, RZ, R4 ;  /* 0x000000ffff097224 */ /* 0x000fc600078e0004 */
[----:B------:R-:W-:Y:S01]  /*0e50*/  IADD3 R7, R5, R7, RZ ;  /* 0x0000000705077210 */ /* 0x000fe20007ffe0ff */
[----:B------:R-:W-:Y:S06]  /*0e60*/  BRA `(.L_x_643) ;  /* 0x00000000005c7947 */ /* 0x000fec0003800000 */
.L_x_642:
[----:B------:R-:W0:Y:S01]  /*0e70*/  I2F.U32.RP R3, R8 ;  /* 0x0000000800037306 */ /* 0x000e220000209000 */
[----:B------:R-:W-:Y:S01]  /*0e80*/  IMAD.MOV R7, RZ, RZ, -R8 ;  /* 0x000000ffff077224 */ /* 0x000fe200078e0a08 */
[----:B------:R-:W-:Y:S02]  /*0e90*/  ISETP.NE.U32.AND P3, PT, R8, RZ, PT ;  /* 0x000000ff0800720c */ /* 0x000fe40003f65070 */
        /* <DEDUP_REMOVED lines=13> */
[----:B------:R-:W-:Y:S01]  /*0f70*/  ISETP.GE.U32.AND P2, PT, R7, R8, PT ;  /* 0x000000080700720c */ /* 0x000fe20003f46070 */
[----:B------:R-:W-:-:S12]  /*0f80*/  IMAD.MOV.U32 R7, RZ, RZ, RZ ;  /* 0x000000ffff077224 */ /* 0x000fd800078e00ff */
[----:B------:R-:W-:Y:S02]  /*0f90*/  @P2 IADD3 R5, R5, 0x1, RZ ;  /* 0x0000000105052810 */ /* 0x000fe40007ffe0ff */
[----:B------:R-:W-:-:S05]  /*0fa0*/  @!P3 LOP3.LUT R5, RZ, R8, RZ, 0x33, !PT ;  /* 0x00000008ff05b212 */ /* 0x000fca00078e33ff */
[----:B------:R-:W-:-:S04]  /*0fb0*/  IMAD.MOV R9, RZ, RZ, -R5 ;  /* 0x000000ffff097224 */ /* 0x000fc800078e0a05 */
[----:B------:R-:W-:Y:S01]  /*0fc0*/  IMAD R9, R8, R9, R10 ;  /* 0x0000000908097224 */ /* 0x000fe200078e020a */
[----:B------:R-:W-:-:S07]  /*0fd0*/  MOV R10, R5 ;  /* 0x00000005000a7202 */ /* 0x000fce0000000f00 */
.L_x_643:
[----:B------:R-:W-:Y:S05]  /*0fe0*/  BSYNC B2 ;  /* 0x0000000000027941 */ /* 0x000fea0003800000 */
.L_x_641:
[----:B------:R-:W0:Y:S01]  /*0ff0*/  LDC.64 R4, c[0x0][R19+0x2c0] ;  /* 0x0000b00013047b82 */ /* 0x000e220000000a00 */
[----:B------:R-:W-:Y:S02]  /*1000*/  IMAD.MOV.U32 R17, RZ, RZ, R20 ;  /* 0x000000ffff117224 */ /* 0x000fe400078e0014 */
[-C--:B0-----:R-:W-:Y:S02]  /*1010*/  IMAD R3, R5, R9.reuse, RZ ;  /* 0x0000000905037224 */ /* 0x081fe400078e02ff */
[----:B------:R-:W-:-:S04]  /*1020*/  IMAD.WIDE.U32 R16, R4, R9, R16 ;  /* 0x0000000904107225 */ /* 0x000fc800078e0010 */
[----:B------:R-:W-:-:S05]  /*1030*/  IMAD R3, R4, R7, R3 ;  /* 0x0000000704037224 */ /* 0x000fca00078e0203 */
[----:B------:R-:W-:Y:S01]  /*1040*/  IADD3 R17, R17, R3, RZ ;  /* 0x0000000311117210 */ /* 0x000fe20007ffe0ff */
[----:B------:R-:W-:Y:S06]  /*1050*/  @P0 BRA `(.L_x_644) ;  /* 0xfffffff000a80947 */ /* 0x000fec000383ffff */
[----:B------:R-:W-:Y:S05]  /*1060*/  BSYNC B1 ;  /* 0x0000000000017941 */ /* 0x000fea0003800000 */
.L_x_631:
[----:B------:R-:W-:-:S13]  /*1070*/  ISETP.NE.AND P0, PT, R21, RZ, PT ;  /* 0x000000ff1500720c */ /* 0x000fda0003f05270 */
[----:B------:R-:W-:Y:S05]  /*1080*/  @!P0 BRA `(.L_x_630) ;  /* 0x0000000800688947 */ /* 0x000fea0003800000 */
[----:B------:R-:W-:Y:S01]  /*1090*/  IMAD.SHL.U32 R12, R12, 0x8, RZ ;  /* 0x000000080c0c7824 */ /* 0x000fe200078e00ff */
[----:B------:R-:W-:Y:S03]  /*10a0*/  BSSY B1, `(.L_x_645) ;  /* 0x000002c000017945 */ /* 0x000fe60003800000 */
[----:B------:R-:W0:Y:S02]  /*10b0*/  LDC.64 R8, c[0x0][R12+0x210] ;  /* 0x000084000c087b82 */ /* 0x000e240000000a00 */
[----:B0-----:R-:W-:-:S04]  /*10c0*/  LOP3.LUT R3, R11, R9, RZ, 0xfc, !PT ;  /* 0x000000090b037212 */ /* 0x001fc800078efcff */
[----:B------:R-:W-:-:S13]  /*10d0*/  ISETP.NE.U32.AND P0, PT, R3, RZ, PT ;  /* 0x000000ff0300720c */ /* 0x000fda0003f05070 */
[----:B------:R-:W-:Y:S05]  /*10e0*/  @!P0 BRA `(.L_x_646) ;  /* 0x0000000000408947 */ /* 0x000fea0003800000 */
[----:B------:R-:W-:Y:S01]  /*10f0*/  MOV R7, R10 ;  /* 0x0000000a00077202 */ /* 0x000fe20000000f00 */
[----:B------:R-:W-:Y:S01]  /*1100*/  IMAD.MOV.U32 R5, RZ, RZ, R11 ;  /* 0x000000ffff057224 */ /* 0x000fe200078e000b */
[----:B------:R-:W-:Y:S01]  /*1110*/  MOV R4, R8 ;  /* 0x0000000800047202 */ /* 0x000fe20000000f00 */
[----:B------:R-:W-:Y:S01]  /*1120*/  IMAD.MOV.U32 R3, RZ, RZ, R9 ;  /* 0x000000ffff037224 */ /* 0x000fe200078e0009 */
[----:B------:R-:W-:-:S07]  /*1130*/  MOV R6, 0x1150 ;  /* 0x0000115000067802 */ /* 0x000fce0000000f00 */
[----:B------:R-:W-:Y:S05]  /*1140*/  CALL.REL.NOINC `($__internal_40_$__cuda_sm20_div_u64) ;  /* 0x000000cc00b47944 */ /* 0x000fea0003c00000 */
[----:B------:R-:W-:-:S04]  /*1150*/  IADD3 R13, P0, RZ, -R14, RZ ;  /* 0x8000000eff0d7210 */ /* 0x000fc80007f1e0ff */
[----:B------:R-:W-:Y:S01]  /*1160*/  IADD3.X R7, RZ, ~R3, RZ, P0, !PT ;  /* 0x80000003ff077210 */ /* 0x000fe200007fe4ff */
[----:B------:R-:W-:Y:S01]  /*1170*/  IMAD.WIDE.U32 R4, R8, R13, R10 ;  /* 0x0000000d08047225 */ /* 0x000fe200078e000a */
[----:B------:R-:W-:-:S03]  /*1180*/  MOV R11, R3 ;  /* 0x00000003000b7202 */ /* 0x000fc60000000f00 */
[----:B------:R-:W-:Y:S02]  /*1190*/  IMAD R7, R7, R8, RZ ;  /* 0x0000000807077224 */ /* 0x000fe400078e02ff */
[----:B------:R-:W-:Y:S02]  /*11a0*/  IMAD.MOV.U32 R10, RZ, RZ, R14 ;  /* 0x000000ffff0a7224 */ /* 0x000fe400078e000e */
[----:B------:R-:W-:Y:S01]  /*11b0*/  IMAD R7, R9, R13, R7 ;  /* 0x0000000d09077224 */ /* 0x000fe200078e0207 */
[----:B------:R-:W-:-:S03]  /*11c0*/  MOV R9, R4 ;  /* 0x0000000400097202 */ /* 0x000fc60000000f00 */
[----:B------:R-:W-:Y:S01]  /*11d0*/  IMAD.IADD R7, R5, 0x1, R7 ;  /* 0x0000000105077824 */ /* 0x000fe200078e0207 */
[----:B------:R-:W-:Y:S06]  /*11e0*/  BRA `(.L_x_647) ;  /* 0x00000000005c7947 */ /* 0x000fec0003800000 */
.L_x_646:
[----:B------:R-:W0:Y:S01]  /*11f0*/  I2F.U32.RP R3, R8 ;  /* 0x0000000800037306 */ /* 0x000e220000209000 */
[----:B------:R-:W-:Y:S01]  /*1200*/  IADD3 R7, RZ, -R8, RZ ;  /* 0x80000008ff077210 */ /* 0x000fe20007ffe0ff */
[----:B------:R-:W-:Y:S01]  /*1210*/  IMAD.MOV.U32 R11, RZ, RZ, RZ ;  /* 0x000000ffff0b7224 */ /* 0x000fe200078e00ff */
[----:B------:R-:W-:-:S05]  /*1220*/  ISETP.NE.U32.AND P2, PT, R8, RZ, PT ;  /* 0x000000ff0800720c */ /* 0x000fca0003f45070 */
        /* <DEDUP_REMOVED lines=12> */
[----:B------:R-:W-:Y:S01]  /*12f0*/  ISETP.GE.U32.AND P1, PT, R7, R8, PT ;  /* 0x000000080700720c */ /* 0x000fe20003f26070 */
[----:B------:R-:W-:-:S12]  /*1300*/  HFMA2.MMA R7, -RZ, RZ, 0, 0 ;  /* 0x00000000ff077435 */ /* 0x000fd800000001ff */
[----:B------:R-:W-:Y:S01]  /*1310*/  @P1 VIADD R5, R5, 0x1 ;  /* 0x0000000105051836 */ /* 0x000fe20000000000 */
[----:B------:R-:W-:-:S04]  /*1320*/  @!P2 LOP3.LUT R5, RZ, R8, RZ, 0x33, !PT ;  /* 0x00000008ff05a212 */ /* 0x000fc800078e33ff */
[----:B------:R-:W-:-:S05]  /*1330*/  IADD3 R9, -R5, RZ, RZ ;  /* 0x000000ff05097210 */ /* 0x000fca0007ffe1ff */
[----:B------:R-:W-:Y:S02]  /*1340*/  IMAD R9, R8, R9, R10 ;  /* 0x0000000908097224 */ /* 0x000fe400078e020a */
[----:B------:R-:W-:-:S07]  /*1350*/  IMAD.MOV.U32 R10, RZ, RZ, R5 ;  /* 0x000000ffff0a7224 */ /* 0x000fce00078e0005 */
.L_x_647:
[----:B------:R-:W-:Y:S05]  /*1360*/  BSYNC B1 ;  /* 0x0000000000017941 */ /* 0x000fea0003800000 */
.L_x_645:
[----:B------:R-:W0:Y:S01]  /*1370*/  LDC.64 R4, c[0x0][R12+0x2d8] ;  /* 0x0000b6000c047b82 */ /* 0x000e220000000a00 */
[----:B------:R-:W-:Y:S01]  /*1380*/  ISETP.NE.AND P0, PT, R21, 0x1, PT ;  /* 0x000000011500780c */ /* 0x000fe20003f05270 */
[-C--:B0-----:R-:W-:Y:S02]  /*1390*/  IMAD R3, R5, R9.reuse, RZ ;  /* 0x0000000905037224 */ /* 0x081fe400078e02ff */
[----:B------:R-:W-:-:S04]  /*13a0*/  IMAD.WIDE.U32 R16, R4, R9, R16 ;  /* 0x0000000904107225 */ /* 0x000fc800078e0010 */
[----:B------:R-:W-:-:S05]  /*13b0*/  IMAD R3, R4, R7, R3 ;  /* 0x0000000704037224 */ /* 0x000fca00078e0203 */
[----:B------:R-:W-:Y:S01]  /*13c0*/  IADD3 R17, R17, R3, RZ ;  /* 0x0000000311117210 */ /* 0x000fe20007ffe0ff */
[----:B------:R-:W-:Y:S06]  /*13d0*/  @!P0 BRA `(.L_x_630) ;  /* 0x0000000400948947 */ /* 0x000fec0003800000 */
[----:B------:R-:W0:Y:S01]  /*13e0*/  LDC.64 R8, c[0x0][R12+0x208] ;  /* 0x000082000c087b82 */ /* 0x000e220000000a00 */
[----:B------:R-:W-:Y:S01]  /*13f0*/  BSSY B1, `(.L_x_648) ;  /* 0x000002b000017945 */ /* 0x000fe20003800000 */
        /* <DEDUP_REMOVED lines=11> */
[----:B------:R-:W-:Y:S01]  /*14b0*/  IMAD.WIDE.U32 R4, R8, R13, R10 ;  /* 0x0000000d08047225 */ /* 0x000fe200078e000a */
[----:B------:R-:W-:-:S03]  /*14c0*/  MOV R10, R14 ;  /* 0x0000000e000a7202 */ /* 0x000fc60000000f00 */
[----:B------:R-:W-:Y:S02]  /*14d0*/  IMAD R7, R7, R8, RZ ;  /* 0x0000000807077224 */ /* 0x000fe400078e02ff */
[----:B------:R-:W-:Y:S02]  /*14e0*/  IMAD.MOV.U32 R11, RZ, RZ, R3 ;  /* 0x000000ffff0b7224 */ /* 0x000fe400078e0003 */
[----:B------:R-:W-:Y:S02]  /*14f0*/  IMAD R7, R9, R13, R7 ;  /* 0x0000000d09077224 */ /* 0x000fe400078e0207 */
[----:B------:R-:W-:-:S03]  /*1500*/  IMAD.MOV.U32 R9, RZ, RZ, R4 ;  /* 0x000000ffff097224 */ /* 0x000fc600078e0004 */
[----:B------:R-:W-:Y:S01]  /*1510*/  IADD3 R7, R5, R7, RZ ;  /* 0x0000000705077210 */ /* 0x000fe20007ffe0ff */
[----:B------:R-:W-:Y:S06]  /*1520*/  BRA `(.L_x_650) ;  /* 0x00000000005c7947 */ /* 0x000fec0003800000 */
.L_x_649:
        /* <DEDUP_REMOVED lines=23> */
.L_x_650:
[----:B------:R-:W-:Y:S05]  /*16a0*/  BSYNC B1 ;  /* 0x0000000000017941 */ /* 0x000fea0003800000 */
.L_x_648:
[----:B------:R-:W0:Y:S01]  /*16b0*/  LDC.64 R4, c[0x0][R12+0x2d0] ;  /* 0x0000b4000c047b82 */ /* 0x000e220000000a00 */
[----:B------:R-:W-:Y:S01]  /*16c0*/  ISETP.NE.AND P0, PT, R21, 0x2, PT ;  /* 0x000000021500780c */ /* 0x000fe20003f05270 */
[-C--:B0-----:R-:W-:Y:S02]  /*16d0*/  IMAD R3, R5, R9.reuse, RZ ;  /* 0x0000000905037224 */ /* 0x081fe400078e02ff */
[----:B------:R-:W-:-:S04]  /*16e0*/  IMAD.WIDE.U32 R16, R4, R9, R16 ;  /* 0x0000000904107225 */ /* 0x000fc800078e0010 */
[----:B------:R-:W-:-:S04]  /*16f0*/  IMAD R3, R4, R7, R3 ;  /* 0x0000000704037224 */ /* 0x000fc800078e0203 */
[----:B------:R-:W-:Y:S02]  /*1700*/  IMAD.IADD R17, R17, 0x1, R3 ;  /* 0x0000000111117824 */ /* 0x000fe400078e0203 */
[----:B------:R-:W-:Y:S05]  /*1710*/  @!P0 BRA `(.L_x_630) ;  /* 0x0000000000c48947 */ /* 0x000fea0003800000 */
[----:B------:R-:W0:Y:S01]  /*1720*/  LDC.64 R8, c[0x0][R12+0x200] ;  /* 0x000080000c087b82 */ /* 0x000e220000000a00 */
[----:B------:R-:W-:Y:S01]  /*1730*/  BSSY B1, `(.L_x_651) ;  /* 0x000002a000017945 */ /* 0x000fe20003800000 */
        /* <DEDUP_REMOVED lines=11> */
[----:B------:R-:W-:-:S04]  /*17f0*/  IMAD.WIDE.U32 R4, R8, R13, R10 ;  /* 0x0000000d08047225 */ /* 0x000fc800078e000a */
[----:B------:R-:W-:Y:S02]  /*1800*/  IMAD R7, R7, R8, RZ ;  /* 0x0000000807077224 */ /* 0x000fe400078e02ff */
[----:B------:R-:W-:Y:S02]  /*1810*/  IMAD.MOV.U32 R10, RZ, RZ, R14 ;  /* 0x000000ffff0a7224 */ /* 0x000fe400078e000e */
[----:B------:R-:W-:Y:S02]  /*1820*/  IMAD R7, R9, R13, R7 ;  /* 0x0000000d09077224 */ /* 0x000fe400078e0207 */
[----:B------:R-:W-:-:S03]  /*1830*/  IMAD.MOV.U32 R11, RZ, RZ, R3 ;  /* 0x000000ffff0b7224 */ /* 0x000fc600078e0003 */
[----:B------:R-:W-:Y:S01]  /*1840*/  IADD3 R7, R5, R7, RZ ;  /* 0x0000000705077210 */ /* 0x000fe20007ffe0ff */
[----:B------:R-:W-:Y:S06]  /*1850*/  BRA `(.L_x_653) ;  /* 0x00000000005c7947 */ /* 0x000fec0003800000 */
.L_x_652:
        /* <DEDUP_REMOVED lines=23> */
.L_x_653:
[----:B------:R-:W-:Y:S05]  /*19d0*/  BSYNC B1 ;  /* 0x0000000000017941 */ /* 0x000fea0003800000 */
.L_x_651:
[----:B------:R-:W0:Y:S02]  /*19e0*/  LDC.64 R12, c[0x0][R12+0x2c8] ;  /* 0x0000b2000c0c7b82 */ /* 0x000e240000000a00 */
[-C--:B0-----:R-:W-:Y:S02]  /*19f0*/  IMAD R3, R13, R4.reuse, RZ ;  /* 0x000000040d037224 */ /* 0x081fe400078e02ff */
[----:B------:R-:W-:-:S04]  /*1a00*/  IMAD.WIDE.U32 R16, R12, R4, R16 ;  /* 0x000000040c107225 */ /* 0x000fc800078e0010 */
[----:B------:R-:W-:-:S04]  /*1a10*/  IMAD R3, R12, R7, R3 ;  /* 0x000000070c037224 */ /* 0x000fc800078e0203 */
[----:B------:R-:W-:-:S07]  /*1a20*/  IMAD.IADD R17, R17, 0x1, R3 ;  /* 0x0000000111117824 */ /* 0x000fce00078e0203 */
.L_x_630:
[----:B------:R-:W0:Y:S01]  /*1a30*/  LDC R7, c[0x0][0x548] ;  /* 0x00015200ff077b82 */ /* 0x000e220000000800 */
[----:B------:R-:W-:Y:S02]  /*1a40*/  ULDC.64 UR4, c[0x0][0x2e0] ;  /* 0x0000b80000047ab9 */ /* 0x000fe40000000a00 */
[----:B------:R-:W-:Y:S02]  /*1a50*/  IMAD R3, R11, UR4, RZ ;  /* 0x000000040b037c24 */ /* 0x000fe4000f8e02ff */
[----:B------:R-:W-:Y:S01]  /*1a60*/  IMAD.WIDE.U32 R4, R10, UR4, R16 ;  /* 0x000000040a047c25 */ /* 0x000fe2000f8e0010 */
[----:B------:R-:W-:-:S03]  /*1a70*/  MOV R16, R28 ;  /* 0x0000001c00107202 */ /* 0x000fc60000000f00 */
[----:B------:R-:W-:Y:S01]  /*1a80*/  IMAD R3, R10, UR5, R3 ;  /* 0x000000050a037c24 */ /* 0x000fe2000f8e0203 */
[----:B------:R-:W-:Y:S01]  /*1a90*/  MOV R39, R4 ;  /* 0x0000000400277202 */ /* 0x000fe20000000f00 */
[----:B------:R-:W-:Y:S02]  /*1aa0*/  IMAD.MOV.U32 R17, RZ, RZ, R29 ;  /* 0x000000ffff117224 */ /* 0x000fe400078e001d */
[----:B------:R-:W-:Y:S01]  /*1ab0*/  IMAD.IADD R41, R5, 0x1, R3 ;  /* 0x0000000105297824 */ /* 0x000fe200078e0203 */
[----:B0-----:R-:W-:-:S13]  /*1ac0*/  ISETP.GE.AND P0, PT, R7, 0x2, PT ;  /* 0x000000020700780c */ /* 0x001fda0003f06270 */
[----:B------:R-:W-:Y:S05]  /*1ad0*/  @!P0 BRA `(.L_x_654) ;  /* 0x0000001800348947 */ /* 0x000fea0003800000 */
[----:B------:R-:W-:Y:S01]  /*1ae0*/  LOP3.LUT R0, RZ, R7, RZ, 0x33, !PT ;  /* 0x00000007ff007212 */ /* 0x000fe200078e33ff */
[----:B------:R-:W-:Y:S01]  /*1af0*/  ULDC UR4, c[0x0][0x548] ;  /* 0x0001520000047ab9 */ /* 0x000fe20000000800 */
[----:B------:R-:W-:Y:S01]  /*1b00*/  HFMA2.MMA R2, -RZ, RZ, 0, 0 ;  /* 0x00000000ff027435 */ /* 0x000fe200000001ff */
[----:B------:R-:W-:Y:S01]  /*1b10*/  IMAD.U32 R8, RZ, RZ, UR4 ;  /* 0x00000004ff087e24 */ /* 0x000fe2000f8e00ff */
[----:B------:R-:W-:Y:S01]  /*1b20*/  VIMNMX R0, R0, -0x3, !PT ;  /* 0xfffffffd00007848 */ /* 0x000fe20007fe0100 */
[----:B------:R-:W-:Y:S01]  /*1b30*/  IMAD.MOV.U32 R16, RZ, RZ, R28 ;  /* 0x000000ffff107224 */ /* 0x000fe200078e001c */
[----:B------:R-:W-:Y:S02]  /*1b40*/  MOV R17, R29 ;  /* 0x0000001d00117202 */ /* 0x000fe40000000f00 */
[----:B------:R-:W-:-:S05]  /*1b50*/  IADD3 R3, R0, R7, RZ ;  /* 0x0000000700037210 */ /* 0x000fca0007ffe0ff */
[C---:B------:R-:W-:Y:S01]  /*1b60*/  VIADD R0, R3.reuse, 0x1 ;  /* 0x0000000103007836 */ /* 0x040fe20000000000 */
[----:B------:R-:W-:-:S04]  /*1b70*/  IADD3 R3, R3, 0x2, RZ ;  /* 0x0000000203037810 */ /* 0x000fc80007ffe0ff */
[----:B------:R-:W-:Y:S01]  /*1b80*/  ISETP.GE.U32.AND P0, PT, R0, 0x3, PT ;  /* 0x000000030000780c */ /* 0x000fe20003f06070 */
[----:B------:R-:W-:Y:S01]  /*1b90*/  IMAD.MOV.U32 R0, RZ, RZ, RZ ;  /* 0x000000ffff007224 */ /* 0x000fe200078e00ff */
[----:B------:R-:W-:-:S11]  /*1ba0*/  LOP3.LUT R20, R3, 0x3, RZ, 0xc0, !PT ;  /* 0x0000000303147812 */ /* 0x000fd600078ec0ff */
[----:B------:R-:W-:Y:S05]  /*1bb0*/  @!P0 BRA `(.L_x_655) ;  /* 0x0000000c007c8947 */ /* 0x000fea0003800000 */
[----:B------:R-:W-:Y:S01]  /*1bc0*/  BSSY B1, `(.L_x_655) ;  /* 0x00000de000017945 */ /* 0x000fe20003800000 */
[----:B------:R-:W-:Y:S01]  /*1bd0*/  IADD3 R9, R3, -R20, RZ ;  /* 0x8000001403097210 */ /* 0x000fe20007ffe0ff */
[----:B------:R-:W-:Y:S01]  /*1be0*/  IMAD.MOV.U32 R2, RZ, RZ, RZ ;  /* 0x000000ffff027224 */ /* 0x000fe200078e00ff */
[----:B------:R-:W-:Y:S01]  /*1bf0*/  MOV R0, RZ ;  /* 0x000000ff00007202 */ /* 0x000fe20000000f00 */
[----:B------:R-:W-:Y:S01]  /*1c00*/  IMAD.MOV.U32 R16, RZ, RZ, R28 ;  /* 0x000000ffff107224 */ /* 0x000fe200078e001c */
[----:B------:R-:W-:-:S07]  /*1c10*/  MOV R17, R29 ;  /* 0x0000001d00117202 */ /* 0x000fce0000000f00 */
.L_x_668:
[----:B------:R-:W-:Y:S01]  /*1c20*/  UMOV UR4, 0x1a0 ;  /* 0x000001a000047882 */ /* 0x000fe20000000000 */
[----:B------:R-:W-:Y:S01]  /*1c30*/  VIADD R9, R9, 0xfffffffc ;  /* 0xfffffffc09097836 */ /* 0x000fe20000000000 */
[----:B------:R-:W-:Y:S01]  /*1c40*/  LEA R12, R8, UR4, 0x3 ;  /* 0x00000004080c7c11 */ /* 0x000fe2000f8e18ff */
[----:B------:R-:W-:Y:S03]  /*1c50*/  BSSY B2, `(.L_x_656) ;  /* 0x000002d000027945 */ /* 0x000fe60003800000 */
[----:B------:R-:W0:Y:S01]  /*1c60*/  LDC.64 R10, c[0x0][R12+0x210] ;  /* 0x000084000c0a7b82 */ /* 0x000e220000000a00 */
[----:B------:R-:W-:Y:S02]  /*1c70*/  ISETP.NE.AND P0, PT, R9, RZ, PT ;  /* 0x000000ff0900720c */ /* 0x000fe40003f05270 */
        /* <DEDUP_REMOVED lines=14> */
[----:B------:R-:W-:Y:S01]  /*1d60*/  IMAD R7, R11, R13, R7 ;  /* 0x0000000d0b077224 */ /* 0x000fe200078e0207 */
[----:B------:R-:W-:Y:S01]  /*1d70*/  MOV R11, R3 ;  /* 0x00000003000b7202 */ /* 0x000fe20000000f00 */
[----:B------:R-:W-:-:S03]  /*1d80*/  IMAD.MOV.U32 R10, RZ, RZ, R14 ;  /* 0x000000ffff0a7224 */ /* 0x000fc600078e000e */
[----:B------:R-:W-:Y:S01]  /*1d90*/  IADD3 R7, R5, R7, RZ ;  /* 0x0000000705077210 */ /* 0x000fe20007ffe0ff */
[----:B------:R-:W-:Y:S06]  /*1da0*/  BRA `(.L_x_658) ;  /* 0x00000000005c7947 */ /* 0x000fec0003800000 */
.L_x_657:
        /* <DEDUP_REMOVED lines=17> */
[----:B------:R-:W-:-:S12]  /*1ec0*/  IMAD.MOV.U32 R7, RZ, RZ, RZ ;  /* 0x000000ffff077224 */ /* 0x000fd800078e00ff */
[----:B------:R-:W-:Y:S01]  /*1ed0*/  @P2 VIADD R5, R5, 0x1 ;  /* 0x0000000105052836 */ /* 0x000fe20000000000 */
[----:B------:R-:W-:-:S04]  /*1ee0*/  @!P3 LOP3.LUT R5, RZ, R10, RZ, 0x33, !PT ;  /* 0x0000000aff05b212 */ /* 0x000fc800078e33ff */
[----:B------:R-:W-:-:S05]  /*1ef0*/  IADD3 R19, -R5, RZ, RZ ;  /* 0x000000ff05137210 */ /* 0x000fca0007ffe1ff */
[----:B------:R-:W-:Y:S01]  /*1f00*/  IMAD R19, R10, R19, R16 ;  /* 0x000000130a137224 */ /* 0x000fe200078e0210 */
[----:B------:R-:W-:-:S07]  /*1f10*/  MOV R10, R5 ;  /* 0x00000005000a7202 */ /* 0x000fce0000000f00 */
.L_x_658:
[----:B------:R-:W-:Y:S05]  /*1f20*/  BSYNC B2 ;  /* 0x0000000000027941 */ /* 0x000fea0003800000 */
.L_x_656:
        /* <DEDUP_REMOVED lines=29> */
.L_x_660:
        /* <DEDUP_REMOVED lines=23> */
.L_x_661:
[----:B------:R-:W-:Y:S05]  /*2270*/  BSYNC B2 ;  /* 0x0000000000027941 */ /* 0x000fea0003800000 */
.L_x_659:
        /* <DEDUP_REMOVED lines=29> */
.L_x_663:
        /* <DEDUP_REMOVED lines=23> */
.L_x_664:
[----:B------:R-:W-:Y:S05]  /*25c0*/  BSYNC B2 ;  /* 0x0000000000027941 */ /* 0x000fea0003800000 */
.L_x_662:
        /* <DEDUP_REMOVED lines=20> */
[----:B------:R-:W-:Y:S02]  /*2710*/  MOV R4, R16 ;  /* 0x0000001000047202 */ /* 0x000fe40000000f00 */
[----:B------:R-:W-:Y:S01]  /*2720*/  MOV R16, R14 ;  /* 0x0000000e00107202 */ /* 0x000fe20000000f00 */
[----:B------:R-:W-:Y:S01]  /*2730*/  IMAD.X R7, RZ, RZ, ~R3, P1 ;  /* 0x000000ffff077224 */ /* 0x000fe200008e0e03 */
[----:B------:R-:W-:Y:S01]  /*2740*/  MOV R17, R3 ;  /* 0x0000000300117202 */ /* 0x000fe20000000f00 */
[----:B------:R-:W-:-:S04]  /*2750*/  IMAD.WIDE.U32 R4, R10, R13, R4 ;  /* 0x0000000d0a047225 */ /* 0x000fc800078e0004 */
[----:B------:R-:W-:-:S04]  /*2760*/  IMAD R7, R7, R10, RZ ;  /* 0x0000000a07077224 */ /* 0x000fc800078e02ff */
[----:B------:R-:W-:-:S04]  /*2770*/  IMAD R7, R11, R13, R7 ;  /* 0x0000000d0b077224 */ /* 0x000fc800078e0207 */
[----:B------:R-:W-:Y:S01]  /*2780*/  IMAD.IADD R5, R5, 0x1, R7 ;  /* 0x0000000105057824 */ /* 0x000fe200078e0207 */
[----:B------:R-:W-:Y:S06]  /*2790*/  BRA `(.L_x_667) ;  /* 0x00000000005c7947 */ /* 0x000fec0003800000 */
.L_x_666:
        /* <DEDUP_REMOVED lines=23> */
.L_x_667:
[----:B------:R-:W-:Y:S05]  /*2910*/  BSYNC B2 ;  /* 0x0000000000027941 */ /* 0x000fea0003800000 */
.L_x_665:
[----:B------:R-:W0:Y:S01]  /*2920*/  LDC.64 R12, c[0x0][R12+0x2c0] ;  /* 0x0000b0000c0c7b82 */ /* 0x000e220000000a00 */
[----:B------:R-:W-:Y:S01]  /*2930*/  MOV R2, R18 ;  /* 0x0000001200027202 */ /* 0x000fe20000000f00 */
[----:B------:R-:W-:Y:S02]  /*2940*/  IMAD.MOV.U32 R3, RZ, RZ, R0 ;  /* 0x000000ffff037224 */ /* 0x000fe400078e0000 */
[-C--:B0-----:R-:W-:Y:S02]  /*2950*/  IMAD R6, R13, R4.reuse, RZ ;  /* 0x000000040d067224 */ /* 0x081fe400078e02ff */
[----:B------:R-:W-:-:S04]  /*2960*/  IMAD.WIDE.U32 R2, R12, R4, R2 ;  /* 0x000000040c027225 */ /* 0x000fc800078e0002 */
[----:B------:R-:W-:-:S05]  /*2970*/  IMAD R5, R12, R5, R6 ;  /* 0x000000050c057224 */ /* 0x000fca00078e0206 */
[----:B------:R-:W-:Y:S01]  /*2980*/  IADD3 R0, R3, R5, RZ ;  /* 0x0000000503007210 */ /* 0x000fe20007ffe0ff */
[----:B------:R-:W-:Y:S06]  /*2990*/  @P0 BRA `(.L_x_668) ;  /* 0xfffffff000a00947 */ /* 0x000fec000383ffff */
[----:B------:R-:W-:Y:S05]  /*29a0*/  BSYNC B1 ;  /* 0x0000000000017941 */ /* 0x000fea0003800000 */
.L_x_655:
[----:B------:R-:W-:-:S13]  /*29b0*/  ISETP.NE.AND P0, PT, R20, RZ, PT ;  /* 0x000000ff1400720c */ /* 0x000fda0003f05270 */
[----:B------:R-:W-:Y:S05]  /*29c0*/  @!P0 BRA `(.L_x_654) ;  /* 0x0000000800788947 */ /* 0x000fea0003800000 */
[----:B------:R-:W-:Y:S01]  /*29d0*/  UMOV UR4, 0x1a0 ;  /* 0x000001a000047882 */ /* 0x000fe20000000000 */
[----:B------:R-:W-:Y:S01]  /*29e0*/  BSSY B1, `(.L_x_669) ;  /* 0x000002d000017945 */ /* 0x000fe20003800000 */
[----:B------:R-:W-:-:S04]  /*29f0*/  LEA R10, R8, UR4, 0x3 ;  /* 0x00000004080a7c11 */ /* 0x000fc8000f8e18ff */
[----:B------:R-:W0:Y:S02]  /*2a00*/  LDC.64 R8, c[0x0][R10+0x210] ;  /* 0x000084000a087b82 */ /* 0x000e240000000a00 */
        /* <DEDUP_REMOVED lines=19> */
.L_x_670:
        /* <DEDUP_REMOVED lines=23> */
.L_x_671:
[----:B------:R-:W-:Y:S05]  /*2cb0*/  BSYNC B1 ;  /* 0x0000000000017941 */ /* 0x000fea0003800000 */
.L_x_669:
[----:B------:R-:W0:Y:S01]  /*2cc0*/  LDC.64 R4, c[0x0][R10+0x2d8] ;  /* 0x0000b6000a047b82 */ /* 0x000e220000000a00 */
[----:B------:R-:W-:Y:S01]  /*2cd0*/  ISETP.NE.AND P0, PT, R20, 0x1, PT ;  /* 0x000000011400780c */ /* 0x000fe20003f05270 */
[----:B------:R-:W-:Y:S02]  /*2ce0*/  IMAD.MOV.U32 R3, RZ, RZ, R0 ;  /* 0x000000ffff037224 */ /* 0x000fe400078e0000 */
        /* <DEDUP_REMOVED lines=26> */
.L_x_673:
        /* <DEDUP_REMOVED lines=23> */
.L_x_674:
[----:B------:R-:W-:Y:S05]  /*3000*/  BSYNC B1 ;  /* 0x0000000000017941 */ /* 0x000fea0003800000 */
.L_x_672:
        /* <DEDUP_REMOVED lines=22> */
[----:B------:R-:W-:Y:S02]  /*3170*/  MOV R16, R14 ;  /* 0x0000000e00107202 */ /* 0x000fe40000000f00 */
[----:B------:R-:W-:Y:S01]  /*3180*/  MOV R17, R3 ;  /* 0x0000000300117202 */ /* 0x000fe20000000f00 */
[----:B------:R-:W-:-:S04]  /*3190*/  IMAD R7, R7, R8, RZ ;  /* 0x0000000807077224 */ /* 0x000fc800078e02ff */
[----:B------:R-:W-:-:S04]  /*31a0*/  IMAD R7, R9, R11, R7 ;  /* 0x0000000b09077224 */ /* 0x000fc800078e0207 */
[----:B------:R-:W-:Y:S01]  /*31b0*/  IMAD.IADD R7, R5, 0x1, R7 ;  /* 0x0000000105077824 */ /* 0x000fe200078e0207 */
[----:B------:R-:W-:Y:S06]  /*31c0*/  BRA `(.L_x_677) ;  /* 0x00000000005c7947 */ /* 0x000fec0003800000 */
.L_x_676:
        /* <DEDUP_REMOVED lines=23> */
.L_x_677:
[----:B------:R-:W-:Y:S05]  /*3340*/  BSYNC B1 ;  /* 0x0000000000017941 */ /* 0x000fea0003800000 */
.L_x_675:
[----:B------:R-:W0:Y:S01]  /*3350*/  LDC.64 R10, c[0x0][R10+0x2c8] ;  /* 0x0000b2000a0a7b82 */ /* 0x000e220000000a00 */
[----:B------:R-:W-:Y:S01]  /*3360*/  MOV R3, R0 ;  /* 0x0000000000037202 */ /* 0x000fe20000000f00 */
[-C--:B0-----:R-:W-:Y:S02]  /*3370*/  IMAD R5, R11, R4.reuse, RZ ;  /* 0x000000040b057224 */ /* 0x081fe400078e02ff */
[----:B------:R-:W-:-:S04]  /*3380*/  IMAD.WIDE.U32 R2, R10, R4, R2 ;  /* 0x000000040a027225 */ /* 0x000fc800078e0002 */
[----:B------:R-:W-:-:S04]  /*3390*/  IMAD R5, R10, R7, R5 ;  /* 0x000000070a057224 */ /* 0x000fc800078e0205 */
[----:B------:R-:W-:-:S07]  /*33a0*/  IMAD.IADD R0, R3, 0x1, R5 ;  /* 0x0000000103007824 */ /* 0x000fce00078e0205 */
.L_x_654:
[----:B------:R-:W-:Y:S01]  /*33b0*/  ULDC.64 UR4, c[0x0][0x480] ;  /* 0x0001200000047ab9 */ /* 0x000fe20000000a00 */
[----:B------:R-:W-:Y:S01]  /*33c0*/  MOV R3, R0 ;  /* 0x0000000000037202 */ /* 0x000fe20000000f00 */
[----:B------:R-:W-:Y:S02]  /*33d0*/  IMAD R5, R17, UR4, RZ ;  /* 0x0000000411057c24 */ /* 0x000fe4000f8e02ff */
[----:B------:R-:W-:-:S04]  /*33e0*/  IMAD.WIDE.U32 R2, R16, UR4, R2 ;  /* 0x0000000410027c25 */ /* 0x000fc8000f8e0002 */
[----:B------:R-:W-:Y:S02]  /*33f0*/  IMAD R5, R16, UR5, R5 ;  /* 0x0000000510057c24 */ /* 0x000fe4000f8e0205 */
[----:B------:R-:W-:-:S03]  /*3400*/  IMAD.MOV.U32 R35, RZ, RZ, R2 ;  /* 0x000000ffff237224 */ /* 0x000fc600078e0002 */
[----:B------:R-:W-:-:S07]  /*3410*/  IADD3 R37, R3, R5, RZ ;  /* 0x0000000503257210 */ /* 0x000fce0007ffe0ff */
.L_x_629:
[----:B------:R-:W-:Y:S05]  /*3420*/  BSYNC B0 ;  /* 0x0000000000007941 */ /* 0x000fea0003800000 */
.L_x_628:
[----:B------:R-:W-:Y:S01]  /*3430*/  VIMNMX R30, R30, 0x4, PT ;  /* 0x000000041e1e7848 */ /* 0x000fe20003fe0100 */
[----:B------:R-:W-:Y:S01]  /*3440*/  BSSY B0, `(.L_x_678) ;  /* 0x0000335000007945 */ /* 0x000fe20003800000 */
[----:B------:R-:W-:Y:S01]  /*3450*/  IADD3 R9, P1, R28, 0x1, RZ ;  /* 0x000000011c097810 */ /* 0x000fe20007f3e0ff */
[----:B------:R-:W-:Y:S01]  /*3460*/  HFMA2.MMA R36, -RZ, RZ, 0, 0 ;  /* 0x00000000ff247435 */ /* 0x000fe200000001ff */
[----:B------:R-:W-:Y:S01]  /*3470*/  ISETP.GE.AND P0, PT, R30, 0x2, PT ;  /* 0x000000021e00780c */ /* 0x000fe20003f06270 */
[----:B------:R-:W-:Y:S02]  /*3480*/  IMAD.MOV.U32 R27, RZ, RZ, RZ ;  /* 0x000000ffff1b7224 */ /* 0x000fe400078e00ff */
[----:B------:R-:W-:-:S10]  /*3490*/  IMAD.X R8, RZ, RZ, R29, P1 ;  /* 0x000000ffff087224 */ /* 0x000fd400008e061d */
[----:B------:R-:W-:Y:S05]  /*34a0*/  @!P0 BRA `(.L_x_679) ;  /* 0x0000003000b88947 */ /* 0x000fea0003800000 */
        /* <DEDUP_REMOVED lines=15> */
[----:B------:R-:W-:-:S05]  /*35a0*/  IADD3 R4, R4, R3, RZ ;  /* 0x0000000304047210 */ /* 0x000fca0007ffe0ff */
[C---:B------:R-:W-:Y:S01]  /*35b0*/  VIADD R3, R4.reuse, 0x1 ;  /* 0x0000000104037836 */ /* 0x040fe20000000000 */
[----:B------:R-:W-:-:S04]  /*35c0*/  IADD3 R4, R4, 0x2, RZ ;  /* 0x0000000204047810 */ /* 0x000fc80007ffe0ff */
[----:B------:R-:W-:Y:S02]  /*35d0*/  ISETP.GE.U32.AND P0, PT, R3, 0x3, PT ;  /* 0x000000030300780c */ /* 0x000fe40003f06070 */
[----:B------:R-:W-:-:S11]  /*35e0*/  LOP3.LUT R27, R4, 0x3, RZ, 0xc0, !PT ;  /* 0x00000003041b7812 */ /* 0x000fd600078ec0ff */
[----:B------:R-:W-:Y:S05]  /*35f0*/  @!P0 BRA `(.L_x_681) ;  /* 0x0000000c00708947 */ /* 0x000fea0003800000 */
[----:B------:R-:W-:Y:S01]  /*3600*/  BSSY B1, `(.L_x_681) ;  /* 0x00000db000017945 */ /* 0x000fe20003800000 */
[----:B------:R-:W-:Y:S02]  /*3610*/  IADD3 R11, R4, -R27, RZ ;  /* 0x8000001b040b7210 */ /* 0x000fe40007ffe0ff */
[----:B------:R-:W-:Y:S01]  /*3620*/  CS2R R24, SRZ ;  /* 0x0000000000187805 */ /* 0x000fe2000001ff00 */
[----:B------:R-:W-:Y:S01]  /*3630*/  IMAD.MOV.U32 R18, RZ, RZ, R9 ;  /* 0x000000ffff127224 */ /* 0x000fe200078e0009 */
[----:B------:R-:W-:-:S07]  /*3640*/  MOV R19, R8 ;  /* 0x0000000800137202 */ /* 0x000fce0000000f00 */
.L_x_694:
        /* <DEDUP_REMOVED lines=24> */
.L_x_683:
[----:B------:R-:W0:Y:S01]  /*37d0*/  I2F.U32.RP R3, R16 ;  /* 0x0000001000037306 */ /* 0x000e220000209000 */
[----:B------:R-:W-:Y:S01]  /*37e0*/  IMAD.MOV R7, RZ, RZ, -R16 ;  /* 0x000000ffff077224 */ /* 0x000fe200078e0a10 */
[----:B------:R-:W-:Y:S01]  /*37f0*/  ISETP.NE.U32.AND P3, PT, R16, RZ, PT ;  /* 0x000000ff1000720c */ /* 0x000fe20003f65070 */
[----:B------:R-:W-:-:S05]  /*3800*/  HFMA2.MMA R19, -RZ, RZ, 0, 0 ;  /* 0x00000000ff137435 */ /* 0x000fca00000001ff */
        /* <DEDUP_REMOVED lines=12> */
[----:B------:R-:W-:Y:S02]  /*38d0*/  ISETP.GE.U32.AND P2, PT, R7, R16, PT ;  /* 0x000000100700720c */ /* 0x000fe40003f46070 */
[----:B------:R-:W-:-:S11]  /*38e0*/  MOV R7, RZ ;  /* 0x000000ff00077202 */ /* 0x000fd60000000f00 */
[----:B------:R-:W-:Y:S02]  /*38f0*/  @P2 IADD3 R5, R5, 0x1, RZ ;  /* 0x0000000105052810 */ /* 0x000fe40007ffe0ff */
[----:B------:R-:W-:-:S05]  /*3900*/  @!P3 LOP3.LUT R5, RZ, R16, RZ, 0x33, !PT ;  /* 0x00000010ff05b212 */ /* 0x000fca00078e33ff */
[----:B------:R-:W-:-:S04]  /*3910*/  IMAD.MOV R17, RZ, RZ, -R5 ;  /* 0x000000ffff117224 */ /* 0x000fc800078e0a05 */
[----:B------:R-:W-:Y:S02]  /*3920*/  IMAD R17, R16, R17, R18 ;  /* 0x0000001110117224 */ /* 0x000fe400078e0212 */
[----:B------:R-:W-:-:S07]  /*3930*/  IMAD.MOV.U32 R18, RZ, RZ, R5 ;  /* 0x000000ffff127224 */ /* 0x000fce00078e0005 */
.L_x_684:
[----:B------:R-:W-:Y:S05]  /*3940*/  BSYNC B2 ;  /* 0x0000000000027941 */ /* 0x000fea0003800000 */
.L_x_682:
        /* <DEDUP_REMOVED lines=28> */
.L_x_686:
        /* <DEDUP_REMOVED lines=23> */
.L_x_687:
[----:B------:R-:W-:Y:S05]  /*3c80*/  BSYNC B2 ;  /* 0x0000000000027941 */ /* 0x000fea0003800000 */
.L_x_685:
        /* <DEDUP_REMOVED lines=29> */
.L_x_689:
        /* <DEDUP_REMOVED lines=23> */
.L_x_690:
[----:B------:R-:W-:Y:S05]  /*3fd0*/  BSYNC B2 ;  /* 0x0000000000027941 */ /* 0x000fea0003800000 */
.L_x_688:
        /* <DEDUP_REMOVED lines=29> */
.L_x_692:
        /* <DEDUP_REMOVED lines=23> */
.L_x_693:
[----:B------:R-:W-:Y:S05]  /*4320*/  BSYNC B2 ;  /* 0x0000000000027941 */ /* 0x000fea0003800000 */
.L_x_691:
        /* <DEDUP_REMOVED lines=9> */
.L_x_681:
        /* <DEDUP_REMOVED lines=24> */
.L_x_696:
        /* <DEDUP_REMOVED lines=23> */
.L_x_697:
[----:B------:R-:W-:Y:S05]  /*46b0*/  BSYNC B1 ;  /* 0x0000000000017941 */ /* 0x000fea0003800000 */
.L_x_695:
        /* <DEDUP_REMOVED lines=28> */
.L_x_699:
        /* <DEDUP_REMOVED lines=23> */
.L_x_700:
[----:B------:R-:W-:Y:S05]  /*49f0*/  BSYNC B1 ;  /* 0x0000000000017941 */ /* 0x000fea0003800000 */
.L_x_698:
        /* <DEDUP_REMOVED lines=27> */
.L_x_702:
        /* <DEDUP_REMOVED lines=23> */
.L_x_703:
[----:B------:R-:W-:Y:S05]  /*4d20*/  BSYNC B1 ;  /* 0x0000000000017941 */ /* 0x000fea0003800000 */
.L_x_701:
[----:B------:R-:W0:Y:S02]  /*4d30*/  LDC.64 R12, c[0x0][R12+0x2c8] ;  /* 0x0000b2000c0c7b82 */ /* 0x000e240000000a00 */
[-C--:B0-----:R-:W-:Y:S02]  /*4d40*/  IMAD R3, R13, R4.reuse, RZ ;  /* 0x000000040d037224 */ /* 0x081fe400078e02ff */
[----:B------:R-:W-:-:S04]  /*4d50*/  IMAD.WIDE.U32 R24, R12, R4, R24 ;  /* 0x000000040c187225 */ /* 0x000fc800078e0018 */
[----:B------:R-:W-:-:S04]  /*4d60*/  IMAD R3, R12, R7, R3 ;  /* 0x000000070c037224 */ /* 0x000fc800078e0203 */
[----:B------:R-:W-:-:S07]  /*4d70*/  IMAD.IADD R25, R25, 0x1, R3 ;  /* 0x0000000119197824 */ /* 0x000fce00078e0203 */
.L_x_680:
[----:B------:R-:W0:Y:S01]  /*4d80*/  LDC R6, c[0x0][0x548] ;  /* 0x00015200ff067b82 */ /* 0x000e220000000800 */
[----:B------:R-:W-:Y:S02]  /*4d90*/  ULDC.64 UR4, c[0x0][0x2e0] ;  /* 0x0000b80000047ab9 */ /* 0x000fe40000000a00 */
[----:B------:R-:W-:Y:S02]  /*4da0*/  IMAD R3, R19, UR4, RZ ;  /* 0x0000000413037c24 */ /* 0x000fe4000f8e02ff */
[----:B------:R-:W-:-:S04]  /*4db0*/  IMAD.WIDE.U32 R4, R18, UR4, R24 ;  /* 0x0000000412047c25 */ /* 0x000fc8000f8e0018 */
[----:B------:R-:W-:Y:S01]  /*4dc0*/  IMAD R3, R18, UR5, R3 ;  /* 0x0000000512037c24 */ /* 0x000fe2000f8e0203 */
[----:B------:R-:W-:-:S03]  /*4dd0*/  MOV R38, R4 ;  /* 0x0000000400267202 */ /* 0x000fc60000000f00 */
[----:B------:R-:W-:Y:S01]  /*4de0*/  IMAD.IADD R40, R5, 0x1, R3 ;  /* 0x0000000105287824 */ /* 0x000fe200078e0203 */
[----:B0-----:R-:W-:-:S13]  /*4df0*/  ISETP.GE.AND P0, PT, R6, 0x2, PT ;  /* 0x000000020600780c */ /* 0x001fda0003f06270 */
[----:B------:R-:W-:Y:S05]  /*4e00*/  @!P0 BRA `(.L_x_704) ;  /* 0x0000001800448947 */ /* 0x000fea0003800000 */
[----:B------:R-:W-:Y:S01]  /*4e10*/  LOP3.LUT R0, RZ, R6, RZ, 0x33, !PT ;  /* 0x00000006ff007212 */ /* 0x000fe200078e33ff */
[----:B------:R-:W-:Y:S01]  /*4e20*/  ULDC UR4, c[0x0][0x548] ;  /* 0x0001520000047ab9 */ /* 0x000fe20000000800 */
[----:B------:R-:W-:Y:S02]  /*4e30*/  IMAD.MOV.U32 R2, RZ, RZ, RZ ;  /* 0x000000ffff027224 */ /* 0x000fe400078e00ff */
[----:B------:R-:W-:Y:S01]  /*4e40*/  VIMNMX R3, R0, -0x3, !PT ;  /* 0xfffffffd00037848 */ /* 0x000fe20007fe0100 */
[----:B------:R-:W-:-:S03]  /*4e50*/  IMAD.U32 R10, RZ, RZ, UR4 ;  /* 0x00000004ff0a7e24 */ /* 0x000fc6000f8e00ff */
[----:B------:R-:W-:-:S05]  /*4e60*/  IADD3 R3, R3, R6, RZ ;  /* 0x0000000603037210 */ /* 0x000fca0007ffe0ff */
[C---:B------:R-:W-:Y:S01]  /*4e70*/  VIADD R0, R3.reuse, 0x1 ;  /* 0x0000000103007836 */ /* 0x040fe20000000000 */
[----:B------:R-:W-:-:S04]  /*4e80*/  IADD3 R3, R3, 0x2, RZ ;  /* 0x0000000203037810 */ /* 0x000fc80007ffe0ff */
[----:B------:R-:W-:Y:S01]  /*4e90*/  ISETP.GE.U32.AND P0, PT, R0, 0x3, PT ;  /* 0x000000030000780c */ /* 0x000fe20003f06070 */
[----:B------:R-:W-:Y:S01]  /*4ea0*/  HFMA2.MMA R0, -RZ, RZ, 0, 0 ;  /* 0x00000000ff007435 */ /* 0x000fe200000001ff */
[----:B------:R-:W-:-:S11]  /*4eb0*/  LOP3.LUT R24, R3, 0x3, RZ, 0xc0, !PT ;  /* 0x0000000303187812 */ /* 0x000fd600078ec0ff */
[----:B------:R-:W-:Y:S05]  /*4ec0*/  @!P0 BRA `(.L_x_705) ;  /* 0x0000000c007c8947 */ /* 0x000fea0003800000 */
[----:B------:R-:W-:Y:S01]  /*4ed0*/  BSSY B1, `(.L_x_705) ;  /* 0x00000de000017945 */ /* 0x000fe20003800000 */
[----:B------:R-:W-:Y:S01]  /*4ee0*/  IADD3 R11, R3, -R24, RZ ;  /* 0x80000018030b7210 */ /* 0x000fe20007ffe0ff */
[----:B------:R-:W-:Y:S01]  /*4ef0*/  IMAD.MOV.U32 R2, RZ, RZ, RZ ;  /* 0x000000ffff027224 */ /* 0x000fe200078e00ff */
[----:B------:R-:W-:-:S07]  /*4f00*/  MOV R0, RZ ;  /* 0x000000ff00007202 */ /* 0x000fce0000000f00 */
.L_x_718:
        /* <DEDUP_REMOVED lines=27> */
.L_x_707:
        /* <DEDUP_REMOVED lines=9> */
[----:B------:R-:W-:-:S04]  /*5150*/  IMAD.HI.U32 R6, R5, R7, R4 ;  /* 0x0000000705067227 */ /* 0x000fc800078e0004 */
[----:B------:R-:W-:Y:S02]  /*5160*/  IMAD.MOV.U32 R7, RZ, RZ, RZ ;  /* 0x000000ffff077224 */ /* 0x000fe400078e00ff */
        /* <DEDUP_REMOVED lines=12> */
.L_x_708:
[----:B------:R-:W-:Y:S05]  /*5230*/  BSYNC B2 ;  /* 0x0000000000027941 */ /* 0x000fea0003800000 */
.L_x_706:
        /* <DEDUP_REMOVED lines=29> */
.L_x_710:
        /* <DEDUP_REMOVED lines=23> */
.L_x_711:
[----:B------:R-:W-:Y:S05]  /*5580*/  BSYNC B2 ;  /* 0x0000000000027941 */ /* 0x000fea0003800000 */
.L_x_709:
[----:B------:R-:W0:Y:S01]  /*5590*/  LDC.64 R20, c[0x0][R12+0x200] ;  /* 0x000080000c147b82 */ /* 0x000e220000000a00 */
[----:B------:R-:W-:Y:S01]  /*55a0*/  MOV R8, R18 ;  /* 0x0000001200087202 */ /* 0x000fe20000000f00 */
[----:B------:R-:W-:Y:S01]  /*55b0*/  IMAD.MOV.U32 R9, RZ, RZ, R0 ;  /* 0x000000ffff097224 */ /* 0x000fe200078e0000 */
[----:B------:R-:W-:Y:S05]  /*55c0*/  BSSY B2, `(.L_x_712) ;  /* 0x0000031000027945 */ /* 0x000fea0003800000 */
        /* <DEDUP_REMOVED lines=22> */
[----:B------:R-:W-:Y:S01]  /*5730*/  IMAD R21, R21, R13, R7 ;  /* 0x0000000d15157224 */ /* 0x000fe200078e0207 */
[----:B------:R-:W-:-:S03]  /*5740*/  MOV R7, R4 ;  /* 0x0000000400077202 */ /* 0x000fc60000000f00 */
[----:B------:R-:W-:Y:S01]  /*5750*/  IMAD.IADD R5, R5, 0x1, R21 ;  /* 0x0000000105057824 */ /* 0x000fe200078e0215 */
[----:B------:R-:W-:Y:S06]  /*5760*/  BRA `(.L_x_714) ;  /* 0x0000000000587947 */ /* 0x000fec0003800000 */
.L_x_713:
[----:B------:R-:W0:Y:S01]  /*5770*/  I2F.U32.RP R4, R20 ;  /* 0x0000001400047306 */ /* 0x000e220000209000 */
[----:B------:R-:W-:Y:S01]  /*5780*/  IMAD.MOV R5, RZ, RZ, -R20 ;  /* 0x000000ffff057224 */ /* 0x000fe200078e0a14 */
[----:B------:R-:W-:Y:S01]  /*5790*/  ISETP.NE.U32.AND P3, PT, R20, RZ, PT ;  /* 0x000000ff1400720c */ /* 0x000fe20003f65070 */
[----:B------:R-:W-:-:S05]  /*57a0*/  IMAD.MOV.U32 R19, RZ, RZ, RZ ;  /* 0x000000ffff137224 */ /* 0x000fca00078e00ff */
[----:B0-----:R-:W0:Y:S02]  /*57b0*/  MUFU.RCP R4, R4 ;  /* 0x0000000400047308 */ /* 0x001e240000001000 */
[----:B0-----:R-:W-:-:S06]  /*57c0*/  IADD3 R2, R4, 0xffffffe, RZ ;  /* 0x0ffffffe04027810 */ /* 0x001fcc0007ffe0ff */
[----:B------:R0:W1:Y:S02]  /*57d0*/  F2I.FTZ.U32.TRUNC.NTZ R3, R2 ;  /* 0x0000000200037305 */ /* 0x000064000021f000 */
[----:B0-----:R-:W-:Y:S01]  /*57e0*/  HFMA2.MMA R2, -RZ, RZ, 0, 0 ;  /* 0x00000000ff027435 */ /* 0x001fe200000001ff */
[----:B-1----:R-:W-:-:S09]  /*57f0*/  IMAD R5, R5, R3, RZ ;  /* 0x0000000305057224 */ /* 0x002fd200078e02ff */
[----:B------:R-:W-:Y:S01]  /*5800*/  IMAD.HI.U32 R3, R3, R5, R2 ;  /* 0x0000000503037227 */ /* 0x000fe200078e0002 */
[----:B------:R-:W-:-:S05]  /*5810*/  MOV R5, RZ ;  /* 0x000000ff00057202 */ /* 0x000fca0000000f00 */
        /* <DEDUP_REMOVED lines=10> */
[----:B------:R-:W-:-:S07]  /*58c0*/  IMAD R7, R20, R7, R16 ;  /* 0x0000000714077224 */ /* 0x000fce00078e0210 */
.L_x_714:
[----:B------:R-:W-:Y:S05]  /*58d0*/  BSYNC B2 ;  /* 0x0000000000027941 */ /* 0x000fea0003800000 */
.L_x_712:
[----:B------:R-:W0:Y:S01]  /*58e0*/  LDC.64 R20, c[0x0][R12+0x1f8] ;  /* 0x00007e000c147b82 */ /* 0x000e220000000a00 */
[----:B------:R-:W-:Y:S01]  /*58f0*/  MOV R16, R8 ;  /* 0x0000000800107202 */ /* 0x000fe20000000f00 */
[----:B------:R-:W-:Y:S01]  /*5900*/  IMAD.MOV.U32 R17, RZ, RZ, R0 ;  /* 0x000000ffff117224 */ /* 0x000fe200078e0000 */
[----:B------:R-:W-:Y:S01]  /*5910*/  BSSY B2, `(.L_x_715) ;  /* 0x0000031000027945 */ /* 0x000fe20003800000 */
[----:B------:R-:W-:-:S04]  /*5920*/  IADD3 R10, R10, -0x4, RZ ;  /* 0xfffffffc0a0a7810 */ /* 0x000fc80007ffe0ff */
        /* <DEDUP_REMOVED lines=18> */
[----:B------:R-:W-:Y:S01]  /*5a50*/  IADD3.X R7, RZ, ~R3, RZ, P1, !PT ;  /* 0x80000003ff077210 */ /* 0x000fe20000ffe4ff */
[----:B------:R-:W-:-:S04]  /*5a60*/  IMAD.WIDE.U32 R4, R20, R9, R4 ;  /* 0x0000000914047225 */ /* 0x000fc800078e0004 */
[----:B------:R-:W-:-:S04]  /*5a70*/  IMAD R7, R7, R20, RZ ;  /* 0x0000001407077224 */ /* 0x000fc800078e02ff */
[----:B------:R-:W-:Y:S02]  /*5a80*/  IMAD R7, R21, R9, R7 ;  /* 0x0000000915077224 */ /* 0x000fe400078e0207 */
[----:B------:R-:W-:-:S03]  /*5a90*/  IMAD.MOV.U32 R9, RZ, RZ, R14 ;  /* 0x000000ffff097224 */ /* 0x000fc600078e000e */
[----:B------:R-:W-:Y:S01]  /*5aa0*/  IADD3 R5, R5, R7, RZ ;  /* 0x0000000705057210 */ /* 0x000fe20007ffe0ff */
[----:B------:R-:W-:Y:S06]  /*5ab0*/  BRA `(.L_x_717) ;  /* 0x0000000000587947 */ /* 0x000fec0003800000 */
.L_x_716:
        /* <DEDUP_REMOVED lines=9> */
[----:B------:R-:W-:-:S04]  /*5b50*/  IMAD.HI.U32 R3, R3, R5, R2 ;  /* 0x0000000503037227 */ /* 0x000fc800078e0002 */
[----:B------:R-:W-:Y:S02]  /*5b60*/  IMAD.MOV.U32 R5, RZ, RZ, RZ ;  /* 0x000000ffff057224 */ /* 0x000fe400078e00ff */
        /* <DEDUP_REMOVED lines=11> */
.L_x_717:
[----:B------:R-:W-:Y:S05]  /*5c20*/  BSYNC B2 ;  /* 0x0000000000027941 */ /* 0x000fea0003800000 */
.L_x_715:
        /* <DEDUP_REMOVED lines=9> */
.L_x_705:
        /* <DEDUP_REMOVED lines=15> */
[-C--:B------:R-:W-:Y:S01]  /*5db0*/  IADD3 R13, P0, RZ, -R14.reuse, RZ ;  /* 0x8000000eff0d7210 */ /* 0x080fe20007f1e0ff */
        /* <DEDUP_REMOVED lines=11> */
.L_x_720:
        /* <DEDUP_REMOVED lines=21> */
[----:B------:R-:W-:Y:S01]  /*5fc0*/  IMAD R11, R10, R11, R9 ;  /* 0x0000000b0a0b7224 */ /* 0x000fe200078e0209 */
[----:B------:R-:W-:-:S07]  /*5fd0*/  MOV R9, R6 ;  /* 0x0000000600097202 */ /* 0x000fce0000000f00 */
.L_x_721:
[----:B------:R-:W-:Y:S05]  /*5fe0*/  BSYNC B1 ;  /* 0x0000000000017941 */ /* 0x000fea0003800000 */
.L_x_719:
        /* <DEDUP_REMOVED lines=31> */
.L_x_723:
        /* <DEDUP_REMOVED lines=23> */
.L_x_724:
[----:B------:R-:W-:Y:S05]  /*6350*/  BSYNC B1 ;  /* 0x0000000000017941 */ /* 0x000fea0003800000 */
.L_x_722:
        /* <DEDUP_REMOVED lines=30> */
.L_x_726:
        /* <DEDUP_REMOVED lines=23> */
.L_x_727:
[----:B------:R-:W-:Y:S05]  /*66b0*/  BSYNC B1 ;  /* 0x0000000000017941 */ /* 0x000fea0003800000 */
.L_x_725:
[----:B------:R-:W0:Y:S01]  /*66c0*/  LDC.64 R12, c[0x0][R12+0x2c8] ;  /* 0x0000b2000c0c7b82 */ /* 0x000e220000000a00 */
[----:B------:R-:W-:Y:S01]  /*66d0*/  MOV R3, R0 ;  /* 0x0000000000037202 */ /* 0x000fe20000000f00 */
[-C--:B0-----:R-:W-:Y:S02]  /*66e0*/  IMAD R6, R13, R4.reuse, RZ ;  /* 0x000000040d067224 */ /* 0x081fe400078e02ff */
[----:B------:R-:W-:-:S04]  /*66f0*/  IMAD.WIDE.U32 R2, R12, R4, R2 ;  /* 0x000000040c027225 */ /* 0x000fc800078e0002 */
[----:B------:R-:W-:-:S04]  /*6700*/  IMAD R5, R12, R5, R6 ;  /* 0x000000050c057224 */ /* 0x000fc800078e0206 */
[----:B------:R-:W-:-:S07]  /*6710*/  IMAD.IADD R0, R3, 0x1, R5 ;  /* 0x0000000103007824 */ /* 0x000fce00078e0205 */
.L_x_704:
[----:B------:R-:W-:Y:S01]  /*6720*/  ULDC.64 UR4, c[0x0][0x480] ;  /* 0x0001200000047ab9 */ /* 0x000fe20000000a00 */
[----:B------:R-:W-:Y:S01]  /*6730*/  MOV R3, R0 ;  /* 0x0000000000037202 */ /* 0x000fe20000000f00 */
[----:B------:R-:W-:Y:S02]  /*6740*/  IMAD R8, R8, UR4, RZ ;  /* 0x0000000408087c24 */ /* 0x000fe4000f8e02ff */
[----:B------:R-:W-:-:S04]  /*6750*/  IMAD.WIDE.U32 R2, R9, UR4, R2 ;  /* 0x0000000409027c25 */ /* 0x000fc8000f8e0002 */
[----:B------:R-:W-:Y:S02]  /*6760*/  IMAD R9, R9, UR5, R8 ;  /* 0x0000000509097c24 */ /* 0x000fe4000f8e0208 */
[----:B------:R-:W-:-:S03]  /*6770*/  IMAD.MOV.U32 R27, RZ, RZ, R2 ;  /* 0x000000ffff1b7224 */ /* 0x000fc600078e0002 */
[----:B------:R-:W-:-:S07]  /*6780*/  IADD3 R36, R3, R9, RZ ;  /* 0x0000000903247210 */ /* 0x000fce0007ffe0ff */
.L_x_679:
[----:B------:R-:W-:Y:S05]  /*6790*/  BSYNC B0 ;  /* 0x0000000000007941 */ /* 0x000fea0003800000 */
.L_x_678:
[----:B------:R-:W-:Y:S01]  /*67a0*/  ISETP.GE.AND P0, PT, R30, 0x3, PT ;  /* 0x000000031e00780c */ /* 0x000fe20003f06270 */
[----:B------:R-:W-:Y:S01]  /*67b0*/  BSSY B0, `(.L_x_728) ;  /* 0x000032c000007945 */ /* 0x000fe20003800000 */
[----:B------:R-:W-:Y:S01]  /*67c0*/  IADD3 R10, P1, R28, 0x2, RZ ;  /* 0x000000021c0a7810 */ /* 0x000fe20007f3e0ff */
[----:B------:R-:W-:Y:S01]  /*67d0*/  HFMA2.MMA R34, -RZ, RZ, 0, 0 ;  /* 0x00000000ff227435 */ /* 0x000fe200000001ff */
[----:B------:R-:W-:Y:S01]  /*67e0*/  CS2R R32, SRZ ;  /* 0x0000000000207805 */ /* 0x000fe2000001ff00 */
[----:B------:R-:W-:Y:S01]  /*67f0*/  IMAD.MOV.U32 R31, RZ, RZ, RZ ;  /* 0x000000ffff1f7224 */ /* 0x000fe200078e00ff */
[----:B------:R-:W-:Y:S01]  /*6800*/  CS2R R24, SRZ ;  /* 0x0000000000187805 */ /* 0x000fe2000001ff00 */
[----:B------:R-:W-:-:S06]  /*6810*/  IMAD.X R11, RZ, RZ, R29, P1 ;  /* 0x000000ffff0b7224 */ /* 0x000fcc00008e061d */
[----:B------:R-:W-:Y:S05]  /*6820*/  @!P0 BRA `(.L_x_729) ;  /* 0x0000003000908947 */ /* 0x000fea0003800000 */
[----:B------:R-:W0:Y:S01]  /*6830*/  LDC R3, c[0x0][0x3a8] ;  /* 0x0000ea00ff037b82 */ /* 0x000e220000000800 */
[----:B------:R-:W-:Y:S01]  /*6840*/  MOV R2, RZ ;  /* 0x000000ff00027202 */ /* 0x000fe20000000f00 */
[----:B------:R-:W-:Y:S01]  /*6850*/  IMAD.MOV.U32 R0, RZ, RZ, RZ ;  /* 0x000000ffff007224 */ /* 0x000fe200078e00ff */
[----:B------:R-:W-:Y:S02]  /*6860*/  CS2R R16, SRZ ;  /* 0x0000000000107805 */ /* 0x000fe4000001ff00 */
[----:B0-----:R-:W-:-:S13]  /*6870*/  ISETP.GE.AND P0, PT, R3, 0x2, PT ;  /* 0x000000020300780c */ /* 0x001fda0003f06270 */
[----:B------:R-:W-:Y:S05]  /*6880*/  @!P0 BRA `(.L_x_730) ;  /* 0x0000001800048947 */ /* 0x000fea0003800000 */
[----:B------:R-:W-:Y:S01]  /*6890*/  LOP3.LUT R4, RZ, R3, RZ, 0x33, !PT ;  /* 0x00000003ff047212 */ /* 0x000fe200078e33ff */
[----:B------:R-:W-:Y:S01]  /*68a0*/  ULDC UR4, c[0x0][0x3a8] ;  /* 0x0000ea0000047ab9 */ /* 0x000fe20000000800 */
[----:B------:R-:W-:Y:S01]  /*68b0*/  CS2R R16, SRZ ;  /* 0x0000000000107805 */ /* 0x000fe2000001ff00 */
[----:B------:R-:W-:Y:S01]  /*68c0*/  IMAD.U32 R12, RZ, RZ, UR4 ;  /* 0x00000004ff0c7e24 */ /* 0x000fe2000f8e00ff */
[----:B------:R-:W-:-:S04]  /*68d0*/  VIMNMX R4, R4, -0x3, !PT ;  /* 0xfffffffd04047848 */ /* 0x000fc80007fe0100 */
        /* <DEDUP_REMOVED lines=8> */
[----:B------:R-:W-:-:S07]  /*6960*/  CS2R R16, SRZ ;  /* 0x0000000000107805 */ /* 0x000fce000001ff00 */
.L_x_744:
        /* <DEDUP_REMOVED lines=24> */
.L_x_733:
        /* <DEDUP_REMOVED lines=23> */
.L_x_734:
[----:B------:R-:W-:Y:S05]  /*6c60*/  BSYNC B2 ;  /* 0x0000000000027941 */ /* 0x000fea0003800000 */
.L_x_732:
        /* <DEDUP_REMOVED lines=28> */
.L_x_736:
        /* <DEDUP_REMOVED lines=23> */
.L_x_737:
[----:B------:R-:W-:Y:S05]  /*6fa0*/  BSYNC B2 ;  /* 0x0000000000027941 */ /* 0x000fea0003800000 */
.L_x_735:
        /* <DEDUP_REMOVED lines=29> */
.L_x_739:
        /* <DEDUP_REMOVED lines=23> */
.L_x_740:
[----:B------:R-:W-:Y:S05]  /*72f0*/  BSYNC B2 ;  /* 0x0000000000027941 */ /* 0x000fea0003800000 */
.L_x_738:
        /* <DEDUP_REMOVED lines=30> */
.L_x_742:
        /* <DEDUP_REMOVED lines=23> */
.L_x_743:
[----:B------:R-:W-:Y:S05]  /*7650*/  BSYNC B2 ;  /* 0x0000000000027941 */ /* 0x000fea0003800000 */
.L_x_741:
        /* <DEDUP_REMOVED lines=8> */
.L_x_731:
        /* <DEDUP_REMOVED lines=24> */
.L_x_746:
        /* <DEDUP_REMOVED lines=23> */
.L_x_747:
[----:B------:R-:W-:Y:S05]  /*79d0*/  BSYNC B1 ;  /* 0x0000000000017941 */ /* 0x000fea0003800000 */
.L_x_745:
        /* <DEDUP_REMOVED lines=28> */
.L_x_749:
        /* <DEDUP_REMOVED lines=23> */
.L_x_750:
[----:B------:R-:W-:Y:S05]  /*7d10*/  BSYNC B1 ;  /* 0x0000000000017941 */ /* 0x000fea0003800000 */
.L_x_748:
        /* <DEDUP_REMOVED lines=27> */
.L_x_752:
        /* <DEDUP_REMOVED lines=23> */
.L_x_753:
[----:B------:R-:W-:Y:S05]  /*8040*/  BSYNC B1 ;  /* 0x0000000000017941 */ /* 0x000fea0003800000 */
.L_x_751:
[----:B------:R-:W0:Y:S02]  /*8050*/  LDC.64 R12, c[0x0][R12+0x2c8] ;  /* 0x0000b2000c0c7b82 */ /* 0x000e240000000a00 */
[-C--:B0-----:R-:W-:Y:S02]  /*8060*/  IMAD R3, R13, R4.reuse, RZ ;  /* 0x000000040d037224 */ /* 0x081fe400078e02ff */
[----:B------:R-:W-:-:S04]  /*8070*/  IMAD.WIDE.U32 R16, R12, R4, R16 ;  /* 0x000000040c107225 */ /* 0x000fc800078e0010 */
[----:B------:R-:W-:-:S04]  /*8080*/  IMAD R3, R12, R7, R3 ;  /* 0x000000070c037224 */ /* 0x000fc800078e0203 */
[----:B------:R-:W-:-:S07]  /*8090*/  IMAD.IADD R17, R17, 0x1, R3 ;  /* 0x0000000111117824 */ /* 0x000fce00078e0203 */
.L_x_730:
[----:B------:R-:W0:Y:S01]  /*80a0*/  LDC R6, c[0x0][0x548] ;  /* 0x00015200ff067b82 */ /* 0x000e220000000800 */
[----:B------:R-:W-:Y:S01]  /*80b0*/  ULDC.64 UR4, c[0x0][0x2e0] ;  /* 0x0000b80000047ab9 */ /* 0x000fe20000000a00 */
[----:B------:R-:W-:Y:S01]  /*80c0*/  IADD3 R3, P0, R28, 0x2, RZ ;  /* 0x000000021c037810 */ /* 0x000fe20007f1e0ff */
[----:B------:R-:W-:Y:S02]  /*80d0*/  IMAD R11, R11, UR4, RZ ;  /* 0x000000040b0b7c24 */ /* 0x000fe4000f8e02ff */
[----:B------:R-:W-:Y:S01]  /*80e0*/  IMAD.WIDE.U32 R4, R10, UR4, R16 ;  /* 0x000000040a047c25 */ /* 0x000fe2000f8e0010 */
[----:B------:R-:W-:-:S03]  /*80f0*/  IADD3.X R17, RZ, R29, RZ, P0, !PT ;  /* 0x0000001dff117210 */ /* 0x000fc600007fe4ff */
[----:B------:R-:W-:Y:S02]  /*8100*/  IMAD R11, R10, UR5, R11 ;  /* 0x000000050a0b7c24 */ /* 0x000fe4000f8e020b */
[----:B------:R-:W-:Y:S02]  /*8110*/  IMAD.MOV.U32 R34, RZ, RZ, R4 ;  /* 0x000000ffff227224 */ /* 0x000fe400078e0004 */
[----:B------:R-:W-:Y:S01]  /*8120*/  IMAD.MOV.U32 R16, RZ, RZ, R3 ;  /* 0x000000ffff107224 */ /* 0x000fe200078e0003 */
[----:B------:R-:W-:Y:S02]  /*8130*/  IADD3 R33, R5, R11, RZ ;  /* 0x0000000b05217210 */ /* 0x000fe40007ffe0ff */
[----:B0-----:R-:W-:-:S13]  /*8140*/  ISETP.GE.AND P1, PT, R6, 0x2, PT ;  /* 0x000000020600780c */ /* 0x001fda0003f26270 */
[----:B------:R-:W-:Y:S05]  /*8150*/  @!P1 BRA `(.L_x_754) ;  /* 0x00000018002c9947 */ /* 0x000fea0003800000 */
[-C--:B------:R-:W-:Y:S01]  /*8160*/  LOP3.LUT R0, RZ, R6.reuse, RZ, 0x33, !PT ;  /* 0x00000006ff007212 */ /* 0x080fe200078e33ff */
[----:B------:R-:W-:Y:S01]  /*8170*/  ULDC UR4, c[0x0][0x548] ;  /* 0x0001520000047ab9 */ /* 0x000fe20000000800 */
[----:B------:R-:W-:Y:S01]  /*8180*/  HFMA2.MMA R2, -RZ, RZ, 0, 0 ;  /* 0x00000000ff027435 */ /* 0x000fe200000001ff */
[----:B------:R-:W-:Y:S02]  /*8190*/  MOV R8, UR4 ;  /* 0x0000000400087c02 */ /* 0x000fe40008000f00 */
[----:B------:R-:W-:Y:S02]  /*81a0*/  VIMNMX R5, R0, -0x3, !PT ;  /* 0xfffffffd00057848 */ /* 0x000fe40007fe0100 */
[----:B------:R-:W-:Y:S02]  /*81b0*/  MOV R16, R3 ;  /* 0x0000000300107202 */ /* 0x000fe40000000f00 */
[----:B------:R-:W-:-:S05]  /*81c0*/  IADD3 R5, R5, R6, RZ ;  /* 0x0000000605057210 */ /* 0x000fca0007ffe0ff */
[C---:B------:R-:W-:Y:S02]  /*81d0*/  VIADD R0, R5.reuse, 0x1 ;  /* 0x0000000105007836 */ /* 0x040fe40000000000 */
[----:B------:R-:W-:-:S03]  /*81e0*/  VIADD R5, R5, 0x2 ;  /* 0x0000000205057836 */ /* 0x000fc60000000000 */
[----:B------:R-:W-:Y:S01]  /*81f0*/  ISETP.GE.U32.AND P0, PT, R0, 0x3, PT ;  /* 0x000000030000780c */ /* 0x000fe20003f06070 */
[----:B------:R-:W-:Y:S01]  /*8200*/  IMAD.MOV.U32 R0, RZ, RZ, RZ ;  /* 0x000000ffff007224 */ /* 0x000fe200078e00ff */
[----:B------:R-:W-:-:S11]  /*8210*/  LOP3.LUT R20, R5, 0x3, RZ, 0xc0, !PT ;  /* 0x0000000305147812 */ /* 0x000fd600078ec0ff */
[----:B------:R-:W-:Y:S05]  /*8220*/  @!P0 BRA `(.L_x_755) ;  /* 0x0000000c00788947 */ /* 0x000fea0003800000 */
[----:B------:R-:W-:Y:S01]  /*8230*/  BSSY B1, `(.L_x_755) ;  /* 0x00000dd000017945 */ /* 0x000fe20003800000 */
[----:B------:R-:W-:Y:S01]  /*8240*/  IMAD.IADD R9, R5, 0x1, -R20 ;  /* 0x0000000105097824 */ /* 0x000fe200078e0a14 */
[----:B------:R-:W-:Y:S01]  /*8250*/  MOV R16, R3 ;  /* 0x0000000300107202 */ /* 0x000fe20000000f00 */
[----:B------:R-:W-:Y:S01]  /*8260*/  IMAD.MOV.U32 R2, RZ, RZ, RZ ;  /* 0x000000ffff027224 */ /* 0x000fe200078e00ff */
[----:B------:R-:W-:-:S07]  /*8270*/  MOV R0, RZ ;  /* 0x000000ff00007202 */ /* 0x000fce0000000f00 */
.L_x_768:
        /* <DEDUP_REMOVED lines=25> */
.L_x_757:
        /* <DEDUP_REMOVED lines=23> */
.L_x_758:
[----:B------:R-:W-:Y:S05]  /*8580*/  BSYNC B2 ;  /* 0x0000000000027941 */ /* 0x000fea0003800000 */
.L_x_756:
        /* <DEDUP_REMOVED lines=29> */
.L_x_760:
        /* <DEDUP_REMOVED lines=23> */
.L_x_761:
[----:B------:R-:W-:Y:S05]  /*88d0*/  BSYNC B2 ;  /* 0x0000000000027941 */ /* 0x000fea0003800000 */
.L_x_759:
        /* <DEDUP_REMOVED lines=29> */
.L_x_763:
        /* <DEDUP_REMOVED lines=23> */
.L_x_764:
[----:B------:R-:W-:Y:S05]  /*8c20*/  BSYNC B2 ;  /* 0x0000000000027941 */ /* 0x000fea0003800000 */
.L_x_762:
        /* <DEDUP_REMOVED lines=29> */
.L_x_766:
        /* <DEDUP_REMOVED lines=23> */
.L_x_767:
[----:B------:R-:W-:Y:S05]  /*8f70*/  BSYNC B2 ;  /* 0x0000000000027941 */ /* 0x000fea0003800000 */
.L_x_765:
        /* <DEDUP_REMOVED lines=9> */
.L_x_755:
        /* <DEDUP_REMOVED lines=25> */
.L_x_770:
        /* <DEDUP_REMOVED lines=23> */
.L_x_771:
[----:B------:R-:W-:Y:S05]  /*9310*/  BSYNC B1 ;  /* 0x0000000000017941 */ /* 0x000fea0003800000 */
.L_x_769:
        /* <DEDUP_REMOVED lines=29> */
.L_x_773:
        /* <DEDUP_REMOVED lines=23> */
.L_x_774:
[----:B------:R-:W-:Y:S05]  /*9660*/  BSYNC B1 ;  /* 0x0000000000017941 */ /* 0x000fea0003800000 */
.L_x_772:
        /* <DEDUP_REMOVED lines=28> */
.L_x_776:
        /* <DEDUP_REMOVED lines=23> */
.L_x_777:
[----:B------:R-:W-:Y:S05]  /*99a0*/  BSYNC B1 ;  /* 0x0000000000017941 */ /* 0x000fea0003800000 */
.L_x_775:
[----:B------:R-:W0:Y:S01]  /*99b0*/  LDC.64 R10, c[0x0][R10+0x2c8] ;  /* 0x0000b2000a0a7b82 */ /* 0x000e220000000a00 */
[----:B------:R-:W-:Y:S01]  /*99c0*/  MOV R3, R0 ;  /* 0x0000000000037202 */ /* 0x000fe20000000f00 */
[-C--:B0-----:R-:W-:Y:S02]  /*99d0*/  IMAD R5, R11, R4.reuse, RZ ;  /* 0x000000040b057224 */ /* 0x081fe400078e02ff */
[----:B------:R-:W-:-:S04]  /*99e0*/  IMAD.WIDE.U32 R2, R10, R4, R2 ;  /* 0x000000040a027225 */ /* 0x000fc800078e0002 */
[----:B------:R-:W-:-:S04]  /*99f0*/  IMAD R5, R10, R7, R5 ;  /* 0x000000070a057224 */ /* 0x000fc800078e0205 */
[----:B------:R-:W-:-:S07]  /*9a00*/  IMAD.IADD R0, R3, 0x1, R5 ;  /* 0x0000000103007824 */ /* 0x000fce00078e0205 */
.L_x_754:
[----:B------:R-:W-:Y:S01]  /*9a10*/  ULDC.64 UR4, c[0x0][0x480] ;  /* 0x0001200000047ab9 */ /* 0x000fe20000000a00 */
[----:B------:R-:W-:Y:S01]  /*9a20*/  MOV R3, R0 ;  /* 0x0000000000037202 */ /* 0x000fe20000000f00 */
[----:B------:R-:W-:Y:S02]  /*9a30*/  IMAD R17, R17, UR4, RZ ;  /* 0x0000000411117c24 */ /* 0x000fe4000f8e02ff */
[----:B------:R-:W-:-:S04]  /*9a40*/  IMAD.WIDE.U32 R24, R16, UR4, R2 ;  /* 0x0000000410187c25 */ /* 0x000fc8000f8e0002 */
[----:B------:R-:W-:-:S04]  /*9a50*/  IMAD R17, R16, UR5, R17 ;  /* 0x0000000510117c24 */ /* 0x000fc8000f8e0211 */
[----:B------:R-:W-:-:S07]  /*9a60*/  IMAD.IADD R25, R25, 0x1, R17 ;  /* 0x0000000119197824 */ /* 0x000fce00078e0211 */
.L_x_729:
[----:B------:R-:W-:Y:S05]  /*9a70*/  BSYNC B0 ;  /* 0x0000000000007941 */ /* 0x000fea0003800000 */
.L_x_728:
[----:B------:R-:W-:Y:S01]  /*9a80*/  ISETP.GE.AND P0, PT, R30, 0x4, PT ;  /* 0x000000041e00780c */ /* 0x000fe20003f06270 */
[----:B------:R-:W-:Y:S01]  /*9a90*/  BSSY B0, `(.L_x_778) ;  /* 0x000032b000007945 */ /* 0x000fe20003800000 */
[----:B------:R-:W-:Y:S01]  /*9aa0*/  IADD3 R10, P1, R28, 0x3, RZ ;  /* 0x000000031c0a7810 */ /* 0x000fe20007f3e0ff */
[----:B------:R-:W-:Y:S01]  /*9ab0*/  HFMA2.MMA R43, -RZ, RZ, 0, 0 ;  /* 0x00000000ff2b7435 */ /* 0x000fe200000001ff */
[----:B------:R-:W-:Y:S02]  /*9ac0*/  IMAD.MOV.U32 R26, RZ, RZ, RZ ;  /* 0x000000ffff1a7224 */ /* 0x000fe400078e00ff */
[----:B------:R-:W-:-:S07]  /*9ad0*/  IADD3.X R11, RZ, R29, RZ, P1, !PT ;  /* 0x0000001dff0b7210 */ /* 0x000fce0000ffe4ff */
[----:B------:R-:W-:Y:S05]  /*9ae0*/  @!P0 BRA `(.L_x_779) ;  /* 0x0000003000948947 */ /* 0x000fea0003800000 */
[----:B------:R-:W0:Y:S01]  /*9af0*/  LDC R3, c[0x0][0x3a8] ;  /* 0x0000ea00ff037b82 */ /* 0x000e220000000800 */
[----:B------:R-:W-:Y:S01]  /*9b00*/  IMAD.MOV.U32 R2, RZ, RZ, RZ ;  /* 0x000000ffff027224 */ /* 0x000fe200078e00ff */
[----:B------:R-:W-:Y:S02]  /*9b10*/  MOV R0, RZ ;  /* 0x000000ff00007202 */ /* 0x000fe40000000f00 */
[----:B------:R-:W-:Y:S02]  /*9b20*/  CS2R R16, SRZ ;  /* 0x0000000000107805 */ /* 0x000fe4000001ff00 */
[----:B0-----:R-:W-:-:S13]  /*9b30*/  ISETP.GE.AND P0, PT, R3, 0x2, PT ;  /* 0x000000020300780c */ /* 0x001fda0003f06270 */
[----:B------:R-:W-:Y:S05]  /*9b40*/  @!P0 BRA `(.L_x_780) ;  /* 0x0000001800048947 */ /* 0x000fea0003800000 */
[----:B------:R-:W-:Y:S01]  /*9b50*/  LOP3.LUT R4, RZ, R3, RZ, 0x33, !PT ;  /* 0x00000003ff047212 */ /* 0x000fe200078e33ff */
[----:B------:R-:W-:Y:S01]  /*9b60*/  ULDC UR4, c[0x0][0x3a8] ;  /* 0x0000ea0000047ab9 */ /* 0x000fe20000000800 */
[----:B------:R-:W-:Y:S02]  /*9b70*/  CS2R R16, SRZ ;  /* 0x0000000000107805 */ /* 0x000fe4000001ff00 */
[----:B------:R-:W-:Y:S02]  /*9b80*/  MOV R12, UR4 ;  /* 0x00000004000c7c02 */ /* 0x000fe40008000f00 */
[----:B------:R-:W-:-:S05]  /*9b90*/  VIMNMX R4, R4, -0x3, !PT ;  /* 0xfffffffd04047848 */ /* 0x000fca0007fe0100 */
[----:B------:R-:W-:-:S05]  /*9ba0*/  IMAD.IADD R4, R4, 0x1, R3 ;  /* 0x0000000104047824 */ /* 0x000fca00078e0203 */
[C---:B------:R-:W-:Y:S01]  /*9bb0*/  IADD3 R3, R4.reuse, 0x1, RZ ;  /* 0x0000000104037810 */ /* 0x040fe20007ffe0ff */
[----:B------:R-:W-:-:S03]  /*9bc0*/  VIADD R4, R4, 0x2 ;  /* 0x0000000204047836 */ /* 0x000fc60000000000 */
[----:B------:R-:W-:Y:S02]  /*9bd0*/  ISETP.GE.U32.AND P0, PT, R3, 0x3, PT ;  /* 0x000000030300780c */ /* 0x000fe40003f06070 */
[----:B------:R-:W-:-:S11]  /*9be0*/  LOP3.LUT R21, R4, 0x3, RZ, 0xc0, !PT ;  /* 0x0000000304157812 */ /* 0x000fd600078ec0ff */
[----:B------:R-:W-:Y:S05]  /*9bf0*/  @!P0 BRA `(.L_x_781) ;  /* 0x0000000c00688947 */ /* 0x000fea0003800000 */
[----:B------:R-:W-:Y:S01]  /*9c00*/  BSSY B1, `(.L_x_781) ;  /* 0x00000d9000017945 */ /* 0x000fe20003800000 */
[----:B------:R-:W-:Y:S01]  /*9c10*/  IMAD.IADD R18, R4, 0x1, -R21 ;  /* 0x0000000104127824 */ /* 0x000fe200078e0a15 */
[----:B------:R-:W-:-:S07]  /*9c20*/  CS2R R16, SRZ ;  /* 0x0000000000107805 */ /* 0x000fce000001ff00 */
.L_x_794:
[----:B------:R-:W-:Y:S01]  /*9c30*/  SHF.L.U32 R19, R12, 0x3, RZ ;  /* 0x000000030c137819 */ /* 0x000fe200000006ff */
[----:B------:R-:W-:Y:S03]  /*9c40*/  BSSY B2, `(.L_x_782) ;  /* 0x000002c000027945 */ /* 0x000fe60003800000 */
        /* <DEDUP_REMOVED lines=20> */
.L_x_783:
        /* <DEDUP_REMOVED lines=23> */
.L_x_784:
[----:B------:R-:W-:Y:S05]  /*9f00*/  BSYNC B2 ;  /* 0x0000000000027941 */ /* 0x000fea0003800000 */
.L_x_782:
        /* <DEDUP_REMOVED lines=28> */
.L_x_786:
        /* <DEDUP_REMOVED lines=23> */
.L_x_787:
[----:B------:R-:W-:Y:S05]  /*a240*/  BSYNC B2 ;  /* 0x0000000000027941 */ /* 0x000fea0003800000 */
.L_x_785:
        /* <DEDUP_REMOVED lines=29> */
.L_x_789:
        /* <DEDUP_REMOVED lines=23> */
.L_x_790:
[----:B------:R-:W-:Y:S05]  /*a590*/  BSYNC B2 ;  /* 0x0000000000027941 */ /* 0x000fea0003800000 */
.L_x_788:
        /* <DEDUP_REMOVED lines=25> */
[----:B------:R-:W-:Y:S01]  /*a730*/  IMAD R7, R9, R13, R7 ;  /* 0x0000000d09077224 */ /* 0x000fe200078e0207 */
[----:B------:R-:W-:-:S03]  /*a740*/  MOV R9, R4 ;  /* 0x0000000400097202 */ /* 0x000fc60000000f00 */
[----:B------:R-:W-:Y:S01]  /*a750*/  IMAD.IADD R7, R5, 0x1, R7 ;  /* 0x0000000105077824 */ /* 0x000fe200078e0207 */
[----:B------:R-:W-:Y:S06]  /*a760*/  BRA `(.L_x_793) ;  /* 0x00000000005c7947 */ /* 0x000fec0003800000 */
.L_x_792:
        /* <DEDUP_REMOVED lines=23> */
.L_x_793:
[----:B------:R-:W-:Y:S05]  /*a8e0*/  BSYNC B2 ;  /* 0x0000000000027941 */ /* 0x000fea0003800000 */
.L_x_791:
[----:B------:R-:W0:Y:S01]  /*a8f0*/  LDC.64 R4, c[0x0][R19+0x2c0] ;  /* 0x0000b00013047b82 */ /* 0x000e220000000a00 */
[----:B------:R-:W-:Y:S01]  /*a900*/  IADD3 R18, R18, -0x4, RZ ;  /* 0xfffffffc12127810 */ /* 0x000fe20007ffe0ff */
[----:B------:R-:W-:Y:S02]  /*a910*/  IMAD.MOV.U32 R17, RZ, RZ, R20 ;  /* 0x000000ffff117224 */ /* 0x000fe400078e0014 */
[----:B------:R-:W-:Y:S01]  /*a920*/  VIADD R12, R12, 0xfffffffc ;  /* 0xfffffffc0c0c7836 */ /* 0x000fe20000000000 */
[----:B------:R-:W-:Y:S01]  /*a930*/  ISETP.NE.AND P0, PT, R18, RZ, PT ;  /* 0x000000ff1200720c */ /* 0x000fe20003f05270 */
[-C--:B0-----:R-:W-:Y:S02]  /*a940*/  IMAD R3, R5, R9.reuse, RZ ;  /* 0x0000000905037224 */ /* 0x081fe400078e02ff */
[----:B------:R-:W-:-:S04]  /*a950*/  IMAD.WIDE.U32 R16, R4, R9, R16 ;  /* 0x0000000904107225 */ /* 0x000fc800078e0010 */
[----:B------:R-:W-:-:S05]  /*a960*/  IMAD R3, R4, R7, R3 ;  /* 0x0000000704037224 */ /* 0x000fca00078e0203 */
[----:B------:R-:W-:Y:S01]  /*a970*/  IADD3 R17, R17, R3, RZ ;  /* 0x0000000311117210 */ /* 0x000fe20007ffe0ff */
[----:B------:R-:W-:Y:S06]  /*a980*/  @P0 BRA `(.L_x_794) ;  /* 0xfffffff000a80947 */ /* 0x000fec000383ffff */
[----:B------:R-:W-:Y:S05]  /*a990*/  BSYNC B1 ;  /* 0x0000000000017941 */ /* 0x000fea0003800000 */
.L_x_781:
[----:B------:R-:W-:-:S13]  /*a9a0*/  ISETP.NE.AND P0, PT, R21, RZ, PT ;  /* 0x000000ff1500720c */ /* 0x000fda0003f05270 */
[----:B------:R-:W-:Y:S05]  /*a9b0*/  @!P0 BRA `(.L_x_780) ;  /* 0x0000000800688947 */ /* 0x000fea0003800000 */
        /* <DEDUP_REMOVED lines=22> */
.L_x_796:
        /* <DEDUP_REMOVED lines=23> */
.L_x_797:
[----:B------:R-:W-:Y:S05]  /*ac90*/  BSYNC B1 ;  /* 0x0000000000017941 */ /* 0x000fea0003800000 */
.L_x_795:
        /* <DEDUP_REMOVED lines=28> */
.L_x_799:
        /* <DEDUP_REMOVED lines=23> */
.L_x_800:
[----:B------:R-:W-:Y:S05]  /*afd0*/  BSYNC B1 ;  /* 0x0000000000017941 */ /* 0x000fea0003800000 */
.L_x_798:
        /* <DEDUP_REMOVED lines=27> */
.L_x_802:
        /* <DEDUP_REMOVED lines=23> */
.L_x_803:
[----:B------:R-:W-:Y:S05]  /*b300*/  BSYNC B1 ;  /* 0x0000000000017941 */ /* 0x000fea0003800000 */
.L_x_801:
[----:B------:R-:W0:Y:S02]  /*b310*/  LDC.64 R12, c[0x0][R12+0x2c8] ;  /* 0x0000b2000c0c7b82 */ /* 0x000e240000000a00 */
[-C--:B0-----:R-:W-:Y:S02]  /*b320*/  IMAD R3, R13, R4.reuse, RZ ;  /* 0x000000040d037224 */ /* 0x081fe400078e02ff */
[----:B------:R-:W-:-:S04]  /*b330*/  IMAD.WIDE.U32 R16, R12, R4, R16 ;  /* 0x000000040c107225 */ /* 0x000fc800078e0010 */
[----:B------:R-:W-:-:S05]  /*b340*/  IMAD R3, R12, R7, R3 ;  /* 0x000000070c037224 */ /* 0x000fca00078e0203 */
[----:B------:R-:W-:-:S07]  /*b350*/  IADD3 R17, R17, R3, RZ ;  /* 0x0000000311117210 */ /* 0x000fce0007ffe0ff */
.L_x_780:
[----:B------:R-:W0:Y:S01]  /*b360*/  LDC R6, c[0x0][0x548] ;  /* 0x00015200ff067b82 */ /* 0x000e220000000800 */
[----:B------:R-:W-:Y:S01]  /*b370*/  ULDC.64 UR4, c[0x0][0x2e0] ;  /* 0x0000b80000047ab9 */ /* 0x000fe20000000a00 */
[----:B------:R-:W-:Y:S01]  /*b380*/  IADD3 R3, P0, R28, 0x3, RZ ;  /* 0x000000031c037810 */ /* 0x000fe20007f1e0ff */
[----:B------:R-:W-:Y:S02]  /*b390*/  IMAD R11, R11, UR4, RZ ;  /* 0x000000040b0b7c24 */ /* 0x000fe4000f8e02ff */
[----:B------:R-:W-:Y:S01]  /*b3a0*/  IMAD.WIDE.U32 R4, R10, UR4, R16 ;  /* 0x000000040a047c25 */ /* 0x000fe2000f8e0010 */
[----:B------:R-:W-:-:S03]  /*b3b0*/  MOV R16, R3 ;  /* 0x0000000300107202 */ /* 0x000fc60000000f00 */
[----:B------:R-:W-:Y:S01]  /*b3c0*/  IMAD R11, R10, UR5, R11 ;  /* 0x000000050a0b7c24 */ /* 0x000fe2000f8e020b */
[----:B------:R-:W-:Y:S01]  /*b3d0*/  MOV R32, R4 ;  /* 0x0000000400207202 */ /* 0x000fe20000000f00 */
[----:B------:R-:W-:Y:S02]  /*b3e0*/  IMAD.X R17, RZ, RZ, R29, P0 ;  /* 0x000000ffff117224 */ /* 0x000fe400000e061d */
[----:B------:R-:W-:Y:S01]  /*b3f0*/  IMAD.IADD R31, R5, 0x1, R11 ;  /* 0x00000001051f7824 */ /* 0x000fe200078e020b */
[----:B0-----:R-:W-:-:S13]  /*b400*/  ISETP.GE.AND P1, PT, R6, 0x2, PT ;  /* 0x000000020600780c */ /* 0x001fda0003f26270 */
[----:B------:R-:W-:Y:S05]  /*b410*/  @!P1 BRA `(.L_x_804) ;  /* 0x00000018002c9947 */ /* 0x000fea0003800000 */
[----:B------:R-:W-:Y:S01]  /*b420*/  LOP3.LUT R0, RZ, R6, RZ, 0x33, !PT ;  /* 0x00000006ff007212 */ /* 0x000fe200078e33ff */
[----:B------:R-:W-:Y:S01]  /*b430*/  ULDC UR4, c[0x0][0x548] ;  /* 0x0001520000047ab9 */ /* 0x000fe20000000800 */
[----:B------:R-:W-:Y:S02]  /*b440*/  IMAD.MOV.U32 R16, RZ, RZ, R3 ;  /* 0x000000ffff107224 */ /* 0x000fe400078e0003 */
[----:B------:R-:W-:Y:S01]  /*b450*/  VIMNMX R5, R0, -0x3, !PT ;  /* 0xfffffffd00057848 */ /* 0x000fe20007fe0100 */
[----:B------:R-:W-:Y:S02]  /*b460*/  IMAD.U32 R8, RZ, RZ, UR4 ;  /* 0x00000004ff087e24 */ /* 0x000fe4000f8e00ff */
[----:B------:R-:W-:Y:S02]  /*b470*/  IMAD.MOV.U32 R2, RZ, RZ, RZ ;  /* 0x000000ffff027224 */ /* 0x000fe400078e00ff */
[----:B------:R-:W-:-:S05]  /*b480*/  IMAD.IADD R5, R5, 0x1, R6 ;  /* 0x0000000105057824 */ /* 0x000fca00078e0206 */
[C---:B------:R-:W-:Y:S02]  /*b490*/  IADD3 R0, R5.reuse, 0x1, RZ ;  /* 0x0000000105007810 */ /* 0x040fe40007ffe0ff */
[----:B------:R-:W-:Y:S02]  /*b4a0*/  IADD3 R5, R5, 0x2, RZ ;  /* 0x0000000205057810 */ /* 0x000fe40007ffe0ff */
[----:B------:R-:W-:Y:S01]  /*b4b0*/  ISETP.GE.U32.AND P0, PT, R0, 0x3, PT ;  /* 0x000000030000780c */ /* 0x000fe20003f06070 */
[----:B------:R-:W-:Y:S01]  /*b4c0*/  HFMA2.MMA R0, -RZ, RZ, 0, 0 ;  /* 0x00000000ff007435 */ /* 0x000fe200000001ff */
[----:B------:R-:W-:-:S11]  /*b4d0*/  LOP3.LUT R20, R5, 0x3, RZ, 0xc0, !PT ;  /* 0x0000000305147812 */ /* 0x000fd600078ec0ff */
[----:B------:R-:W-:Y:S05]  /*b4e0*/  @!P0 BRA `(.L_x_805) ;  /* 0x0000000c00788947 */ /* 0x000fea0003800000 */
[----:B------:R-:W-:Y:S01]  /*b4f0*/  BSSY B1, `(.L_x_805) ;  /* 0x00000dd000017945 */ /* 0x000fe20003800000 */
[----:B------:R-:W-:Y:S01]  /*b500*/  IADD3 R9, R5, -R20, RZ ;  /* 0x8000001405097210 */ /* 0x000fe20007ffe0ff */
[----:B------:R-:W-:Y:S01]  /*b510*/  IMAD.MOV.U32 R16, RZ, RZ, R3 ;  /* 0x000000ffff107224 */ /* 0x000fe200078e0003 */
[----:B------:R-:W-:Y:S01]  /*b520*/  MOV R2, RZ ;  /* 0x000000ff00027202 */ /* 0x000fe20000000f00 */
[----:B------:R-:W-:-:S07]  /*b530*/  IMAD.MOV.U32 R0, RZ, RZ, RZ ;  /* 0x000000ffff007224 */ /* 0x000fce00078e00ff */
.L_x_818:
[----:B------:R-:W-:Y:S01]  /*b540*/  UMOV UR4, 0x1a0 ;  /* 0x000001a000047882 */ /* 0x000fe20000000000 */
[----:B------:R-:W-:Y:S01]  /*b550*/  IADD3 R9, R9, -0x4, RZ ;  /* 0xfffffffc09097810 */ /* 0x000fe20007ffe0ff */
[----:B------:R-:W-:Y:S01]  /*b560*/  BSSY B2, `(.L_x_806) ;  /* 0x000002e000027945 */ /* 0x000fe20003800000 */
[----:B------:R-:W-:Y:S02]  /*b570*/  LEA R12, R8, UR4, 0x3 ;  /* 0x00000004080c7c11 */ /* 0x000fe4000f8e18ff */
[----:B------:R-:W-:Y:S02]  /*b580*/  ISETP.NE.AND P0, PT, R9, RZ, PT ;  /* 0x000000ff0900720c */ /* 0x000fe40003f05270 */
        /* <DEDUP_REMOVED lines=14> */
[----:B------:R-:W-:Y:S02]  /*b670*/  MOV R19, R4 ;  /* 0x0000000400137202 */ /* 0x000fe40000000f00 */
[----:B------:R-:W-:Y:S01]  /*b680*/  MOV R10, R14 ;  /* 0x0000000e000a7202 */ /* 0x000fe20000000f00 */
[----:B------:R-:W-:Y:S02]  /*b690*/  IMAD R7, R11, R13, R7 ;  /* 0x0000000d0b077224 */ /* 0x000fe400078e0207 */
[----:B------:R-:W-:Y:S02]  /*b6a0*/  IMAD.MOV.U32 R11, RZ, RZ, R3 ;  /* 0x000000ffff0b7224 */ /* 0x000fe400078e0003 */
[----:B------:R-:W-:Y:S01]  /*b6b0*/  IMAD.IADD R7, R5, 0x1, R7 ;  /* 0x0000000105077824 */ /* 0x000fe200078e0207 */
[----:B------:R-:W-:Y:S06]  /*b6c0*/  BRA `(.L_x_808) ;  /* 0x00000000005c7947 */ /* 0x000fec0003800000 */
.L_x_807:
        /* <DEDUP_REMOVED lines=23> */
.L_x_808:
[----:B------:R-:W-:Y:S05]  /*b840*/  BSYNC B2 ;  /* 0x0000000000027941 */ /* 0x000fea0003800000 */
.L_x_806:
[----:B------:R-:W0:Y:S01]  /*b850*/  LDC.64 R16, c[0x0][R12+0x208] ;  /* 0x000082000c107b82 */ /* 0x000e220000000a00 */
[----:B------:R-:W-:Y:S01]  /*b860*/  IMAD.MOV.U32 R3, RZ, RZ, R0 ;  /* 0x000000ffff037224 */ /* 0x000fe200078e0000 */
[----:B------:R-:W-:Y:S06]  /*b870*/  BSSY B2, `(.L_x_809) ;  /* 0x0000032000027945 */ /* 0x000fec0003800000 */
        /* <DEDUP_REMOVED lines=16> */
[----:B------:R-:W-:-:S03]  /*b980*/  MOV R4, R10 ;  /* 0x0000000a00047202 */ /* 0x000fc60000000f00 */
        /* <DEDUP_REMOVED lines=9> */
.L_x_810:
        /* <DEDUP_REMOVED lines=23> */
.L_x_811:
[----:B------:R-:W-:Y:S05]  /*bb90*/  BSYNC B2 ;  /* 0x0000000000027941 */ /* 0x000fea0003800000 */
.L_x_809:
        /* <DEDUP_REMOVED lines=29> */
.L_x_813:
        /* <DEDUP_REMOVED lines=23> */
.L_x_814:
[----:B------:R-:W-:Y:S05]  /*bee0*/  BSYNC B2 ;  /* 0x0000000000027941 */ /* 0x000fea0003800000 */
.L_x_812:
[----:B------:R-:W0:Y:S01]  /*bef0*/  LDC.64 R10, c[0x0][R12+0x1f8] ;  /* 0x00007e000c0a7b82 */ /* 0x000e220000000a00 */
[----:B------:R-:W-:Y:S01]  /*bf00*/  IMAD.MOV.U32 R19, RZ, RZ, R0 ;  /* 0x000000ffff137224 */ /* 0x000fe200078e0000 */
[----:B------:R-:W-:Y:S01]  /*bf10*/  BSSY B2, `(.L_x_815) ;  /* 0x0000032000027945 */ /* 0x000fe20003800000 */
[----:B------:R-:W-:-:S05]  /*bf20*/  IADD3 R8, R8, -0x4, RZ ;  /* 0xfffffffc08087810 */ /* 0x000fca0007ffe0ff */
        /* <DEDUP_REMOVED lines=19> */
[----:B------:R-:W-:Y:S02]  /*c060*/  IMAD.MOV.U32 R17, RZ, RZ, R3 ;  /* 0x000000ffff117224 */ /* 0x000fe400078e0003 */
[----:B------:R-:W-:-:S04]  /*c070*/  IMAD.WIDE.U32 R4, R10, R13, R4 ;  /* 0x0000000d0a047225 */ /* 0x000fc800078e0004 */
[----:B------:R-:W-:-:S04]  /*c080*/  IMAD R7, R7, R10, RZ ;  /* 0x0000000a07077224 */ /* 0x000fc800078e02ff */
[----:B------:R-:W-:-:S05]  /*c090*/  IMAD R7, R11, R13, R7 ;  /* 0x0000000d0b077224 */ /* 0x000fca00078e0207 */
[----:B------:R-:W-:Y:S01]  /*c0a0*/  IADD3 R5, R5, R7, RZ ;  /* 0x0000000705057210 */ /* 0x000fe20007ffe0ff */
[----:B------:R-:W-:Y:S06]  /*c0b0*/  BRA `(.L_x_817) ;  /* 0x00000000005c7947 */ /* 0x000fec0003800000 */
.L_x_816:
        /* <DEDUP_REMOVED lines=23> */
.L_x_817:
[----:B------:R-:W-:Y:S05]  /*c230*/  BSYNC B2 ;  /* 0x0000000000027941 */ /* 0x000fea0003800000 */
.L_x_815:
[----:B------:R-:W0:Y:S01]  /*c240*/  LDC.64 R12, c[0x0][R12+0x2c0] ;  /* 0x0000b0000c0c7b82 */ /* 0x000e220000000a00 */
[----:B------:R-:W-:Y:S01]  /*c250*/  MOV R3, R0 ;  /* 0x0000000000037202 */ /* 0x000fe20000000f00 */
[----:B------:R-:W-:Y:S02]  /*c260*/  IMAD.MOV.U32 R2, RZ, RZ, R18 ;  /* 0x000000ffff027224 */ /* 0x000fe400078e0012 */
[-C--:B0-----:R-:W-:Y:S02]  /*c270*/  IMAD R6, R13, R4.reuse, RZ ;  /* 0x000000040d067224 */ /* 0x081fe400078e02ff */
[----:B------:R-:W-:-:S04]  /*c280*/  IMAD.WIDE.U32 R2, R12, R4, R2 ;  /* 0x000000040c027225 */ /* 0x000fc800078e0002 */
[----:B------:R-:W-:-:S04]  /*c290*/  IMAD R5, R12, R5, R6 ;  /* 0x000000050c057224 */ /* 0x000fc800078e0206 */
[----:B------:R-:W-:Y:S01]  /*c2a0*/  IMAD.IADD R0, R3, 0x1, R5 ;  /* 0x0000000103007824 */ /* 0x000fe200078e0205 */
[----:B------:R-:W-:Y:S06]  /*c2b0*/  @P0 BRA `(.L_x_818) ;  /* 0xfffffff000a00947 */ /* 0x000fec000383ffff */
[----:B------:R-:W-:Y:S05]  /*c2c0*/  BSYNC B1 ;  /* 0x0000000000017941 */ /* 0x000fea0003800000 */
.L_x_805:
        /* <DEDUP_REMOVED lines=25> */
.L_x_820:
        /* <DEDUP_REMOVED lines=23> */
.L_x_821:
[----:B------:R-:W-:Y:S05]  /*c5d0*/  BSYNC B1 ;  /* 0x0000000000017941 */ /* 0x000fea0003800000 */
.L_x_819:
[----:B------:R-:W0:Y:S01]  /*c5e0*/  LDC.64 R4, c[0x0][R10+0x2d8] ;  /* 0x0000b6000a047b82 */ /* 0x000e220000000a00 */
[----:B------:R-:W-:Y:S02]  /*c5f0*/  ISETP.NE.AND P0, PT, R20, 0x1, PT ;  /* 0x000000011400780c */ /* 0x000fe40003f05270 */
[----:B------:R-:W-:Y:S01]  /*c600*/  MOV R3, R0 ;  /* 0x0000000000037202 */ /* 0x000fe20000000f00 */
[-C--:B0-----:R-:W-:Y:S02]  /*c610*/  IMAD R5, R5, R9.reuse, RZ ;  /* 0x0000000905057224 */ /* 0x081fe400078e02ff */
[----:B------:R-:W-:-:S04]  /*c620*/  IMAD.WIDE.U32 R2, R4, R9, R2 ;  /* 0x0000000904027225 */ /* 0x000fc800078e0002 */
[----:B------:R-:W-:-:S04]  /*c630*/  IMAD R5, R4, R7, R5 ;  /* 0x0000000704057224 */ /* 0x000fc800078e0205 */
[----:B------:R-:W-:Y:S01]  /*c640*/  IMAD.IADD R0, R3, 0x1, R5 ;  /* 0x0000000103007824 */ /* 0x000fe200078e0205 */
[----:B------:R-:W-:Y:S06]  /*c650*/  @!P0 BRA `(.L_x_804) ;  /* 0x00000004009c8947 */ /* 0x000fec0003800000 */
        /* <DEDUP_REMOVED lines=21> */
.L_x_823:
        /* <DEDUP_REMOVED lines=23> */
.L_x_824:
[----:B------:R-:W-:Y:S05]  /*c920*/  BSYNC B1 ;  /* 0x0000000000017941 */ /* 0x000fea0003800000 */
.L_x_822:
        /* <DEDUP_REMOVED lines=28> */
.L_x_826:
        /* <DEDUP_REMOVED lines=23> */
.L_x_827:
[----:B------:R-:W-:Y:S05]  /*cc60*/  BSYNC B1 ;  /* 0x0000000000017941 */ /* 0x000fea0003800000 */
.L_x_825:
[----:B------:R-:W0:Y:S01]  /*cc70*/  LDC.64 R10, c[0x0][R10+0x2c8] ;  /* 0x0000b2000a0a7b82 */ /* 0x000e220000000a00 */
[----:B------:R-:W-:Y:S02]  /*cc80*/  IMAD.MOV.U32 R3, RZ, RZ, R0 ;  /* 0x000000ffff037224 */ /* 0x000fe400078e0000 */
[-C--:B0-----:R-:W-:Y:S02]  /*cc90*/  IMAD R5, R11, R4.reuse, RZ ;  /* 0x000000040b057224 */ /* 0x081fe400078e02ff */
[----:B------:R-:W-:-:S04]  /*cca0*/  IMAD.WIDE.U32 R2, R10, R4, R2 ;  /* 0x000000040a027225 */ /* 0x000fc800078e0002 */
[----:B------:R-:W-:-:S05]  /*ccb0*/  IMAD R5, R10, R7, R5 ;  /* 0x000000070a057224 */ /* 0x000fca00078e0205 */
[----:B------:R-:W-:-:S07]  /*ccc0*/  IADD3 R0, R3, R5, RZ ;  /* 0x0000000503007210 */ /* 0x000fce0007ffe0ff */
.L_x_804:
[----:B------:R-:W-:Y:S01]  /*ccd0*/  ULDC.64 UR4, c[0x0][0x480] ;  /* 0x0001200000047ab9 */ /* 0x000fe20000000a00 */
[----:B------:R-:W-:Y:S02]  /*cce0*/  IMAD.MOV.U32 R3, RZ, RZ, R0 ;  /* 0x000000ffff037224 */ /* 0x000fe400078e0000 */
[----:B------:R-:W-:Y:S02]  /*ccf0*/  IMAD R17, R17, UR4, RZ ;  /* 0x0000000411117c24 */ /* 0x000fe4000f8e02ff */
[----:B------:R-:W-:-:S04]  /*cd00*/  IMAD.WIDE.U32 R2, R16, UR4, R2 ;  /* 0x0000000410027c25 */ /* 0x000fc8000f8e0002 */
[----:B------:R-:W-:Y:S01]  /*cd10*/  IMAD R17, R16, UR5, R17 ;  /* 0x0000000510117c24 */ /* 0x000fe2000f8e0211 */
[----:B------:R-:W-:-:S03]  /*cd20*/  MOV R43, R2 ;  /* 0x00000002002b7202 */ /* 0x000fc60000000f00 */
[----:B------:R-:W-:-:S07]  /*cd30*/  IMAD.IADD R26, R3, 0x1, R17 ;  /* 0x00000001031a7824 */ /* 0x000fce00078e0211 */
.L_x_779:
[----:B------:R-:W-:Y:S05]  /*cd40*/  BSYNC B0 ;  /* 0x0000000000007941 */ /* 0x000fea0003800000 */
.L_x_778:
[----:B------:R-:W-:Y:S01]  /*cd50*/  ISETP.NE.AND P0, PT, RZ, UR38, PT ;  /* 0x00000026ff007c0c */ /* 0x000fe2000bf05270 */
[----:B------:R-:W0:Y:S01]  /*cd60*/  LDC.64 R2, c[0x0][0x558] ;  /* 0x00015600ff027b82 */ /* 0x000e220000000a00 */
[----:B------:R-:W-:-:S11]  /*cd70*/  ULDC.64 UR4, c[0x0][0x3b0] ;  /* 0x0000ec0000047ab9 */ /* 0x000fd60000000a00 */
[----:B------:R-:W1:Y:S08]  /*cd80*/  @P0 LDC.64 R4, c[0x0][0x560] ;  /* 0x00015800ff040b82 */ /* 0x000e700000000a00 */
[----:B------:R-:W2:Y:S01]  /*cd90*/  LDC R0, c[0x0][0x560] ;  /* 0x00015800ff007b82 */ /* 0x000ea20000000800 */
[----:B0-----:R-:W3:Y:S07]  /*cda0*/  @P0 LDG.E.64 R2, desc[UR36][R2.64] ;  /* 0x0000002402020981 */ /* 0x001eee000c1e1b00 */
[----:B------:R-:W2:Y:S01]  /*cdb0*/  @P0 LDC R7, c[0x0][0x568] ;  /* 0x00015a00ff070b82 */ /* 0x000ea20000000800 */
[----:B-1----:R-:W2:Y:S07]  /*cdc0*/  @P0 LDG.E.64 R4, desc[UR36][R4.64] ;  /* 0x0000002404040981 */ /* 0x002eae000c1e1b00 */
[----:B------:R-:W0:Y:S01]  /*cdd0*/  LDC R9, c[0x0][0x564] ;  /* 0x00015900ff097b82 */ /* 0x000e220000000800 */
[----:B--2---:R-:W-:-:S04]  /*cde0*/  @P0 IADD3 R0, P1, R4, R7, RZ ;  /* 0x0000000704000210 */ /* 0x004fc80007f3e0ff */
[----:B0-----:R-:W-:-:S04]  /*cdf0*/  @P0 IADD3.X R9, RZ, R5, RZ, P1, !PT ;  /* 0x00000005ff090210 */ /* 0x001fc80000ffe4ff */
[----:B------:R-:W-:-:S05]  /*ce00*/  SHF.R.U64 R12, R0, 0x2, R9 ;  /* 0x00000002000c7819 */ /* 0x000fca0000001209 */
[----:B------:R-:W-:-:S05]  /*ce10*/  VIADD R6, R12, 0x1 ;  /* 0x000000010c067836 */ /* 0x000fca0000000000 */
[----:B------:R-:W-:Y:S01]  /*ce20*/  ISETP.NE.AND P0, PT, R6, RZ, PT ;  /* 0x000000ff0600720c */ /* 0x000fe20003f05270 */
[----:B------:R-:W-:Y:S01]  /*ce30*/  IMAD R7, R42, -0x326172a9, RZ ;  /* 0xcd9e8d572a077824 */ /* 0x000fe200078e02ff */
[----:B------:R-:W-:Y:S02]  /*ce40*/  SHF.R.U32.HI R9, RZ, 0x2, R9 ;  /* 0x00000002ff097819 */ /* 0x000fe40000011609 */
[----:B---3--:R-:W-:Y:S01]  /*ce50*/  IADD3 R4, R2, -0x61c88647, RZ ;  /* 0x9e3779b902047810 */ /* 0x008fe20007ffe0ff */
[----:B------:R-:W-:-:S03]  /*ce60*/  IMAD.HI.U32 R5, R42, -0x326172a9, RZ ;  /* 0xcd9e8d572a057827 */ /* 0x000fc600078e00ff */
[----:B------:R-:W-:Y:S01]  /*ce70*/  LOP3.LUT R17, R4, R7, RZ, 0x3c, !PT ;  /* 0x0000000704117212 */ /* 0x000fe200078e3cff */
[C---:B------:R-:W-:Y:S02]  /*ce80*/  VIADD R8, R9.reuse, 0x1 ;  /* 0x0000000109087836 */ /* 0x040fe40000000000 */
[----:B------:R-:W-:Y:S02]  /*ce90*/  IMAD.WIDE.U32 R12, R12, -0x2daee0ad, RZ ;  /* 0xd2511f530c0c7825 */ /* 0x000fe400078e00ff */
[----:B------:R-:W-:Y:S02]  /*cea0*/  @P0 IADD3 R8, R9, RZ, RZ ;  /* 0x000000ff09080210 */ /* 0x000fe40007ffe0ff */
[----:B------:R-:W-:Y:S01]  /*ceb0*/  IMAD.HI.U32 R7, R6, -0x2daee0ad, RZ ;  /* 0xd2511f5306077827 */ /* 0x000fe200078e00ff */
[--C-:B------:R-:W-:Y:S02]  /*cec0*/  LOP3.LUT R4, R5, R9, R2.reuse, 0x96, !PT ;  /* 0x0000000905047212 */ /* 0x100fe400078e9602 */
[----:B------:R-:W-:-:S02]  /*ced0*/  LOP3.LUT R6, R8, R5, R2, 0x96, !PT ;  /* 0x0000000508067212 */ /* 0x000fc400078e9602 */
[-C--:B------:R-:W-:Y:S02]  /*cee0*/  LOP3.LUT R8, R13, R3.reuse, RZ, 0x3c, !PT ;  /* 0x000000030d087212 */ /* 0x080fe400078e3cff */
[----:B------:R-:W-:Y:S01]  /*cef0*/  LOP3.LUT R10, R7, R3, RZ, 0x3c, !PT ;  /* 0x00000003070a7212 */ /* 0x000fe200078e3cff */
[----:B------:R-:W-:Y:S02]  /*cf00*/  VIADD R15, R3, 0xbb67ae85 ;  /* 0xbb67ae85030f7836 */ /* 0x000fe40000000000 */
[----:B------:R-:W-:Y:S01]  /*cf10*/  IMAD.WIDE.U32 R4, R4, -0x2daee0ad, RZ ;  /* 0xd2511f5304047825 */ /* 0x000fe200078e00ff */
[----:B------:R-:W-:-:S03]  /*cf20*/  IADD3 R13, R12, -0x2daee0ad, RZ ;  /* 0xd2511f530c0d7810 */ /* 0x000fc60007ffe0ff */
[----:B------:R-:W-:-:S04]  /*cf30*/  IMAD.WIDE.U32 R8, R8, -0x326172a9, RZ ;  /* 0xcd9e8d5708087825 */ /* 0x000fc800078e00ff */
[----:B------:R-:W-:Y:S01]  /*cf40*/  IMAD.WIDE.U32 R10, R10, -0x326172a9, RZ ;  /* 0xcd9e8d570a0a7825 */ /* 0x000fe200078e00ff */
[----:B------:R-:W-:-:S03]  /*cf50*/  LOP3.LUT R12, R5, R12, R15, 0x96, !PT ;  /* 0x0000000c050c7212 */ /* 0x000fc600078e960f */
[----:B------:R-:W-:Y:S01]  /*cf60*/  IMAD.WIDE.U32 R6, R6, -0x2daee0ad, RZ ;  /* 0xd2511f5306067825 */ /* 0x000fe200078e00ff */
[C---:B------:R-:W-:Y:S02]  /*cf70*/  LOP3.LUT R14, R17.reuse, R9, RZ, 0x3c, !PT ;  /* 0x00000009110e7212 */ /* 0x040fe400078e3cff */
[----:B------:R-:W-:Y:S02]  /*cf80*/  LOP3.LUT R17, R17, R11, RZ, 0x3c, !PT ;  /* 0x0000000b11117212 */ /* 0x000fe400078e3cff */
[----:B------:R-:W-:Y:S01]  /*cf90*/  LOP3.LUT R18, R7, R13, R15, 0x96, !PT ;  /* 0x0000000d07127212 */ /* 0x000fe200078e960f */
[----:B------:R-:W-:Y:S01]  /*cfa0*/  VIADD R7, R3, 0x76cf5d0a ;  /* 0x76cf5d0a03077836 */ /* 0x000fe20000000000 */
[----:B------:R-:W-:Y:S01]  /*cfb0*/  IADD3 R5, R2, 0x3c6ef372, RZ ;  /* 0x3c6ef37202057810 */ /* 0x000fe20007ffe0ff */
[----:B------:R-:W-:-:S04]  /*cfc0*/  IMAD.WIDE.U32 R12, R12, -0x326172a9, RZ ;  /* 0xcd9e8d570c0c7825 */ /* 0x000fc800078e00ff */
[----:B------:R-:W-:-:S04]  /*cfd0*/  IMAD.WIDE.U32 R14, R14, -0x2daee0ad, RZ ;  /* 0xd2511f530e0e7825 */ /* 0x000fc800078e00ff */
[----:B------:R-:W-:Y:S01]  /*cfe0*/  IMAD.WIDE.U32 R16, R17, -0x2daee0ad, RZ ;  /* 0xd2511f5311107825 */ /* 0x000fe200078e00ff */
[----:B------:R-:W-:-:S03]  /*cff0*/  LOP3.LUT R8, R13, R8, R5, 0x96, !PT ;  /* 0x000000080d087212 */ /* 0x000fc600078e9605 */
[----:B------:R-:W-:Y:S01]  /*d000*/  IMAD.WIDE.U32 R18, R18, -0x326172a9, RZ ;  /* 0xcd9e8d5712127825 */ /* 0x000fe200078e00ff */
[--C-:B------:R-:W-:Y:S02]  /*d010*/  LOP3.LUT R9, R15, R4, R7.reuse, 0x96, !PT ;  /* 0x000000040f097212 */ /* 0x100fe400078e9607 */
[----:B------:R-:W-:Y:S02]  /*d020*/  LOP3.LUT R11, R17, R6, R7, 0x96, !PT ;  /* 0x00000006110b7212 */ /* 0x000fe400078e9607 */
[----:B------:R-:W-:Y:S01]  /*d030*/  LOP3.LUT R10, R19, R10, R5, 0x96, !PT ;  /* 0x0000000a130a7212 */ /* 0x000fe200078e9605 */
[----:B------:R-:W-:Y:S02]  /*d040*/  VIADD R15, R3, 0x32370b8f ;  /* 0x32370b8f030f7836 */ /* 0x000fe40000000000 */
[----:B------:R-:W-:Y:S01]  /*d050*/  IMAD.WIDE.U32 R4, R8, -0x2daee0ad, RZ ;  /* 0xd2511f5308047825 */ /* 0x000fe200078e00ff */
[----:B------:R-:W-:-:S03]  /*d060*/  IADD3 R13, R2, -0x255992d5, RZ ;  /* 0xdaa66d2b020d7810 */ /* 0x000fc60007ffe0ff */
[----:B------:R-:W-:-:S04]  /*d070*/  IMAD.WIDE.U32 R6, R9, -0x326172a9, RZ ;  /* 0xcd9e8d5709067825 */ /* 0x000fc800078e00ff */
[----:B------:R-:W-:Y:S01]  /*d080*/  IMAD.WIDE.U32 R8, R11, -0x326172a9, RZ ;  /* 0xcd9e8d570b087825 */ /* 0x000fe200078e00ff */
[----:B------:R-:W-:-:S03]  /*d090*/  LOP3.LUT R5, R5, R14, R15, 0x96, !PT ;  /* 0x0000000e05057212 */ /* 0x000fc600078e960f */
[----:B------:R-:W-:Y:S01]  /*d0a0*/  IMAD.WIDE.U32 R10, R10, -0x2daee0ad, RZ ;  /* 0xd2511f530a0a7825 */ /* 0x000fe200078e00ff */
[--C-:B------:R-:W-:Y:S02]  /*d0b0*/  LOP3.LUT R14, R7, R12, R13.reuse, 0x96, !PT ;  /* 0x0000000c070e7212 */ /* 0x100fe400078e960d */
[----:B------:R-:W-:Y:S02]  /*d0c0*/  LOP3.LUT R18, R9, R18, R13, 0x96, !PT ;  /* 0x0000001209127212 */ /* 0x000fe400078e960d */
[----:B------:R-:W-:Y:S01]  /*d0d0*/  LOP3.LUT R20, R11, R16, R15, 0x96, !PT ;  /* 0x000000100b147212 */ /* 0x000fe200078e960f */
[----:B------:R-:W-:Y:S01]  /*d0e0*/  IMAD.WIDE.U32 R12, R5, -0x326172a9, RZ ;  /* 0xcd9e8d57050c7825 */ /* 0x000fe200078e00ff */
[----:B------:R-:W-:-:S03]  /*d0f0*/  IADD3 R7, R2, 0x78dde6e4, RZ ;  /* 0x78dde6e402077810 */ /* 0x000fc60007ffe0ff */
[----:B------:R-:W-:Y:S02]  /*d100*/  VIADD R9, R3, 0xed9eba14 ;  /* 0xed9eba1403097836 */ /* 0x000fe40000000000 */
[----:B------:R-:W-:Y:S01]  /*d110*/  IMAD.WIDE.U32 R14, R14, -0x2daee0ad, RZ ;  /* 0xd2511f530e0e7825 */ /* 0x000fe200078e00ff */
[----:B------:R-:W-:-:S03]  /*d120*/  LOP3.LUT R5, R13, R6, R7, 0x96, !PT ;  /* 0x000000060d057212 */ /* 0x000fc600078e9607 */
[----:B------:R-:W-:Y:S01]  /*d130*/  IMAD.WIDE.U32 R20, R20, -0x326172a9, RZ ;  /* 0xcd9e8d5714147825 */ /* 0x000fe200078e00ff */
[----:B------:R-:W-:-:S03]  /*d140*/  LOP3.LUT R11, R15, R4, R9, 0x96, !PT ;  /* 0x000000040f0b7212 */ /* 0x000fc600078e9609 */
[----:B------:R-:W-:Y:S01]  /*d150*/  IMAD.WIDE.U32 R18, R18, -0x2daee0ad, RZ ;  /* 0xd2511f5312127825 */ /* 0x000fe200078e00ff */
[----:B------:R-:W-:-:S03]  /*d160*/  LOP3.LUT R8, R21, R8, R7, 0x96, !PT ;  /* 0x0000000815087212 */ /* 0x000fc600078e9607 */
[----:B------:R-:W-:Y:S01]  /*d170*/  VIADD R15, R3, 0xa9066899 ;  /* 0xa9066899030f7836 */ /* 0x000fe20000000000 */
[----:B------:R-:W-:Y:S01]  /*d180*/  LOP3.LUT R6, R19, R10, R9, 0x96, !PT ;  /* 0x0000000a13067212 */ /* 0x000fe200078e9609 */
[----:B------:R-:W-:Y:S01]  /*d190*/  IMAD.WIDE.U32 R4, R5, -0x2daee0ad, RZ ;  /* 0xd2511f5305047825 */ /* 0x000fe200078e00ff */
[----:B------:R-:W-:-:S03]  /*d1a0*/  IADD3 R13, R2, 0x1715609d, RZ ;  /* 0x1715609d020d7810 */ /* 0x000fc60007ffe0ff */
[----:B------:R-:W-:Y:S01]  /*d1b0*/  IMAD.WIDE.U32 R10, R11, -0x326172a9, RZ ;  /* 0xcd9e8d570b0a7825 */ /* 0x000fe200078e00ff */
[----:B------:R-:W-:-:S03]  /*d1c0*/  LOP3.LUT R5, R5, R14, R15, 0x96, !PT ;  /* 0x0000000e05057212 */ /* 0x000fc600078e960f */
[----:B------:R-:W-:Y:S01]  /*d1d0*/  IMAD.WIDE.U32 R8, R8, -0x2daee0ad, RZ ;  /* 0xd2511f5308087825 */ /* 0x000fe200078e00ff */
[----:B------:R-:W-:-:S03]  /*d1e0*/  LOP3.LUT R14, R11, R12, R13, 0x96, !PT ;  /* 0x0000000c0b0e7212 */ /* 0x000fc600078e960d */
[----:B------:R-:W-:Y:S01]  /*d1f0*/  IMAD.WIDE.U32 R6, R6, -0x326172a9, RZ ;  /* 0xcd9e8d5706067825 */ /* 0x000fe200078e00ff */
[----:B------:R-:W-:-:S04]  /*d200*/  LOP3.LUT R44, R9, R18, R15, 0x96, !PT ;  /* 0x00000012092c7212 */ /* 0x000fc800078e960f */
[----:B------:R-:W-:Y:S01]  /*d210*/  LOP3.LUT R20, R7, R20, R13, 0x96, !PT ;  /* 0x0000001407147212 */ /* 0x000fe200078e960d */
[----:B------:R-:W-:Y:S01]  /*d220*/  IMAD.WIDE.U32 R12, R5, -0x326172a9, RZ ;  /* 0xcd9e8d57050c7825 */ /* 0x000fe200078e00ff */
[----:B------:R-:W-:-:S03]  /*d230*/  IADD3 R7, R2, -0x4ab325aa, RZ ;  /* 0xb54cda5602077810 */ /* 0x000fc60007ffe0ff */
[----:B------:R-:W-:Y:S02]  /*d240*/  VIADD R9, R3, 0x646e171e ;  /* 0x646e171e03097836 */ /* 0x000fe40000000000 */
[----:B------:R-:W-:Y:S01]  /*d250*/  IMAD.WIDE.U32 R14, R14, -0x2daee0ad, RZ ;  /* 0xd2511f530e0e7825 */ /* 0x000fe200078e00ff */
[----:B------:R-:W-:-:S03]  /*d260*/  LOP3.LUT R5, R13, R10, R7, 0x96, !PT ;  /* 0x0000000a0d057212 */ /* 0x000fc600078e9607 */
[----:B------:R-:W-:Y:S01]  /*d270*/  IMAD.WIDE.U32 R44, R44, -0x326172a9, RZ ;  /* 0xcd9e8d572c2c7825 */ /* 0x000fe200078e00ff */
[----:B------:R-:W-:Y:S02]  /*d280*/  LOP3.LUT R10, R15, R4, R9, 0x96, !PT ;  /* 0x000000040f0a7212 */ /* 0x000fe400078e9609 */
[----:B------:R-:W-:Y:S01]  /*d290*/  LEA R16, P0, R35, UR4, 0x2 ;  /* 0x0000000423107c11 */ /* 0x000fe2000f8010ff */
[----:B------:R-:W-:Y:S01]  /*d2a0*/  IMAD.WIDE.U32 R20, R20, -0x2daee0ad, RZ ;  /* 0xd2511f5314147825 */ /* 0x000fe200078e00ff */
[----:B------:R-:W-:Y:S02]  /*d2b0*/  LOP3.LUT R11, R45, R6, R7, 0x96, !PT ;  /* 0x000000062d0b7212 */ /* 0x000fe400078e9607 */
[----:B------:R-:W-:Y:S01]  /*d2c0*/  LEA.HI.X R17, R35, UR5, R37, 0x2, P0 ;  /* 0x0000000523117c11 */ /* 0x000fe200080f1425 */
[----:B------:R-:W-:Y:S01]  /*d2d0*/  IMAD.WIDE.U32 R6, R10, -0x326172a9, RZ ;  /* 0xcd9e8d570a067825 */ /* 0x000fe200078e00ff */
[----:B------:R-:W-:Y:S02]  /*d2e0*/  LOP3.LUT R9, R21, R8, R9, 0x96, !PT ;  /* 0x0000000815097212 */ /* 0x000fe400078e9609 */
[----:B------:R-:W-:Y:S01]  /*d2f0*/  LEA R18, P0, R27, UR4, 0x2 ;  /* 0x000000041b127c11 */ /* 0x000fe2000f8010ff */
[----:B------:R-:W-:-:S02]  /*d300*/  VIADD R15, R3, 0x1fd5c5a3 ;  /* 0x1fd5c5a3030f7836 */ /* 0x000fc40000000000 */
[----:B------:R-:W-:-:S04]  /*d310*/  IMAD.WIDE.U32 R4, R5, -0x2daee0ad, RZ ;  /* 0xd2511f5305047825 */ /* 0x000fc800078e00ff */
[----:B------:R-:W-:Y:S01]  /*d320*/  IMAD.WIDE.U32 R10, R11, -0x2daee0ad, RZ ;  /* 0xd2511f530b0a7825 */ /* 0x000fe200078e00ff */
[----:B------:R-:W-:Y:S02]  /*d330*/  LEA.HI.X R19, R27, UR5, R36, 0x2, P0 ;  /* 0x000000051b137c11 */ /* 0x000fe400080f1424 */
[----:B------:R-:W-:Y:S01]  /*d340*/  IADD3 R13, R2, 0x5384540f, RZ ;  /* 0x5384540f020d7810 */ /* 0x000fe20007ffe0ff */
[----:B------:R-:W-:Y:S01]  /*d350*/  IMAD.WIDE.U32 R8, R9, -0x326172a9, RZ ;  /* 0xcd9e8d5709087825 */ /* 0x000fe200078e00ff */
[--C-:B------:R-:W-:Y:S02]  /*d360*/  LOP3.LUT R5, R5, R14, R15.reuse, 0x96, !PT ;  /* 0x0000000e05057212 */ /* 0x100fe400078e960f */
[----:B------:R-:W-:Y:S02]  /*d370*/  LOP3.LUT R36, R11, R20, R15, 0x96, !PT ;  /* 0x000000140b247212 */ /* 0x000fe400078e960f */
[--C-:B------:R-:W-:Y:S02]  /*d380*/  LOP3.LUT R14, R7, R12, R13.reuse, 0x96, !PT ;  /* 0x0000000c070e7212 */ /* 0x100fe400078e960d */
[----:B------:R-:W-:Y:S01]  /*d390*/  LOP3.LUT R21, R9, R44, R13, 0x96, !PT ;  /* 0x0000002c09157212 */ /* 0x000fe200078e960d */
[----:B------:R-:W-:Y:S01]  /*d3a0*/  IMAD.WIDE.U32 R12, R5, -0x326172a9, RZ ;  /* 0xcd9e8d57050c7825 */ /* 0x000fe200078e00ff */
[----:B------:R-:W-:-:S02]  /*d3b0*/  LEA R22, P0, R24, UR4, 0x2 ;  /* 0x0000000418167c11 */ /* 0x000fc4000f8010ff */
[----:B------:R-:W-:Y:S01]  /*d3c0*/  IADD3 R7, R2, -0xe443238, RZ ;  /* 0xf1bbcdc802077810 */ /* 0x000fe20007ffe0ff */
[----:B------:R-:W-:Y:S01]  /*d3d0*/  IMAD.WIDE.U32 R36, R36, -0x326172a9, RZ ;  /* 0xcd9e8d5724247825 */ /* 0x000fe200078e00ff */
[----:B------:R-:W-:Y:S02]  /*d3e0*/  LEA.HI.X R23, R24, UR5, R25, 0x2, P0 ;  /* 0x0000000518177c11 */ /* 0x000fe400080f1419 */
[--C-:B------:R-:W-:Y:S02]  /*d3f0*/  LOP3.LUT R6, R13, R6, R7.reuse, 0x96, !PT ;  /* 0x000000060d067212 */ /* 0x100fe400078e9607 */
[----:B------:R-:W-:Y:S02]  /*d400*/  LOP3.LUT R8, R37, R8, R7, 0x96, !PT ;  /* 0x0000000825087212 */ /* 0x000fe400078e9607 */
[----:B------:R-:W-:Y:S01]  /*d410*/  LEA R24, P0, R43, UR4, 0x2 ;  /* 0x000000042b187c11 */ /* 0x000fe2000f8010ff */
[----:B------:R-:W-:Y:S02]  /*d420*/  VIADD R11, R3, 0xdb3d7428 ;  /* 0xdb3d7428030b7836 */ /* 0x000fe40000000000 */
[----:B------:R-:W-:Y:S01]  /*d430*/  IMAD.WIDE.U32 R14, R14, -0x2daee0ad, RZ ;  /* 0xd2511f530e0e7825 */ /* 0x000fe200078e00ff */
[----:B------:R-:W-:Y:S01]  /*d440*/  LEA.HI.X R25, R43, UR5, R26, 0x2, P0 ;  /* 0x000000052b197c11 */ /* 0x000fe200080f141a */
[----:B------:R-:W-:-:S02]  /*d450*/  ULDC.64 UR4, c[0x0][0x210] ;  /* 0x0000840000047ab9 */ /* 0x000fc40000000a00 */
[----:B------:R-:W-:Y:S01]  /*d460*/  IMAD.WIDE.U32 R20, R21, -0x2daee0ad, RZ ;  /* 0xd2511f5315147825 */ /* 0x000fe200078e00ff */
[----:B------:R-:W-:-:S03]  /*d470*/  IADD3 R9, R2, -0x700cb87f, RZ ;  /* 0x8ff3478102097810 */ /* 0x000fc60007ffe0ff */
[----:B------:R-:W-:Y:S02]  /*d480*/  VIADD R27, R3, 0x96a522ad ;  /* 0x96a522ad031b7836 */ /* 0x000fe40000000000 */
[----:B------:R-:W-:Y:S01]  /*d490*/  IMAD.WIDE.U32 R6, R6, -0x2daee0ad, RZ ;  /* 0xd2511f5306067825 */ /* 0x000fe200078e00ff */
[----:B------:R-:W-:-:S03]  /*d4a0*/  LOP3.LUT R4, R15, R4, R11, 0x96, !PT ;  /* 0x000000040f047212 */ /* 0x000fc600078e960b */
[----:B------:R-:W-:Y:S01]  /*d4b0*/  IMAD.HI.U32 R8, R8, -0x2daee0ad, RZ ;  /* 0xd2511f5308087827 */ /* 0x000fe200078e00ff */
[----:B------:R-:W-:Y:S02]  /*d4c0*/  LOP3.LUT R2, R21, R10, R11, 0x96, !PT ;  /* 0x0000000a15027212 */ /* 0x000fe400078e960b */
[----:B------:R-:W-:Y:S02]  /*d4d0*/  IADD3 R26, P0, R39, UR4, RZ ;  /* 0x00000004271a7c10 */ /* 0x000fe4000ff1e0ff */
[----:B------:R-:W-:Y:S02]  /*d4e0*/  LOP3.LUT R11, R0, 0x3, RZ, 0xc0, !PT ;  /* 0x00000003000b7812 */ /* 0x000fe400078ec0ff */
[--C-:B------:R-:W-:Y:S02]  /*d4f0*/  LOP3.LUT R14, R7, R14, R27.reuse, 0x96, !PT ;  /* 0x0000000e070e7212 */ /* 0x100fe400078e961b */
[----:B------:R-:W-:Y:S02]  /*d500*/  LOP3.LUT R20, R8, R20, R27, 0x96, !PT ;  /* 0x0000001408147212 */ /* 0x000fe400078e961b */
[----:B------:R-:W-:-:S02]  /*d510*/  IADD3.X R27, R41, UR5, RZ, P0, !PT ;  /* 0x00000005291b7c10 */ /* 0x000fc400087fe4ff */
[----:B------:R-:W-:Y:S02]  /*d520*/  ISETP.NE.AND P0, PT, R11, 0x1, PT ;  /* 0x000000010b00780c */ /* 0x000fe40003f05270 */
[----:B------:R-:W-:Y:S01]  /*d530*/  IADD3 R34, P2, R34, UR4, RZ ;  /* 0x0000000422227c10 */ /* 0x000fe2000ff5e0ff */
[----:B------:R-:W-:Y:S01]  /*d540*/  IMAD.WIDE.U32 R4, R4, -0x326172a9, RZ ;  /* 0xcd9e8d5704047825 */ /* 0x000fe200078e00ff */
[----:B------:R-:W-:Y:S02]  /*d550*/  IADD3 R38, P1, R38, UR4, RZ ;  /* 0x0000000426267c10 */ /* 0x000fe4000ff3e0ff */
[----:B------:R-:W-:Y:S01]  /*d560*/  IADD3 R32, P3, R32, UR4, RZ ;  /* 0x0000000420207c10 */ /* 0x000fe2000ff7e0ff */
[----:B------:R-:W-:Y:S01]  /*d570*/  IMAD.WIDE.U32 R2, R2, -0x326172a9, RZ ;  /* 0xcd9e8d5702027825 */ /* 0x000fe200078e00ff */
[----:B------:R-:W-:Y:S02]  /*d580*/  IADD3.X R35, R33, UR5, RZ, P2, !PT ;  /* 0x0000000521237c10 */ /* 0x000fe400097fe4ff */
[----:B------:R-:W-:-:S02]  /*d590*/  IADD3.X R39, R40, UR5, RZ, P1, !PT ;  /* 0x0000000528277c10 */ /* 0x000fc40008ffe4ff */
[----:B------:R-:W-:Y:S01]  /*d5a0*/  IADD3.X R33, R31, UR5, RZ, P3, !PT ;  /* 0x000000051f217c10 */ /* 0x000fe20009ffe4ff */
[----:B------:R-:W-:Y:S01]  /*d5b0*/  IMAD.MOV.U32 R8, RZ, RZ, R14 ;  /* 0x000000ffff087224 */ /* 0x000fe200078e000e */
[--C-:B------:R-:W-:Y:S02]  /*d5c0*/  LOP3.LUT R12, R5, R12, R9.reuse, 0x96, !PT ;  /* 0x0000000c050c7212 */ /* 0x100fe400078e9609 */
        /* <DEDUP_REMOVED lines=8> */
[----:B------:R-:W-:Y:S02]  /*d650*/  MOV R8, R9 ;  /* 0x0000000900087202 */ /* 0x000fe40000000f00 */
[----:B------:R-:W-:Y:S02]  /*d660*/  MOV R10, R2 ;  /* 0x00000002000a7202 */ /* 0x000fe40000000f00 */
[----:B------:R-:W-:-:S07]  /*d670*/  MOV R9, R20 ;  /* 0x0000001400097202 */ /* 0x000fce0000000f00 */
[----:B------:R-:W-:Y:S01]  /*d680*/  @P0 MOV R8, R4 ;  /* 0x0000000400080202 */ /* 0x000fe20000000f00 */
[----:B------:R-:W-:Y:S01]  /*d690*/  @P0 IMAD.MOV.U32 R10, RZ, RZ, R14 ;  /* 0x000000ffff0a0224 */ /* 0x000fe200078e000e */
[----:B------:R-:W-:Y:S02]  /*d6a0*/  @P0 MOV R0, R12 ;  /* 0x0000000c00000202 */ /* 0x000fe40000000f00 */
[----:B------:R-:W-:Y:S01]  /*d6b0*/  @P0 MOV R9, R6 ;  /* 0x0000000600090202 */ /* 0x000fe20000000f00 */
[----:B------:R-:W-:Y:S06]  /*d6c0*/  BRA `(.L_x_828) ;  /* 0x0000000000107947 */ /* 0x000fec0003800000 */
.L_x_829:
[----:B------:R-:W-:Y:S01]  /*d6d0*/  MOV R10, R9 ;  /* 0x00000009000a7202 */ /* 0x000fe20000000f00 */
[----:B------:R-:W-:Y:S01]  /*d6e0*/  IMAD.MOV.U32 R8, RZ, RZ, R6 ;  /* 0x000000ffff087224 */ /* 0x000fe200078e0006 */
[----:B------:R-:W-:Y:S01]  /*d6f0*/  MOV R0, R14 ;  /* 0x0000000e00007202 */ /* 0x000fe20000000f00 */
[----:B------:R-:W-:-:S07]  /*d700*/  IMAD.MOV.U32 R9, RZ, RZ, R2 ;  /* 0x000000ffff097224 */ /* 0x000fce00078e0002 */
.L_x_828:
[----:B------:R-:W-:Y:S01]  /*d710*/  ISETP.GT.AND P0, PT, R30, 0x2, PT ;  /* 0x000000021e00780c */ /* 0x000fe20003f04270 */
[----:B------:R-:W-:Y:S01]  /*d720*/  HFMA2.MMA R3, -RZ, RZ, 0.1171875, 0 ;  /* 0x2f800000ff037435 */ /* 0x000fe200000001ff */
[----:B------:R-:W-:Y:S01]  /*d730*/  I2FP.F32.U32 R0, R0 ;  /* 0x0000000000007245 */ /* 0x000fe20000201000 */
[----:B------:R-:W-:Y:S01]  /*d740*/  BSSY B7, `(.L_x_830) ;  /* 0x0000083000077945 */ /* 0x000fe20003800000 */
[----:B------:R-:W-:-:S03]  /*d750*/  I2FP.F32.U32 R36, R8 ;  /* 0x0000000800247245 */ /* 0x000fc60000201000 */
[----:B------:R-:W-:Y:S01]  /*d760*/  BSSY B6, `(.L_x_831) ;  /* 0x0000064000067945 */ /* 0x000fe20003800000 */
[----:B------:R-:W-:Y:S02]  /*d770*/  I2FP.F32.U32 R2, R10 ;  /* 0x0000000a00027245 */ /* 0x000fe40000201000 */
[----:B------:R-:W-:Y:S01]  /*d780*/  I2FP.F32.U32 R9, R9 ;  /* 0x0000000900097245 */ /* 0x000fe20000201000 */
[-C--:B------:R-:W-:Y:S01]  /*d790*/  FFMA.FTZ R31, R0, R3.reuse, 1.1641532182693481445e-10 ;  /* 0x2f000000001f7423 */ /* 0x080fe20000010003 */
[-C--:B------:R-:W-:Y:S01]  /*d7a0*/  FFMA.FTZ R36, R36, R3.reuse, 1.1641532182693481445e-10 ;  /* 0x2f00000024247423 */ /* 0x080fe20000010003 */
[-C--:B------:R-:W-:Y:S02]  /*d7b0*/  FFMA.FTZ R37, R2, R3.reuse, 1.1641532182693481445e-10 ;  /* 0x2f00000002257423 */ /* 0x080fe40000010003 */
[----:B------:R-:W-:Y:S01]  /*d7c0*/  FFMA.FTZ R41, R9, R3, 1.1641532182693481445e-10 ;  /* 0x2f00000009297423 */ /* 0x000fe20000010003 */
[----:B------:R-:W-:Y:S06]  /*d7d0*/  @P0 BRA `(.L_x_832) ;  /* 0x0000000000180947 */ /* 0x000fec0003800000 */
[----:B------:R-:W-:-:S04]  /*d7e0*/  MOV R3, 0xffffffff ;  /* 0xffffffff00037802 */ /* 0x000fc80000000f00 */
[----:B------:R-:W-:-:S05]  /*d7f0*/  VIADDMNMX.U32 R30, R30, R3, 0x2, PT ;  /* 0x000000021e1e7446 */ /* 0x000fca0003800003 */
[----:B------:R-:W-:-:S04]  /*d800*/  IMAD.SHL.U32 R30, R30, 0x4, RZ ;  /* 0x000000041e1e7824 */ /* 0x000fc800078e00ff */
[----:B------:R-:W0:Y:S02]  /*d810*/  LDC R2, c[0x2][R30] ;  /* 0x008000001e027b82 */ /* 0x000e240000000800 */
[----:B0-----:R-:W-:-:S04]  /*d820*/  SHF.R.S32.HI R3, RZ, 0x1f, R2 ;  /* 0x0000001fff037819 */ /* 0x001fc80000011402 */
.L_x_7006:
[----:B------:R-:W-:Y:S05]  /*d830*/  BRX R2 -0xd840                                                                                                                                                                                                                                                                                                                                                                                                                                                                               (*"BRANCH_TARGETS .L_x_7007,.L_x_7008,.L_x_7009"*) ;  /* 0xffffff2402f07949 */ /* 0x000fea000383ffff */
.L_x_832:
[----:B------:R-:W-:Y:S01]  /*d840*/  ISETP.NE.AND P0, PT, R30, 0x3, PT ;  /* 0x000000031e00780c */ /* 0x000fe20003f05270 */
[----:B------:R-:W-:-:S12]  /*d850*/  BSSY B8, `(.L_x_833) ;  /* 0x0000020000087945 */ /* 0x000fd80003800000 */
[----:B------:R-:W-:Y:S05]  /*d860*/  @!P0 BRA `(.L_x_834) ;  /* 0x0000000000788947 */ /* 0x000fea0003800000 */
[----:B------:R-:W-:-:S13]  /*d870*/  ISETP.NE.AND P0, PT, R30, 0x4, PT ;  /* 0x000000041e00780c */ /* 0x000fda0003f05270 */
[----:B------:R-:W-:Y:S05]  /*d880*/  @P0 BREAK B8 ;  /* 0x0000000000080942 */ /* 0x000fea0003800000 */
[----:B------:R-:W-:Y:S05]  /*d890*/  @P0 BREAK B6 ;  /* 0x0000000000060942 */ /* 0x000fea0003800000 */
[----:B------:R-:W-:Y:S05]  /*d8a0*/  @P0 BRA `(.L_x_835) ;  /* 0x0000000400b00947 */ /* 0x000fea0003800000 */
[----:B------:R-:W2:Y:S01]  /*d8b0*/  LDG.E R0, desc[UR36][R24.64] ;  /* 0x0000002418007981 */ /* 0x000ea2000c1e1900 */
[----:B------:R-:W-:Y:S01]  /*d8c0*/  BSSY B9, `(.L_x_836) ;  /* 0x0000015000097945 */ /* 0x000fe20003800000 */
[C---:B--2---:R-:W-:Y:S02]  /*d8d0*/  FSETP.GE.FTZ.AND P1, PT, R0.reuse, RZ, PT ;  /* 0x000000ff0000720b */ /* 0x044fe40003f36000 */
[----:B------:R-:W-:-:S13]  /*d8e0*/  FSETP.GTU.FTZ.AND P0, PT, R0, 1, PT ;  /* 0x3f8000000000780b */ /* 0x000fda0003f1c000 */
[----:B------:R-:W-:Y:S05]  /*d8f0*/  @!P0 BRA P1, `(.L_x_837) ;  /* 0x0000000000448947 */ /* 0x000fea0000800000 */
[----:B------:R-:W-:Y:S01]  /*d900*/  MOV R0, 0x1a0 ;  /* 0x000001a000007802 */ /* 0x000fe20000000f00 */
[----:B------:R-:W-:Y:S01]  /*d910*/  ULDC.64 UR4, c[0x4][0x180] ;  /* 0x0100600000047ab9 */ /* 0x000fe20000000a00 */
[----:B------:R-:W-:Y:S01]  /*d920*/  ULDC.64 UR6, c[0x4][0x90] ;  /* 0x0100240000067ab9 */ /* 0x000fe20000000a00 */
[----:B------:R-:W-:Y:S01]  /*d930*/  MOV R4, UR4 ;  /* 0x0000000400047c02 */ /* 0x000fe20008000f00 */
[----:B------:R0:W1:Y:S01]  /*d940*/  LDC.64 R2, c[0x4][R0] ;  /* 0x0100000000027b82 */ /* 0x0000620000000a00 */
[----:B------:R-:W-:Y:S01]  /*d950*/  MOV R5, UR5 ;  /* 0x0000000500057c02 */ /* 0x000fe20008000f00 */
[----:B------:R-:W-:Y:S01]  /*d960*/  ULDC.64 UR4, c[0x4][0x178] ;  /* 0x01005e0000047ab9 */ /* 0x000fe20000000a00 */
[----:B------:R-:W-:Y:S01]  /*d970*/  HFMA2.MMA R8, -RZ, RZ, 0, 3.719329833984375e-05 ;  /* 0x00000270ff087435 */ /* 0x000fe200000001ff */
[----:B------:R-:W-:Y:S01]  /*d980*/  IMAD.U32 R6, RZ, RZ, UR4 ;  /* 0x00000004ff067e24 */ /* 0x000fe2000f8e00ff */
[----:B------:R-:W-:Y:S01]  /*d990*/  MOV R7, UR5 ;  /* 0x0000000500077c02 */ /* 0x000fe20008000f00 */
[----:B------:R-:W-:Y:S01]  /*d9a0*/  IMAD.U32 R11, RZ, RZ, UR7 ;  /* 0x00000007ff0b7e24 */ /* 0x000fe2000f8e00ff */
[----:B------:R-:W-:Y:S01]  /*d9b0*/  MOV R10, UR6 ;  /* 0x00000006000a7c02 */ /* 0x000fe20008000f00 */
[----:B------:R-:W-:Y:S01]  /*d9c0*/  IMAD.MOV.U32 R13, RZ, RZ, RZ ;  /* 0x000000ffff0d7224 */ /* 0x000fe200078e00ff */
[----:B0-----:R-:W-:-:S07]  /*d9d0*/  MOV R12, 0x1 ;  /* 0x00000001000c7802 */ /* 0x001fce0000000f00 */
[----:B------:R-:W-:-:S07]  /*d9e0*/  LEPC R20, `(.L_x_838) ;  /* 0x000000001014794e */ /* 0x000fce0000000000 */
[----:B-1----:R-:W-:Y:S05]  /*d9f0*/  CALL.ABS.NOINC R2 ;  /* 0x0000000002007343 */ /* 0x002fea0003c00000 */
.L_x_838:
[----:B------:R0:W5:Y:S02]  /*da00*/  LDG.E R0, desc[UR36][R24.64] ;  /* 0x0000002418007981 */ /* 0x000164000c1e1900 */
.L_x_837:
[----:B------:R-:W-:Y:S05]  /*da10*/  BSYNC B9 ;  /* 0x0000000000097941 */ /* 0x000fea0003800000 */
.L_x_836:
[----:B-----5:R-:W-:-:S04]  /*da20*/  FSETP.GTU.FTZ.AND P0, PT, R41, R0, PT ;  /* 0x000000002900720b */ /* 0x020fc80003f1c000 */
[----:B------:R-:W-:-:S05]  /*da30*/  SEL R3, RZ, 0x1, P0 ;  /* 0x00000001ff037807 */ /* 0x000fca0000000000 */
[----:B------:R1:W-:Y:S04]  /*da40*/  STG.E.U8 desc[UR36][R32.64], R3 ;  /* 0x0000000320007986 */ /* 0x0003e8000c101124 */
.L_x_834:
[----:B------:R-:W-:Y:S05]  /*da50*/  BSYNC B8 ;  /* 0x0000000000087941 */ /* 0x000fea0003800000 */
.L_x_833:
        /* <DEDUP_REMOVED lines=9> */
[----:B-1----:R1:W2:Y:S01]  /*daf0*/  LDC.64 R2, c[0x4][R0] ;  /* 0x0100000000027b82 */ /* 0x0022a20000000a00 */
[----:B------:R-:W-:Y:S01]  /*db00*/  MOV R5, UR5 ;  /* 0x0000000500057c02 */ /* 0x000fe20008000f00 */
[----:B------:R-:W-:Y:S01]  /*db10*/  ULDC.64 UR4, c[0x4][0x178] ;  /* 0x01005e0000047ab9 */ /* 0x000fe20000000a00 */
[----:B------:R-:W-:Y:S01]  /*db20*/  HFMA2.MMA R8, -RZ, RZ, 0, 3.7491321563720703125e-05 ;  /* 0x00000275ff087435 */ /* 0x000fe200000001ff */
[----:B------:R-:W-:Y:S01]  /*db30*/  IMAD.U32 R6, RZ, RZ, UR4 ;  /* 0x00000004ff067e24 */ /* 0x000fe2000f8e00ff */
[----:B------:R-:W-:Y:S01]  /*db40*/  MOV R7, UR5 ;  /* 0x0000000500077c02 */ /* 0x000fe20008000f00 */
[----:B------:R-:W-:Y:S01]  /*db50*/  IMAD.U32 R11, RZ, RZ, UR7 ;  /* 0x00000007ff0b7e24 */ /* 0x000fe2000f8e00ff */
[----:B------:R-:W-:Y:S01]  /*db60*/  MOV R10, UR6 ;  /* 0x00000006000a7c02 */ /* 0x000fe20008000f00 */
[----:B------:R-:W-:Y:S01]  /*db70*/  IMAD.MOV.U32 R13, RZ, RZ, RZ ;  /* 0x000000ffff0d7224 */ /* 0x000fe200078e00ff */
[----:B-1----:R-:W-:-:S07]  /*db80*/  MOV R12, 0x1 ;  /* 0x00000001000c7802 */ /* 0x002fce0000000f00 */
[----:B------:R-:W-:-:S07]  /*db90*/  LEPC R20, `(.L_x_841) ;  /* 0x000000001014794e */ /* 0x000fce0000000000 */
[----:B0-2---:R-:W-:Y:S05]  /*dba0*/  CALL.ABS.NOINC R2 ;  /* 0x0000000002007343 */ /* 0x005fea0003c00000 */
.L_x_841:
[----:B------:R2:W5:Y:S02]  /*dbb0*/  LDG.E R0, desc[UR36][R22.64] ;  /* 0x0000002416007981 */ /* 0x000564000c1e1900 */
.L_x_840:
[----:B------:R-:W-:Y:S05]  /*dbc0*/  BSYNC B8 ;  /* 0x0000000000087941 */ /* 0x000fea0003800000 */
.L_x_839:
[----:B-----5:R-:W-:-:S04]  /*dbd0*/  FSETP.GTU.FTZ.AND P0, PT, R37, R0, PT ;  /* 0x000000002500720b */ /* 0x020fc80003f1c000 */
[----:B-1----:R-:W-:-:S05]  /*dbe0*/  SEL R3, RZ, 0x1, P0 ;  /* 0x00000001ff037807 */ /* 0x002fca0000000000 */
[----:B------:R1:W-:Y:S04]  /*dbf0*/  STG.E.U8 desc[UR36][R34.64], R3 ;  /* 0x0000000322007986 */ /* 0x0003e8000c101124 */
.L_x_7008:
[----:B-1----:R-:W3:Y:S01]  /*dc00*/  LDG.E R3, desc[UR36][R18.64] ;  /* 0x0000002412037981 */ /* 0x002ee2000c1e1900 */
[----:B------:R-:W-:Y:S01]  /*dc10*/  BSSY B8, `(.L_x_842) ;  /* 0x0000015000087945 */ /* 0x000fe20003800000 */
[C---:B---3--:R-:W-:Y:S02]  /*dc20*/  FSETP.GE.FTZ.AND P1, PT, R3.reuse, RZ, PT ;  /* 0x000000ff0300720b */ /* 0x048fe40003f36000 */
[----:B------:R-:W-:-:S13]  /*dc30*/  FSETP.GTU.FTZ.AND P0, PT, R3, 1, PT ;  /* 0x3f8000000300780b */ /* 0x000fda0003f1c000 */
[----:B------:R-:W-:Y:S05]  /*dc40*/  @!P0 BRA P1, `(.L_x_843) ;  /* 0x0000000000448947 */ /* 0x000fea0000800000 */
[----:B------:R-:W-:Y:S01]  /*dc50*/  MOV R0, 0x1a0 ;  /* 0x000001a000007802 */ /* 0x000fe20000000f00 */
[----:B------:R-:W-:Y:S01]  /*dc60*/  ULDC.64 UR4, c[0x4][0x190] ;  /* 0x0100640000047ab9 */ /* 0x000fe20000000a00 */
[----:B------:R-:W-:Y:S01]  /*dc70*/  ULDC.64 UR6, c[0x4][0x90] ;  /* 0x0100240000067ab9 */ /* 0x000fe20000000a00 */
[----:B------:R-:W-:Y:S01]  /*dc80*/  MOV R4, UR4 ;  /* 0x0000000400047c02 */ /* 0x000fe20008000f00 */
[----:B------:R1:W3:Y:S01]  /*dc90*/  LDC.64 R2, c[0x4][R0] ;  /* 0x0100000000027b82 */ /* 0x0002e20000000a00 */
[----:B------:R-:W-:Y:S01]  /*dca0*/  MOV R5, UR5 ;  /* 0x0000000500057c02 */ /* 0x000fe20008000f00 */
[----:B------:R-:W-:Y:S01]  /*dcb0*/  ULDC.64 UR4, c[0x4][0x178] ;  /* 0x01005e0000047ab9 */ /* 0x000fe20000000a00 */
[----:B------:R-:W-:Y:S01]  /*dcc0*/  HFMA2.MMA R8, -RZ, RZ, 0, 3.778934478759765625e-05 ;  /* 0x0000027aff087435 */ /* 0x000fe200000001ff */
[----:B------:R-:W-:Y:S01]  /*dcd0*/  IMAD.U32 R6, RZ, RZ, UR4 ;  /* 0x00000004ff067e24 */ /* 0x000fe2000f8e00ff */
[----:B------:R-:W-:Y:S01]  /*dce0*/  MOV R7, UR5 ;  /* 0x0000000500077c02 */ /* 0x000fe20008000f00 */
[----:B------:R-:W-:Y:S01]  /*dcf0*/  IMAD.U32 R11, RZ, RZ, UR7 ;  /* 0x00000007ff0b7e24 */ /* 0x000fe2000f8e00ff */
[----:B------:R-:W-:Y:S01]  /*dd00*/  MOV R10, UR6 ;  /* 0x00000006000a7c02 */ /* 0x000fe20008000f00 */
[----:B------:R-:W-:Y:S01]  /*dd10*/  IMAD.MOV.U32 R13, RZ, RZ, RZ ;  /* 0x000000ffff0d7224 */ /* 0x000fe200078e00ff */
[----:B-1----:R-:W-:-:S07]  /*dd20*/  MOV R12, 0x1 ;  /* 0x00000001000c7802 */ /* 0x002fce0000000f00 */
[----:B------:R-:W-:-:S07]  /*dd30*/  LEPC R20, `(.L_x_844) ;  /* 0x000000001014794e */ /* 0x000fce0000000000 */
[----:B0-23--:R-:W-:Y:S05]  /*dd40*/  CALL.ABS.NOINC R2 ;  /* 0x0000000002007343 */ /* 0x00dfea0003c00000 */
.L_x_844:
[----:B------:R1:W5:Y:S02]  /*dd50*/  LDG.E R3, desc[UR36][R18.64] ;  /* 0x0000002412037981 */ /* 0x000364000c1e1900 */
.L_x_843:
[----:B------:R-:W-:Y:S05]  /*dd60*/  BSYNC B8 ;  /* 0x0000000000087941 */ /* 0x000fea0003800000 */
.L_x_842:
[----:B-----5:R-:W-:-:S04]  /*dd70*/  FSETP.GTU.FTZ.AND P0, PT, R36, R3, PT ;  /* 0x000000032400720b */ /* 0x020fc80003f1c000 */
[----:B------:R-:W-:-:S05]  /*dd80*/  SEL R3, RZ, 0x1, P0 ;  /* 0x00000001ff037807 */ /* 0x000fca0000000000 */
[----:B------:R3:W-:Y:S04]  /*dd90*/  STG.E.U8 desc[UR36][R38.64], R3 ;  /* 0x0000000326007986 */ /* 0x0007e8000c101124 */
.L_x_7007:
[----:B------:R-:W-:Y:S05]  /*dda0*/  BSYNC B6 ;  /* 0x0000000000067941 */ /* 0x000fea0003800000 */
.L_x_831:
[----:B------:R-:W4:Y:S01]  /*ddb0*/  LDG.E R0, desc[UR36][R16.64] ;  /* 0x0000002410007981 */ /* 0x000f22000c1e1900 */
[----:B------:R-:W-:Y:S01]  /*ddc0*/  BSSY B8, `(.L_x_845) ;  /* 0x0000015000087945 */ /* 0x000fe20003800000 */
[C---:B----4-:R-:W-:Y:S02]  /*ddd0*/  FSETP.GE.FTZ.AND P1, PT, R0.reuse, RZ, PT ;  /* 0x000000ff0000720b */ /* 0x050fe40003f36000 */
[----:B------:R-:W-:-:S13]  /*dde0*/  FSETP.GTU.FTZ.AND P0, PT, R0, 1, PT ;  /* 0x3f8000000000780b */ /* 0x000fda0003f1c000 */
[----:B------:R-:W-:Y:S05]  /*ddf0*/  @!P0 BRA P1, `(.L_x_846) ;  /* 0x0000000000448947 */ /* 0x000fea0000800000 */
[----:B------:R-:W-:Y:S01]  /*de00*/  MOV R0, 0x1a0 ;  /* 0x000001a000007802 */ /* 0x000fe20000000f00 */
[----:B------:R-:W-:Y:S01]  /*de10*/  ULDC.64 UR4, c[0x4][0x198] ;  /* 0x0100660000047ab9 */ /* 0x000fe20000000a00 */
[----:B------:R-:W-:Y:S01]  /*de20*/  ULDC.64 UR6, c[0x4][0x90] ;  /* 0x0100240000067ab9 */ /* 0x000fe20000000a00 */
[----:B------:R-:W-:Y:S01]  /*de30*/  MOV R4, UR4 ;  /* 0x0000000400047c02 */ /* 0x000fe20008000f00 */
[----:B---3--:R3:W4:Y:S01]  /*de40*/  LDC.64 R2, c[0x4][R0] ;  /* 0x0100000000027b82 */ /* 0x0087220000000a00 */
[----:B------:R-:W-:Y:S01]  /*de50*/  MOV R5, UR5 ;  /* 0x0000000500057c02 */ /* 0x000fe20008000f00 */
[----:B------:R-:W-:Y:S01]  /*de60*/  ULDC.64 UR4, c[0x4][0x178] ;  /* 0x01005e0000047ab9 */ /* 0x000fe20000000a00 */
[----:B------:R-:W-:Y:S01]  /*de70*/  HFMA2.MMA R8, -RZ, RZ, 0, 3.8087368011474609375e-05 ;  /* 0x0000027fff087435 */ /* 0x000fe200000001ff */
[----:B------:R-:W-:Y:S01]  /*de80*/  IMAD.U32 R6, RZ, RZ, UR4 ;  /* 0x00000004ff067e24 */ /* 0x000fe2000f8e00ff */
[----:B------:R-:W-:Y:S01]  /*de90*/  MOV R7, UR5 ;  /* 0x0000000500077c02 */ /* 0x000fe20008000f00 */
[----:B------:R-:W-:Y:S01]  /*dea0*/  IMAD.U32 R11, RZ, RZ, UR7 ;  /* 0x00000007ff0b7e24 */ /* 0x000fe2000f8e00ff */
[----:B------:R-:W-:Y:S01]  /*deb0*/  MOV R10, UR6 ;  /* 0x00000006000a7c02 */ /* 0x000fe20008000f00 */
[----:B------:R-:W-:Y:S01]  /*dec0*/  IMAD.MOV.U32 R13, RZ, RZ, RZ ;  /* 0x000000ffff0d7224 */ /* 0x000fe200078e00ff */
[----:B---3--:R-:W-:-:S07]  /*ded0*/  MOV R12, 0x1 ;  /* 0x00000001000c7802 */ /* 0x008fce0000000f00 */
[----:B------:R-:W-:-:S07]  /*dee0*/  LEPC R20, `(.L_x_847) ;  /* 0x000000001014794e */ /* 0x000fce0000000000 */
[----:B012-4-:R-:W-:Y:S05]  /*def0*/  CALL.ABS.NOINC R2 ;  /* 0x0000000002007343 */ /* 0x017fea0003c00000 */
.L_x_847:
[----:B------:R4:W5:Y:S02]  /*df00*/  LDG.E R0, desc[UR36][R16.64] ;  /* 0x0000002410007981 */ /* 0x000964000c1e1900 */
.L_x_846:
[----:B------:R-:W-:Y:S05]  /*df10*/  BSYNC B8 ;  /* 0x0000000000087941 */ /* 0x000fea0003800000 */
.L_x_845:
[----:B-----5:R-:W-:-:S04]  /*df20*/  FSETP.GTU.FTZ.AND P0, PT, R31, R0, PT ;  /* 0x000000001f00720b */ /* 0x020fc80003f1c000 */
[----:B---3--:R-:W-:-:S05]  /*df30*/  SEL R3, RZ, 0x1, P0 ;  /* 0x00000001ff037807 */ /* 0x008fca0000000000 */
[----:B------:R3:W-:Y:S01]  /*df40*/  STG.E.U8 desc[UR36][R26.64], R3 ;  /* 0x000000031a007986 */ /* 0x0007e2000c101124 */
[----:B------:R-:W-:Y:S05]  /*df50*/  BRA `(.L_x_835) ;  /* 0x0000000000047947 */ /* 0x000fea0003800000 */
.L_x_7009:
[----:B------:R-:W-:Y:S05]  /*df60*/  BREAK B6 ;  /* 0x0000000000067942 */ /* 0x000fea0003800000 */
.L_x_835:
[----:B------:R-:W-:Y:S05]  /*df70*/  BSYNC B7 ;  /* 0x0000000000077941 */ /* 0x000fea0003800000 */
.L_x_830:
[----:B------:R-:W-:Y:S01]  /*df80*/  ULDC UR4, c[0x0][0x0] ;  /* 0x0000000000047ab9 */ /* 0x000fe20000000800 */
[----:B---3--:R-:W3:Y:S02]  /*df90*/  LDC R3, c[0x0][0xc] ;  /* 0x00000300ff037b82 */ /* 0x008ee40000000800 */
[----:B---3--:R-:W-:Y:S01]  /*dfa0*/  IMAD R3, R3, UR4, RZ ;  /* 0x0000000403037c24 */ /* 0x008fe2000f8e02ff */
[----:B------:R-:W-:-:S04]  /*dfb0*/  ULDC.64 UR4, c[0x0][0x550] ;  /* 0x0001540000047ab9 */ /* 0x000fc80000000a00 */
[----:B------:R-:W-:-:S04]  /*dfc0*/  LEA R28, P0, R3, R28, 0x2 ;  /* 0x0000001c031c7211 */ /* 0x000fc800078010ff */
[----:B------:R-:W-:Y:S02]  /*dfd0*/  IADD3.X R29, RZ, R29, RZ, P0, !PT ;  /* 0x0000001dff1d7210 */ /* 0x000fe400007fe4ff */
[----:B------:R-:W-:-:S04]  /*dfe0*/  ISETP.GE.U32.AND P0, PT, R28, UR4, PT ;  /* 0x000000041c007c0c */ /* 0x000fc8000bf06070 */
[----:B------:R-:W-:-:S13]  /*dff0*/  ISETP.GE.U32.AND.EX P0, PT, R29, UR5, PT, P0 ;  /* 0x000000051d007c0c */ /* 0x000fda000bf06100 */
[----:B------:R-:W-:Y:S05]  /*e000*/  @!P0 BRA `(.L_x_848) ;  /* 0xffffff2000308947 */ /* 0x000fea000383ffff */
[----:B------:R-:W-:Y:S05]  /*e010*/  EXIT ;  /* 0x000000000000794d */ /* 0x000fea0003800000 */
        .weak           $__internal_40_$__cuda_sm20_div_u64
        .type           $__internal_40_$__cuda_sm20_div_u64,@function
        .size           $__internal_40_$__cuda_sm20_div_u64,(.L_x_7562 - $__internal_40_$__cuda_sm20_div_u64)
$__internal_40_$__cuda_sm20_div_u64:
[----:B------:R-:W-:Y:S01]  /*e020*/  MOV R14, R4 ;  /* 0x00000004000e7202 */ /* 0x000fe20000000f00 */
[----:B------:R-:W-:-:S05]  /*e030*/  IMAD.MOV.U32 R15, RZ, RZ, R3 ;  /* 0x000000ffff0f7224 */ /* 0x000fca00078e0003 */
[----:B------:R-:W0:Y:S08]  /*e040*/  I2F.U64.RP R14, R14 ;  /* 0x0000000e000e7312 */ /* 0x000e300000309000 */
[----:B0-----:R-:W0:Y:S02]  /*e050*/  MUFU.RCP R14, R14 ;  /* 0x0000000e000e7308 */ /* 0x001e240000001000 */
[----:B0-----:R-:W-:-:S06]  /*e060*/  IADD3 R14, R14, 0x1ffffffe, RZ ;  /* 0x1ffffffe0e0e7810 */ /* 0x001fcc0007ffe0ff */
[----:B------:R-:W0:Y:S02]  /*e070*/  F2I.U64.TRUNC R14, R14 ;  /* 0x0000000e000e7311 */ /* 0x000e24000020d800 */
[----:B0-----:R-:W-:-:S04]  /*e080*/  IMAD.WIDE.U32 R22, R14, R4, RZ ;  /* 0x000000040e167225 */ /* 0x001fc800078e00ff */
[C---:B------:R-:W-:Y:S01]  /*e090*/  IMAD R13, R14.reuse, R3, R23 ;  /* 0x000000030e0d7224 */ /* 0x040fe200078e0217 */
[----:B------:R-:W-:Y:S01]  /*e0a0*/  IADD3 R26, P1, RZ, -R22, RZ ;  /* 0x80000016ff1a7210 */ /* 0x000fe20007f3e0ff */
[----:B------:R-:W-:Y:S02]  /*e0b0*/  IMAD.MOV.U32 R23, RZ, RZ, R14 ;  /* 0x000000ffff177224 */ /* 0x000fe400078e000e */
[----:B------:R-:W-:Y:S02]  /*e0c0*/  IMAD R13, R15, R4, R13 ;  /* 0x000000040f0d7224 */ /* 0x000fe400078e020d */
[----:B------:R-:W-:-:S03]  /*e0d0*/  IMAD.HI.U32 R22, R14, R26, RZ ;  /* 0x0000001a0e167227 */ /* 0x000fc600078e00ff */
[----:B------:R-:W-:-:S05]  /*e0e0*/  IADD3.X R13, RZ, ~R13, RZ, P1, !PT ;  /* 0x8000000dff0d7210 */ /* 0x000fca0000ffe4ff */
[----:B------:R-:W-:-:S04]  /*e0f0*/  IMAD.WIDE.U32 R22, P1, R14, R13, R22 ;  /* 0x0000000d0e167225 */ /* 0x000fc80007820016 */
[C---:B------:R-:W-:Y:S02]  /*e100*/  IMAD R14, R15.reuse, R13, RZ ;  /* 0x0000000d0f0e7224 */ /* 0x040fe400078e02ff */
[----:B------:R-:W-:-:S04]  /*e110*/  IMAD.HI.U32 R22, P2, R15, R26, R22 ;  /* 0x0000001a0f167227 */ /* 0x000fc80007840016 */
[----:B------:R-:W-:Y:S01]  /*e120*/  IMAD.HI.U32 R13, R15, R13, RZ ;  /* 0x0000000d0f0d7227 */ /* 0x000fe200078e00ff */
[----:B------:R-:W-:-:S04]  /*e130*/  IADD3 R23, P3, R14, R22, RZ ;  /* 0x000000160e177210 */ /* 0x000fc80007f7e0ff */
[----:B------:R-:W-:Y:S01]  /*e140*/  IADD3.X R13, R13, R15, RZ, P1, !PT ;  /* 0x0000000f0d0d7210 */ /* 0x000fe20000ffe4ff */
[----:B------:R-:W-:-:S03]  /*e150*/  IMAD.WIDE.U32 R14, R23, R4, RZ ;  /* 0x00000004170e7225 */ /* 0x000fc600078e00ff */
[----:B------:R-:W-:Y:S01]  /*e160*/  IADD3.X R13, RZ, RZ, R13, P3, P2 ;  /* 0x000000ffff0d7210 */ /* 0x000fe20001fe440d */
[----:B------:R-:W-:Y:S01]  /*e170*/  IMAD R22, R23, R3, R15 ;  /* 0x0000000317167224 */ /* 0x000fe200078e020f */
[----:B------:R-:W-:-:S03]  /*e180*/  IADD3 R15, P1, RZ, -R14, RZ ;  /* 0x8000000eff0f7210 */ /* 0x000fc60007f3e0ff */
[----:B------:R-:W-:Y:S02]  /*e190*/  IMAD R14, R13, R4, R22 ;  /* 0x000000040d0e7224 */ /* 0x000fe400078e0216 */
[----:B------:R-:W-:-:S03]  /*e1a0*/  IMAD.HI.U32 R22, R23, R15, RZ ;  /* 0x0000000f17167227 */ /* 0x000fc600078e00ff */
[----:B------:R-:W-:-:S05]  /*e1b0*/  IADD3.X R14, RZ, ~R14, RZ, P1, !PT ;  /* 0x8000000eff0e7210 */ /* 0x000fca0000ffe4ff */
[----:B------:R-:W-:-:S04]  /*e1c0*/  IMAD.WIDE.U32 R22, P1, R23, R14, R22 ;  /* 0x0000000e17167225 */ /* 0x000fc80007820016 */
[C---:B------:R-:W-:Y:S02]  /*e1d0*/  IMAD R26, R13.reuse, R14, RZ ;  /* 0x0000000e0d1a7224 */ /* 0x040fe400078e02ff */
[----:B------:R-:W-:Y:S01]  /*e1e0*/  IMAD.HI.U32 R22, P2, R13, R15, R22 ;  /* 0x0000000f0d167227 */ /* 0x000fe20007840016 */
[----:B------:R-:W-:-:S03]  /*e1f0*/  HFMA2.MMA R15, -RZ, RZ, 0, 0 ;  /* 0x00000000ff0f7435 */ /* 0x000fc600000001ff */
[----:B------:R-:W-:Y:S01]  /*e200*/  IMAD.HI.U32 R14, R13, R14, RZ ;  /* 0x0000000e0d0e7227 */ /* 0x000fe200078e00ff */
[----:B------:R-:W-:-:S03]  /*e210*/  IADD3 R22, P3, R26, R22, RZ ;  /* 0x000000161a167210 */ /* 0x000fc60007f7e0ff */
        /* <DEDUP_REMOVED lines=8> */
[----:B------:R-:W-:Y:S01]  /*e2a0*/  IADD3.X R14, R14, RZ, RZ, P1, !PT ;  /* 0x000000ff0e0e7210 */ /* 0x000fe20000ffe4ff */
[----:B------:R-:W-:-:S04]  /*e2b0*/  IMAD.WIDE.U32 R22, R13, R4, RZ ;  /* 0x000000040d167225 */ /* 0x000fc800078e00ff */
[----:B------:R-:W-:Y:S01]  /*e2c0*/  IMAD.X R14, RZ, RZ, R14, P2 ;  /* 0x000000ffff0e7224 */ /* 0x000fe200010e060e */
[----:B------:R-:W-:Y:S01]  /*e2d0*/  IADD3 R7, P1, -R22, R7, RZ ;  /* 0x0000000716077210 */ /* 0x000fe20007f3e1ff */
[----:B------:R-:W-:-:S03]  /*e2e0*/  IMAD R15, R13, R3, R23 ;  /* 0x000000030d0f7224 */ /* 0x000fc600078e0217 */
[-C--:B------:R-:W-:Y:S01]  /*e2f0*/  ISETP.GE.U32.AND P3, PT, R7, R4.reuse, PT ;  /* 0x000000040700720c */ /* 0x080fe20003f66070 */
[----:B------:R-:W-:-:S05]  /*e300*/  IMAD R15, R14, R4, R15 ;  /* 0x000000040e0f7224 */ /* 0x000fca00078e020f */
[----:B------:R-:W-:Y:S02]  /*e310*/  IADD3.X R5, ~R15, R5, RZ, P1, !PT ;  /* 0x000000050f057210 */ /* 0x000fe40000ffe5ff */
[----:B------:R-:W-:Y:S02]  /*e320*/  IADD3 R22, P1, R13, 0x1, RZ ;  /* 0x000000010d167810 */ /* 0x000fe40007f3e0ff */
[----:B------:R-:W-:Y:S02]  /*e330*/  IADD3 R15, P2, -R4, R7, RZ ;  /* 0x00000007040f7210 */ /* 0x000fe40007f5e1ff */
[----:B------:R-:W-:Y:S01]  /*e340*/  ISETP.GE.U32.AND.EX P3, PT, R5, R3, PT, P3 ;  /* 0x000000030500720c */ /* 0x000fe20003f66130 */
[----:B------:R-:W-:Y:S01]  /*e350*/  IMAD.X R26, RZ, RZ, R14, P1 ;  /* 0x000000ffff1a7224 */ /* 0x000fe200008e060e */
[----:B------:R-:W-:Y:S02]  /*e360*/  IADD3.X R23, ~R3, R5, RZ, P2, !PT ;  /* 0x0000000503177210 */ /* 0x000fe400017fe5ff */
[----:B------:R-:W-:-:S02]  /*e370*/  SEL R15, R15, R7, P3 ;  /* 0x000000070f0f7207 */ /* 0x000fc40001800000 */
[----:B------:R-:W-:Y:S02]  /*e380*/  SEL R13, R22, R13, P3 ;  /* 0x0000000d160d7207 */ /* 0x000fe40001800000 */
[----:B------:R-:W-:Y:S02]  /*e390*/  SEL R5, R23, R5, P3 ;  /* 0x0000000517057207 */ /* 0x000fe40001800000 */
[----:B------:R-:W-:Y:S02]  /*e3a0*/  SEL R14, R26, R14, P3 ;  /* 0x0000000e1a0e7207 */ /* 0x000fe40001800000 */
[----:B------:R-:W-:Y:S02]  /*e3b0*/  ISETP.GE.U32.AND P3, PT, R15, R4, PT ;  /* 0x000000040f00720c */ /* 0x000fe40003f66070 */
[----:B------:R-:W-:Y:S02]  /*e3c0*/  IADD3 R7, P2, R13, 0x1, RZ ;  /* 0x000000010d077810 */ /* 0x000fe40007f5e0ff */
[----:B------:R-:W-:-:S02]  /*e3d0*/  ISETP.GE.U32.AND.EX P3, PT, R5, R3, PT, P3 ;  /* 0x000000030500720c */ /* 0x000fc40003f66130 */
[----:B------:R-:W-:Y:S02]  /*e3e0*/  ISETP.NE.U32.AND P1, PT, R4, RZ, PT ;  /* 0x000000ff0400720c */ /* 0x000fe40003f25070 */
[-C--:B------:R-:W-:Y:S02]  /*e3f0*/  IADD3.X R4, RZ, R14.reuse, RZ, P2, !PT ;  /* 0x0000000eff047210 */ /* 0x080fe400017fe4ff */
[----:B------:R-:W-:Y:S02]  /*e400*/  SEL R13, R7, R13, P3 ;  /* 0x0000000d070d7207 */ /* 0x000fe40001800000 */
[----:B------:R-:W-:Y:S02]  /*e410*/  MOV R7, 0x0 ;  /* 0x0000000000077802 */ /* 0x000fe40000000f00 */
[----:B------:R-:W-:Y:S02]  /*e420*/  ISETP.NE.AND.EX P1, PT, R3, RZ, PT, P1 ;  /* 0x000000ff0300720c */ /* 0x000fe40003f25310 */
[----:B------:R-:W-:-:S02]  /*e430*/  SEL R3, R4, R14, P3 ;  /* 0x0000000e04037207 */ /* 0x000fc40001800000 */
[----:B------:R-:W-:Y:S02]  /*e440*/  SEL R14, R13, 0xffffffff, P1 ;  /* 0xffffffff0d0e7807 */ /* 0x000fe40000800000 */
[----:B------:R-:W-:Y:S01]  /*e450*/  SEL R3, R3, 0xffffffff, P1 ;  /* 0xffffffff03037807 */ /* 0x000fe20000800000 */
[----:B------:R-:W-:Y:S06]  /*e460*/  RET.REL.NODEC R6 `(_ZN2at4cuda57_GLOBAL__N__cd6b329d_24_DistributionBernoulli_cu_7537a20d21kernelPointwiseApply2IZNS_6native9templates4cuda28bernoulli_tensor_cuda_kernelIbfEEvRKNS_10TensorBaseES9_NS_15PhiloxCudaStateEEUliRbSB_SB_SB_RKfSD_SD_SD_E_bSC_mLin1ELin1ELi4ELi512ELi2EEEvNS0_6detail10TensorInfoIT0_T2_EENSG_IT1_SI_EESI_T_) ;  /* 0xffffff1806e47950 */ /* 0x000fec0003c3ffff */
.L_x_849:
        /* <DEDUP_REMOVED lines=9> */
.L_x_7562:


//--------------------- .text._ZN2at4cuda57_GLOBAL__N__cd6b329d_24_DistributionBernoulli_cu_7537a20d21kernelPointwiseApply2IZNS_6native9templates4cuda28bernoulli_tensor_cuda_kernelIbfEEvRKNS_10TensorBaseES9_NS_15PhiloxCudaStateEEUliRbSB_SB_SB_RKfSD_SD_SD_E_bSC_mLi1ELi1ELi4ELi512ELi2EEEvNS0_6detail10TensorInfoIT0_T2_EENSG_IT1_SI_EESI_T_ --------------------------
	.section	.text._ZN2at4cuda57_GLOBAL__N__cd6b329d_24_DistributionBernoulli_cu_7537a20d21kernelPointwiseApply2IZNS_6native9templates4cuda28bernoulli_tensor_cuda_kernelIbfEEvRKNS_10TensorBaseES9_NS_15PhiloxCudaStateEEUliRbSB_SB_SB_RKfSD_SD_SD_E_bSC_mLi1ELi1ELi4ELi512ELi2EEEvNS0_6detail10TensorInfoIT0_T2_EENSG_IT1_SI_EESI_T_,"ax",@progbits
	.align	128
.text._ZN2at4cuda57_GLOBAL__N__cd6b329d_24_DistributionBernoulli_cu_7537a20d21kernelPointwiseApply2IZNS_6native9templates4cuda28bernoulli_tensor_cuda_kernelIbfEEvRKNS_10TensorBaseES9_NS_15PhiloxCudaStateEEUliRbSB_SB_SB_RKfSD_SD_SD_E_bSC_mLi1ELi1ELi4ELi512ELi2EEEvNS0_6detail10TensorInfoIT0_T2_EENSG_IT1_SI_EESI_T_:
        .type           _ZN2at4cuda57_GLOBAL__N__cd6b329d_24_DistributionBernoulli_cu_7537a20d21kernelPointwiseApply2IZNS_6native9templates4cuda28bernoulli_tensor_cuda_kernelIbfEEvRKNS_10TensorBaseES9_NS_15PhiloxCudaStateEEUliRbSB_SB_SB_RKfSD_SD_SD_E_bSC_mLi1ELi1ELi4ELi512ELi2EEEvNS0_6detail10TensorInfoIT0_T2_EENSG_IT1_SI_EESI_T_,@function
        .size           _ZN2at4cuda57_GLOBAL__N__cd6b329d_24_DistributionBernoulli_cu_7537a20d21kernelPointwiseApply2IZNS_6native9templates4cuda28bernoulli_tensor_cuda_kernelIbfEEvRKNS_10TensorBaseES9_NS_15PhiloxCudaStateEEUliRbSB_SB_SB_RKfSD_SD_SD_E_bSC_mLi1ELi1ELi4ELi512ELi2EEEvNS0_6detail10TensorInfoIT0_T2_EENSG_IT1_SI_EESI_T_,(.L_x_7564 - _ZN2at4cuda57_GLOBAL__N__cd6b329d_24_DistributionBernoulli_cu_7537a20d21kernelPointwiseApply2IZNS_6native9templates4cuda28bernoulli_tensor_cuda_kernelIbfEEvRKNS_10TensorBaseES9_NS_15PhiloxCudaStateEEUliRbSB_SB_SB_RKfSD_SD_SD_E_bSC_mLi1ELi1ELi4ELi512ELi2EEEvNS0_6detail10TensorInfoIT0_T2_EENSG_IT1_SI_EESI_T_)
        .other          _ZN2at4cuda57_GLOBAL__N__cd6b329d_24_DistributionBernoulli_cu_7537a20d21kernelPointwiseApply2IZNS_6native9templates4cuda28bernoulli_tensor_cuda_kernelIbfEEvRKNS_10TensorBaseES9_NS_15PhiloxCudaStateEEUliRbSB_SB_SB_RKfSD_SD_SD_E_bSC_mLi1ELi1ELi4ELi512ELi2EEEvNS0_6detail10TensorInfoIT0_T2_EENSG_IT1_SI_EESI_T_,@"STO_CUDA_ENTRY STV_DEFAULT"
_ZN2at4cuda57_GLOBAL__N__cd6b329d_24_DistributionBernoulli_cu_7537a20d21kernelPointwiseApply2IZNS_6native9templates4cuda28bernoulli_tensor_cuda_kernelIbfEEvRKNS_10TensorBaseES9_NS_15PhiloxCudaStateEEUliRbSB_SB_SB_RKfSD_SD_SD_E_bSC_mLi1ELi1ELi4ELi512ELi2EEEvNS0_6detail10TensorInfoIT0_T2_EENSG_IT1_SI_EESI_T_:
[----:B------:R-:W0:Y:S01]  /*0000*/  LDC R1, c[0x0][0x28] ;  /* 0x00000a00ff017b82 */ /* 0x000e220000000800 */
[----:B------:R-:W1:Y:S01]  /*0010*/  S2R R30, SR_CTAID.X ;  /* 0x00000000001e7919 */ /* 0x000e620000002500 */
[----:B------:R-:W-:Y:S01]  /*0020*/  ULDC UR4, c[0x0][0x0] ;  /* 0x0000000000047ab9 */ /* 0x000fe20000000800 */
[----:B------:R-:W1:Y:S02]  /*0030*/  S2R R3, SR_TID.X ;  /* 0x0000000000037919 */ /* 0x000e640000002100 */
[----:B-1----:R-:W-:Y:S01]  /*0040*/  IMAD R30, R30, UR4, R3 ;  /* 0x000000041e1e7c24 */ /* 0x002fe2000f8e0203 */
[----:B------:R-:W-:-:S03]  /*0050*/  ULDC.64 UR4, c[0x0][0x550] ;  /* 0x0001540000047ab9 */ /* 0x000fc60000000a00 */
[----:B------:R-:W-:-:S05]  /*0060*/  IMAD.SHL.U32 R29, R30, 0x4, RZ ;  /* 0x000000041e1d7824 */ /* 0x000fca00078e00ff */
[----:B------:R-:W-:-:S04]  /*0070*/  ISETP.GE.U32.AND P0, PT, R29, UR4, PT ;  /* 0x000000041d007c0c */ /* 0x000fc8000bf06070 */
[----:B------:R-:W-:-:S13]  /*0080*/  ISETP.GE.U32.AND.EX P0, PT, RZ, UR5, PT, P0 ;  /* 0x00000005ff007c0c */ /* 0x000fda000bf06100 */
[----:B0-----:R-:W-:Y:S05]  /*0090*/  @P0 EXIT ;  /* 0x000000000000094d */ /* 0x001fea0003800000 */
[----:B------:R-:W-:Y:S01]  /*00a0*/  BSSY B10, `(.L_x_850) ;  /* 0x00001710000a7945 */ /* 0x000fe20003800000 */
[----:B------:R-:W-:Y:S01]  /*00b0*/  IMAD.MOV.U32 R28, RZ, RZ, RZ ;  /* 0x000000ffff1c7224 */ /* 0x000fe200078e00ff */
[----:B------:R-:W-:Y:S01]  /*00c0*/  ULDC.U8 UR48, c[0x0][0x56c] ;  /* 0x00015b0000307ab9 */ /* 0x000fe20000000000 */
[----:B------:R-:W-:Y:S01]  /*00d0*/  IMAD R2, R30, -0x326172a9, RZ ;  /* 0xcd9e8d571e027824 */ /* 0x000fe200078e02ff */
[----:B------:R-:W-:Y:S01]  /*00e0*/  ULDC.64 UR36, c[0x0][0x208] ;  /* 0x0000820000247ab9 */ /* 0x000fe20000000a00 */
[----:B------:R-:W-:Y:S01]  /*00f0*/  ULDC UR49, c[0x0][0x550] ;  /* 0x0001540000317ab9 */ /* 0x000fe20000000800 */
[----:B------:R-:W-:Y:S01]  /*0100*/  ULDC.64 UR38, c[0x0][0x480] ;  /* 0x0001200000267ab9 */ /* 0x000fe20000000a00 */
[----:B------:R-:W-:Y:S01]  /*0110*/  ULDC.64 UR40, c[0x0][0x3b0] ;  /* 0x0000ec0000287ab9 */ /* 0x000fe20000000a00 */
[----:B------:R-:W-:Y:S01]  /*0120*/  ULDC.64 UR42, c[0x0][0x2e0] ;  /* 0x0000b800002a7ab9 */ /* 0x000fe20000000a00 */
[----:B------:R-:W-:Y:S01]  /*0130*/  ULDC.64 UR44, c[0x0][0x210] ;  /* 0x00008400002c7ab9 */ /* 0x000fe20000000a00 */
[----:B------:R-:W-:-:S05]  /*0140*/  ULDC.64 UR46, c[0x0][0x550] ;  /* 0x00015400002e7ab9 */ /* 0x000fca0000000a00 */
.L_x_871:
[----:B------:R-:W-:-:S13]  /*0150*/  ISETP.NE.AND P0, PT, RZ, UR48, PT ;  /* 0x00000030ff007c0c */ /* 0x000fda000bf05270 */
[----:B0-2---:R-:W0:Y:S08]  /*0160*/  @P0 LDC.64 R4, c[0x0][0x560] ;  /* 0x00015800ff040b82 */ /* 0x005e300000000a00 */
[----:B-1----:R-:W1:Y:S08]  /*0170*/  LDC.64 R38, c[0x0][0x558] ;  /* 0x00015600ff267b82 */ /* 0x002e700000000a00 */
[----:B------:R-:W2:Y:S01]  /*0180*/  LDC R3, c[0x0][0x560] ;  /* 0x00015800ff037b82 */ /* 0x000ea20000000800 */
[----:B0-----:R-:W2:Y:S07]  /*0190*/  @P0 LDG.E.64 R4, desc[UR36][R4.64] ;  /* 0x0000002404040981 */ /* 0x001eae000c1e1b00 */
[----:B------:R-:W2:Y:S01]  /*01a0*/  @P0 LDC R7, c[0x0][0x568] ;  /* 0x00015a00ff070b82 */ /* 0x000ea20000000800 */
[----:B-1----:R-:W3:Y:S07]  /*01b0*/  @P0 LDG.E.64 R38, desc[UR36][R38.64] ;  /* 0x0000002426260981 */ /* 0x002eee000c1e1b00 */
[----:B------:R-:W0:Y:S01]  /*01c0*/  LDC R6, c[0x0][0x564] ;  /* 0x00015900ff067b82 */ /* 0x000e220000000800 */
[----:B------:R-:W-:-:S02]  /*01d0*/  IADD3 R8, P2, R29, 0x1, RZ ;  /* 0x000000011d087810 */ /* 0x000fc40007f5e0ff */
[----:B------:R-:W-:-:S04]  /*01e0*/  IADD3 R0, -R29, UR49, RZ ;  /* 0x000000311d007c10 */ /* 0x000fc8000fffe1ff */
[----:B------:R-:W-:Y:S02]  /*01f0*/  VIMNMX R0, R0, 0x4, PT ;  /* 0x0000000400007848 */ /* 0x000fe40003fe0100 */
[----:B--2---:R-:W-:Y:S01]  /*0200*/  @P0 IADD3 R3, P1, R4, R7, RZ ;  /* 0x0000000704030210 */ /* 0x004fe20007f3e0ff */
[----:B------:R-:W-:-:S04]  /*0210*/  IMAD.X R7, RZ, RZ, R28, P2 ;  /* 0x000000ffff077224 */ /* 0x000fc800010e061c */
[C---:B------:R-:W-:Y:S02]  /*0220*/  IMAD R9, R7.reuse, UR38, RZ ;  /* 0x0000002607097c24 */ /* 0x040fe4000f8e02ff */
[----:B0-----:R-:W-:Y:S01]  /*0230*/  @P0 IMAD.X R6, RZ, RZ, R5, P1 ;  /* 0x000000ffff060224 */ /* 0x001fe200008e0605 */
[----:B------:R-:W-:Y:S01]  /*0240*/  ISETP.GT.AND P0, PT, R0, 0x1, PT ;  /* 0x000000010000780c */ /* 0x000fe20003f04270 */
[----:B------:R-:W-:Y:S01]  /*0250*/  IMAD R13, R7, UR42, RZ ;  /* 0x0000002a070d7c24 */ /* 0x000fe2000f8e02ff */
[----:B------:R-:W-:Y:S01]  /*0260*/  IADD3 R7, P1, R29, 0x3, RZ ;  /* 0x000000031d077810 */ /* 0x000fe20007f3e0ff */
[----:B------:R-:W-:Y:S01]  /*0270*/  IMAD.WIDE.U32 R4, R8, UR38, RZ ;  /* 0x0000002608047c25 */ /* 0x000fe2000f8e00ff */
[----:B------:R-:W-:-:S03]  /*0280*/  SHF.R.U64 R14, R3, 0x2, R6 ;  /* 0x00000002030e7819 */ /* 0x000fc60000001206 */
[----:B------:R-:W-:Y:S01]  /*0290*/  IMAD R11, R8, UR39, R9 ;  /* 0x00000027080b7c24 */ /* 0x000fe2000f8e0209 */
[----:B------:R-:W-:Y:S01]  /*02a0*/  SEL R10, R4, RZ, P0 ;  /* 0x000000ff040a7207 */ /* 0x000fe20000000000 */
[C---:B------:R-:W-:Y:S02]  /*02b0*/  IMAD R13, R8.reuse, UR43, R13 ;  /* 0x0000002b080d7c24 */ /* 0x040fe4000f8e020d */
[----:B------:R-:W-:-:S04]  /*02c0*/  IMAD.WIDE.U32 R8, R8, UR42, RZ ;  /* 0x0000002a08087c25 */ /* 0x000fc8000f8e00ff */
[----:B------:R-:W-:Y:S01]  /*02d0*/  IMAD.IADD R11, R5, 0x1, R11 ;  /* 0x00000001050b7824 */ /* 0x000fe200078e020b */
[----:B------:R-:W-:Y:S01]  /*02e0*/  IADD3.X R5, RZ, R28, RZ, P1, !PT ;  /* 0x0000001cff057210 */ /* 0x000fe20000ffe4ff */
[----:B------:R-:W-:Y:S01]  /*02f0*/  IMAD.IADD R4, R9, 0x1, R13 ;  /* 0x0000000109047824 */ /* 0x000fe200078e020d */
[----:B------:R-:W-:Y:S01]  /*0300*/  SEL R31, R8, RZ, P0 ;  /* 0x000000ff081f7207 */ /* 0x000fe20000000000 */
[----:B------:R-:W-:Y:S01]  /*0310*/  VIADD R8, R14, 0x1 ;  /* 0x000000010e087836 */ /* 0x000fe20000000000 */
[----:B------:R-:W-:Y:S01]  /*0320*/  ISETP.GT.AND P1, PT, R0, 0x3, PT ;  /* 0x000000030000780c */ /* 0x000fe20003f24270 */
[C---:B------:R-:W-:Y:S01]  /*0330*/  IMAD R12, R5.reuse, UR38, RZ ;  /* 0x00000026050c7c24 */ /* 0x040fe2000f8e02ff */
[----:B------:R-:W-:Y:S01]  /*0340*/  SHF.R.U32.HI R13, RZ, 0x2, R6 ;  /* 0x00000002ff0d7819 */ /* 0x000fe20000011606 */
[----:B------:R-:W-:Y:S01]  /*0350*/  IMAD R16, R5, UR42, RZ ;  /* 0x0000002a05107c24 */ /* 0x000fe2000f8e02ff */
[----:B------:R-:W-:Y:S01]  /*0360*/  ISETP.NE.AND P2, PT, R8, RZ, PT ;  /* 0x000000ff0800720c */ /* 0x000fe20003f45270 */
[----:B------:R-:W-:Y:S01]  /*0370*/  IMAD.WIDE.U32 R32, R7, UR38, RZ ;  /* 0x0000002607207c25 */ /* 0x000fe2000f8e00ff */
[----:B------:R-:W-:-:S02]  /*0380*/  SEL R11, R11, RZ, P0 ;  /* 0x000000ff0b0b7207 */ /* 0x000fc40000000000 */
[----:B------:R-:W-:Y:S01]  /*0390*/  SEL R4, R4, RZ, P0 ;  /* 0x000000ff04047207 */ /* 0x000fe20000000000 */
[C---:B------:R-:W-:Y:S01]  /*03a0*/  IMAD R5, R7.reuse, UR39, R12 ;  /* 0x0000002707057c24 */ /* 0x040fe2000f8e020c */
[----:B------:R-:W-:Y:S01]  /*03b0*/  SEL R17, R32, RZ, P1 ;  /* 0x000000ff20117207 */ /* 0x000fe20000800000 */
[C---:B------:R-:W-:Y:S02]  /*03c0*/  IMAD R15, R7.reuse, UR43, R16 ;  /* 0x0000002b070f7c24 */ /* 0x040fe4000f8e0210 */
[----:B------:R-:W-:-:S04]  /*03d0*/  IMAD.WIDE.U32 R6, R7, UR42, RZ ;  /* 0x0000002a07067c25 */ /* 0x000fc8000f8e00ff */
[----:B------:R-:W-:Y:S01]  /*03e0*/  IMAD.IADD R32, R33, 0x1, R5 ;  /* 0x0000000121207824 */ /* 0x000fe200078e0205 */
[----:B------:R-:W-:Y:S01]  /*03f0*/  SEL R36, R6, RZ, P1 ;  /* 0x000000ff06247207 */ /* 0x000fe20000800000 */
[----:B------:R-:W-:Y:S02]  /*0400*/  IMAD.IADD R5, R7, 0x1, R15 ;  /* 0x0000000107057824 */ /* 0x000fe400078e020f */
[----:B------:R-:W-:Y:S01]  /*0410*/  IMAD.HI.U32 R9, R30, -0x326172a9, RZ ;  /* 0xcd9e8d571e097827 */ /* 0x000fe200078e00ff */
[----:B------:R-:W-:Y:S02]  /*0420*/  SEL R32, R32, RZ, P1 ;  /* 0x000000ff20207207 */ /* 0x000fe40000800000 */
[----:B------:R-:W-:Y:S01]  /*0430*/  IADD3 R36, P5, R36, UR44, RZ ;  /* 0x0000002c24247c10 */ /* 0x000fe2000ffbe0ff */
[----:B------:R-:W-:Y:S01]  /*0440*/  IMAD.WIDE.U32 R6, R14, -0x2daee0ad, RZ ;  /* 0xd2511f530e067825 */ /* 0x000fe200078e00ff */
[----:B---3--:R-:W-:Y:S02]  /*0450*/  LOP3.LUT R42, R9, R13, R38, 0x96, !PT ;  /* 0x0000000d092a7212 */ /* 0x008fe400078e9626 */
[----:B------:R-:W-:Y:S01]  /*0460*/  SEL R5, R5, RZ, P1 ;  /* 0x000000ff05057207 */ /* 0x000fe20000800000 */
[----:B------:R-:W-:Y:S01]  /*0470*/  VIADD R12, R13, 0x1 ;  /* 0x000000010d0c7836 */ /* 0x000fe20000000000 */
[----:B------:R-:W-:Y:S01]  /*0480*/  LOP3.LUT R34, R7, R39, RZ, 0x3c, !PT ;  /* 0x0000002707227212 */ /* 0x000fe200078e3cff */
[----:B------:R-:W-:Y:S01]  /*0490*/  IMAD.HI.U32 R7, R8, -0x2daee0ad, RZ ;  /* 0xd2511f5308077827 */ /* 0x000fe200078e00ff */
[----:B------:R-:W-:-:S02]  /*04a0*/  @P2 IADD3 R12, R13, RZ, RZ ;  /* 0x000000ff0d0c2210 */ /* 0x000fc40007ffe0ff */
[----:B------:R-:W-:Y:S01]  /*04b0*/  IADD3 R22, P2, R29, 0x2, RZ ;  /* 0x000000021d167810 */ /* 0x000fe20007f5e0ff */
[----:B------:R-:W-:Y:S01]  /*04c0*/  VIADD R21, R38, 0x9e3779b9 ;  /* 0x9e3779b926157836 */ /* 0x000fe20000000000 */
[----:B------:R-:W-:Y:S01]  /*04d0*/  LOP3.LUT R9, R12, R9, R38, 0x96, !PT ;  /* 0x000000090c097212 */ /* 0x000fe200078e9626 */
[----:B------:R-:W-:Y:S01]  /*04e0*/  IMAD.WIDE.U32 R42, R42, -0x2daee0ad, RZ ;  /* 0xd2511f532a2a7825 */ /* 0x000fe200078e00ff */
[----:B------:R-:W-:Y:S02]  /*04f0*/  LOP3.LUT R7, R7, R39, RZ, 0x3c, !PT ;  /* 0x0000002707077212 */ /* 0x000fe400078e3cff */
[----:B------:R-:W-:Y:S01]  /*0500*/  LOP3.LUT R21, R21, R2, RZ, 0x3c, !PT ;  /* 0x0000000215157212 */ /* 0x000fe200078e3cff */
[----:B------:R-:W-:Y:S01]  /*0510*/  VIADD R19, R39, 0xbb67ae85 ;  /* 0xbb67ae8527137836 */ /* 0x000fe20000000000 */
[----:B------:R-:W-:Y:S01]  /*0520*/  IADD3.X R37, R5, UR45, RZ, P5, !PT ;  /* 0x0000002d05257c10 */ /* 0x000fe2000affe4ff */
[----:B------:R-:W-:-:S03]  /*0530*/  IMAD.WIDE.U32 R34, R34, -0x326172a9, RZ ;  /* 0xcd9e8d5722227825 */ /* 0x000fc600078e00ff */
[----:B------:R-:W-:Y:S01]  /*0540*/  LOP3.LUT R14, R43, R6, R19, 0x96, !PT ;  /* 0x000000062b0e7212 */ /* 0x000fe200078e9613 */
[----:B------:R-:W-:Y:S01]  /*0550*/  VIADD R15, R6, 0xd2511f53 ;  /* 0xd2511f53060f7836 */ /* 0x000fe20000000000 */
[----:B------:R-:W-:Y:S01]  /*0560*/  LOP3.LUT R40, R21, R35, RZ, 0x3c, !PT ;  /* 0x0000002315287212 */ /* 0x000fe200078e3cff */
[----:B------:R-:W-:-:S04]  /*0570*/  IMAD.WIDE.U32 R8, R9, -0x2daee0ad, RZ ;  /* 0xd2511f5309087825 */ /* 0x000fc800078e00ff */
[----:B------:R-:W-:Y:S01]  /*0580*/  IMAD.WIDE.U32 R6, R7, -0x326172a9, RZ ;  /* 0xcd9e8d5707067825 */ /* 0x000fe200078e00ff */
[----:B------:R-:W-:-:S03]  /*0590*/  LOP3.LUT R20, R9, R15, R19, 0x96, !PT ;  /* 0x0000000f09147212 */ /* 0x000fc600078e9613 */
[----:B------:R-:W-:Y:S01]  /*05a0*/  VIADD R9, R39, 0x76cf5d0a ;  /* 0x76cf5d0a27097836 */ /* 0x000fe20000000000 */
[----:B------:R-:W-:Y:S01]  /*05b0*/  LOP3.LUT R24, R21, R7, RZ, 0x3c, !PT ;  /* 0x0000000715187212 */ /* 0x000fe200078e3cff */
[----:B------:R-:W-:Y:S01]  /*05c0*/  IMAD.WIDE.U32 R40, R40, -0x2daee0ad, RZ ;  /* 0xd2511f5328287825 */ /* 0x000fe200078e00ff */
[----:B------:R-:W-:-:S03]  /*05d0*/  IADD3 R7, R38, 0x3c6ef372, RZ ;  /* 0x3c6ef37226077810 */ /* 0x000fc60007ffe0ff */
[----:B------:R-:W-:Y:S01]  /*05e0*/  IMAD.X R27, RZ, RZ, R28, P2 ;  /* 0x000000ffff1b7224 */ /* 0x000fe200010e061c */
[----:B------:R-:W-:Y:S01]  /*05f0*/  LOP3.LUT R42, R41, R42, R9, 0x96, !PT ;  /* 0x0000002a292a7212 */ /* 0x000fe200078e9609 */
[----:B------:R-:W-:Y:S01]  /*0600*/  IMAD.WIDE.U32 R14, R14, -0x326172a9, RZ ;  /* 0xcd9e8d570e0e7825 */ /* 0x000fe200078e00ff */
[----:B------:R-:W-:-:S03]  /*0610*/  ISETP.GT.AND P2, PT, R0, 0x2, PT ;  /* 0x000000020000780c */ /* 0x000fc60003f44270 */
[----:B------:R-:W-:Y:S01]  /*0620*/  IMAD.WIDE.U32 R24, R24, -0x2daee0ad, RZ ;  /* 0xd2511f5318187825 */ /* 0x000fe200078e00ff */
[----:B------:R-:W-:-:S03]  /*0630*/  LOP3.LUT R34, R15, R34, R7, 0x96, !PT ;  /* 0x000000220f227212 */ /* 0x000fc600078e9607 */
[----:B------:R-:W-:Y:S01]  /*0640*/  IMAD.WIDE.U32 R20, R20, -0x326172a9, RZ ;  /* 0xcd9e8d5714147825 */ /* 0x000fe200078e00ff */
[----:B------:R-:W-:-:S03]  /*0650*/  LOP3.LUT R8, R25, R8, R9, 0x96, !PT ;  /* 0x0000000819087212 */ /* 0x000fc600078e9609 */
[----:B------:R-:W-:Y:S01]  /*0660*/  IMAD R23, R27, UR38, RZ ;  /* 0x000000261b177c24 */ /* 0x000fe2000f8e02ff */
[----:B------:R-:W-:Y:S01]  /*0670*/  LOP3.LUT R6, R21, R6, R7, 0x96, !PT ;  /* 0x0000000615067212 */ /* 0x000fe200078e9607 */
[----:B------:R-:W-:-:S04]  /*0680*/  IMAD.WIDE.U32 R12, R22, UR38, RZ ;  /* 0x00000026160c7c25 */ /* 0x000fc8000f8e00ff */
[----:B------:R-:W-:Y:S01]  /*0690*/  IMAD R19, R22, UR39, R23 ;  /* 0x0000002716137c24 */ /* 0x000fe2000f8e0217 */
[----:B------:R-:W-:Y:S01]  /*06a0*/  SEL R12, R12, RZ, P2 ;  /* 0x000000ff0c0c7207 */ /* 0x000fe20001000000 */
[----:B------:R-:W-:Y:S02]  /*06b0*/  VIADD R15, R38, 0xdaa66d2b ;  /* 0xdaa66d2b260f7836 */ /* 0x000fe40000000000 */
[----:B------:R-:W-:-:S04]  /*06c0*/  IMAD.WIDE.U32 R42, R42, -0x326172a9, RZ ;  /* 0xcd9e8d572a2a7825 */ /* 0x000fc800078e00ff */
[----:B------:R-:W-:Y:S01]  /*06d0*/  IMAD.IADD R19, R13, 0x1, R19 ;  /* 0x000000010d137824 */ /* 0x000fe200078e0213 */
[----:B------:R-:W-:Y:S01]  /*06e0*/  LOP3.LUT R14, R43, R14, R15, 0x96, !PT ;  /* 0x0000000e2b0e7212 */ /* 0x000fe200078e960f */
[----:B------:R-:W-:Y:S02]  /*06f0*/  VIADD R13, R39, 0x32370b8f ;  /* 0x32370b8f270d7836 */ /* 0x000fe40000000000 */
[----:B------:R-:W-:Y:S01]  /*0700*/  IMAD.WIDE.U32 R8, R8, -0x326172a9, RZ ;  /* 0xcd9e8d5708087825 */ /* 0x000fe200078e00ff */
[----:B------:R-:W-:-:S03]  /*0710*/  SEL R19, R19, RZ, P2 ;  /* 0x000000ff13137207 */ /* 0x000fc60001000000 */
[----:B------:R-:W-:Y:S01]  /*0720*/  IMAD.WIDE.U32 R6, R6, -0x2daee0ad, RZ ;  /* 0xd2511f5306067825 */ /* 0x000fe200078e00ff */
[----:B------:R-:W-:-:S03]  /*0730*/  LOP3.LUT R20, R9, R20, R15, 0x96, !PT ;  /* 0x0000001409147212 */ /* 0x000fc600078e960f */
[----:B------:R-:W-:Y:S01]  /*0740*/  IMAD.WIDE.U32 R34, R34, -0x2daee0ad, RZ ;  /* 0xd2511f5322227825 */ /* 0x000fe200078e00ff */
[----:B------:R-:W-:-:S03]  /*0750*/  LOP3.LUT R24, R7, R24, R13, 0x96, !PT ;  /* 0x0000001807187212 */ /* 0x000fc600078e960d */
[----:B------:R-:W-:Y:S01]  /*0760*/  VIADD R9, R39, 0xed9eba14 ;  /* 0xed9eba1427097836 */ /* 0x000fe20000000000 */
[----:B------:R-:W-:Y:S01]  /*0770*/  LOP3.LUT R40, R35, R40, R13, 0x96, !PT ;  /* 0x0000002823287212 */ /* 0x000fe200078e960d */
[----:B------:R-:W-:Y:S01]  /*0780*/  IMAD.WIDE.U32 R14, R14, -0x2daee0ad, RZ ;  /* 0xd2511f530e0e7825 */ /* 0x000fe200078e00ff */
[----:B------:R-:W-:-:S03]  /*0790*/  IADD3 R13, R39, -0x56f99767, RZ ;  /* 0xa9066899270d7810 */ /* 0x000fc60007ffe0ff */
[----:B------:R-:W-:Y:S01]  /*07a0*/  VIADD R7, R38, 0x78dde6e4 ;  /* 0x78dde6e426077836 */ /* 0x000fe20000000000 */
[----:B------:R-:W-:Y:S01]  /*07b0*/  LOP3.LUT R34, R15, R34, R9, 0x96, !PT ;  /* 0x000000220f227212 */ /* 0x000fe200078e9609 */
[----:B------:R-:W-:-:S04]  /*07c0*/  IMAD.WIDE.U32 R20, R20, -0x2daee0ad, RZ ;  /* 0xd2511f5314147825 */ /* 0x000fc800078e00ff */
[----:B------:R-:W-:Y:S01]  /*07d0*/  IMAD.WIDE.U32 R24, R24, -0x326172a9, RZ ;  /* 0xcd9e8d5718187825 */ /* 0x000fe200078e00ff */
[----:B------:R-:W-:-:S03]  /*07e0*/  LOP3.LUT R6, R21, R6, R9, 0x96, !PT ;  /* 0x0000000615067212 */ /* 0x000fc600078e9609 */
[----:B------:R-:W-:Y:S01]  /*07f0*/  IMAD.WIDE.U32 R40, R40, -0x326172a9, RZ ;  /* 0xcd9e8d5728287825 */ /* 0x000fe200078e00ff */
[----:B------:R-:W-:-:S03]  /*0800*/  LOP3.LUT R8, R25, R8, R7, 0x96, !PT ;  /* 0x0000000819087212 */ /* 0x000fc600078e9607 */
[----:B------:R-:W-:Y:S01]  /*0810*/  IMAD R27, R27, UR42, RZ ;  /* 0x0000002a1b1b7c24 */ /* 0x000fe2000f8e02ff */
[----:B------:R-:W-:Y:S01]  /*0820*/  LOP3.LUT R42, R41, R42, R7, 0x96, !PT ;  /* 0x0000002a292a7212 */ /* 0x000fe200078e9607 */
[----:B------:R-:W-:Y:S02]  /*0830*/  VIADD R15, R38, 0x1715609d ;  /* 0x1715609d260f7836 */ /* 0x000fe40000000000 */
[----:B------:R-:W-:-:S04]  /*0840*/  IMAD.WIDE.U32 R34, R34, -0x326172a9, RZ ;  /* 0xcd9e8d5722227825 */ /* 0x000fc800078e00ff */
[C---:B------:R-:W-:Y:S01]  /*0850*/  IMAD R27, R22.reuse, UR43, R27 ;  /* 0x0000002b161b7c24 */ /* 0x040fe2000f8e021b */
[----:B------:R-:W-:Y:S01]  /*0860*/  LOP3.LUT R40, R35, R40, R15, 0x96, !PT ;  /* 0x0000002823287212 */ /* 0x000fe200078e960f */
[----:B------:R-:W-:-:S04]  /*0870*/  IMAD.WIDE.U32 R22, R22, UR42, RZ ;  /* 0x0000002a16167c25 */ /* 0x000fc8000f8e00ff */
[----:B------:R-:W-:Y:S01]  /*0880*/  IMAD.WIDE.U32 R6, R6, -0x326172a9, RZ ;  /* 0xcd9e8d5706067825 */ /* 0x000fe200078e00ff */
[----:B------:R-:W-:Y:S02]  /*0890*/  SEL R26, R22, RZ, P2 ;  /* 0x000000ff161a7207 */ /* 0x000fe40001000000 */
[----:B------:R-:W-:Y:S01]  /*08a0*/  LEA R22, P3, R10, UR40, 0x2 ;  /* 0x000000280a167c11 */ /* 0x000fe2000f8610ff */
[----:B------:R-:W-:Y:S01]  /*08b0*/  IMAD.WIDE.U32 R8, R8, -0x2daee0ad, RZ ;  /* 0xd2511f5308087825 */ /* 0x000fe200078e00ff */
[----:B------:R-:W-:Y:S02]  /*08c0*/  LOP3.LUT R24, R7, R24, R15, 0x96, !PT ;  /* 0x0000001807187212 */ /* 0x000fe400078e960f */
[----:B------:R-:W-:Y:S01]  /*08d0*/  IADD3 R26, P4, R26, UR44, RZ ;  /* 0x0000002c1a1a7c10 */ /* 0x000fe2000ff9e0ff */
[----:B------:R-:W-:Y:S01]  /*08e0*/  IMAD.WIDE.U32 R42, R42, -0x2daee0ad, RZ ;  /* 0xd2511f532a2a7825 */ /* 0x000fe200078e00ff */
[----:B------:R-:W-:-:S03]  /*08f0*/  LOP3.LUT R20, R9, R20, R13, 0x96, !PT ;  /* 0x0000001409147212 */ /* 0x000fc600078e960d */
[----:B------:R-:W-:Y:S01]  /*0900*/  VIADD R9, R39, 0x646e171e ;  /* 0x646e171e27097836 */ /* 0x000fe20000000000 */
[----:B------:R-:W-:Y:S01]  /*0910*/  LOP3.LUT R14, R43, R14, R13, 0x96, !PT ;  /* 0x0000000e2b0e7212 */ /* 0x000fe200078e960d */
[----:B------:R-:W-:-:S04]  /*0920*/  IMAD.WIDE.U32 R40, R40, -0x2daee0ad, RZ ;  /* 0xd2511f5328287825 */ /* 0x000fc800078e00ff */
[----:B------:R-:W-:Y:S01]  /*0930*/  IMAD.IADD R27, R23, 0x1, R27 ;  /* 0x00000001171b7824 */ /* 0x000fe200078e021b */
[----:B------:R-:W-:Y:S01]  /*0940*/  LEA.HI.X R23, R10, UR41, R11, 0x2, P3 ;  /* 0x000000290a177c11 */ /* 0x000fe200098f140b */
[----:B------:R-:W-:Y:S01]  /*0950*/  IMAD.WIDE.U32 R24, R24, -0x2daee0ad, RZ ;  /* 0xd2511f5318187825 */ /* 0x000fe200078e00ff */
[--C-:B------:R-:W-:Y:S02]  /*0960*/  LOP3.LUT R10, R41, R42, R9.reuse, 0x96, !PT ;  /* 0x0000002a290a7212 */ /* 0x100fe400078e9609 */
[----:B------:R-:W-:Y:S01]  /*0970*/  LEA R18, P3, R12, UR40, 0x2 ;  /* 0x000000280c127c11 */ /* 0x000fe2000f8610ff */
[----:B------:R-:W-:Y:S01]  /*0980*/  VIADD R7, R38, 0xb54cda56 ;  /* 0xb54cda5626077836 */ /* 0x000fe20000000000 */
[----:B------:R-:W-:Y:S01]  /*0990*/  LOP3.LUT R8, R25, R8, R9, 0x96, !PT ;  /* 0x0000000819087212 */ /* 0x000fe200078e9609 */
[----:B------:R-:W-:Y:S01]  /*09a0*/  IMAD.WIDE.U32 R14, R14, -0x326172a9, RZ ;  /* 0xcd9e8d570e0e7825 */ /* 0x000fe200078e00ff */
[----:B------:R-:W-:Y:S02]  /*09b0*/  LEA.HI.X R19, R12, UR41, R19, 0x2, P3 ;  /* 0x000000290c137c11 */ /* 0x000fe400098f1413 */
[----:B------:R-:W-:Y:S01]  /*09c0*/  LEA R16, P3, R17, UR40, 0x2 ;  /* 0x0000002811107c11 */ /* 0x000fe2000f8610ff */
[----:B------:R-:W-:Y:S01]  /*09d0*/  IMAD.WIDE.U32 R20, R20, -0x326172a9, RZ ;  /* 0xcd9e8d5714147825 */ /* 0x000fe200078e00ff */
[----:B------:R-:W-:-:S02]  /*09e0*/  LOP3.LUT R34, R15, R34, R7, 0x96, !PT ;  /* 0x000000220f227212 */ /* 0x000fc400078e9607 */
[----:B------:R-:W-:Y:S01]  /*09f0*/  IADD3 R15, R38, 0x5384540f, RZ ;  /* 0x5384540f260f7810 */ /* 0x000fe20007ffe0ff */
[----:B------:R-:W-:Y:S01]  /*0a00*/  IMAD.WIDE.U32 R10, R10, -0x326172a9, RZ ;  /* 0xcd9e8d570a0a7825 */ /* 0x000fe200078e00ff */
[----:B------:R-:W-:Y:S02]  /*0a10*/  LOP3.LUT R6, R21, R6, R7, 0x96, !PT ;  /* 0x0000000615067212 */ /* 0x000fe400078e9607 */
[----:B------:R-:W-:Y:S01]  /*0a20*/  LEA.HI.X R17, R17, UR41, R32, 0x2, P3 ;  /* 0x0000002911117c11 */ /* 0x000fe200098f1420 */
[----:B------:R-:W-:Y:S01]  /*0a30*/  IMAD.WIDE.U32 R8, R8, -0x326172a9, RZ ;  /* 0xcd9e8d5708087825 */ /* 0x000fe200078e00ff */
[--C-:B------:R-:W-:Y:S02]  /*0a40*/  LOP3.LUT R14, R11, R14, R15.reuse, 0x96, !PT ;  /* 0x0000000e0b0e7212 */ /* 0x100fe400078e960f */
[----:B------:R-:W-:Y:S01]  /*0a50*/  SEL R27, R27, RZ, P2 ;  /* 0x000000ff1b1b7207 */ /* 0x000fe20001000000 */
[----:B------:R-:W-:Y:S01]  /*0a60*/  VIADD R13, R39, 0x1fd5c5a3 ;  /* 0x1fd5c5a3270d7836 */ /* 0x000fe20000000000 */
[----:B------:R-:W-:Y:S01]  /*0a70*/  LOP3.LUT R20, R9, R20, R15, 0x96, !PT ;  /* 0x0000001409147212 */ /* 0x000fe200078e960f */
[----:B------:R-:W-:Y:S01]  /*0a80*/  IMAD.WIDE.U32 R34, R34, -0x2daee0ad, RZ ;  /* 0xd2511f5322227825 */ /* 0x000fe200078e00ff */
[----:B------:R-:W-:-:S03]  /*0a90*/  IADD3.X R27, R27, UR45, RZ, P4, !PT ;  /* 0x0000002d1b1b7c10 */ /* 0x000fc6000a7fe4ff */
[----:B------:R-:W-:Y:S01]  /*0aa0*/  IMAD.WIDE.U32 R6, R6, -0x2daee0ad, RZ ;  /* 0xd2511f5306067825 */ /* 0x000fe200078e00ff */
[----:B------:R-:W-:-:S03]  /*0ab0*/  LOP3.LUT R12, R35, R40, R13, 0x96, !PT ;  /* 0x00000028230c7212 */ /* 0x000fc600078e960d */
[----:B------:R-:W-:Y:S01]  /*0ac0*/  VIADD R11, R39, 0xdb3d7428 ;  /* 0xdb3d7428270b7836 */ /* 0x000fe20000000000 */
[----:B------:R-:W-:Y:S01]  /*0ad0*/  LOP3.LUT R24, R7, R24, R13, 0x96, !PT ;  /* 0x0000001807187212 */ /* 0x000fe200078e960d */
[----:B------:R-:W-:-:S04]  /*0ae0*/  IMAD.WIDE.U32 R14, R14, -0x2daee0ad, RZ ;  /* 0xd2511f530e0e7825 */ /* 0x000fc800078e00ff */
[----:B------:R-:W-:Y:S01]  /*0af0*/  IMAD.WIDE.U32 R20, R20, -0x2daee0ad, RZ ;  /* 0xd2511f5314147825 */ /* 0x000fe200078e00ff */
[--C-:B------:R-:W-:Y:S02]  /*0b00*/  LOP3.LUT R9, R15, R34, R11.reuse, 0x96, !PT ;  /* 0x000000220f097212 */ /* 0x100fe400078e960b */
[----:B------:R-:W-:Y:S01]  /*0b10*/  LOP3.LUT R15, R3, 0x3, RZ, 0xc0, !PT ;  /* 0x00000003030f7812 */ /* 0x000fe200078ec0ff */
[----:B------:R-:W-:Y:S01]  /*0b20*/  VIADD R7, R38, 0xf1bbcdc8 ;  /* 0xf1bbcdc826077836 */ /* 0x000fe20000000000 */
[----:B------:R-:W-:Y:S01]  /*0b30*/  LOP3.LUT R6, R21, R6, R11, 0x96, !PT ;  /* 0x0000000615067212 */ /* 0x000fe200078e960b */
[----:B------:R-:W-:Y:S01]  /*0b40*/  IMAD.WIDE.U32 R12, R12, -0x326172a9, RZ ;  /* 0xcd9e8d570c0c7825 */ /* 0x000fe200078e00ff */
[----:B------:R-:W-:-:S03]  /*0b50*/  ISETP.NE.AND P0, PT, R15, 0x1, PT ;  /* 0x000000010f00780c */ /* 0x000fc60003f05270 */
[----:B------:R-:W-:Y:S01]  /*0b60*/  IMAD.WIDE.U32 R24, R24, -0x326172a9, RZ ;  /* 0xcd9e8d5718187825 */ /* 0x000fe200078e00ff */
[----:B------:R-:W-:-:S03]  /*0b70*/  LOP3.LUT R10, R13, R10, R7, 0x96, !PT ;  /* 0x0000000a0d0a7212 */ /* 0x000fc600078e9607 */
[----:B------:R-:W-:Y:S01]  /*0b80*/  VIADD R33, R38, 0x8ff34781 ;  /* 0x8ff3478126217836 */ /* 0x000fe20000000000 */
[----:B------:R-:W-:Y:S01]  /*0b90*/  LOP3.LUT R13, R25, R8, R7, 0x96, !PT ;  /* 0x00000008190d7212 */ /* 0x000fe200078e9607 */
[----:B------:R-:W-:-:S04]  /*0ba0*/  IMAD.WIDE.U32 R8, R9, -0x326172a9, RZ ;  /* 0xcd9e8d5709087825 */ /* 0x000fc800078e00ff */
[----:B------:R-:W-:Y:S01]  /*0bb0*/  IMAD.WIDE.U32 R6, R6, -0x326172a9, RZ ;  /* 0xcd9e8d5706067825 */ /* 0x000fe200078e00ff */
[--C-:B------:R-:W-:Y:S02]  /*0bc0*/  LOP3.LUT R12, R9, R12, R33.reuse, 0x96, !PT ;  /* 0x0000000c090c7212 */ /* 0x100fe400078e9621 */
[----:B------:R-:W-:Y:S01]  /*0bd0*/  MOV R3, R8 ;  /* 0x0000000800037202 */ /* 0x000fe20000000f00 */
[----:B------:R-:W-:Y:S01]  /*0be0*/  VIADD R35, R39, 0x96a522ad ;  /* 0x96a522ad27237836 */ /* 0x000fe20000000000 */
[----:B------:R-:W-:Y:S01]  /*0bf0*/  LOP3.LUT R33, R7, R24, R33, 0x96, !PT ;  /* 0x0000001807217212 */ /* 0x000fe200078e9621 */
[----:B------:R-:W-:Y:S01]  /*0c00*/  IMAD.WIDE.U32 R10, R10, -0x2daee0ad, RZ ;  /* 0xd2511f530a0a7825 */ /* 0x000fe200078e00ff */
[----:B------:R-:W-:-:S03]  /*0c10*/  IADD3 R24, P3, R31, UR44, RZ ;  /* 0x0000002c1f187c10 */ /* 0x000fc6000ff7e0ff */
[----:B------:R-:W-:Y:S01]  /*0c20*/  IMAD.HI.U32 R13, R13, -0x2daee0ad, RZ ;  /* 0xd2511f530d0d7827 */ /* 0x000fe200078e00ff */
[--C-:B------:R-:W-:Y:S02]  /*0c30*/  LOP3.LUT R14, R11, R14, R35.reuse, 0x96, !PT ;  /* 0x0000000e0b0e7212 */ /* 0x100fe400078e9623 */
[----:B------:R-:W-:Y:S01]  /*0c40*/  IADD3.X R25, R4, UR45, RZ, P3, !PT ;  /* 0x0000002d04197c10 */ /* 0x000fe20009ffe4ff */
[----:B------:R-:W-:Y:S01]  /*0c50*/  IMAD.MOV.U32 R5, RZ, RZ, R10 ;  /* 0x000000ffff057224 */ /* 0x000fe200078e000a */
[----:B------:R-:W-:Y:S01]  /*0c60*/  LOP3.LUT R13, R13, R20, R35, 0x96, !PT ;  /* 0x000000140d0d7212 */ /* 0x000fe200078e9623 */
[----:B------:R-:W-:Y:S01]  /*0c70*/  IMAD.MOV.U32 R4, RZ, RZ, R14 ;  /* 0x000000ffff047224 */ /* 0x000fe200078e000e */
[----:B------:R-:W-:Y:S06]  /*0c80*/  @!P0 BRA `(.L_x_851) ;  /* 0x0000000000408947 */ /* 0x000fec0003800000 */
[----:B------:R-:W-:-:S13]  /*0c90*/  ISETP.NE.AND P0, PT, R15, 0x2, PT ;  /* 0x000000020f00780c */ /* 0x000fda0003f05270 */
[----:B------:R-:W-:Y:S05]  /*0ca0*/  @!P0 BRA `(.L_x_852) ;  /* 0x0000000000288947 */ /* 0x000fea0003800000 */
[----:B------:R-:W-:Y:S01]  /*0cb0*/  ISETP.NE.AND P0, PT, R15, 0x3, PT ;  /* 0x000000030f00780c */ /* 0x000fe20003f05270 */
[----:B------:R-:W-:Y:S02]  /*0cc0*/  IMAD.MOV.U32 R4, RZ, RZ, R33 ;  /* 0x000000ffff047224 */ /* 0x000fe400078e0021 */
[----:B------:R-:W-:Y:S02]  /*0cd0*/  IMAD.MOV.U32 R5, RZ, RZ, R6 ;  /* 0x000000ffff057224 */ /* 0x000fe400078e0006 */
[----:B------:R-:W-:Y:S02]  /*0ce0*/  IMAD.MOV.U32 R3, RZ, RZ, R10 ;  /* 0x000000ffff037224 */ /* 0x000fe400078e000a */
[----:B------:R-:W-:-:S06]  /*0cf0*/  IMAD.MOV.U32 R33, RZ, RZ, R13 ;  /* 0x000000ffff217224 */ /* 0x000fcc00078e000d */
[----:B------:R-:W-:Y:S01]  /*0d00*/  @P0 MOV R4, R8 ;  /* 0x0000000800040202 */ /* 0x000fe20000000f00 */
[----:B------:R-:W-:Y:S02]  /*0d10*/  @P0 IMAD.MOV.U32 R5, RZ, RZ, R14 ;  /* 0x000000ffff050224 */ /* 0x000fe400078e000e */
[----:B------:R-:W-:Y:S02]  /*0d20*/  @P0 IMAD.MOV.U32 R3, RZ, RZ, R12 ;  /* 0x000000ffff030224 */ /* 0x000fe400078e000c */
[----:B------:R-:W-:Y:S01]  /*0d30*/  @P0 IMAD.MOV.U32 R33, RZ, RZ, R10 ;  /* 0x000000ffff210224 */ /* 0x000fe200078e000a */
[----:B------:R-:W-:Y:S06]  /*0d40*/  BRA `(.L_x_851) ;  /* 0x0000000000107947 */ /* 0x000fec0003800000 */
.L_x_852:
[----:B------:R-:W-:Y:S01]  /*0d50*/  MOV R5, R33 ;  /* 0x0000002100057202 */ /* 0x000fe20000000f00 */
[----:B------:R-:W-:Y:S02]  /*0d60*/  IMAD.MOV.U32 R4, RZ, RZ, R10 ;  /* 0x000000ffff047224 */ /* 0x000fe400078e000a */
[----:B------:R-:W-:Y:S02]  /*0d70*/  IMAD.MOV.U32 R3, RZ, RZ, R14 ;  /* 0x000000ffff037224 */ /* 0x000fe400078e000e */
[----:B------:R-:W-:-:S07]  /*0d80*/  IMAD.MOV.U32 R33, RZ, RZ, R6 ;  /* 0x000000ffff217224 */ /* 0x000fce00078e0006 */
.L_x_851:
[----:B------:R-:W-:Y:S01]  /*0d90*/  I2FP.F32.U32 R32, R4 ;  /* 0x0000000400207245 */ /* 0x000fe20000201000 */
[----:B------:R-:W-:Y:S01]  /*0da0*/  IMAD.MOV.U32 R7, RZ, RZ, 0x2f800000 ;  /* 0x2f800000ff077424 */ /* 0x000fe200078e00ff */
[----:B------:R-:W-:Y:S01]  /*0db0*/  I2FP.F32.U32 R3, R3 ;  /* 0x0000000300037245 */ /* 0x000fe20000201000 */
[----:B------:R-:W-:Y:S01]  /*0dc0*/  BSSY B9, `(.L_x_853) ;  /* 0x0000096000097945 */ /* 0x000fe20003800000 */
[----:B------:R-:W-:-:S03]  /*0dd0*/  I2FP.F32.U32 R4, R5 ;  /* 0x0000000500047245 */ /* 0x000fc60000201000 */
[----:B------:R-:W-:Y:S01]  /*0de0*/  BSSY B8, `(.L_x_854) ;  /* 0x0000063000087945 */ /* 0x000fe20003800000 */
[----:B------:R-:W-:Y:S01]  /*0df0*/  I2FP.F32.U32 R34, R33 ;  /* 0x0000002100227245 */ /* 0x000fe20000201000 */
[-C--:B------:R-:W-:Y:S01]  /*0e00*/  FFMA.FTZ R31, R3, R7.reuse, 1.1641532182693481445e-10 ;  /* 0x2f000000031f7423 */ /* 0x080fe20000010007 */
[-C--:B------:R-:W-:Y:S01]  /*0e10*/  FFMA.FTZ R32, R32, R7.reuse, 1.1641532182693481445e-10 ;  /* 0x2f00000020207423 */ /* 0x080fe20000010007 */
[-C--:B------:R-:W-:Y:S02]  /*0e20*/  FFMA.FTZ R33, R4, R7.reuse, 1.1641532182693481445e-10 ;  /* 0x2f00000004217423 */ /* 0x080fe40000010007 */
[----:B------:R-:W-:Y:S01]  /*0e30*/  FFMA.FTZ R34, R34, R7, 1.1641532182693481445e-10 ;  /* 0x2f00000022227423 */ /* 0x000fe20000010007 */
[----:B------:R-:W-:Y:S06]  /*0e40*/  @P2 BRA `(.L_x_855) ;  /* 0x0000000000182947 */ /* 0x000fec0003800000 */
[----:B------:R-:W-:-:S05]  /*0e50*/  IMAD.MOV.U32 R3, RZ, RZ, -0x1 ;  /* 0xffffffffff037424 */ /* 0x000fca00078e00ff */
[----:B------:R-:W-:-:S05]  /*0e60*/  VIADDMNMX.U32 R0, R0, R3, 0x2, PT ;  /* 0x0000000200007446 */ /* 0x000fca0003800003 */
[----:B------:R-:W-:-:S04]  /*0e70*/  IMAD.SHL.U32 R0, R0, 0x4, RZ ;  /* 0x0000000400007824 */ /* 0x000fc800078e00ff */
[----:B------:R-:W0:Y:S02]  /*0e80*/  LDC R4, c[0x2][R0] ;  /* 0x0080000000047b82 */ /* 0x000e240000000800 */
[----:B0-----:R-:W-:-:S04]  /*0e90*/  SHF.R.S32.HI R5, RZ, 0x1f, R4 ;  /* 0x0000001fff057819 */ /* 0x001fc80000011404 */
.L_x_7010:
[----:B------:R-:W-:Y:S05]  /*0ea0*/  BRX R4 -0xeb0                                                                                                                                                                                                                                                                                                                                                                                                                                                                                (*"BRANCH_TARGETS .L_x_7011,.L_x_7012,.L_x_7013"*) ;  /* 0xfffffff004547949 */ /* 0x000fea000383ffff */
.L_x_855:
        /* <DEDUP_REMOVED lines=16> */
[----:B------:R-:W-:Y:S01]  /*0fb0*/  IMAD.U32 R5, RZ, RZ, UR5 ;  /* 0x00000005ff057e24 */ /* 0x000fe2000f8e00ff */
[----:B------:R-:W-:Y:S01]  /*0fc0*/  ULDC.64 UR4, c[0x4][0x178] ;  /* 0x01005e0000047ab9 */ /* 0x000fe20000000a00 */
[----:B------:R-:W0:Y:S01]  /*0fd0*/  LDC.64 R14, c[0x4][R14] ;  /* 0x010000000e0e7b82 */ /* 0x000e220000000a00 */
[----:B------:R-:W-:Y:S01]  /*0fe0*/  IMAD.U32 R6, RZ, RZ, UR4 ;  /* 0x00000004ff067e24 */ /* 0x000fe2000f8e00ff */
[----:B------:R-:W-:Y:S01]  /*0ff0*/  MOV R11, UR7 ;  /* 0x00000007000b7c02 */ /* 0x000fe20008000f00 */
[----:B------:R-:W-:Y:S02]  /*1000*/  IMAD.U32 R7, RZ, RZ, UR5 ;  /* 0x00000005ff077e24 */ /* 0x000fe4000f8e00ff */
[----:B------:R-:W-:-:S02]  /*1010*/  IMAD.U32 R10, RZ, RZ, UR6 ;  /* 0x00000006ff0a7e24 */ /* 0x000fc4000f8e00ff */
[----:B------:R-:W-:Y:S02]  /*1020*/  IMAD.MOV.U32 R8, RZ, RZ, 0x270 ;  /* 0x00000270ff087424 */ /* 0x000fe400078e00ff */
[----:B------:R-:W-:Y:S02]  /*1030*/  IMAD.MOV.U32 R12, RZ, RZ, 0x1 ;  /* 0x00000001ff0c7424 */ /* 0x000fe400078e00ff */
[----:B------:R-:W-:-:S07]  /*1040*/  IMAD.MOV.U32 R13, RZ, RZ, RZ ;  /* 0x000000ffff0d7224 */ /* 0x000fce00078e00ff */
[----:B------:R-:W-:-:S07]  /*1050*/  LEPC R20, `(.L_x_861) ;  /* 0x000000001014794e */ /* 0x000fce0000000000 */
[----:B0-----:R-:W-:Y:S05]  /*1060*/  CALL.ABS.NOINC R14 ;  /* 0x000000000e007343 */ /* 0x001fea0003c00000 */
.L_x_861:
[----:B------:R0:W5:Y:S02]  /*1070*/  LDG.E R3, desc[UR36][R16.64] ;  /* 0x0000002410037981 */ /* 0x000164000c1e1900 */
.L_x_860:
[----:B------:R-:W-:Y:S05]  /*1080*/  BSYNC B6 ;  /* 0x0000000000067941 */ /* 0x000fea0003800000 */
.L_x_859:
[----:B-----5:R-:W-:-:S04]  /*1090*/  FSETP.GTU.FTZ.AND P0, PT, R34, R3, PT ;  /* 0x000000032200720b */ /* 0x020fc80003f1c000 */
[----:B------:R-:W-:-:S05]  /*10a0*/  SEL R3, RZ, 0x1, P0 ;  /* 0x00000001ff037807 */ /* 0x000fca0000000000 */
[----:B------:R1:W-:Y:S04]  /*10b0*/  STG.E.U8 desc[UR36][R36.64], R3 ;  /* 0x0000000324007986 */ /* 0x0003e8000c101124 */
.L_x_857:
[----:B------:R-:W-:Y:S05]  /*10c0*/  BSYNC B7 ;  /* 0x0000000000077941 */ /* 0x000fea0003800000 */
.L_x_856:
        /* <DEDUP_REMOVED lines=8> */
[----:B------:R-:W-:Y:S01]  /*1150*/  IMAD.U32 R4, RZ, RZ, UR4 ;  /* 0x00000004ff047e24 */ /* 0x000fe2000f8e00ff */
[----:B------:R-:W-:Y:S01]  /*1160*/  MOV R5, UR5 ;  /* 0x0000000500057c02 */ /* 0x000fe20008000f00 */
[----:B------:R-:W-:Y:S01]  /*1170*/  ULDC.64 UR4, c[0x4][0x178] ;  /* 0x01005e0000047ab9 */ /* 0x000fe20000000a00 */
[----:B------:R-:W2:Y:S01]  /*1180*/  LDC.64 R14, c[0x4][R14] ;  /* 0x010000000e0e7b82 */ /* 0x000ea20000000a00 */
[----:B------:R-:W-:Y:S01]  /*1190*/  HFMA2.MMA R8, -RZ, RZ, 0, 3.7491321563720703125e-05 ;  /* 0x00000275ff087435 */ /* 0x000fe200000001ff */
[----:B------:R-:W-:Y:S02]  /*11a0*/  IMAD.U32 R6, RZ, RZ, UR4 ;  /* 0x00000004ff067e24 */ /* 0x000fe4000f8e00ff */
[----:B------:R-:W-:-:S02]  /*11b0*/  IMAD.U32 R7, RZ, RZ, UR5 ;  /* 0x00000005ff077e24 */ /* 0x000fc4000f8e00ff */
[----:B------:R-:W-:Y:S02]  /*11c0*/  IMAD.U32 R10, RZ, RZ, UR6 ;  /* 0x00000006ff0a7e24 */ /* 0x000fe4000f8e00ff */
[----:B------:R-:W-:Y:S02]  /*11d0*/  IMAD.U32 R11, RZ, RZ, UR7 ;  /* 0x00000007ff0b7e24 */ /* 0x000fe4000f8e00ff */
[----:B------:R-:W-:Y:S02]  /*11e0*/  IMAD.MOV.U32 R12, RZ, RZ, 0x1 ;  /* 0x00000001ff0c7424 */ /* 0x000fe400078e00ff */
[----:B------:R-:W-:-:S07]  /*11f0*/  IMAD.MOV.U32 R13, RZ, RZ, RZ ;  /* 0x000000ffff0d7224 */ /* 0x000fce00078e00ff */
[----:B------:R-:W-:-:S07]  /*1200*/  LEPC R20, `(.L_x_864) ;  /* 0x000000001014794e */ /* 0x000fce0000000000 */
[----:B012---:R-:W-:Y:S05]  /*1210*/  CALL.ABS.NOINC R14 ;  /* 0x000000000e007343 */ /* 0x007fea0003c00000 */
.L_x_864:
[----:B------:R2:W5:Y:S02]  /*1220*/  LDG.E R0, desc[UR36][R18.64] ;  /* 0x0000002412007981 */ /* 0x000564000c1e1900 */
.L_x_863:
[----:B------:R-:W-:Y:S05]  /*1230*/  BSYNC B6 ;  /* 0x0000000000067941 */ /* 0x000fea0003800000 */
.L_x_862:
[----:B-----5:R-:W-:-:S04]  /*1240*/  FSETP.GTU.FTZ.AND P0, PT, R33, R0, PT ;  /* 0x000000002100720b */ /* 0x020fc80003f1c000 */
[----:B-1----:R-:W-:-:S05]  /*1250*/  SEL R3, RZ, 0x1, P0 ;  /* 0x00000001ff037807 */ /* 0x002fca0000000000 */
[----:B------:R1:W-:Y:S04]  /*1260*/  STG.E.U8 desc[UR36][R26.64], R3 ;  /* 0x000000031a007986 */ /* 0x0003e8000c101124 */
.L_x_7012:
        /* <DEDUP_REMOVED lines=8> */
[----:B------:R-:W-:Y:S01]  /*12f0*/  IMAD.U32 R4, RZ, RZ, UR4 ;  /* 0x00000004ff047e24 */ /* 0x000fe2000f8e00ff */
[----:B------:R-:W-:Y:S01]  /*1300*/  HFMA2.MMA R12, -RZ, RZ, 0, 5.9604644775390625e-08 ;  /* 0x00000001ff0c7435 */ /* 0x000fe200000001ff */
[----:B------:R-:W-:Y:S01]  /*1310*/  IMAD.U32 R5, RZ, RZ, UR5 ;  /* 0x00000005ff057e24 */ /* 0x000fe2000f8e00ff */
[----:B------:R-:W1:Y:S01]  /*1320*/  LDC.64 R14, c[0x4][R14] ;  /* 0x010000000e0e7b82 */ /* 0x000e620000000a00 */
[----:B------:R-:W-:Y:S01]  /*1330*/  ULDC.64 UR4, c[0x4][0x178] ;  /* 0x01005e0000047ab9 */ /* 0x000fe20000000a00 */
[----:B------:R-:W-:Y:S01]  /*1340*/  IMAD.U32 R10, RZ, RZ, UR6 ;  /* 0x00000006ff0a7e24 */ /* 0x000fe2000f8e00ff */
[----:B------:R-:W-:Y:S01]  /*1350*/  MOV R6, UR4 ;  /* 0x0000000400067c02 */ /* 0x000fe20008000f00 */
[----:B------:R-:W-:-:S02]  /*1360*/  IMAD.U32 R7, RZ, RZ, UR5 ;  /* 0x00000005ff077e24 */ /* 0x000fc4000f8e00ff */
[----:B------:R-:W-:Y:S02]  /*1370*/  IMAD.U32 R11, RZ, RZ, UR7 ;  /* 0x00000007ff0b7e24 */ /* 0x000fe4000f8e00ff */
[----:B------:R-:W-:Y:S02]  /*1380*/  IMAD.MOV.U32 R8, RZ, RZ, 0x27a ;  /* 0x0000027aff087424 */ /* 0x000fe400078e00ff */
[----:B------:R-:W-:-:S07]  /*1390*/  IMAD.MOV.U32 R13, RZ, RZ, RZ ;  /* 0x000000ffff0d7224 */ /* 0x000fce00078e00ff */
[----:B------:R-:W-:-:S07]  /*13a0*/  LEPC R20, `(.L_x_867) ;  /* 0x000000001014794e */ /* 0x000fce0000000000 */
[----:B012---:R-:W-:Y:S05]  /*13b0*/  CALL.ABS.NOINC R14 ;  /* 0x000000000e007343 */ /* 0x007fea0003c00000 */
.L_x_867:
[----:B------:R1:W5:Y:S02]  /*13c0*/  LDG.E R3, desc[UR36][R22.64] ;  /* 0x0000002416037981 */ /* 0x000364000c1e1900 */
.L_x_866:
[----:B------:R-:W-:Y:S05]  /*13d0*/  BSYNC B6 ;  /* 0x0000000000067941 */ /* 0x000fea0003800000 */
.L_x_865:
[----:B-----5:R-:W-:-:S04]  /*13e0*/  FSETP.GTU.FTZ.AND P0, PT, R32, R3, PT ;  /* 0x000000032000720b */ /* 0x020fc80003f1c000 */
[----:B------:R-:W-:-:S05]  /*13f0*/  SEL R3, RZ, 0x1, P0 ;  /* 0x00000001ff037807 */ /* 0x000fca0000000000 */
[----:B------:R3:W-:Y:S04]  /*1400*/  STG.E.U8 desc[UR36][R24.64], R3 ;  /* 0x0000000318007986 */ /* 0x0007e8000c101124 */
.L_x_7011:
[----:B------:R-:W-:Y:S05]  /*1410*/  BSYNC B8 ;  /* 0x0000000000087941 */ /* 0x000fea0003800000 */
.L_x_854:
[----:B------:R-:W-:Y:S01]  /*1420*/  IMAD R0, R28, UR38, RZ ;  /* 0x000000261c007c24 */ /* 0x000fe2000f8e02ff */
[C---:B------:R-:W-:Y:S01]  /*1430*/  IADD3 R6, -R29.reuse, UR49, RZ ;  /* 0x000000311d067c10 */ /* 0x040fe2000fffe1ff */
[----:B------:R-:W-:-:S03]  /*1440*/  IMAD.WIDE.U32 R4, R29, UR38, RZ ;  /* 0x000000261d047c25 */ /* 0x000fc6000f8e00ff */
[----:B------:R-:W-:Y:S01]  /*1450*/  ISETP.GT.AND P0, PT, R6, RZ, PT ;  /* 0x000000ff0600720c */ /* 0x000fe20003f04270 */
[----:B---3--:R-:W-:-:S03]  /*1460*/  IMAD R3, R29, UR39, R0 ;  /* 0x000000271d037c24 */ /* 0x008fc6000f8e0200 */
[----:B------:R-:W-:Y:S01]  /*1470*/  SEL R4, R4, RZ, P0 ;  /* 0x000000ff04047207 */ /* 0x000fe20000000000 */
[----:B------:R-:W-:Y:S01]  /*1480*/  IMAD.IADD R3, R5, 0x1, R3 ;  /* 0x0000000105037824 */ /* 0x000fe200078e0203 */
[----:B--2---:R-:W-:-:S04]  /*1490*/  P2R R18, PR, RZ, 0x1 ;  /* 0x00000001ff127803 */ /* 0x004fc80000000000 */
[----:B------:R-:W-:Y:S02]  /*14a0*/  SEL R3, R3, RZ, P0 ;  /* 0x000000ff03037207 */ /* 0x000fe40000000000 */
[----:B0-----:R-:W-:-:S04]  /*14b0*/  LEA R16, P0, R4, UR40, 0x2 ;  /* 0x0000002804107c11 */ /* 0x001fc8000f8010ff */
[----:B------:R-:W-:-:S05]  /*14c0*/  LEA.HI.X R17, R4, UR41, R3, 0x2, P0 ;  /* 0x0000002904117c11 */ /* 0x000fca00080f1403 */
        /* <DEDUP_REMOVED lines=11> */
[----:B------:R-:W0:Y:S01]  /*1580*/  LDC.64 R14, c[0x4][R14] ;  /* 0x010000000e0e7b82 */ /* 0x000e220000000a00 */
        /* <DEDUP_REMOVED lines=8> */
[----:B01----:R-:W-:Y:S05]  /*1610*/  CALL.ABS.NOINC R14 ;  /* 0x000000000e007343 */ /* 0x003fea0003c00000 */
.L_x_870:
[----:B------:R0:W5:Y:S02]  /*1620*/  LDG.E R0, desc[UR36][R16.64] ;  /* 0x0000002410007981 */ /* 0x000164000c1e1900 */
.L_x_869:
[----:B------:R-:W-:Y:S05]  /*1630*/  BSYNC B6 ;  /* 0x0000000000067941 */ /* 0x000fea0003800000 */
.L_x_868:
[----:B------:R-:W-:Y:S01]  /*1640*/  IMAD R6, R28, UR42, RZ ;  /* 0x0000002a1c067c24 */ /* 0x000fe2000f8e02ff */
[----:B------:R-:W-:Y:S01]  /*1650*/  ISETP.NE.AND P0, PT, R18, RZ, PT ;  /* 0x000000ff1200720c */ /* 0x000fe20003f05270 */
[----:B------:R-:W-:-:S04]  /*1660*/  IMAD.WIDE.U32 R4, R29, UR42, RZ ;  /* 0x0000002a1d047c25 */ /* 0x000fc8000f8e00ff */
[----:B------:R-:W-:Y:S01]  /*1670*/  IMAD R3, R29, UR43, R6 ;  /* 0x0000002b1d037c24 */ /* 0x000fe2000f8e0206 */
[----:B------:R-:W-:-:S03]  /*1680*/  SEL R4, R4, RZ, P0 ;  /* 0x000000ff04047207 */ /* 0x000fc60000000000 */
[----:B------:R-:W-:Y:S01]  /*1690*/  IMAD.IADD R3, R5, 0x1, R3 ;  /* 0x0000000105037824 */ /* 0x000fe200078e0203 */
[----:B------:R-:W-:-:S04]  /*16a0*/  IADD3 R4, P1, R4, UR44, RZ ;  /* 0x0000002c04047c10 */ /* 0x000fc8000ff3e0ff */
[----:B------:R-:W-:Y:S02]  /*16b0*/  SEL R3, R3, RZ, P0 ;  /* 0x000000ff03037207 */ /* 0x000fe40000000000 */
[----:B-----5:R-:W-:Y:S02]  /*16c0*/  FSETP.GTU.FTZ.AND P0, PT, R31, R0, PT ;  /* 0x000000001f00720b */ /* 0x020fe40003f1c000 */
[----:B------:R-:W-:Y:S02]  /*16d0*/  IADD3.X R5, R3, UR45, RZ, P1, !PT ;  /* 0x0000002d03057c10 */ /* 0x000fe40008ffe4ff */
[----:B------:R-:W-:-:S05]  /*16e0*/  SEL R3, RZ, 0x1, P0 ;  /* 0x00000001ff037807 */ /* 0x000fca0000000000 */
[----:B------:R2:W-:Y:S01]  /*16f0*/  STG.E.U8 desc[UR36][R4.64], R3 ;  /* 0x0000000304007986 */ /* 0x0005e2000c101124 */
[----:B------:R-:W-:Y:S05]  /*1700*/  BRA `(.L_x_858) ;  /* 0x0000000000047947 */ /* 0x000fea0003800000 */
.L_x_7013:
[----:B------:R-:W-:Y:S05]  /*1710*/  BREAK B8 ;  /* 0x0000000000087942 */ /* 0x000fea0003800000 */
.L_x_858:
[----:B------:R-:W-:Y:S05]  /*1720*/  BSYNC B9 ;  /* 0x0000000000097941 */ /* 0x000fea0003800000 */
.L_x_853:
[----:B------:R-:W-:Y:S01]  /*1730*/  ULDC UR4, c[0x0][0x0] ;  /* 0x0000000000047ab9 */ /* 0x000fe20000000800 */
[----:B------:R-:W3:Y:S02]  /*1740*/  LDC R0, c[0x0][0xc] ;  /* 0x00000300ff007b82 */ /* 0x000ee40000000800 */
[----:B---3--:R-:W-:-:S05]  /*1750*/  IMAD R0, R0, UR4, RZ ;  /* 0x0000000400007c24 */ /* 0x008fca000f8e02ff */
[----:B------:R-:W-:-:S05]  /*1760*/  LEA R29, P0, R0, R29, 0x2 ;  /* 0x0000001d001d7211 */ /* 0x000fca00078010ff */
[----:B------:R-:W-:Y:S01]  /*1770*/  IMAD.X R28, RZ, RZ, R28, P0 ;  /* 0x000000ffff1c7224 */ /* 0x000fe200000e061c */
[----:B------:R-:W-:-:S04]  /*1780*/  ISETP.GE.U32.AND P0, PT, R29, UR46, PT ;  /* 0x0000002e1d007c0c */ /* 0x000fc8000bf06070 */
[----:B------:R-:W-:-:S13]  /*1790*/  ISETP.GE.U32.AND.EX P0, PT, R28, UR47, PT, P0 ;  /* 0x0000002f1c007c0c */ /* 0x000fda000bf06100 */
[----:B------:R-:W-:Y:S05]  /*17a0*/  @!P0 BRA `(.L_x_871) ;  /* 0xffffffe800688947 */ /* 0x000fea000383ffff */
[----:B------:R-:W-:Y:S05]  /*17b0*/  BSYNC B10 ;  /* 0x00000000000a7941 */ /* 0x000fea0003800000 */
.L_x_850:
[----:B------:R-:W-:Y:S05]  /*17c0*/  EXIT ;  /* 0x000000000000794d */ /* 0x000fea0003800000 */
.L_x_872:
        /* <DEDUP_REMOVED lines=11> */
.L_x_7564:


//--------------------- .text._ZN2at4cuda57_GLOBAL__N__cd6b329d_24_DistributionBernoulli_cu_7537a20d21kernelPointwiseApply2IZNS_6native9templates4cuda28bernoulli_tensor_cuda_kernelIbfEEvRKNS_10TensorBaseES9_NS_15PhiloxCudaStateEEUliRbSB_SB_SB_RKfSD_SD_SD_E_bSC_jLin1ELin1ELi4ELi512ELi2EEEvNS0_6detail10TensorInfoIT0_T2_EENSG_IT1_SI_EESI_T_ --------------------------
	.section	.text._ZN2at4cuda57_GLOBAL__N__cd6b329d_24_DistributionBernoulli_cu_7537a20d21kernelPointwiseApply2IZNS_6native9templates4cuda28bernoulli_tensor_cuda_kernelIbfEEvRKNS_10TensorBaseES9_NS_15PhiloxCudaStateEEUliRbSB_SB_SB_RKfSD_SD_SD_E_bSC_jLin1ELin1ELi4ELi512ELi2EEEvNS0_6detail10TensorInfoIT0_T2_EENSG_IT1_SI_EESI_T_,"ax",@progbits
	.align	128
.text._ZN2at4cuda57_GLOBAL__N__cd6b329d_24_DistributionBernoulli_cu_7537a20d21kernelPointwiseApply2IZNS_6native9templates4cuda28bernoulli_tensor_cuda_kernelIbfEEvRKNS_10TensorBaseES9_NS_15PhiloxCudaStateEEUliRbSB_SB_SB_RKfSD_SD_SD_E_bSC_jLin1ELin1ELi4ELi512ELi2EEEvNS0_6detail10TensorInfoIT0_T2_EENSG_IT1_SI_EESI_T_:
        .type           _ZN2at4cuda57_GLOBAL__N__cd6b329d_24_DistributionBernoulli_cu_7537a20d21kernelPointwiseApply2IZNS_6native9templates4cuda28bernoulli_tensor_cuda_kernelIbfEEvRKNS_10TensorBaseES9_NS_15PhiloxCudaStateEEUliRbSB_SB_SB_RKfSD_SD_SD_E_bSC_jLin1ELin1ELi4ELi512ELi2EEEvNS0_6detail10TensorInfoIT0_T2_EENSG_IT1_SI_EESI_T_,@function
        .size           _ZN2at4cuda57_GLOBAL__N__cd6b329d_24_DistributionBernoulli_cu_7537a20d21kernelPointwiseApply2IZNS_6native9templates4cuda28bernoulli_tensor_cuda_kernelIbfEEvRKNS_10TensorBaseES9_NS_15PhiloxCudaStateEEUliRbSB_SB_SB_RKfSD_SD_SD_E_bSC_jLin1ELin1ELi4ELi512ELi2EEEvNS0_6detail10TensorInfoIT0_T2_EENSG_IT1_SI_EESI_T_,(.L_x_7565 - _ZN2at4cuda57_GLOBAL__N__cd6b329d_24_DistributionBernoulli_cu_7537a20d21kernelPointwiseApply2IZNS_6native9templates4cuda28bernoulli_tensor_cuda_kernelIbfEEvRKNS_10TensorBaseES9_NS_15PhiloxCudaStateEEUliRbSB_SB_SB_RKfSD_SD_SD_E_bSC_jLin1ELin1ELi4ELi512ELi2EEEvNS0_6detail10TensorInfoIT0_T2_EENSG_IT1_SI_EESI_T_)
        .other          _ZN2at4cuda57_GLOBAL__N__cd6b329d_24_DistributionBernoulli_cu_7537a20d21kernelPointwiseApply2IZNS_6native9templates4cuda28bernoulli_tensor_cuda_kernelIbfEEvRKNS_10TensorBaseES9_NS_15PhiloxCudaStateEEUliRbSB_SB_SB_RKfSD_SD_SD_E_bSC_jLin1ELin1ELi4ELi512ELi2EEEvNS0_6detail10TensorInfoIT0_T2_EENSG_IT1_SI_EESI_T_,@"STO_CUDA_ENTRY STV_DEFAULT"
_ZN2at4cuda57_GLOBAL__N__cd6b329d_24_DistributionBernoulli_cu_7537a20d21kernelPointwiseApply2IZNS_6native9templates4cuda28bernoulli_tensor_cuda_kernelIbfEEvRKNS_10TensorBaseES9_NS_15PhiloxCudaStateEEUliRbSB_SB_SB_RKfSD_SD_SD_E_bSC_jLin1ELin1ELi4ELi512ELi2EEEvNS0_6detail10TensorInfoIT0_T2_EENSG_IT1_SI_EESI_T_:
[----:B------:R-:W0:Y:S01]  /*0000*/  LDC R1, c[0x0][0x28] ;  /* 0x00000a00ff017b82 */ /* 0x000e220000000800 */
[----:B------:R-:W1:Y:S01]  /*0010*/  S2R R30, SR_CTAID.X ;  /* 0x00000000001e7919 */ /* 0x000e620000002500 */
[----:B------:R-:W-:Y:S01]  /*0020*/  ULDC UR4, c[0x0][0x0] ;  /* 0x0000000000047ab9 */ /* 0x000fe20000000800 */
[----:B------:R-:W1:Y:S02]  /*0030*/  S2R R3, SR_TID.X ;  /* 0x0000000000037919 */ /* 0x000e640000002100 */
[----:B-1----:R-:W-:Y:S01]  /*0040*/  IMAD R30, R30, UR4, R3 ;  /* 0x000000041e1e7c24 */ /* 0x002fe2000f8e0203 */
[----:B------:R-:W-:-:S03]  /*0050*/  ULDC UR4, c[0x0][0x3c0] ;  /* 0x0000f00000047ab9 */ /* 0x000fc60000000800 */
[----:B------:R-:W-:-:S05]  /*0060*/  IMAD.SHL.U32 R2, R30, 0x4, RZ ;  /* 0x000000041e027824 */ /* 0x000fca00078e00ff */
[----:B------:R-:W-:-:S13]  /*0070*/  ISETP.GE.U32.AND P0, PT, R2, UR4, PT ;  /* 0x0000000402007c0c */ /* 0x000fda000bf06070 */
[----:B0-----:R-:W-:Y:S05]  /*0080*/  @P0 EXIT ;  /* 0x000000000000094d */ /* 0x001fea0003800000 */
[----:B------:R-:W-:Y:S01]  /*0090*/  ULDC.U8 UR38, c[0x0][0x3dc] ;  /* 0x0000f70000267ab9 */ /* 0x000fe20000000000 */
[----:B------:R-:W-:-:S05]  /*00a0*/  ULDC.64 UR36, c[0x0][0x208] ;  /* 0x0000820000247ab9 */ /* 0x000fca0000000a00 */
.L_x_925:
[----:B------:R-:W-:Y:S01]  /*00b0*/  ULDC UR4, c[0x0][0x3c0] ;  /* 0x0000f00000047ab9 */ /* 0x000fe20000000800 */
[----:B------:R-:W-:Y:S01]  /*00c0*/  BSSY B0, `(.L_x_873) ;  /* 0x000019e000007945 */ /* 0x000fe20003800000 */
[----:B------:R-:W-:Y:S01]  /*00d0*/  IADD3 R0, -R2, UR4, RZ ;  /* 0x0000000402007c10 */ /* 0x000fe2000fffe1ff */
[----:B------:R-:W-:Y:S01]  /*00e0*/  HFMA2.MMA R26, -RZ, RZ, 0, 0 ;  /* 0x00000000ff1a7435 */ /* 0x000fe200000001ff */
[----:B------:R-:W-:Y:S02]  /*00f0*/  IMAD.MOV.U32 R28, RZ, RZ, RZ ;  /* 0x000000ffff1c7224 */ /* 0x000fe400078e00ff */
[----:B------:R-:W-:Y:S01]  /*0100*/  ISETP.GE.AND P0, PT, R0, 0x1, PT ;  /* 0x000000010000780c */ /* 0x000fe20003f06270 */
[----:B--2---:R-:W-:-:S12]  /*0110*/  IMAD.MOV.U32 R19, RZ, RZ, RZ ;  /* 0x000000ffff137224 */ /* 0x004fd800078e00ff */
[----:B01--4-:R-:W-:Y:S05]  /*0120*/  @!P0 BRA `(.L_x_874) ;  /* 0x00000018005c8947 */ /* 0x013fea0003800000 */
[----:B------:R-:W0:Y:S01]  /*0130*/  LDC R4, c[0x0][0x2e0] ;  /* 0x0000b800ff047b82 */ /* 0x000e220000000800 */
[----:B------:R-:W-:Y:S01]  /*0140*/  IMAD.MOV.U32 R19, RZ, RZ, RZ ;  /* 0x000000ffff137224 */ /* 0x000fe200078e00ff */
[----:B------:R-:W-:Y:S01]  /*0150*/  MOV R26, RZ ;  /* 0x000000ff001a7202 */ /* 0x000fe20000000f00 */
[----:B------:R-:W-:Y:S01]  /*0160*/  IMAD.MOV.U32 R3, RZ, RZ, R2 ;  /* 0x000000ffff037224 */ /* 0x000fe200078e0002 */
[----:B0-----:R-:W-:-:S13]  /*0170*/  ISETP.GE.AND P0, PT, R4, 0x2, PT ;  /* 0x000000020400780c */ /* 0x001fda0003f06270 */
[----:B------:R-:W-:Y:S05]  /*0180*/  @!P0 BRA `(.L_x_875) ;  /* 0x0000000c00108947 */ /* 0x000fea0003800000 */
[----:B------:R-:W-:Y:S01]  /*0190*/  LOP3.LUT R3, RZ, R4, RZ, 0x33, !PT ;  /* 0x00000004ff037212 */ /* 0x000fe200078e33ff */
[----:B------:R-:W-:Y:S01]  /*01a0*/  ULDC UR4, c[0x0][0x2e0] ;  /* 0x0000b80000047ab9 */ /* 0x000fe20000000800 */
[----:B------:R-:W-:Y:S01]  /*01b0*/  HFMA2.MMA R26, -RZ, RZ, 0, 0 ;  /* 0x00000000ff1a7435 */ /* 0x000fe200000001ff */
[----:B------:R-:W-:Y:S02]  /*01c0*/  MOV R7, UR4 ;  /* 0x0000000400077c02 */ /* 0x000fe40008000f00 */
[----:B------:R-:W-:-:S05]  /*01d0*/  VIMNMX R3, R3, -0x3, !PT ;  /* 0xfffffffd03037848 */ /* 0x000fca0007fe0100 */
[----:B------:R-:W-:-:S05]  /*01e0*/  IMAD.IADD R3, R3, 0x1, R4 ;  /* 0x0000000103037824 */ /* 0x000fca00078e0204 */
[C---:B------:R-:W-:Y:S01]  /*01f0*/  IADD3 R5, R3.reuse, 0x2, RZ ;  /* 0x0000000203057810 */ /* 0x040fe20007ffe0ff */
[----:B------:R-:W-:-:S03]  /*0200*/  VIADD R3, R3, 0x1 ;  /* 0x0000000103037836 */ /* 0x000fc60000000000 */
[----:B------:R-:W-:Y:S02]  /*0210*/  LOP3.LUT R6, R5, 0x3, RZ, 0xc0, !PT ;  /* 0x0000000305067812 */ /* 0x000fe400078ec0ff */
[----:B------:R-:W-:Y:S01]  /*0220*/  ISETP.GE.U32.AND P1, PT, R3, 0x3, PT ;  /* 0x000000030300780c */ /* 0x000fe20003f26070 */
[----:B------:R-:W-:Y:S01]  /*0230*/  IMAD.MOV.U32 R3, RZ, RZ, R2 ;  /* 0x000000ffff037224 */ /* 0x000fe200078e0002 */
[----:B------:R-:W-:-:S11]  /*0240*/  ISETP.NE.AND P0, PT, R6, RZ, PT ;  /* 0x000000ff0600720c */ /* 0x000fd60003f05270 */
[----:B------:R-:W-:Y:S05]  /*0250*/  @!P1 BRA `(.L_x_876) ;  /* 0x0000000400a09947 */ /* 0x000fea0003800000 */
[----:B------:R-:W-:Y:S01]  /*0260*/  BSSY B1, `(.L_x_876) ;  /* 0x0000067000017945 */ /* 0x000fe20003800000 */
[----:B------:R-:W-:Y:S01]  /*0270*/  IMAD.IADD R8, R5, 0x1, -R6 ;  /* 0x0000000105087824 */ /* 0x000fe200078e0a06 */
[----:B------:R-:W-:Y:S01]  /*0280*/  MOV R26, RZ ;  /* 0x000000ff001a7202 */ /* 0x000fe20000000f00 */
[----:B------:R-:W-:-:S07]  /*0290*/  IMAD.MOV.U32 R3, RZ, RZ, R2 ;  /* 0x000000ffff037224 */ /* 0x000fce00078e0002 */
.L_x_877:
[C---:B------:R-:W-:Y:S01]  /*02a0*/  IADD3 R10, R7.reuse, -0x1, RZ ;  /* 0xffffffff070a7810 */ /* 0x040fe20007ffe0ff */
[----:B------:R-:W-:Y:S02]  /*02b0*/  VIADD R8, R8, 0xfffffffc ;  /* 0xfffffffc08087836 */ /* 0x000fe40000000000 */
[----:B------:R-:W-:Y:S02]  /*02c0*/  VIADD R7, R7, 0xfffffffc ;  /* 0xfffffffc07077836 */ /* 0x000fe40000000000 */
[----:B------:R-:W-:-:S04]  /*02d0*/  IMAD.SHL.U32 R10, R10, 0x4, RZ ;  /* 0x000000040a0a7824 */ /* 0x000fc800078e00ff */
[----:B------:R-:W0:Y:S08]  /*02e0*/  LDC R12, c[0x0][R10+0x218] ;  /* 0x000086000a0c7b82 */ /* 0x000e300000000800 */
[----:B------:R-:W1:Y:S08]  /*02f0*/  LDC R9, c[0x0][R10+0x214] ;  /* 0x000085000a097b82 */ /* 0x000e700000000800 */
[----:B------:R-:W2:Y:S01]  /*0300*/  LDC R21, c[0x0][R10+0x270] ;  /* 0x00009c000a157b82 */ /* 0x000ea20000000800 */
[----:B0-----:R-:W0:Y:S01]  /*0310*/  I2F.U32.RP R13, R12 ;  /* 0x0000000c000d7306 */ /* 0x001e220000209000 */
[----:B------:R-:W-:Y:S01]  /*0320*/  IMAD.MOV R11, RZ, RZ, -R12 ;  /* 0x000000ffff0b7224 */ /* 0x000fe200078e0a0c */
[----:B------:R-:W-:-:S06]  /*0330*/  ISETP.NE.U32.AND P3, PT, R12, RZ, PT ;  /* 0x000000ff0c00720c */ /* 0x000fcc0003f65070 */
[----:B-1----:R-:W1:Y:S08]  /*0340*/  I2F.U32.RP R15, R9 ;  /* 0x00000009000f7306 */ /* 0x002e700000209000 */
[----:B0-----:R-:W0:Y:S08]  /*0350*/  MUFU.RCP R13, R13 ;  /* 0x0000000d000d7308 */ /* 0x001e300000001000 */
[----:B-1----:R-:W-:Y:S01]  /*0360*/  MUFU.RCP R15, R15 ;  /* 0x0000000f000f7308 */ /* 0x002fe20000001000 */
[----:B0-----:R-:W-:-:S07]  /*0370*/  IADD3 R4, R13, 0xffffffe, RZ ;  /* 0x0ffffffe0d047810 */ /* 0x001fce0007ffe0ff */
[----:B------:R0:W1:Y:S02]  /*0380*/  F2I.FTZ.U32.TRUNC.NTZ R5, R4 ;  /* 0x0000000400057305 */ /* 0x000064000021f000 */
[----:B0-----:R-:W-:Y:S01]  /*0390*/  HFMA2.MMA R4, -RZ, RZ, 0, 0 ;  /* 0x00000000ff047435 */ /* 0x001fe200000001ff */
[----:B-1----:R-:W-:-:S09]  /*03a0*/  IMAD R11, R11, R5, RZ ;  /* 0x000000050b0b7224 */ /* 0x002fd200078e02ff */
[----:B------:R-:W-:Y:S01]  /*03b0*/  IMAD.HI.U32 R14, R5, R11, R4 ;  /* 0x0000000b050e7227 */ /* 0x000fe200078e0004 */
[----:B------:R-:W-:Y:S01]  /*03c0*/  IADD3 R4, R15, 0xffffffe, RZ ;  /* 0x0ffffffe0f047810 */ /* 0x000fe20007ffe0ff */
[----:B------:R-:W0:Y:S03]  /*03d0*/  LDC R11, c[0x0][R10+0x210] ;  /* 0x000084000a0b7b82 */ /* 0x000e260000000800 */
[----:B------:R1:W3:Y:S01]  /*03e0*/  F2I.FTZ.U32.TRUNC.NTZ R5, R4 ;  /* 0x0000000400057305 */ /* 0x0002e2000021f000 */
[----:B------:R-:W-:-:S04]  /*03f0*/  IMAD.HI.U32 R14, R14, R3, RZ ;  /* 0x000000030e0e7227 */ /* 0x000fc800078e00ff */
[----:B------:R-:W-:-:S04]  /*0400*/  IMAD.MOV R13, RZ, RZ, -R14 ;  /* 0x000000ffff0d7224 */ /* 0x000fc800078e0a0e */
[----:B------:R-:W-:Y:S01]  /*0410*/  IMAD R13, R12, R13, R3 ;  /* 0x0000000d0c0d7224 */ /* 0x000fe200078e0203 */
[----:B-1----:R-:W-:-:S04]  /*0420*/  HFMA2.MMA R4, -RZ, RZ, 0, 0 ;  /* 0x00000000ff047435 */ /* 0x002fc800000001ff */
[----:B------:R-:W-:-:S13]  /*0430*/  ISETP.GE.U32.AND P1, PT, R13, R12, PT ;  /* 0x0000000c0d00720c */ /* 0x000fda0003f26070 */
[----:B------:R-:W-:Y:S02]  /*0440*/  @P1 IMAD.IADD R13, R13, 0x1, -R12 ;  /* 0x000000010d0d1824 */ /* 0x000fe400078e0a0c */
[----:B------:R-:W-:-:S03]  /*0450*/  @P1 VIADD R14, R14, 0x1 ;  /* 0x000000010e0e1836 */ /* 0x000fc60000000000 */
[----:B------:R-:W-:Y:S02]  /*0460*/  ISETP.GE.U32.AND P2, PT, R13, R12, PT ;  /* 0x0000000c0d00720c */ /* 0x000fe40003f46070 */
[----:B------:R-:W-:-:S05]  /*0470*/  IADD3 R13, RZ, -R9, RZ ;  /* 0x80000009ff0d7210 */ /* 0x000fca0007ffe0ff */
[----:B---3--:R-:W-:-:S04]  /*0480*/  IMAD R13, R13, R5, RZ ;  /* 0x000000050d0d7224 */ /* 0x008fc800078e02ff */
[----:B------:R-:W-:Y:S01]  /*0490*/  IMAD.HI.U32 R5, R5, R13, R4 ;  /* 0x0000000d05057227 */ /* 0x000fe200078e0004 */
[----:B0-----:R-:W0:Y:S01]  /*04a0*/  I2F.U32.RP R15, R11 ;  /* 0x0000000b000f7306 */ /* 0x001e220000209000 */
[----:B------:R-:W1:Y:S02]  /*04b0*/  LDC R13, c[0x0][R10+0x20c] ;  /* 0x000083000a0d7b82 */ /* 0x000e640000000800 */
[----:B------:R-:W-:Y:S01]  /*04c0*/  @P2 VIADD R14, R14, 0x1 ;  /* 0x000000010e0e2836 */ /* 0x000fe20000000000 */
[----:B------:R-:W-:Y:S02]  /*04d0*/  @!P3 LOP3.LUT R14, RZ, R12, RZ, 0x33, !PT ;  /* 0x0000000cff0eb212 */ /* 0x000fe400078e33ff */
[----:B------:R-:W-:-:S03]  /*04e0*/  ISETP.NE.U32.AND P3, PT, R9, RZ, PT ;  /* 0x000000ff0900720c */ /* 0x000fc60003f65070 */
[----:B------:R-:W-:-:S05]  /*04f0*/  IMAD.HI.U32 R16, R5, R14, RZ ;  /* 0x0000000e05107227 */ /* 0x000fca00078e00ff */
[----:B------:R-:W-:Y:S01]  /*0500*/  IADD3 R4, -R16, RZ, RZ ;  /* 0x000000ff10047210 */ /* 0x000fe20007ffe1ff */
[----:B0-----:R-:W0:Y:S04]  /*0510*/  MUFU.RCP R15, R15 ;  /* 0x0000000f000f7308 */ /* 0x001e280000001000 */
[----:B------:R-:W-:-:S05]  /*0520*/  IMAD R4, R9, R4, R14 ;  /* 0x0000000409047224 */ /* 0x000fca00078e020e */
[----:B------:R-:W-:Y:S01]  /*0530*/  ISETP.GE.U32.AND P1, PT, R4, R9, PT ;  /* 0x000000090400720c */ /* 0x000fe20003f26070 */
[----:B0-----:R-:W-:-:S12]  /*0540*/  VIADD R5, R15, 0xffffffe ;  /* 0x0ffffffe0f057836 */ /* 0x001fd80000000000 */
[----:B------:R-:W-:Y:S01]  /*0550*/  @P1 IADD3 R4, -R9, R4, RZ ;  /* 0x0000000409041210 */ /* 0x000fe20007ffe1ff */
[----:B------:R-:W0:Y:S01]  /*0560*/  F2I.FTZ.U32.TRUNC.NTZ R5, R5 ;  /* 0x0000000500057305 */ /* 0x000e22000021f000 */
[----:B------:R-:W-:Y:S02]  /*0570*/  @P1 IADD3 R16, R16, 0x1, RZ ;  /* 0x0000000110101810 */ /* 0x000fe40007ffe0ff */
[----:B------:R-:W-:Y:S01]  /*0580*/  ISETP.GE.U32.AND P2, PT, R4, R9, PT ;  /* 0x000000090400720c */ /* 0x000fe20003f46070 */
[----:B------:R-:W-:-:S04]  /*0590*/  IMAD.MOV R4, RZ, RZ, -R11 ;  /* 0x000000ffff047224 */ /* 0x000fc800078e0a0b */
[----:B-1----:R-:W1:Y:S01]  /*05a0*/  I2F.U32.RP R17, R13 ;  /* 0x0000000d00117306 */ /* 0x002e620000209000 */
[----:B0-----:R-:W-:Y:S01]  /*05b0*/  IMAD R15, R4, R5, RZ ;  /* 0x00000005040f7224 */ /* 0x001fe200078e02ff */
[----:B------:R-:W-:-:S06]  /*05c0*/  HFMA2.MMA R4, -RZ, RZ, 0, 0 ;  /* 0x00000000ff047435 */ /* 0x000fcc00000001ff */
[----:B------:R-:W-:Y:S01]  /*05d0*/  @P2 VIADD R16, R16, 0x1 ;  /* 0x0000000110102836 */ /* 0x000fe20000000000 */
[----:B------:R-:W-:Y:S02]  /*05e0*/  @!P3 LOP3.LUT R16, RZ, R9, RZ, 0x33, !PT ;  /* 0x00000009ff10b212 */ /* 0x000fe400078e33ff */
[----:B------:R-:W-:Y:S01]  /*05f0*/  ISETP.NE.U32.AND P3, PT, R11, RZ, PT ;  /* 0x000000ff0b00720c */ /* 0x000fe20003f65070 */
[----:B------:R-:W-:Y:S01]  /*0600*/  IMAD.HI.U32 R15, R5, R15, R4 ;  /* 0x0000000f050f7227 */ /* 0x000fe200078e0004 */
[----:B-1----:R-:W0:Y:S05]  /*0610*/  MUFU.RCP R17, R17 ;  /* 0x0000001100117308 */ /* 0x002e2a0000001000 */
[----:B------:R-:W-:Y:S01]  /*0620*/  IMAD.HI.U32 R18, R15, R16, RZ ;  /* 0x000000100f127227 */ /* 0x000fe200078e00ff */
[----:B------:R-:W-:-:S03]  /*0630*/  IADD3 R15, RZ, -R13, RZ ;  /* 0x8000000dff0f7210 */ /* 0x000fc60007ffe0ff */
[----:B------:R-:W-:-:S04]  /*0640*/  IMAD.MOV R4, RZ, RZ, -R18 ;  /* 0x000000ffff047224 */ /* 0x000fc800078e0a12 */
[----:B------:R-:W-:Y:S01]  /*0650*/  IMAD R4, R11, R4, R16 ;  /* 0x000000040b047224 */ /* 0x000fe200078e0210 */
[----:B0-----:R-:W-:-:S04]  /*0660*/  IADD3 R5, R17, 0xffffffe, RZ ;  /* 0x0ffffffe11057810 */ /* 0x001fc80007ffe0ff */
[C---:B------:R-:W-:Y:S02]  /*0670*/  ISETP.GE.U32.AND P1, PT, R4.reuse, R11, PT ;  /* 0x0000000b0400720c */ /* 0x040fe40003f26070 */
[----:B------:R-:W0:Y:S11]  /*0680*/  F2I.FTZ.U32.TRUNC.NTZ R5, R5 ;  /* 0x0000000500057305 */ /* 0x000e36000021f000 */
[----:B------:R-:W-:-:S02]  /*0690*/  @P1 IMAD.IADD R4, R4, 0x1, -R11 ;  /* 0x0000000104041824 */ /* 0x000fc400078e0a0b */
[----:B------:R-:W-:-:S03]  /*06a0*/  @P1 VIADD R18, R18, 0x1 ;  /* 0x0000000112121836 */ /* 0x000fc60000000000 */
[----:B------:R-:W-:Y:S01]  /*06b0*/  ISETP.GE.U32.AND P2, PT, R4, R11, PT ;  /* 0x0000000b0400720c */ /* 0x000fe20003f46070 */
[----:B0-----:R-:W-:Y:S02]  /*06c0*/  IMAD R15, R15, R5, RZ ;  /* 0x000000050f0f7224 */ /* 0x001fe400078e02ff */
[----:B------:R-:W-:-:S04]  /*06d0*/  IMAD.MOV.U32 R4, RZ, RZ, RZ ;  /* 0x000000ffff047224 */ /* 0x000fc800078e00ff */
[----:B------:R-:W-:Y:S02]  /*06e0*/  IMAD.HI.U32 R15, R5, R15, R4 ;  /* 0x0000000f050f7227 */ /* 0x000fe400078e0004 */
[----:B------:R-:W0:Y:S04]  /*06f0*/  LDC R4, c[0x0][R10+0x27c] ;  /* 0x00009f000a047b82 */ /* 0x000e280000000800 */
[----:B------:R-:W-:Y:S02]  /*0700*/  @P2 IADD3 R18, R18, 0x1, RZ ;  /* 0x0000000112122810 */ /* 0x000fe40007ffe0ff */
[----:B------:R-:W-:Y:S02]  /*0710*/  @!P3 LOP3.LUT R18, RZ, R11, RZ, 0x33, !PT ;  /* 0x0000000bff12b212 */ /* 0x000fe400078e33ff */
[----:B------:R-:W1:Y:S01]  /*0720*/  LDC R5, c[0x0][R10+0x278] ;  /* 0x00009e000a057b82 */ /* 0x000e620000000800 */
[----:B------:R-:W-:-:S02]  /*0730*/  ISETP.NE.U32.AND P3, PT, R13, RZ, PT ;  /* 0x000000ff0d00720c */ /* 0x000fc40003f65070 */
[----:B------:R-:W-:-:S05]  /*0740*/  IMAD.HI.U32 R17, R15, R18, RZ ;  /* 0x000000120f117227 */ /* 0x000fca00078e00ff */
[----:B------:R-:W-:Y:S01]  /*0750*/  IADD3 R20, -R17, RZ, RZ ;  /* 0x000000ff11147210 */ /* 0x000fe20007ffe1ff */
[----:B------:R-:W3:Y:S04]  /*0760*/  LDC R15, c[0x0][R10+0x274] ;  /* 0x00009d000a0f7b82 */ /* 0x000ee80000000800 */
[----:B------:R-:W-:-:S05]  /*0770*/  IMAD R20, R13, R20, R18 ;  /* 0x000000140d147224 */ /* 0x000fca00078e0212 */
[----:B------:R-:W-:-:S13]  /*0780*/  ISETP.GE.U32.AND P1, PT, R20, R13, PT ;  /* 0x0000000d1400720c */ /* 0x000fda0003f26070 */
[----:B------:R-:W-:Y:S01]  /*0790*/  @P1 IMAD.IADD R20, R20, 0x1, -R13 ;  /* 0x0000000114141824 */ /* 0x000fe200078e0a0d */
[----:B------:R-:W-:Y:S02]  /*07a0*/  @P1 IADD3 R17, R17, 0x1, RZ ;  /* 0x0000000111111810 */ /* 0x000fe40007ffe0ff */
[----:B------:R-:W-:Y:S02]  /*07b0*/  ISETP.NE.AND P1, PT, R8, RZ, PT ;  /* 0x000000ff0800720c */ /* 0x000fe40003f25270 */
[----:B------:R-:W-:Y:S02]  /*07c0*/  ISETP.GE.U32.AND P2, PT, R20, R13, PT ;  /* 0x0000000d1400720c */ /* 0x000fe40003f46070 */
[----:B------:R-:W-:-:S05]  /*07d0*/  IADD3 R20, -R14, RZ, RZ ;  /* 0x000000ff0e147210 */ /* 0x000fca0007ffe1ff */
[----:B------:R-:W-:Y:S02]  /*07e0*/  IMAD R3, R12, R20, R3 ;  /* 0x000000140c037224 */ /* 0x000fe400078e0203 */
[----:B------:R-:W-:Y:S02]  /*07f0*/  IMAD.MOV R12, RZ, RZ, -R16 ;  /* 0x000000ffff0c7224 */ /* 0x000fe400078e0a10 */
[----:B0-----:R-:W-:Y:S01]  /*0800*/  IMAD R3, R3, R4, R26 ;  /* 0x0000000403037224 */ /* 0x001fe200078e021a */
[----:B------:R-:W-:Y:S01]  /*0810*/  IADD3 R4, -R18, RZ, RZ ;  /* 0x000000ff12047210 */ /* 0x000fe20007ffe1ff */
[----:B------:R-:W-:Y:S01]  /*0820*/  @P2 VIADD R17, R17, 0x1 ;  /* 0x0000000111112836 */ /* 0x000fe20000000000 */
[----:B------:R-:W-:Y:S01]  /*0830*/  @!P3 LOP3.LUT R17, RZ, R13, RZ, 0x33, !PT ;  /* 0x0000000dff11b212 */ /* 0x000fe200078e33ff */
[----:B------:R-:W-:Y:S02]  /*0840*/  IMAD R14, R9, R12, R14 ;  /* 0x0000000c090e7224 */ /* 0x000fe400078e020e */
[----:B------:R-:W-:Y:S01]  /*0850*/  IMAD R16, R11, R4, R16 ;  /* 0x000000040b107224 */ /* 0x000fe200078e0210 */
[----:B------:R-:W-:Y:S01]  /*0860*/  IADD3 R4, -R17, RZ, RZ ;  /* 0x000000ff11047210 */ /* 0x000fe20007ffe1ff */
[----:B-1----:R-:W-:-:S04]  /*0870*/  IMAD R3, R14, R5, R3 ;  /* 0x000000050e037224 */ /* 0x002fc800078e0203 */
[----:B---3--:R-:W-:Y:S02]  /*0880*/  IMAD R3, R16, R15, R3 ;  /* 0x0000000f10037224 */ /* 0x008fe400078e0203 */
[----:B------:R-:W-:-:S04]  /*0890*/  IMAD R18, R13, R4, R18 ;  /* 0x000000040d127224 */ /* 0x000fc800078e0212 */
[----:B--2---:R-:W-:Y:S01]  /*08a0*/  IMAD R26, R18, R21, R3 ;  /* 0x00000015121a7224 */ /* 0x004fe200078e0203 */
[----:B------:R-:W-:Y:S01]  /*08b0*/  MOV R3, R17 ;  /* 0x0000001100037202 */ /* 0x000fe20000000f00 */
[----:B------:R-:W-:Y:S06]  /*08c0*/  @P1 BRA `(.L_x_877) ;  /* 0xfffffff800741947 */ /* 0x000fec000383ffff */
[----:B------:R-:W-:Y:S05]  /*08d0*/  BSYNC B1 ;  /* 0x0000000000017941 */ /* 0x000fea0003800000 */
.L_x_876:
[----:B------:R-:W-:Y:S05]  /*08e0*/  @!P0 BRA `(.L_x_875) ;  /* 0x0000000400388947 */ /* 0x000fea0003800000 */
[----:B------:R-:W-:-:S05]  /*08f0*/  VIADD R4, R7, 0xffffffff ;  /* 0xffffffff07047836 */ /* 0x000fca0000000000 */
[----:B------:R-:W-:-:S04]  /*0900*/  SHF.L.U32 R4, R4, 0x2, RZ ;  /* 0x0000000204047819 */ /* 0x000fc800000006ff */
[----:B------:R-:W0:Y:S02]  /*0910*/  LDC R10, c[0x0][R4+0x218] ;  /* 0x00008600040a7b82 */ /* 0x000e240000000800 */
[----:B0-----:R-:W0:Y:S01]  /*0920*/  I2F.U32.RP R5, R10 ;  /* 0x0000000a00057306 */ /* 0x001e220000209000 */
[----:B------:R-:W-:Y:S02]  /*0930*/  IADD3 R7, RZ, -R10, RZ ;  /* 0x8000000aff077210 */ /* 0x000fe40007ffe0ff */
[----:B------:R-:W-:-:S05]  /*0940*/  ISETP.NE.U32.AND P2, PT, R10, RZ, PT ;  /* 0x000000ff0a00720c */ /* 0x000fca0003f45070 */
[----:B0-----:R-:W0:Y:S02]  /*0950*/  MUFU.RCP R5, R5 ;  /* 0x0000000500057308 */ /* 0x001e240000001000 */
[----:B0-----:R-:W-:Y:S02]  /*0960*/  VIADD R8, R5, 0xffffffe ;  /* 0x0ffffffe05087836 */ /* 0x001fe40000000000 */
[----:B------:R-:W0:Y:S04]  /*0970*/  LDC R5, c[0x0][R4+0x27c] ;  /* 0x00009f0004057b82 */ /* 0x000e280000000800 */
[----:B------:R1:W2:Y:S02]  /*0980*/  F2I.FTZ.U32.TRUNC.NTZ R9, R8 ;  /* 0x0000000800097305 */ /* 0x0002a4000021f000 */
[----:B-1----:R-:W-:-:S02]  /*0990*/  IMAD.MOV.U32 R8, RZ, RZ, RZ ;  /* 0x000000ffff087224 */ /* 0x002fc400078e00ff */
[----:B--2---:R-:W-:-:S04]  /*09a0*/  IMAD R7, R7, R9, RZ ;  /* 0x0000000907077224 */ /* 0x004fc800078e02ff */
[----:B------:R-:W-:-:S06]  /*09b0*/  IMAD.HI.U32 R12, R9, R7, R8 ;  /* 0x00000007090c7227 */ /* 0x000fcc00078e0008 */
[----:B------:R-:W-:-:S05]  /*09c0*/  IMAD.HI.U32 R12, R12, R3, RZ ;  /* 0x000000030c0c7227 */ /* 0x000fca00078e00ff */
[----:B------:R-:W-:-:S05]  /*09d0*/  IADD3 R7, -R12, RZ, RZ ;  /* 0x000000ff0c077210 */ /* 0x000fca0007ffe1ff */
[----:B------:R-:W-:-:S05]  /*09e0*/  IMAD R7, R10, R7, R3 ;  /* 0x000000070a077224 */ /* 0x000fca00078e0203 */
[----:B------:R-:W-:-:S13]  /*09f0*/  ISETP.GE.U32.AND P0, PT, R7, R10, PT ;  /* 0x0000000a0700720c */ /* 0x000fda0003f06070 */
[----:B------:R-:W-:Y:S01]  /*0a00*/  @P0 IMAD.IADD R7, R7, 0x1, -R10 ;  /* 0x0000000107070824 */ /* 0x000fe200078e0a0a */
[----:B------:R-:W-:Y:S02]  /*0a10*/  @P0 IADD3 R12, R12, 0x1, RZ ;  /* 0x000000010c0c0810 */ /* 0x000fe40007ffe0ff */
[----:B------:R-:W-:Y:S02]  /*0a20*/  ISETP.NE.AND P0, PT, R6, 0x1, PT ;  /* 0x000000010600780c */ /* 0x000fe40003f05270 */
[----:B------:R-:W-:-:S13]  /*0a30*/  ISETP.GE.U32.AND P1, PT, R7, R10, PT ;  /* 0x0000000a0700720c */ /* 0x000fda0003f26070 */
[----:B------:R-:W-:Y:S01]  /*0a40*/  @P1 VIADD R12, R12, 0x1 ;  /* 0x000000010c0c1836 */ /* 0x000fe20000000000 */
[----:B------:R-:W-:-:S04]  /*0a50*/  @!P2 LOP3.LUT R12, RZ, R10, RZ, 0x33, !PT ;  /* 0x0000000aff0ca212 */ /* 0x000fc800078e33ff */
[----:B------:R-:W-:-:S05]  /*0a60*/  IADD3 R7, -R12, RZ, RZ ;  /* 0x000000ff0c077210 */ /* 0x000fca0007ffe1ff */
[----:B------:R-:W-:-:S04]  /*0a70*/  IMAD R3, R10, R7, R3 ;  /* 0x000000070a037224 */ /* 0x000fc800078e0203 */
[----:B0-----:R-:W-:Y:S02]  /*0a80*/  IMAD R26, R3, R5, R26 ;  /* 0x00000005031a7224 */ /* 0x001fe400078e021a */
[----:B------:R-:W-:Y:S01]  /*0a90*/  IMAD.MOV.U32 R3, RZ, RZ, R12 ;  /* 0x000000ffff037224 */ /* 0x000fe200078e000c */
[----:B------:R-:W-:Y:S06]  /*0aa0*/  @!P0 BRA `(.L_x_875) ;  /* 0x0000000000c88947 */ /* 0x000fec0003800000 */
[----:B------:R-:W0:Y:S02]  /*0ab0*/  LDC R3, c[0x0][R4+0x214] ;  /* 0x0000850004037b82 */ /* 0x000e240000000800 */
[----:B0-----:R-:W0:Y:S01]  /*0ac0*/  I2F.U32.RP R5, R3 ;  /* 0x0000000300057306 */ /* 0x001e220000209000 */
[----:B------:R-:W-:Y:S01]  /*0ad0*/  IMAD.MOV R7, RZ, RZ, -R3 ;  /* 0x000000ffff077224 */ /* 0x000fe200078e0a03 */
[----:B------:R-:W-:-:S06]  /*0ae0*/  ISETP.NE.U32.AND P2, PT, R3, RZ, PT ;  /* 0x000000ff0300720c */ /* 0x000fcc0003f45070 */
[----:B0-----:R-:W0:Y:S02]  /*0af0*/  MUFU.RCP R5, R5 ;  /* 0x0000000500057308 */ /* 0x001e240000001000 */
[----:B0-----:R-:W-:-:S06]  /*0b00*/  IADD3 R8, R5, 0xffffffe, RZ ;  /* 0x0ffffffe05087810 */ /* 0x001fcc0007ffe0ff */
[----:B------:R0:W1:Y:S02]  /*0b10*/  F2I.FTZ.U32.TRUNC.NTZ R9, R8 ;  /* 0x0000000800097305 */ /* 0x000064000021f000 */
[----:B0-----:R-:W-:Y:S01]  /*0b20*/  HFMA2.MMA R8, -RZ, RZ, 0, 0 ;  /* 0x00000000ff087435 */ /* 0x001fe200000001ff */
[----:B-1----:R-:W-:-:S09]  /*0b30*/  IMAD R7, R7, R9, RZ ;  /* 0x0000000907077224 */ /* 0x002fd200078e02ff */
[----:B------:R-:W-:Y:S02]  /*0b40*/  IMAD.HI.U32 R9, R9, R7, R8 ;  /* 0x0000000709097227 */ /* 0x000fe400078e0008 */
[----:B------:R-:W0:Y:S04]  /*0b50*/  LDC R7, c[0x0][R4+0x278] ;  /* 0x00009e0004077b82 */ /* 0x000e280000000800 */
[----:B------:R-:W-:-:S04]  /*0b60*/  IMAD.HI.U32 R9, R9, R12, RZ ;  /* 0x0000000c09097227 */ /* 0x000fc800078e00ff */
[----:B------:R-:W-:-:S04]  /*0b70*/  IMAD.MOV R10, RZ, RZ, -R9 ;  /* 0x000000ffff0a7224 */ /* 0x000fc800078e0a09 */
[----:B------:R-:W-:-:S05]  /*0b80*/  IMAD R10, R3, R10, R12 ;  /* 0x0000000a030a7224 */ /* 0x000fca00078e020c */
[----:B------:R-:W-:-:S13]  /*0b90*/  ISETP.GE.U32.AND P0, PT, R10, R3, PT ;  /* 0x000000030a00720c */ /* 0x000fda0003f06070 */
[----:B------:R-:W-:Y:S01]  /*0ba0*/  @P0 IADD3 R10, -R3, R10, RZ ;  /* 0x0000000a030a0210 */ /* 0x000fe20007ffe1ff */
[----:B------:R-:W-:Y:S01]  /*0bb0*/  @P0 VIADD R9, R9, 0x1 ;  /* 0x0000000109090836 */ /* 0x000fe20000000000 */
[----:B------:R-:W-:Y:S02]  /*0bc0*/  ISETP.NE.AND P0, PT, R6, 0x2, PT ;  /* 0x000000020600780c */ /* 0x000fe40003f05270 */
[----:B------:R-:W-:-:S13]  /*0bd0*/  ISETP.GE.U32.AND P1, PT, R10, R3, PT ;  /* 0x000000030a00720c */ /* 0x000fda0003f26070 */
[----:B------:R-:W-:Y:S02]  /*0be0*/  @P1 IADD3 R9, R9, 0x1, RZ ;  /* 0x0000000109091810 */ /* 0x000fe40007ffe0ff */
[----:B------:R-:W-:-:S05]  /*0bf0*/  @!P2 LOP3.LUT R9, RZ, R3, RZ, 0x33, !PT ;  /* 0x00000003ff09a212 */ /* 0x000fca00078e33ff */
[----:B------:R-:W-:-:S04]  /*0c00*/  IMAD.MOV R5, RZ, RZ, -R9 ;  /* 0x000000ffff057224 */ /* 0x000fc800078e0a09 */
[----:B------:R-:W-:Y:S01]  /*0c10*/  IMAD R5, R3, R5, R12 ;  /* 0x0000000503057224 */ /* 0x000fe200078e020c */
[----:B------:R-:W-:-:S03]  /*0c20*/  MOV R3, R9 ;  /* 0x0000000900037202 */ /* 0x000fc60000000f00 */
[----:B0-----:R-:W-:Y:S01]  /*0c30*/  IMAD R26, R5, R7, R26 ;  /* 0x00000007051a7224 */ /* 0x001fe200078e021a */
[----:B------:R-:W-:Y:S06]  /*0c40*/  @!P0 BRA `(.L_x_875) ;  /* 0x0000000000608947 */ /* 0x000fec0003800000 */
        /* <DEDUP_REMOVED lines=21> */
[----:B------:R-:W-:-:S04]  /*0da0*/  IMAD R3, R8, R6, R3 ;  /* 0x0000000608037224 */ /* 0x000fc800078e0203 */
[----:B0-----:R-:W-:Y:S02]  /*0db0*/  IMAD R26, R3, R5, R26 ;  /* 0x00000005031a7224 */ /* 0x001fe400078e021a */
[----:B------:R-:W-:-:S07]  /*0dc0*/  IMAD.MOV.U32 R3, RZ, RZ, R10 ;  /* 0x000000ffff037224 */ /* 0x000fce00078e000a */
.L_x_875:
[----:B------:R-:W0:Y:S01]  /*0dd0*/  LDC R4, c[0x0][0x3b8] ;  /* 0x0000ee00ff047b82 */ /* 0x000e220000000800 */
[----:B------:R-:W-:Y:S01]  /*0de0*/  ULDC UR4, c[0x0][0x27c] ;  /* 0x00009f0000047ab9 */ /* 0x000fe20000000800 */
[----:B------:R-:W-:Y:S01]  /*0df0*/  MOV R6, R2 ;  /* 0x0000000200067202 */ /* 0x000fe20000000f00 */
[----:B------:R-:W-:Y:S01]  /*0e00*/  IMAD R26, R3, UR4, R26 ;  /* 0x00000004031a7c24 */ /* 0x000fe2000f8e021a */
[----:B0-----:R-:W-:-:S13]  /*0e10*/  ISETP.GE.AND P0, PT, R4, 0x2, PT ;  /* 0x000000020400780c */ /* 0x001fda0003f06270 */
[----:B------:R-:W-:Y:S05]  /*0e20*/  @!P0 BRA `(.L_x_878) ;  /* 0x0000000c00148947 */ /* 0x000fea0003800000 */
[----:B------:R-:W-:Y:S01]  /*0e30*/  LOP3.LUT R3, RZ, R4, RZ, 0x33, !PT ;  /* 0x00000004ff037212 */ /* 0x000fe200078e33ff */
[----:B------:R-:W-:Y:S01]  /*0e40*/  ULDC UR4, c[0x0][0x3b8] ;  /* 0x0000ee0000047ab9 */ /* 0x000fe20000000800 */
[----:B------:R-:W-:Y:S01]  /*0e50*/  HFMA2.MMA R19, -RZ, RZ, 0, 0 ;  /* 0x00000000ff137435 */ /* 0x000fe200000001ff */
[----:B------:R-:W-:Y:S01]  /*0e60*/  MOV R7, UR4 ;  /* 0x0000000400077c02 */ /* 0x000fe20008000f00 */
[----:B------:R-:W-:Y:S01]  /*0e70*/  IMAD.MOV.U32 R6, RZ, RZ, R2 ;  /* 0x000000ffff067224 */ /* 0x000fe200078e0002 */
[----:B------:R-:W-:-:S05]  /*0e80*/  VIMNMX R3, R3, -0x3, !PT ;  /* 0xfffffffd03037848 */ /* 0x000fca0007fe0100 */
[----:B------:R-:W-:-:S04]  /*0e90*/  IMAD.IADD R3, R3, 0x1, R4 ;  /* 0x0000000103037824 */ /* 0x000fc800078e0204 */
[C---:B------:R-:W-:Y:S01]  /*0ea0*/  VIADD R4, R3.reuse, 0x1 ;  /* 0x0000000103047836 */ /* 0x040fe20000000000 */
[----:B------:R-:W-:-:S04]  /*0eb0*/  IADD3 R8, R3, 0x2, RZ ;  /* 0x0000000203087810 */ /* 0x000fc80007ffe0ff */
[----:B------:R-:W-:Y:S02]  /*0ec0*/  ISETP.GE.U32.AND P1, PT, R4, 0x3, PT ;  /* 0x000000030400780c */ /* 0x000fe40003f26070 */
[----:B------:R-:W-:-:S04]  /*0ed0*/  LOP3.LUT R3, R8, 0x3, RZ, 0xc0, !PT ;  /* 0x0000000308037812 */ /* 0x000fc800078ec0ff */
[----:B------:R-:W-:-:S07]  /*0ee0*/  ISETP.NE.AND P0, PT, R3, RZ, PT ;  /* 0x000000ff0300720c */ /* 0x000fce0003f05270 */
[----:B------:R-:W-:Y:S06]  /*0ef0*/  @!P1 BRA `(.L_x_879) ;  /* 0x0000000400a49947 */ /* 0x000fec0003800000 */
[----:B------:R-:W-:Y:S01]  /*0f00*/  BSSY B1, `(.L_x_879) ;  /* 0x0000068000017945 */ /* 0x000fe20003800000 */
[----:B------:R-:W-:Y:S01]  /*0f10*/  IMAD.IADD R8, R8, 0x1, -R3 ;  /* 0x0000000108087824 */ /* 0x000fe200078e0a03 */
[----:B------:R-:W-:Y:S01]  /*0f20*/  MOV R19, RZ ;  /* 0x000000ff00137202 */ /* 0x000fe20000000f00 */
[----:B------:R-:W-:-:S07]  /*0f30*/  IMAD.MOV.U32 R6, RZ, RZ, R2 ;  /* 0x000000ffff067224 */ /* 0x000fce00078e0002 */
.L_x_880:
[C---:B------:R-:W-:Y:S01]  /*0f40*/  IADD3 R10, R7.reuse, -0x1, RZ ;  /* 0xffffffff070a7810 */ /* 0x040fe20007ffe0ff */
[----:B------:R-:W-:Y:S01]  /*0f50*/  UMOV UR4, 0xd8 ;  /* 0x000000d800047882 */ /* 0x000fe20000000000 */
[----:B------:R-:W-:Y:S02]  /*0f60*/  IADD3 R8, R8, -0x4, RZ ;  /* 0xfffffffc08087810 */ /* 0x000fe40007ffe0ff */
[----:B------:R-:W-:Y:S02]  /*0f70*/  LEA R10, R10, UR4, 0x2 ;  /* 0x000000040a0a7c11 */ /* 0x000fe4000f8e10ff */
[----:B------:R-:W-:Y:S02]  /*0f80*/  IADD3 R7, R7, -0x4, RZ ;  /* 0xfffffffc07077810 */ /* 0x000fe40007ffe0ff */
[----:B------:R-:W0:Y:S08]  /*0f90*/  LDC R11, c[0x0][R10+0x218] ;  /* 0x000086000a0b7b82 */ /* 0x000e300000000800 */
[----:B------:R-:W1:Y:S08]  /*0fa0*/  LDC R9, c[0x0][R10+0x214] ;  /* 0x000085000a097b82 */ /* 0x000e700000000800 */
[----:B------:R-:W2:Y:S08]  /*0fb0*/  LDC R12, c[0x0][R10+0x210] ;  /* 0x000084000a0c7b82 */ /* 0x000eb00000000800 */
[----:B------:R-:W3:Y:S01]  /*0fc0*/  LDC R21, c[0x0][R10+0x270] ;  /* 0x00009c000a157b82 */ /* 0x000ee20000000800 */
[----:B0-----:R-:W0:Y:S01]  /*0fd0*/  I2F.U32.RP R13, R11 ;  /* 0x0000000b000d7306 */ /* 0x001e220000209000 */
[----:B------:R-:W-:-:S02]  /*0fe0*/  IADD3 R17, RZ, -R11, RZ ;  /* 0x8000000bff117210 */ /* 0x000fc40007ffe0ff */
[----:B------:R-:W-:-:S05]  /*0ff0*/  ISETP.NE.U32.AND P3, PT, R11, RZ, PT ;  /* 0x000000ff0b00720c */ /* 0x000fca0003f65070 */
[----:B-1----:R-:W1:Y:S08]  /*1000*/  I2F.U32.RP R15, R9 ;  /* 0x00000009000f7306 */ /* 0x002e700000209000 */
[----:B0-----:R-:W0:Y:S08]  /*1010*/  MUFU.RCP R13, R13 ;  /* 0x0000000d000d7308 */ /* 0x001e300000001000 */
[----:B-1----:R-:W-:Y:S08]  /*1020*/  MUFU.RCP R15, R15 ;  /* 0x0000000f000f7308 */ /* 0x002ff00000001000 */
[----:B--2---:R-:W1:Y:S01]  /*1030*/  I2F.U32.RP R16, R12 ;  /* 0x0000000c00107306 */ /* 0x004e620000209000 */
[----:B0-----:R-:W-:-:S02]  /*1040*/  VIADD R4, R13, 0xffffffe ;  /* 0x0ffffffe0d047836 */ /* 0x001fc40000000000 */
[----:B------:R-:W0:Y:S05]  /*1050*/  LDC R13, c[0x0][R10+0x20c] ;  /* 0x000083000a0d7b82 */ /* 0x000e2a0000000800 */
[----:B------:R2:W4:Y:S08]  /*1060*/  F2I.FTZ.U32.TRUNC.NTZ R5, R4 ;  /* 0x0000000400057305 */ /* 0x000530000021f000 */
[----:B-1----:R-:W-:Y:S01]  /*1070*/  MUFU.RCP R16, R16 ;  /* 0x0000001000107308 */ /* 0x002fe20000001000 */
[----:B--2---:R-:W-:-:S02]  /*1080*/  IMAD.MOV.U32 R4, RZ, RZ, RZ ;  /* 0x000000ffff047224 */ /* 0x004fc400078e00ff */
[----:B----4-:R-:W-:-:S04]  /*1090*/  IMAD R17, R17, R5, RZ ;  /* 0x0000000511117224 */ /* 0x010fc800078e02ff */
[----:B------:R-:W-:Y:S01]  /*10a0*/  IMAD.HI.U32 R5, R5, R17, R4 ;  /* 0x0000001105057227 */ /* 0x000fe200078e0004 */
[----:B------:R-:W-:-:S05]  /*10b0*/  IADD3 R17, RZ, -R12, RZ ;  /* 0x8000000cff117210 */ /* 0x000fca0007ffe0ff */
[----:B------:R-:W-:-:S05]  /*10c0*/  IMAD.HI.U32 R14, R5, R6, RZ ;  /* 0x00000006050e7227 */ /* 0x000fca00078e00ff */
[----:B------:R-:W-:-:S05]  /*10d0*/  IADD3 R5, -R14, RZ, RZ ;  /* 0x000000ff0e057210 */ /* 0x000fca0007ffe1ff */
[----:B------:R-:W-:Y:S02]  /*10e0*/  IMAD R4, R11, R5, R6 ;  /* 0x000000050b047224 */ /* 0x000fe400078e0206 */
[----:B------:R-:W-:-:S03]  /*10f0*/  VIADD R5, R15, 0xffffffe ;  /* 0x0ffffffe0f057836 */ /* 0x000fc60000000000 */
[----:B------:R-:W-:-:S03]  /*1100*/  ISETP.GE.U32.AND P1, PT, R4, R11, PT ;  /* 0x0000000b0400720c */ /* 0x000fc60003f26070 */
[----:B------:R-:W1:Y:S08]  /*1110*/  F2I.FTZ.U32.TRUNC.NTZ R5, R5 ;  /* 0x0000000500057305 */ /* 0x000e70000021f000 */
[----:B0-----:R-:W0:Y:S02]  /*1120*/  I2F.U32.RP R18, R13 ;  /* 0x0000000d00127306 */ /* 0x001e240000209000 */
[----:B------:R-:W-:-:S02]  /*1130*/  @P1 IADD3 R4, -R11, R4, RZ ;  /* 0x000000040b041210 */ /* 0x000fc40007ffe1ff */
[----:B------:R-:W-:Y:S02]  /*1140*/  @P1 IADD3 R14, R14, 0x1, RZ ;  /* 0x000000010e0e1810 */ /* 0x000fe40007ffe0ff */
[----:B------:R-:W-:Y:S01]  /*1150*/  ISETP.GE.U32.AND P2, PT, R4, R11, PT ;  /* 0x0000000b0400720c */ /* 0x000fe20003f46070 */
[----:B------:R-:W-:-:S04]  /*1160*/  IMAD.MOV R4, RZ, RZ, -R9 ;  /* 0x000000ffff047224 */ /* 0x000fc800078e0a09 */
[----:B-1----:R-:W-:Y:S02]  /*1170*/  IMAD R15, R4, R5, RZ ;  /* 0x00000005040f7224 */ /* 0x002fe400078e02ff */
[----:B------:R-:W-:Y:S01]  /*1180*/  IMAD.MOV.U32 R4, RZ, RZ, RZ ;  /* 0x000000ffff047224 */ /* 0x000fe200078e00ff */
[----:B0-----:R-:W-:Y:S03]  /*1190*/  MUFU.RCP R18, R18 ;  /* 0x0000001200127308 */ /* 0x001fe60000001000 */
[----:B------:R-:W-:Y:S01]  /*11a0*/  IMAD.HI.U32 R15, R5, R15, R4 ;  /* 0x0000000f050f7227 */ /* 0x000fe200078e0004 */
[----:B------:R-:W-:Y:S02]  /*11b0*/  IADD3 R5, R16, 0xffffffe, RZ ;  /* 0x0ffffffe10057810 */ /* 0x000fe40007ffe0ff */
[----:B------:R-:W-:Y:S02]  /*11c0*/  @P2 IADD3 R14, R14, 0x1, RZ ;  /* 0x000000010e0e2810 */ /* 0x000fe40007ffe0ff */
[----:B------:R-:W-:-:S02]  /*11d0*/  @!P3 LOP3.LUT R14, RZ, R11, RZ, 0x33, !PT ;  /* 0x0000000bff0eb212 */ /* 0x000fc400078e33ff */
[----:B------:R-:W0:Y:S01]  /*11e0*/  F2I.FTZ.U32.TRUNC.NTZ R5, R5 ;  /* 0x0000000500057305 */ /* 0x000e22000021f000 */
[----:B------:R-:W-:Y:S02]  /*11f0*/  ISETP.NE.U32.AND P3, PT, R9, RZ, PT ;  /* 0x000000ff0900720c */ /* 0x000fe40003f65070 */
[----:B------:R-:W-:-:S04]  /*1200*/  IMAD.HI.U32 R15, R15, R14, RZ ;  /* 0x0000000e0f0f7227 */ /* 0x000fc800078e00ff */
[----:B------:R-:W-:-:S04]  /*1210*/  IMAD.MOV R4, RZ, RZ, -R15 ;  /* 0x000000ffff047224 */ /* 0x000fc800078e0a0f */
[----:B------:R-:W-:Y:S02]  /*1220*/  IMAD R4, R9, R4, R14 ;  /* 0x0000000409047224 */ /* 0x000fe400078e020e */
[----:B0-----:R-:W-:-:S03]  /*1230*/  IMAD R17, R17, R5, RZ ;  /* 0x0000000511117224 */ /* 0x001fc600078e02ff */
[----:B------:R-:W-:-:S13]  /*1240*/  ISETP.GE.U32.AND P1, PT, R4, R9, PT ;  /* 0x000000090400720c */ /* 0x000fda0003f26070 */
[----:B------:R-:W-:Y:S02]  /*1250*/  @P1 IMAD.IADD R4, R4, 0x1, -R9 ;  /* 0x0000000104041824 */ /* 0x000fe400078e0a09 */
[----:B------:R-:W-:-:S03]  /*1260*/  @P1 VIADD R15, R15, 0x1 ;  /* 0x000000010f0f1836 */ /* 0x000fc60000000000 */
[----:B------:R-:W-:Y:S01]  /*1270*/  ISETP.GE.U32.AND P2, PT, R4, R9, PT ;  /* 0x000000090400720c */ /* 0x000fe20003f46070 */
[----:B------:R-:W-:-:S04]  /*1280*/  IMAD.MOV.U32 R4, RZ, RZ, RZ ;  /* 0x000000ffff047224 */ /* 0x000fc800078e00ff */
[----:B------:R-:W-:-:S08]  /*1290*/  IMAD.HI.U32 R4, R5, R17, R4 ;  /* 0x0000001105047227 */ /* 0x000fd000078e0004 */
[----:B------:R-:W-:Y:S02]  /*12a0*/  @P2 IADD3 R15, R15, 0x1, RZ ;  /* 0x000000010f0f2810 */ /* 0x000fe40007ffe0ff */
[----:B------:R-:W-:Y:S02]  /*12b0*/  @!P3 LOP3.LUT R15, RZ, R9, RZ, 0x33, !PT ;  /* 0x00000009ff0fb212 */ /* 0x000fe400078e33ff */
[----:B------:R-:W-:-:S03]  /*12c0*/  ISETP.NE.U32.AND P3, PT, R12, RZ, PT ;  /* 0x000000ff0c00720c */ /* 0x000fc60003f65070 */
[----:B------:R-:W-:-:S04]  /*12d0*/  IMAD.HI.U32 R16, R4, R15, RZ ;  /* 0x0000000f04107227 */ /* 0x000fc800078e00ff */
[----:B------:R-:W-:Y:S01]  /*12e0*/  VIADD R4, R18, 0xffffffe ;  /* 0x0ffffffe12047836 */ /* 0x000fe20000000000 */
[----:B------:R-:W-:Y:S01]  /*12f0*/  IADD3 R17, -R16, RZ, RZ ;  /* 0x000000ff10117210 */ /* 0x000fe20007ffe1ff */
[----:B------:R-:W0:Y:S02]  /*1300*/  LDC R18, c[0x0][R10+0x274] ;  /* 0x00009d000a127b82 */ /* 0x000e240000000800 */
[----:B------:R1:W2:Y:S02]  /*1310*/  F2I.FTZ.U32.TRUNC.NTZ R5, R4 ;  /* 0x0000000400057305 */ /* 0x0002a4000021f000 */
[----:B------:R-:W-:-:S05]  /*1320*/  IMAD R17, R12, R17, R15 ;  /* 0x000000110c117224 */ /* 0x000fca00078e020f */
[----:B------:R-:W-:Y:S01]  /*1330*/  ISETP.GE.U32.AND P1, PT, R17, R12, PT ;  /* 0x0000000c1100720c */ /* 0x000fe20003f26070 */
[----:B-1----:R-:W-:-:S12]  /*1340*/  HFMA2.MMA R4, -RZ, RZ, 0, 0 ;  /* 0x00000000ff047435 */ /* 0x002fd800000001ff */
[----:B------:R-:W-:Y:S02]  /*1350*/  @P1 IADD3 R17, -R12, R17, RZ ;  /* 0x000000110c111210 */ /* 0x000fe40007ffe1ff */
[----:B------:R-:W-:Y:S02]  /*1360*/  @P1 IADD3 R16, R16, 0x1, RZ ;  /* 0x0000000110101810 */ /* 0x000fe40007ffe0ff */
[----:B------:R-:W-:Y:S01]  /*1370*/  ISETP.GE.U32.AND P2, PT, R17, R12, PT ;  /* 0x0000000c1100720c */ /* 0x000fe20003f46070 */
[----:B------:R-:W-:-:S04]  /*1380*/  IMAD.MOV R17, RZ, RZ, -R13 ;  /* 0x000000ffff117224 */ /* 0x000fc800078e0a0d */
[----:B--2---:R-:W-:-:S04]  /*1390*/  IMAD R17, R17, R5, RZ ;  /* 0x0000000511117224 */ /* 0x004fc800078e02ff */
[----:B------:R-:W-:Y:S02]  /*13a0*/  IMAD.HI.U32 R17, R5, R17, R4 ;  /* 0x0000001105117227 */ /* 0x000fe400078e0004 */
[----:B------:R-:W1:Y:S02]  /*13b0*/  LDC R5, c[0x0][R10+0x27c] ;  /* 0x00009f000a057b82 */ /* 0x000e640000000800 */
[----:B------:R-:W-:Y:S01]  /*13c0*/  @P2 VIADD R16, R16, 0x1 ;  /* 0x0000000110102836 */ /* 0x000fe20000000000 */
[----:B------:R-:W-:Y:S02]  /*13d0*/  @!P3 LOP3.LUT R16, RZ, R12, RZ, 0x33, !PT ;  /* 0x0000000cff10b212 */ /* 0x000fe400078e33ff */
[----:B------:R-:W-:-:S03]  /*13e0*/  ISETP.NE.U32.AND P3, PT, R13, RZ, PT ;  /* 0x000000ff0d00720c */ /* 0x000fc60003f65070 */
[----:B------:R-:W-:Y:S02]  /*13f0*/  IMAD.HI.U32 R20, R17, R16, RZ ;  /* 0x0000001011147227 */ /* 0x000fe400078e00ff */
[----:B------:R-:W2:Y:S02]  /*1400*/  LDC R17, c[0x0][R10+0x278] ;  /* 0x00009e000a117b82 */ /* 0x000ea40000000800 */
[----:B------:R-:W-:-:S04]  /*1410*/  IMAD.MOV R4, RZ, RZ, -R20 ;  /* 0x000000ffff047224 */ /* 0x000fc800078e0a14 */
[----:B------:R-:W-:-:S05]  /*1420*/  IMAD R4, R13, R4, R16 ;  /* 0x000000040d047224 */ /* 0x000fca00078e0210 */
[----:B------:R-:W-:-:S13]  /*1430*/  ISETP.GE.U32.AND P1, PT, R4, R13, PT ;  /* 0x0000000d0400720c */ /* 0x000fda0003f26070 */
[----:B------:R-:W-:Y:S01]  /*1440*/  @P1 IADD3 R4, -R13, R4, RZ ;  /* 0x000000040d041210 */ /* 0x000fe20007ffe1ff */
[----:B------:R-:W-:Y:S01]  /*1450*/  @P1 VIADD R20, R20, 0x1 ;  /* 0x0000000114141836 */ /* 0x000fe20000000000 */
[----:B------:R-:W-:Y:S02]  /*1460*/  ISETP.NE.AND P1, PT, R8, RZ, PT ;  /* 0x000000ff0800720c */ /* 0x000fe40003f25270 */
[----:B------:R-:W-:Y:S01]  /*1470*/  ISETP.GE.U32.AND P2, PT, R4, R13, PT ;  /* 0x0000000d0400720c */ /* 0x000fe20003f46070 */
[----:B------:R-:W-:-:S04]  /*1480*/  IMAD.MOV R4, RZ, RZ, -R14 ;  /* 0x000000ffff047224 */ /* 0x000fc800078e0a0e */
[----:B------:R-:W-:Y:S01]  /*1490*/  IMAD R4, R11, R4, R6 ;  /* 0x000000040b047224 */ /* 0x000fe200078e0206 */
[----:B------:R-:W-:-:S03]  /*14a0*/  IADD3 R6, -R15, RZ, RZ ;  /* 0x000000ff0f067210 */ /* 0x000fc60007ffe1ff */
[----:B-1----:R-:W-:Y:S02]  /*14b0*/  IMAD R4, R4, R5, R19 ;  /* 0x0000000504047224 */ /* 0x002fe400078e0213 */
[----:B------:R-:W-:Y:S02]  /*14c0*/  IMAD.MOV R5, RZ, RZ, -R16 ;  /* 0x000000ffff057224 */ /* 0x000fe400078e0a10 */
[----:B------:R-:W-:Y:S01]  /*14d0*/  @P2 IADD3 R20, R20, 0x1, RZ ;  /* 0x0000000114142810 */ /* 0x000fe20007ffe0ff */
[----:B------:R-:W-:Y:S01]  /*14e0*/  IMAD R9, R9, R6, R14 ;  /* 0x0000000609097224 */ /* 0x000fe200078e020e */
[----:B------:R-:W-:Y:S01]  /*14f0*/  @!P3 LOP3.LUT R20, RZ, R13, RZ, 0x33, !PT ;  /* 0x0000000dff14b212 */ /* 0x000fe200078e33ff */
[----:B------:R-:W-:Y:S02]  /*1500*/  IMAD R15, R12, R5, R15 ;  /* 0x000000050c0f7224 */ /* 0x000fe400078e020f */
[----:B--2---:R-:W-:Y:S02]  /*1510*/  IMAD R4, R9, R17, R4 ;  /* 0x0000001109047224 */ /* 0x004fe400078e0204 */
[----:B------:R-:W-:-:S02]  /*1520*/  IMAD.MOV R5, RZ, RZ, -R20 ;  /* 0x000000ffff057224 */ /* 0x000fc400078e0a14 */
[----:B0-----:R-:W-:Y:S02]  /*1530*/  IMAD R4, R15, R18, R4 ;  /* 0x000000120f047224 */ /* 0x001fe400078e0204 */
[----:B------:R-:W-:Y:S02]  /*1540*/  IMAD R13, R13, R5, R16 ;  /* 0x000000050d0d7224 */ /* 0x000fe400078e0210 */
[----:B------:R-:W-:Y:S02]  /*1550*/  IMAD.MOV.U32 R6, RZ, RZ, R20 ;  /* 0x000000ffff067224 */ /* 0x000fe400078e0014 */
[----:B---3--:R-:W-:Y:S01]  /*1560*/  IMAD R19, R13, R21, R4 ;  /* 0x000000150d137224 */ /* 0x008fe200078e0204 */
[----:B------:R-:W-:Y:S06]  /*1570*/  @P1 BRA `(.L_x_880) ;  /* 0xfffffff800701947 */ /* 0x000fec000383ffff */
[----:B------:R-:W-:Y:S05]  /*1580*/  BSYNC B1 ;  /* 0x0000000000017941 */ /* 0x000fea0003800000 */
.L_x_879:
[----:B------:R-:W-:Y:S05]  /*1590*/  @!P0 BRA `(.L_x_878) ;  /* 0x0000000400388947 */ /* 0x000fea0003800000 */
[----:B------:R-:W-:Y:S01]  /*15a0*/  IADD3 R4, R7, -0x1, RZ ;  /* 0xffffffff07047810 */ /* 0x000fe20007ffe0ff */
[----:B------:R-:W-:-:S03]  /*15b0*/  UMOV UR4, 0xd8 ;  /* 0x000000d800047882 */ /* 0x000fc60000000000 */
[----:B------:R-:W-:-:S04]  /*15c0*/  LEA R4, R4, UR4, 0x2 ;  /* 0x0000000404047c11 */ /* 0x000fc8000f8e10ff */
        /* <DEDUP_REMOVED lines=31> */
[----:B0-----:R-:W-:Y:S02]  /*17c0*/  IADD3 R6, R5, 0xffffffe, RZ ;  /* 0x0ffffffe05067810 */ /* 0x001fe40007ffe0ff */
[----:B------:R-:W0:Y:S04]  /*17d0*/  LDC R5, c[0x0][R4+0x278] ;  /* 0x00009e0004057b82 */ /* 0x000e280000000800 */
[----:B------:R1:W2:Y:S02]  /*17e0*/  F2I.FTZ.U32.TRUNC.NTZ R7, R6 ;  /* 0x0000000600077305 */ /* 0x0002a4000021f000 */
[----:B-1----:R-:W-:Y:S01]  /*17f0*/  HFMA2.MMA R6, -RZ, RZ, 0, 0 ;  /* 0x00000000ff067435 */ /* 0x002fe200000001ff */
[----:B--2---:R-:W-:-:S09]  /*1800*/  IMAD R11, R11, R7, RZ ;  /* 0x000000070b0b7224 */ /* 0x004fd200078e02ff */
[----:B------:R-:W-:-:S06]  /*1810*/  IMAD.HI.U32 R10, R7, R11, R6 ;  /* 0x0000000b070a7227 */ /* 0x000fcc00078e0006 */
        /* <DEDUP_REMOVED lines=11> */
[----:B------:R-:W-:-:S04]  /*18d0*/  IMAD R8, R8, R7, R9 ;  /* 0x0000000708087224 */ /* 0x000fc800078e0209 */
[----:B0-----:R-:W-:Y:S01]  /*18e0*/  IMAD R19, R8, R5, R19 ;  /* 0x0000000508137224 */ /* 0x001fe200078e0213 */
        /* <DEDUP_REMOVED lines=9> */
[----:B-1----:R-:W-:Y:S01]  /*1980*/  MOV R8, RZ ;  /* 0x000000ff00087202 */ /* 0x002fe20000000f00 */
[----:B--2---:R-:W-:-:S04]  /*1990*/  IMAD R7, R7, R9, RZ ;  /* 0x0000000907077224 */ /* 0x004fc800078e02ff */
        /* <DEDUP_REMOVED lines=11> */
[----:B------:R-:W-:-:S04]  /*1a50*/  IMAD R6, R3, R7, R6 ;  /* 0x0000000703067224 */ /* 0x000fc800078e0206 */
[----:B0-----:R-:W-:Y:S01]  /*1a60*/  IMAD R19, R6, R5, R19 ;  /* 0x0000000506137224 */ /* 0x001fe200078e0213 */
[----:B------:R-:W-:-:S07]  /*1a70*/  MOV R6, R9 ;  /* 0x0000000900067202 */ /* 0x000fce0000000f00 */
.L_x_878:
[----:B------:R-:W-:Y:S02]  /*1a80*/  ULDC UR4, c[0x0][0x354] ;  /* 0x0000d50000047ab9 */ /* 0x000fe40000000800 */
[----:B------:R-:W-:-:S07]  /*1a90*/  IMAD R19, R6, UR4, R19 ;  /* 0x0000000406137c24 */ /* 0x000fce000f8e0213 */
.L_x_874:
[----:B------:R-:W-:Y:S05]  /*1aa0*/  BSYNC B0 ;  /* 0x0000000000007941 */ /* 0x000fea0003800000 */
.L_x_873:
[----:B------:R-:W-:Y:S01]  /*1ab0*/  VIMNMX R0, R0, 0x4, PT ;  /* 0x0000000400007848 */ /* 0x000fe20003fe0100 */
[----:B------:R-:W-:Y:S01]  /*1ac0*/  BSSY B0, `(.L_x_881) ;  /* 0x0000199000007945 */ /* 0x000fe20003800000 */
[----:B------:R-:W-:Y:S02]  /*1ad0*/  IMAD.MOV.U32 R15, RZ, RZ, RZ ;  /* 0x000000ffff0f7224 */ /* 0x000fe400078e00ff */
[----:B------:R-:W-:-:S13]  /*1ae0*/  ISETP.GE.AND P0, PT, R0, 0x2, PT ;  /* 0x000000020000780c */ /* 0x000fda0003f06270 */
[----:B------:R-:W-:Y:S05]  /*1af0*/  @!P0 BRA `(.L_x_882) ;  /* 0x0000001800548947 */ /* 0x000fea0003800000 */
[----:B------:R-:W0:Y:S01]  /*1b00*/  LDC R4, c[0x0][0x2e0] ;  /* 0x0000b800ff047b82 */ /* 0x000e220000000800 */
[----:B------:R-:W-:Y:S01]  /*1b10*/  IADD3 R15, R2, 0x1, RZ ;  /* 0x00000001020f7810 */ /* 0x000fe20007ffe0ff */
[----:B------:R-:W-:Y:S01]  /*1b20*/  HFMA2.MMA R28, -RZ, RZ, 0, 0 ;  /* 0x00000000ff1c7435 */ /* 0x000fe200000001ff */
[----:B------:R-:W-:-:S03]  /*1b30*/  IMAD.MOV.U32 R6, RZ, RZ, RZ ;  /* 0x000000ffff067224 */ /* 0x000fc600078e00ff */
[----:B------:R-:W-:Y:S01]  /*1b40*/  IMAD.MOV.U32 R3, RZ, RZ, R15 ;  /* 0x000000ffff037224 */ /* 0x000fe200078e000f */
        /* <DEDUP_REMOVED lines=10> */
[----:B------:R-:W-:Y:S02]  /*1bf0*/  ISETP.GE.U32.AND P1, PT, R3, 0x3, PT ;  /* 0x000000030300780c */ /* 0x000fe40003f26070 */
[----:B------:R-:W-:Y:S02]  /*1c00*/  LOP3.LUT R7, R4, 0x3, RZ, 0xc0, !PT ;  /* 0x0000000304077812 */ /* 0x000fe400078ec0ff */
[----:B------:R-:W-:Y:S02]  /*1c10*/  MOV R3, R15 ;  /* 0x0000000f00037202 */ /* 0x000fe40000000f00 */
[----:B------:R-:W-:-:S07]  /*1c20*/  ISETP.NE.AND P0, PT, R7, RZ, PT ;  /* 0x000000ff0700720c */ /* 0x000fce0003f05270 */
[----:B------:R-:W-:Y:S06]  /*1c30*/  @!P1 BRA `(.L_x_884) ;  /* 0x0000000400a09947 */ /* 0x000fec0003800000 */
[----:B------:R-:W-:Y:S01]  /*1c40*/  BSSY B1, `(.L_x_884) ;  /* 0x0000067000017945 */ /* 0x000fe20003800000 */
[----:B------:R-:W-:Y:S01]  /*1c50*/  IADD3 R9, R4, -R7, RZ ;  /* 0x8000000704097210 */ /* 0x000fe20007ffe0ff */
[----:B------:R-:W-:Y:S01]  /*1c60*/  IMAD.MOV.U32 R28, RZ, RZ, RZ ;  /* 0x000000ffff1c7224 */ /* 0x000fe200078e00ff */
[----:B------:R-:W-:-:S07]  /*1c70*/  MOV R3, R15 ;  /* 0x0000000f00037202 */ /* 0x000fce0000000f00 */
.L_x_885:
[C---:B------:R-:W-:Y:S01]  /*1c80*/  VIADD R11, R8.reuse, 0xffffffff ;  /* 0xffffffff080b7836 */ /* 0x040fe20000000000 */
[----:B------:R-:W-:Y:S02]  /*1c90*/  IADD3 R9, R9, -0x4, RZ ;  /* 0xfffffffc09097810 */ /* 0x000fe40007ffe0ff */
[----:B------:R-:W-:Y:S02]  /*1ca0*/  IADD3 R8, R8, -0x4, RZ ;  /* 0xfffffffc08087810 */ /* 0x000fe40007ffe0ff */
[----:B------:R-:W-:-:S04]  /*1cb0*/  SHF.L.U32 R11, R11, 0x2, RZ ;  /* 0x000000020b0b7819 */ /* 0x000fc800000006ff */
        /* <DEDUP_REMOVED lines=9> */
[----:B-1----:R-:W-:Y:S01]  /*1d50*/  MUFU.RCP R18, R18 ;  /* 0x0000001200127308 */ /* 0x002fe20000001000 */
[----:B0-----:R-:W-:-:S02]  /*1d60*/  VIADD R4, R14, 0xffffffe ;  /* 0x0ffffffe0e047836 */ /* 0x001fc40000000000 */
[----:B------:R-:W0:Y:S05]  /*1d70*/  LDC R14, c[0x0][R11+0x20c] ;  /* 0x000083000b0e7b82 */ /* 0x000e2a0000000800 */
[----:B------:R1:W4:Y:S02]  /*1d80*/  F2I.FTZ.U32.TRUNC.NTZ R5, R4 ;  /* 0x0000000400057305 */ /* 0x000324000021f000 */
[----:B-1----:R-:W-:Y:S02]  /*1d90*/  IMAD.MOV.U32 R4, RZ, RZ, RZ ;  /* 0x000000ffff047224 */ /* 0x002fe400078e00ff */
[----:B----4-:R-:W-:-:S04]  /*1da0*/  IMAD R13, R13, R5, RZ ;  /* 0x000000050d0d7224 */ /* 0x010fc800078e02ff */
[----:B------:R-:W-:Y:S02]  /*1db0*/  IMAD.HI.U32 R16, R5, R13, R4 ;  /* 0x0000000d05107227 */ /* 0x000fe400078e0004 */
[----:B------:R-:W1:Y:S02]  /*1dc0*/  LDC R13, c[0x0][R11+0x210] ;  /* 0x000084000b0d7b82 */ /* 0x000e640000000800 */
[----:B------:R-:W-:Y:S02]  /*1dd0*/  VIADD R4, R18, 0xffffffe ;  /* 0x0ffffffe12047836 */ /* 0x000fe40000000000 */
[----:B------:R-:W-:Y:S02]  /*1de0*/  IMAD.HI.U32 R17, R16, R3, RZ ;  /* 0x0000000310117227 */ /* 0x000fe400078e00ff */
[----:B------:R4:W5:Y:S03]  /*1df0*/  F2I.FTZ.U32.TRUNC.NTZ R5, R4 ;  /* 0x0000000400057305 */ /* 0x000966000021f000 */
[----:B------:R-:W-:-:S05]  /*1e00*/  IADD3 R21, -R17, RZ, RZ ;  /* 0x000000ff11157210 */ /* 0x000fca0007ffe1ff */
[----:B------:R-:W-:Y:S02]  /*1e10*/  IMAD R21, R12, R21, R3 ;  /* 0x000000150c157224 */ /* 0x000fe400078e0203 */
[----:B----4-:R-:W-:-:S03]  /*1e20*/  IMAD.MOV.U32 R4, RZ, RZ, RZ ;  /* 0x000000ffff047224 */ /* 0x010fc600078e00ff */
[----:B------:R-:W-:Y:S01]  /*1e30*/  ISETP.GE.U32.AND P1, PT, R21, R12, PT ;  /* 0x0000000c1500720c */ /* 0x000fe20003f26070 */
[----:B0-----:R-:W-:-:S12]  /*1e40*/  IMAD.MOV R23, RZ, RZ, -R14 ;  /* 0x000000ffff177224 */ /* 0x001fd800078e0a0e */
[----:B------:R-:W-:Y:S02]  /*1e50*/  @P1 IADD3 R21, -R12, R21, RZ ;  /* 0x000000150c151210 */ /* 0x000fe40007ffe1ff */
[----:B------:R-:W-:Y:S02]  /*1e60*/  @P1 IADD3 R17, R17, 0x1, RZ ;  /* 0x0000000111111810 */ /* 0x000fe40007ffe0ff */
[----:B------:R-:W-:Y:S01]  /*1e70*/  ISETP.GE.U32.AND P2, PT, R21, R12, PT ;  /* 0x0000000c1500720c */ /* 0x000fe20003f46070 */
[----:B------:R-:W-:-:S04]  /*1e80*/  IMAD.MOV R21, RZ, RZ, -R10 ;  /* 0x000000ffff157224 */ /* 0x000fc800078e0a0a */
[----:B-----5:R-:W-:-:S04]  /*1e90*/  IMAD R21, R21, R5, RZ ;  /* 0x0000000515157224 */ /* 0x020fc800078e02ff */
[----:B------:R-:W-:Y:S01]  /*1ea0*/  IMAD.HI.U32 R16, R5, R21, R4 ;  /* 0x0000001505107227 */ /* 0x000fe200078e0004 */
[----:B-1----:R-:W0:Y:S03]  /*1eb0*/  I2F.U32.RP R18, R13 ;  /* 0x0000000d00127306 */ /* 0x002e260000209000 */
[----:B------:R-:W-:Y:S02]  /*1ec0*/  @P2 IADD3 R17, R17, 0x1, RZ ;  /* 0x0000000111112810 */ /* 0x000fe40007ffe0ff */
[----:B------:R-:W-:Y:S02]  /*1ed0*/  @!P3 LOP3.LUT R17, RZ, R12, RZ, 0x33, !PT ;  /* 0x0000000cff11b212 */ /* 0x000fe400078e33ff */
[----:B------:R-:W-:-:S03]  /*1ee0*/  ISETP.NE.U32.AND P3, PT, R10, RZ, PT ;  /* 0x000000ff0a00720c */ /* 0x000fc60003f65070 */
[----:B------:R-:W-:-:S04]  /*1ef0*/  IMAD.HI.U32 R16, R16, R17, RZ ;  /* 0x0000001110107227 */ /* 0x000fc800078e00ff */
[----:B------:R-:W-:Y:S01]  /*1f00*/  IMAD.MOV R21, RZ, RZ, -R16 ;  /* 0x000000ffff157224 */ /* 0x000fe200078e0a10 */
[----:B0-----:R-:W0:Y:S03]  /*1f10*/  MUFU.RCP R18, R18 ;  /* 0x0000001200127308 */ /* 0x001e260000001000 */
[----:B------:R-:W-:-:S05]  /*1f20*/  IMAD R21, R10, R21, R17 ;  /* 0x000000150a157224 */ /* 0x000fca00078e0211 */
[----:B------:R-:W-:Y:S02]  /*1f30*/  ISETP.GE.U32.AND P1, PT, R21, R10, PT ;  /* 0x0000000a1500720c */ /* 0x000fe40003f26070 */
[----:B0-----:R-:W-:-:S11]  /*1f40*/  IADD3 R4, R18, 0xffffffe, RZ ;  /* 0x0ffffffe12047810 */ /* 0x001fd60007ffe0ff */
[----:B------:R-:W-:Y:S01]  /*1f50*/  @P1 IMAD.IADD R21, R21, 0x1, -R10 ;  /* 0x0000000115151824 */ /* 0x000fe200078e0a0a */
[----:B------:R-:W0:Y:S01]  /*1f60*/  I2F.U32.RP R18, R14 ;  /* 0x0000000e00127306 */ /* 0x000e220000209000 */
[----:B------:R-:W-:-:S03]  /*1f70*/  @P1 VIADD R16, R16, 0x1 ;  /* 0x0000000110101836 */ /* 0x000fc60000000000 */
[----:B------:R-:W-:Y:S02]  /*1f80*/  ISETP.GE.U32.AND P2, PT, R21, R10, PT ;  /* 0x0000000a1500720c */ /* 0x000fe40003f46070 */
[----:B------:R-:W-:Y:S02]  /*1f90*/  IADD3 R21, RZ, -R13, RZ ;  /* 0x8000000dff157210 */ /* 0x000fe40007ffe0ff */
[----:B------:R1:W4:Y:S08]  /*1fa0*/  F2I.FTZ.U32.TRUNC.NTZ R5, R4 ;  /* 0x0000000400057305 */ /* 0x000330000021f000 */
[----:B0-----:R-:W0:Y:S01]  /*1fb0*/  MUFU.RCP R18, R18 ;  /* 0x0000001200127308 */ /* 0x001e220000001000 */
[----:B-1----:R-:W-:Y:S01]  /*1fc0*/  IMAD.MOV.U32 R4, RZ, RZ, RZ ;  /* 0x000000ffff047224 */ /* 0x002fe200078e00ff */
[----:B------:R-:W-:-:S02]  /*1fd0*/  @P2 IADD3 R16, R16, 0x1, RZ ;  /* 0x0000000110102810 */ /* 0x000fc40007ffe0ff */
[----:B------:R-:W-:Y:S02]  /*1fe0*/  @!P3 LOP3.LUT R16, RZ, R10, RZ, 0x33, !PT ;  /* 0x0000000aff10b212 */ /* 0x000fe400078e33ff */
[----:B------:R-:W-:Y:S01]  /*1ff0*/  ISETP.NE.U32.AND P3, PT, R13, RZ, PT ;  /* 0x000000ff0d00720c */ /* 0x000fe20003f65070 */
[----:B----4-:R-:W-:-:S04]  /*2000*/  IMAD R21, R21, R5, RZ ;  /* 0x0000000515157224 */ /* 0x010fc800078e02ff */
[----:B------:R-:W-:-:S06]  /*2010*/  IMAD.HI.U32 R5, R5, R21, R4 ;  /* 0x0000001505057227 */ /* 0x000fcc00078e0004 */
[----:B------:R-:W-:-:S04]  /*2020*/  IMAD.HI.U32 R21, R5, R16, RZ ;  /* 0x0000001005157227 */ /* 0x000fc800078e00ff */
[----:B0-----:R-:W-:Y:S01]  /*2030*/  VIADD R5, R18, 0xffffffe ;  /* 0x0ffffffe12057836 */ /* 0x001fe20000000000 */
[----:B------:R-:W-:Y:S01]  /*2040*/  IADD3 R4, -R21, RZ, RZ ;  /* 0x000000ff15047210 */ /* 0x000fe20007ffe1ff */
[----:B------:R-:W0:Y:S04]  /*2050*/  LDC R18, c[0x0][R11+0x278] ;  /* 0x00009e000b127b82 */ /* 0x000e280000000800 */
[----:B------:R-:W-:Y:S01]  /*2060*/  IMAD R4, R13, R4, R16 ;  /* 0x000000040d047224 */ /* 0x000fe200078e0210 */
[----:B------:R-:W1:Y:S04]  /*2070*/  F2I.FTZ.U32.TRUNC.NTZ R5, R5 ;  /* 0x0000000500057305 */ /* 0x000e68000021f000 */
[----:B------:R-:W-:Y:S01]  /*2080*/  ISETP.GE.U32.AND P1, PT, R4, R13, PT ;  /* 0x0000000d0400720c */ /* 0x000fe20003f26070 */
[----:B-1----:R-:W-:-:S12]  /*2090*/  IMAD R23, R23, R5, RZ ;  /* 0x0000000517177224 */ /* 0x002fd800078e02ff */
[----:B------:R-:W-:Y:S02]  /*20a0*/  @P1 IADD3 R4, -R13, R4, RZ ;  /* 0x000000040d041210 */ /* 0x000fe40007ffe1ff */
[----:B------:R-:W-:Y:S02]  /*20b0*/  @P1 IADD3 R21, R21, 0x1, RZ ;  /* 0x0000000115151810 */ /* 0x000fe40007ffe0ff */
[----:B------:R-:W-:Y:S01]  /*20c0*/  ISETP.GE.U32.AND P2, PT, R4, R13, PT ;  /* 0x0000000d0400720c */ /* 0x000fe20003f46070 */
[----:B------:R-:W-:-:S10]  /*20d0*/  HFMA2.MMA R4, -RZ, RZ, 0, 0 ;  /* 0x00000000ff047435 */ /* 0x000fd400000001ff */
[----:B------:R-:W-:Y:S02]  /*20e0*/  IMAD.HI.U32 R4, R5, R23, R4 ;  /* 0x0000001705047227 */ /* 0x000fe400078e0004 */
[----:B------:R-:W1:Y:S02]  /*20f0*/  LDC R5, c[0x0][R11+0x27c] ;  /* 0x00009f000b057b82 */ /* 0x000e640000000800 */
[----:B------:R-:W-:Y:S01]  /*2100*/  @P2 VIADD R21, R21, 0x1 ;  /* 0x0000000115152836 */ /* 0x000fe20000000000 */
[----:B------:R-:W-:Y:S02]  /*2110*/  @!P3 LOP3.LUT R21, RZ, R13, RZ, 0x33, !PT ;  /* 0x0000000dff15b212 */ /* 0x000fe400078e33ff */
[----:B------:R-:W-:-:S03]  /*2120*/  ISETP.NE.U32.AND P3, PT, R14, RZ, PT ;  /* 0x000000ff0e00720c */ /* 0x000fc60003f65070 */
[----:B------:R-:W-:-:S04]  /*2130*/  IMAD.HI.U32 R4, R4, R21, RZ ;  /* 0x0000001504047227 */ /* 0x000fc800078e00ff */
        /* <DEDUP_REMOVED lines=16> */
[----:B0-----:R-:W-:Y:S02]  /*2240*/  IMAD R3, R10, R18, R3 ;  /* 0x000000120a037224 */ /* 0x001fe400078e0203 */
[----:B------:R-:W-:-:S02]  /*2250*/  IMAD.MOV R5, RZ, RZ, -R4 ;  /* 0x000000ffff057224 */ /* 0x000fc400078e0a04 */
[----:B--2---:R-:W-:Y:S02]  /*2260*/  IMAD R3, R16, R20, R3 ;  /* 0x0000001410037224 */ /* 0x004fe400078e0203 */
[----:B------:R-:W-:-:S04]  /*2270*/  IMAD R14, R14, R5, R21 ;  /* 0x000000050e0e7224 */ /* 0x000fc800078e0215 */
[----:B---3--:R-:W-:Y:S02]  /*2280*/  IMAD R28, R14, R22, R3 ;  /* 0x000000160e1c7224 */ /* 0x008fe400078e0203 */
[----:B------:R-:W-:Y:S01]  /*2290*/  IMAD.MOV.U32 R3, RZ, RZ, R4 ;  /* 0x000000ffff037224 */ /* 0x000fe200078e0004 */
[----:B------:R-:W-:Y:S06]  /*22a0*/  @P1 BRA `(.L_x_885) ;  /* 0xfffffff800741947 */ /* 0x000fec000383ffff */
[----:B------:R-:W-:Y:S05]  /*22b0*/  BSYNC B1 ;  /* 0x0000000000017941 */ /* 0x000fea0003800000 */
.L_x_884:
[----:B------:R-:W-:Y:S05]  /*22c0*/  @!P0 BRA `(.L_x_883) ;  /* 0x0000000400388947 */ /* 0x000fea0003800000 */
[----:B------:R-:W-:-:S05]  /*22d0*/  IADD3 R4, R8, -0x1, RZ ;  /* 0xffffffff08047810 */ /* 0x000fca0007ffe0ff */
[----:B------:R-:W-:-:S04]  /*22e0*/  IMAD.SHL.U32 R4, R4, 0x4, RZ ;  /* 0x0000000404047824 */ /* 0x000fc800078e00ff */
        /* <DEDUP_REMOVED lines=24> */
[----:B------:R-:W-:Y:S01]  /*2470*/  MOV R3, R12 ;  /* 0x0000000c00037202 */ /* 0x000fe20000000f00 */
[----:B------:R-:W-:Y:S06]  /*2480*/  @!P0 BRA `(.L_x_883) ;  /* 0x0000000000c88947 */ /* 0x000fec0003800000 */
[----:B------:R-:W0:Y:S02]  /*2490*/  LDC R3, c[0x0][R4+0x214] ;  /* 0x0000850004037b82 */ /* 0x000e240000000800 */
[----:B0-----:R-:W0:Y:S01]  /*24a0*/  I2F.U32.RP R5, R3 ;  /* 0x0000000300057306 */ /* 0x001e220000209000 */
[----:B------:R-:W-:Y:S02]  /*24b0*/  IADD3 R11, RZ, -R3, RZ ;  /* 0x80000003ff0b7210 */ /* 0x000fe40007ffe0ff */
[----:B------:R-:W-:-:S05]  /*24c0*/  ISETP.NE.U32.AND P2, PT, R3, RZ, PT ;  /* 0x000000ff0300720c */ /* 0x000fca0003f45070 */
[----:B0-----:R-:W0:Y:S02]  /*24d0*/  MUFU.RCP R5, R5 ;  /* 0x0000000500057308 */ /* 0x001e240000001000 */
[----:B0-----:R-:W-:-:S06]  /*24e0*/  VIADD R8, R5, 0xffffffe ;  /* 0x0ffffffe05087836 */ /* 0x001fcc0000000000 */
[----:B------:R0:W1:Y:S02]  /*24f0*/  F2I.FTZ.U32.TRUNC.NTZ R9, R8 ;  /* 0x0000000800097305 */ /* 0x000064000021f000 */
[----:B0-----:R-:W-:Y:S02]  /*2500*/  IMAD.MOV.U32 R8, RZ, RZ, RZ ;  /* 0x000000ffff087224 */ /* 0x001fe400078e00ff */
[----:B-1----:R-:W-:-:S04]  /*2510*/  IMAD R11, R11, R9, RZ ;  /* 0x000000090b0b7224 */ /* 0x002fc800078e02ff */
[----:B------:R-:W-:Y:S02]  /*2520*/  IMAD.HI.U32 R9, R9, R11, R8 ;  /* 0x0000000b09097227 */ /* 0x000fe400078e0008 */
[----:B------:R-:W0:Y:S04]  /*2530*/  LDC R11, c[0x0][R4+0x278] ;  /* 0x00009e00040b7b82 */ /* 0x000e280000000800 */
        /* <DEDUP_REMOVED lines=11> */
[----:B------:R-:W-:Y:S02]  /*25f0*/  IMAD R5, R3, R5, R12 ;  /* 0x0000000503057224 */ /* 0x000fe400078e020c */
[----:B------:R-:W-:Y:S02]  /*2600*/  IMAD.MOV.U32 R3, RZ, RZ, R9 ;  /* 0x000000ffff037224 */ /* 0x000fe400078e0009 */
        /* <DEDUP_REMOVED lines=26> */
.L_x_883:
[----:B------:R-:W0:Y:S01]  /*27b0*/  LDC R4, c[0x0][0x3b8] ;  /* 0x0000ee00ff047b82 */ /* 0x000e220000000800 */
[----:B------:R-:W-:Y:S02]  /*27c0*/  ULDC UR4, c[0x0][0x27c] ;  /* 0x00009f0000047ab9 */ /* 0x000fe40000000800 */
[----:B------:R-:W-:Y:S01]  /*27d0*/  IMAD R28, R3, UR4, R28 ;  /* 0x00000004031c7c24 */ /* 0x000fe2000f8e021c */
[----:B0-----:R-:W-:-:S13]  /*27e0*/  ISETP.GE.AND P0, PT, R4, 0x2, PT ;  /* 0x000000020400780c */ /* 0x001fda0003f06270 */
[----:B------:R-:W-:Y:S05]  /*27f0*/  @!P0 BRA `(.L_x_886) ;  /* 0x0000000c000c8947 */ /* 0x000fea0003800000 */
[----:B------:R-:W-:Y:S01]  /*2800*/  LOP3.LUT R3, RZ, R4, RZ, 0x33, !PT ;  /* 0x00000004ff037212 */ /* 0x000fe200078e33ff */
[----:B------:R-:W-:Y:S01]  /*2810*/  ULDC UR4, c[0x0][0x3b8] ;  /* 0x0000ee0000047ab9 */ /* 0x000fe20000000800 */
[----:B------:R-:W-:Y:S01]  /*2820*/  HFMA2.MMA R6, -RZ, RZ, 0, 0 ;  /* 0x00000000ff067435 */ /* 0x000fe200000001ff */
[----:B------:R-:W-:Y:S01]  /*2830*/  IMAD.U32 R7, RZ, RZ, UR4 ;  /* 0x00000004ff077e24 */ /* 0x000fe2000f8e00ff */
        /* <DEDUP_REMOVED lines=9> */
[----:B------:R-:W-:Y:S01]  /*28d0*/  IADD3 R8, R8, -R3, RZ ;  /* 0x8000000308087210 */ /* 0x000fe20007ffe0ff */
[----:B------:R-:W-:-:S07]  /*28e0*/  IMAD.MOV.U32 R6, RZ, RZ, RZ ;  /* 0x000000ffff067224 */ /* 0x000fce00078e00ff */
.L_x_888:
[C---:B------:R-:W-:Y:S01]  /*28f0*/  IADD3 R10, R7.reuse, -0x1, RZ ;  /* 0xffffffff070a7810 */ /* 0x040fe20007ffe0ff */
[----:B------:R-:W-:Y:S01]  /*2900*/  UMOV UR4, 0xd8 ;  /* 0x000000d800047882 */ /* 0x000fe20000000000 */
[----:B------:R-:W-:Y:S02]  /*2910*/  IADD3 R8, R8, -0x4, RZ ;  /* 0xfffffffc08087810 */ /* 0x000fe40007ffe0ff */
[----:B------:R-:W-:Y:S02]  /*2920*/  LEA R10, R10, UR4, 0x2 ;  /* 0x000000040a0a7c11 */ /* 0x000fe4000f8e10ff */
[----:B------:R-:W-:Y:S02]  /*2930*/  IADD3 R7, R7, -0x4, RZ ;  /* 0xfffffffc07077810 */ /* 0x000fe40007ffe0ff */
[----:B------:R-:W0:Y:S08]  /*2940*/  LDC R12, c[0x0][R10+0x218] ;  /* 0x000086000a0c7b82 */ /* 0x000e300000000800 */
[----:B------:R-:W1:Y:S08]  /*2950*/  LDC R9, c[0x0][R10+0x214] ;  /* 0x000085000a097b82 */ /* 0x000e700000000800 */
[----:B------:R-:W2:Y:S01]  /*2960*/  LDC R23, c[0x0][R10+0x270] ;  /* 0x00009c000a177b82 */ /* 0x000ea20000000800 */
[----:B0-----:R-:W0:Y:S01]  /*2970*/  I2F.U32.RP R13, R12 ;  /* 0x0000000c000d7306 */ /* 0x001e220000209000 */
[----:B------:R-:W-:-:S02]  /*2980*/  IADD3 R11, RZ, -R12, RZ ;  /* 0x8000000cff0b7210 */ /* 0x000fc40007ffe0ff */
[----:B------:R-:W-:-:S05]  /*2990*/  ISETP.NE.U32.AND P3, PT, R12, RZ, PT ;  /* 0x000000ff0c00720c */ /* 0x000fca0003f65070 */
[----:B-1----:R-:W1:Y:S08]  /*29a0*/  I2F.U32.RP R16, R9 ;  /* 0x0000000900107306 */ /* 0x002e700000209000 */
[----:B0-----:R-:W0:Y:S08]  /*29b0*/  MUFU.RCP R13, R13 ;  /* 0x0000000d000d7308 */ /* 0x001e300000001000 */
[----:B-1----:R-:W-:Y:S01]  /*29c0*/  MUFU.RCP R16, R16 ;  /* 0x0000001000107308 */ /* 0x002fe20000001000 */
[----:B0-----:R-:W-:-:S07]  /*29d0*/  VIADD R4, R13, 0xffffffe ;  /* 0x0ffffffe0d047836 */ /* 0x001fce0000000000 */
[----:B------:R0:W1:Y:S02]  /*29e0*/  F2I.FTZ.U32.TRUNC.NTZ R5, R4 ;  /* 0x0000000400057305 */ /* 0x000064000021f000 */
[----:B0-----:R-:W-:Y:S02]  /*29f0*/  IMAD.MOV.U32 R4, RZ, RZ, RZ ;  /* 0x000000ffff047224 */ /* 0x001fe400078e00ff */
[----:B-1----:R-:W-:-:S04]  /*2a00*/  IMAD R11, R11, R5, RZ ;  /* 0x000000050b0b7224 */ /* 0x002fc800078e02ff */
[----:B------:R-:W-:Y:S02]  /*2a10*/  IMAD.HI.U32 R14, R5, R11, R4 ;  /* 0x0000000b050e7227 */ /* 0x000fe400078e0004 */
[----:B------:R-:W0:Y:S02]  /*2a20*/  LDC R11, c[0x0][R10+0x210] ;  /* 0x000084000a0b7b82 */ /* 0x000e240000000800 */
[----:B------:R-:W-:Y:S02]  /*2a30*/  VIADD R4, R16, 0xffffffe ;  /* 0x0ffffffe10047836 */ /* 0x000fe40000000000 */
[----:B------:R-:W-:Y:S02]  /*2a40*/  IMAD.HI.U32 R14, R14, R15, RZ ;  /* 0x0000000f0e0e7227 */ /* 0x000fe400078e00ff */
[----:B------:R1:W3:Y:S03]  /*2a50*/  F2I.FTZ.U32.TRUNC.NTZ R5, R4 ;  /* 0x0000000400057305 */ /* 0x0002e6000021f000 */
[----:B------:R-:W-:-:S05]  /*2a60*/  IADD3 R13, -R14, RZ, RZ ;  /* 0x000000ff0e0d7210 */ /* 0x000fca0007ffe1ff */
[----:B------:R-:W-:Y:S02]  /*2a70*/  IMAD R13, R12, R13, R15 ;  /* 0x0000000d0c0d7224 */ /* 0x000fe400078e020f */
[----:B-1----:R-:W-:-:S03]  /*2a80*/  IMAD.MOV.U32 R4, RZ, RZ, RZ ;  /* 0x000000ffff047224 */ /* 0x002fc600078e00ff */
[----:B------:R-:W-:-:S13]  /*2a90*/  ISETP.GE.U32.AND P1, PT, R13, R12, PT ;  /* 0x0000000c0d00720c */ /* 0x000fda0003f26070 */
[----:B------:R-:W-:Y:S02]  /*2aa0*/  @P1 IADD3 R13, -R12, R13, RZ ;  /* 0x0000000d0c0d1210 */ /* 0x000fe40007ffe1ff */
[----:B------:R-:W-:Y:S02]  /*2ab0*/  @P1 IADD3 R14, R14, 0x1, RZ ;  /* 0x000000010e0e1810 */ /* 0x000fe40007ffe0ff */
[----:B------:R-:W-:Y:S01]  /*2ac0*/  ISETP.GE.U32.AND P2, PT, R13, R12, PT ;  /* 0x0000000c0d00720c */ /* 0x000fe20003f46070 */
[----:B------:R-:W-:-:S04]  /*2ad0*/  IMAD.MOV R13, RZ, RZ, -R9 ;  /* 0x000000ffff0d7224 */ /* 0x000fc800078e0a09 */
[----:B---3--:R-:W-:-:S04]  /*2ae0*/  IMAD R13, R13, R5, RZ ;  /* 0x000000050d0d7224 */ /* 0x008fc800078e02ff */
[----:B------:R-:W-:Y:S02]  /*2af0*/  IMAD.HI.U32 R5, R5, R13, R4 ;  /* 0x0000000d05057227 */ /* 0x000fe400078e0004 */
[----:B------:R-:W1:Y:S01]  /*2b00*/  LDC R13, c[0x0][R10+0x20c] ;  /* 0x000083000a0d7b82 */ /* 0x000e620000000800 */
[----:B0-----:R-:W0:Y:S01]  /*2b10*/  I2F.U32.RP R17, R11 ;  /* 0x0000000b00117306 */ /* 0x001e220000209000 */
        /* <DEDUP_REMOVED lines=9> */
[----:B------:R-:W-:Y:S02]  /*2bb0*/  @P1 IMAD.IADD R4, R4, 0x1, -R9 ;  /* 0x0000000104041824 */ /* 0x000fe400078e0a09 */
[----:B------:R-:W-:Y:S01]  /*2bc0*/  @P1 VIADD R16, R16, 0x1 ;  /* 0x0000000110101836 */ /* 0x000fe20000000000 */
[----:B------:R-:W0:Y:S02]  /*2bd0*/  F2I.FTZ.U32.TRUNC.NTZ R5, R5 ;  /* 0x0000000500057305 */ /* 0x000e24000021f000 */
[----:B------:R-:W-:Y:S02]  /*2be0*/  ISETP.GE.U32.AND P2, PT, R4, R9, PT ;  /* 0x000000090400720c */ /* 0x000fe40003f46070 */
[----:B------:R-:W-:-:S04]  /*2bf0*/  IADD3 R4, RZ, -R11, RZ ;  /* 0x8000000bff047210 */ /* 0x000fc80007ffe0ff */
[----:B-1----:R-:W1:Y:S07]  /*2c00*/  I2F.U32.RP R20, R13 ;  /* 0x0000000d00147306 */ /* 0x002e6e0000209000 */
[----:B------:R-:W-:Y:S01]  /*2c10*/  @P2 IADD3 R16, R16, 0x1, RZ ;  /* 0x0000000110102810 */ /* 0x000fe20007ffe0ff */
[----:B0-----:R-:W-:Y:S01]  /*2c20*/  IMAD R17, R4, R5, RZ ;  /* 0x0000000504117224 */ /* 0x001fe200078e02ff */
[----:B------:R-:W-:Y:S01]  /*2c30*/  @!P3 LOP3.LUT R16, RZ, R9, RZ, 0x33, !PT ;  /* 0x00000009ff10b212 */ /* 0x000fe200078e33ff */
[----:B------:R-:W-:Y:S01]  /*2c40*/  IMAD.MOV.U32 R4, RZ, RZ, RZ ;  /* 0x000000ffff047224 */ /* 0x000fe200078e00ff */
[----:B------:R-:W-:-:S03]  /*2c50*/  ISETP.NE.U32.AND P3, PT, R11, RZ, PT ;  /* 0x000000ff0b00720c */ /* 0x000fc60003f65070 */
[----:B------:R-:W-:Y:S01]  /*2c60*/  IMAD.HI.U32 R17, R5, R17, R4 ;  /* 0x0000001105117227 */ /* 0x000fe200078e0004 */
[----:B-1----:R-:W0:Y:S05]  /*2c70*/  MUFU.RCP R20, R20 ;  /* 0x0000001400147308 */ /* 0x002e2a0000001000 */
[----:B------:R-:W-:-:S04]  /*2c80*/  IMAD.HI.U32 R18, R17, R16, RZ ;  /* 0x0000001011127227 */ /* 0x000fc800078e00ff */
[----:B------:R-:W-:Y:S01]  /*2c90*/  IMAD.MOV R17, RZ, RZ, -R13 ;  /* 0x000000ffff117224 */ /* 0x000fe200078e0a0d */
[----:B------:R-:W-:-:S05]  /*2ca0*/  IADD3 R4, -R18, RZ, RZ ;  /* 0x000000ff12047210 */ /* 0x000fca0007ffe1ff */
[----:B------:R-:W-:Y:S02]  /*2cb0*/  IMAD R4, R11, R4, R16 ;  /* 0x000000040b047224 */ /* 0x000fe400078e0210 */
[----:B0-----:R-:W-:-:S03]  /*2cc0*/  VIADD R5, R20, 0xffffffe ;  /* 0x0ffffffe14057836 */ /* 0x001fc60000000000 */
[----:B------:R-:W-:Y:S01]  /*2cd0*/  ISETP.GE.U32.AND P1, PT, R4, R11, PT ;  /* 0x0000000b0400720c */ /* 0x000fe20003f26070 */
[----:B------:R-:W0:Y:S02]  /*2ce0*/  LDC R20, c[0x0][R10+0x274] ;  /* 0x00009d000a147b82 */ /* 0x000e240000000800 */
[----:B------:R-:W1:Y:S10]  /*2cf0*/  F2I.FTZ.U32.TRUNC.NTZ R5, R5 ;  /* 0x0000000500057305 */ /* 0x000e74000021f000 */
[----:B------:R-:W-:-:S02]  /*2d00*/  @P1 IADD3 R4, -R11, R4, RZ ;  /* 0x000000040b041210 */ /* 0x000fc40007ffe1ff */
[----:B------:R-:W-:Y:S02]  /*2d10*/  @P1 IADD3 R18, R18, 0x1, RZ ;  /* 0x0000000112121810 */ /* 0x000fe40007ffe0ff */
[----:B------:R-:W-:Y:S01]  /*2d20*/  ISETP.GE.U32.AND P2, PT, R4, R11, PT ;  /* 0x0000000b0400720c */ /* 0x000fe20003f46070 */
[----:B------:R-:W-:Y:S01]  /*2d30*/  HFMA2.MMA R4, -RZ, RZ, 0, 0 ;  /* 0x00000000ff047435 */ /* 0x000fe200000001ff */
[----:B-1----:R-:W-:-:S09]  /*2d40*/  IMAD R17, R17, R5, RZ ;  /* 0x0000000511117224 */ /* 0x002fd200078e02ff */
[----:B------:R-:W-:Y:S02]  /*2d50*/  IMAD.HI.U32 R17, R5, R17, R4 ;  /* 0x0000001105117227 */ /* 0x000fe400078e0004 */
[----:B------:R-:W1:Y:S02]  /*2d60*/  LDC R4, c[0x0][R10+0x27c] ;  /* 0x00009f000a047b82 */ /* 0x000e640000000800 */
[----:B------:R-:W-:Y:S01]  /*2d70*/  @P2 VIADD R18, R18, 0x1 ;  /* 0x0000000112122836 */ /* 0x000fe20000000000 */
[----:B------:R-:W-:Y:S01]  /*2d80*/  @!P3 LOP3.LUT R18, RZ, R11, RZ, 0x33, !PT ;  /* 0x0000000bff12b212 */ /* 0x000fe200078e33ff */
[----:B------:R-:W-:Y:S01]  /*2d90*/  IMAD.MOV R5, RZ, RZ, -R14 ;  /* 0x000000ffff057224 */ /* 0x000fe200078e0a0e */
[----:B------:R-:W-:-:S03]  /*2da0*/  ISETP.NE.U32.AND P3, PT, R13, RZ, PT ;  /* 0x000000ff0d00720c */ /* 0x000fc60003f65070 */
[----:B------:R-:W-:Y:S02]  /*2db0*/  IMAD.HI.U32 R21, R17, R18, RZ ;  /* 0x0000001211157227 */ /* 0x000fe400078e00ff */
[----:B------:R-:W3:Y:S02]  /*2dc0*/  LDC R17, c[0x0][R10+0x278] ;  /* 0x00009e000a117b82 */ /* 0x000ee40000000800 */
[----:B------:R-:W-:Y:S02]  /*2dd0*/  IMAD.MOV R22, RZ, RZ, -R21 ;  /* 0x000000ffff167224 */ /* 0x000fe400078e0a15 */
[----:B------:R-:W-:Y:S01]  /*2de0*/  IMAD R5, R12, R5, R15 ;  /* 0x000000050c057224 */ /* 0x000fe200078e020f */
[----:B------:R-:W-:Y:S01]  /*2df0*/  IADD3 R12, -R16, RZ, RZ ;  /* 0x000000ff100c7210 */ /* 0x000fe20007ffe1ff */
[----:B------:R-:W-:-:S04]  /*2e00*/  IMAD R22, R13, R22, R18 ;  /* 0x000000160d167224 */ /* 0x000fc800078e0212 */
[----:B------:R-:W-:Y:S01]  /*2e10*/  IMAD R9, R9, R12, R14 ;  /* 0x0000000c09097224 */ /* 0x000fe200078e020e */
[----:B------:R-:W-:-:S13]  /*2e20*/  ISETP.GE.U32.AND P1, PT, R22, R13, PT ;  /* 0x0000000d1600720c */ /* 0x000fda0003f26070 */
[----:B------:R-:W-:Y:S01]  /*2e30*/  @P1 IADD3 R22, -R13, R22, RZ ;  /* 0x000000160d161210 */ /* 0x000fe20007ffe1ff */
[----:B------:R-:W-:Y:S01]  /*2e40*/  @P1 VIADD R21, R21, 0x1 ;  /* 0x0000000115151836 */ /* 0x000fe20000000000 */
[----:B------:R-:W-:Y:S02]  /*2e50*/  ISETP.NE.AND P1, PT, R8, RZ, PT ;  /* 0x000000ff0800720c */ /* 0x000fe40003f25270 */
[----:B------:R-:W-:Y:S01]  /*2e60*/  ISETP.GE.U32.AND P2, PT, R22, R13, PT ;  /* 0x0000000d1600720c */ /* 0x000fe20003f46070 */
[----:B-1----:R-:W-:Y:S02]  /*2e70*/  IMAD R4, R5, R4, R6 ;  /* 0x0000000405047224 */ /* 0x002fe400078e0206 */
[----:B------:R-:W-:-:S10]  /*2e80*/  IMAD.MOV R5, RZ, RZ, -R18 ;  /* 0x000000ffff057224 */ /* 0x000fd400078e0a12 */
[----:B------:R-:W-:Y:S02]  /*2e90*/  @P2 IADD3 R21, R21, 0x1, RZ ;  /* 0x0000000115152810 */ /* 0x000fe40007ffe0ff */
[----:B------:R-:W-:Y:S01]  /*2ea0*/  @!P3 LOP3.LUT R21, RZ, R13, RZ, 0x33, !PT ;  /* 0x0000000dff15b212 */ /* 0x000fe200078e33ff */
[----:B------:R-:W-:Y:S02]  /*2eb0*/  IMAD R11, R11, R5, R16 ;  /* 0x000000050b0b7224 */ /* 0x000fe400078e0210 */
[----:B---3--:R-:W-:Y:S02]  /*2ec0*/  IMAD R4, R9, R17, R4 ;  /* 0x0000001109047224 */ /* 0x008fe400078e0204 */
[----:B------:R-:W-:Y:S02]  /*2ed0*/  IMAD.MOV R5, RZ, RZ, -R21 ;  /* 0x000000ffff057224 */ /* 0x000fe400078e0a15 */
[----:B0-----:R-:W-:Y:S02]  /*2ee0*/  IMAD R4, R11, R20, R4 ;  /* 0x000000140b047224 */ /* 0x001fe400078e0204 */
[----:B------:R-:W-:-:S02]  /*2ef0*/  IMAD R13, R13, R5, R18 ;  /* 0x000000050d0d7224 */ /* 0x000fc400078e0212 */
[----:B------:R-:W-:Y:S02]  /*2f00*/  IMAD.MOV.U32 R15, RZ, RZ, R21 ;  /* 0x000000ffff0f7224 */ /* 0x000fe400078e0015 */
[----:B--2---:R-:W-:Y:S01]  /*2f10*/  IMAD R6, R13, R23, R4 ;  /* 0x000000170d067224 */ /* 0x004fe200078e0204 */
[----:B------:R-:W-:Y:S06]  /*2f20*/  @P1 BRA `(.L_x_888) ;  /* 0xfffffff800701947 */ /* 0x000fec000383ffff */
[----:B------:R-:W-:Y:S05]  /*2f30*/  BSYNC B1 ;  /* 0x0000000000017941 */ /* 0x000fea0003800000 */
.L_x_887:
        /* <DEDUP_REMOVED lines=55> */
[----:B------:R-:W0:Y:S08]  /*32b0*/  LDC R10, c[0x0][R4+0x210] ;  /* 0x00008400040a7b82 */ /* 0x000e300000000800 */
[----:B------:R-:W1:Y:S01]  /*32c0*/  LDC R7, c[0x0][R4+0x274] ;  /* 0x00009d0004077b82 */ /* 0x000e620000000800 */
[----:B0-----:R-:W0:Y:S01]  /*32d0*/  I2F.U32.RP R3, R10 ;  /* 0x0000000a00037306 */ /* 0x001e220000209000 */
[----:B------:R-:W-:Y:S01]  /*32e0*/  IMAD.MOV R5, RZ, RZ, -R10 ;  /* 0x000000ffff057224 */ /* 0x000fe200078e0a0a */
[----:B------:R-:W-:-:S06]  /*32f0*/  ISETP.NE.U32.AND P2, PT, R10, RZ, PT ;  /* 0x000000ff0a00720c */ /* 0x000fcc0003f45070 */
[----:B0-----:R-:W0:Y:S02]  /*3300*/  MUFU.RCP R3, R3 ;  /* 0x0000000300037308 */ /* 0x001e240000001000 */
[----:B0-----:R-:W-:-:S06]  /*3310*/  IADD3 R8, R3, 0xffffffe, RZ ;  /* 0x0ffffffe03087810 */ /* 0x001fcc0007ffe0ff */
[----:B------:R0:W2:Y:S02]  /*3320*/  F2I.FTZ.U32.TRUNC.NTZ R9, R8 ;  /* 0x0000000800097305 */ /* 0x0000a4000021f000 */
[----:B0-----:R-:W-:Y:S01]  /*3330*/  MOV R8, RZ ;  /* 0x000000ff00087202 */ /* 0x001fe20000000f00 */
        /* <DEDUP_REMOVED lines=13> */
[----:B------:R-:W-:-:S03]  /*3410*/  MOV R15, R12 ;  /* 0x0000000c000f7202 */ /* 0x000fc60000000f00 */
[----:B-1----:R-:W-:-:S07]  /*3420*/  IMAD R6, R3, R7, R6 ;  /* 0x0000000703067224 */ /* 0x002fce00078e0206 */
.L_x_886:
[----:B------:R-:W-:Y:S02]  /*3430*/  ULDC UR4, c[0x0][0x354] ;  /* 0x0000d50000047ab9 */ /* 0x000fe40000000800 */
[----:B------:R-:W-:-:S07]  /*3440*/  IMAD R15, R15, UR4, R6 ;  /* 0x000000040f0f7c24 */ /* 0x000fce000f8e0206 */
.L_x_882:
[----:B------:R-:W-:Y:S05]  /*3450*/  BSYNC B0 ;  /* 0x0000000000007941 */ /* 0x000fea0003800000 */
.L_x_881:
[----:B------:R-:W-:Y:S01]  /*3460*/  ISETP.GE.AND P0, PT, R0, 0x3, PT ;  /* 0x000000030000780c */ /* 0x000fe20003f06270 */
[----:B------:R-:W-:Y:S01]  /*3470*/  BSSY B0, `(.L_x_889) ;  /* 0x000019a000007945 */ /* 0x000fe20003800000 */
[----:B------:R-:W-:Y:S01]  /*3480*/  HFMA2.MMA R36, -RZ, RZ, 0, 0 ;  /* 0x00000000ff247435 */ /* 0x000fe200000001ff */
[----:B------:R-:W-:Y:S02]  /*3490*/  IMAD.MOV.U32 R38, RZ, RZ, RZ ;  /* 0x000000ffff267224 */ /* 0x000fe400078e00ff */
[----:B------:R-:W-:-:S08]  /*34a0*/  IMAD.MOV.U32 R18, RZ, RZ, RZ ;  /* 0x000000ffff127224 */ /* 0x000fd000078e00ff */
[----:B------:R-:W-:Y:S05]  /*34b0*/  @!P0 BRA `(.L_x_890) ;  /* 0x0000001800548947 */ /* 0x000fea0003800000 */
[----:B------:R-:W0:Y:S01]  /*34c0*/  LDC R4, c[0x0][0x2e0] ;  /* 0x0000b800ff047b82 */ /* 0x000e220000000800 */
[----:B------:R-:W-:Y:S01]  /*34d0*/  IADD3 R3, R2, 0x2, RZ ;  /* 0x0000000202037810 */ /* 0x000fe20007ffe0ff */
[----:B------:R-:W-:Y:S01]  /*34e0*/  IMAD.MOV.U32 R18, RZ, RZ, RZ ;  /* 0x000000ffff127224 */ /* 0x000fe200078e00ff */
[----:B------:R-:W-:-:S03]  /*34f0*/  MOV R36, RZ ;  /* 0x000000ff00247202 */ /* 0x000fc60000000f00 */
[----:B------:R-:W-:Y:S01]  /*3500*/  IMAD.MOV.U32 R7, RZ, RZ, R3 ;  /* 0x000000ffff077224 */ /* 0x000fe200078e0003 */
[----:B0-----:R-:W-:-:S13]  /*3510*/  ISETP.GE.AND P0, PT, R4, 0x2, PT ;  /* 0x000000020400780c */ /* 0x001fda0003f06270 */
[----:B------:R-:W-:Y:S05]  /*3520*/  @!P0 BRA `(.L_x_891) ;  /* 0x0000000c000c8947 */ /* 0x000fea0003800000 */
[----:B------:R-:W-:Y:S01]  /*3530*/  LOP3.LUT R5, RZ, R4, RZ, 0x33, !PT ;  /* 0x00000004ff057212 */ /* 0x000fe200078e33ff */
[----:B------:R-:W-:Y:S01]  /*3540*/  ULDC UR4, c[0x0][0x2e0] ;  /* 0x0000b80000047ab9 */ /* 0x000fe20000000800 */
[----:B------:R-:W-:Y:S01]  /*3550*/  IMAD.MOV.U32 R36, RZ, RZ, RZ ;  /* 0x000000ffff247224 */ /* 0x000fe200078e00ff */
[----:B------:R-:W-:Y:S01]  /*3560*/  MOV R7, R3 ;  /* 0x0000000300077202 */ /* 0x000fe20000000f00 */
[----:B------:R-:W-:Y:S01]  /*3570*/  IMAD.U32 R8, RZ, RZ, UR4 ;  /* 0x00000004ff087e24 */ /* 0x000fe2000f8e00ff */
[----:B------:R-:W-:-:S04]  /*3580*/  VIMNMX R5, R5, -0x3, !PT ;  /* 0xfffffffd05057848 */ /* 0x000fc80007fe0100 */
[----:B------:R-:W-:-:S05]  /*3590*/  IADD3 R5, R5, R4, RZ ;  /* 0x0000000405057210 */ /* 0x000fca0007ffe0ff */
        /* <DEDUP_REMOVED lines=8> */
[----:B------:R-:W-:Y:S01]  /*3620*/  IMAD.MOV.U32 R36, RZ, RZ, RZ ;  /* 0x000000ffff247224 */ /* 0x000fe200078e00ff */
[----:B------:R-:W-:-:S07]  /*3630*/  MOV R7, R3 ;  /* 0x0000000300077202 */ /* 0x000fce0000000f00 */
.L_x_893:
        /* <DEDUP_REMOVED lines=23> */
[----:B------:R4:W-:Y:S03]  /*37b0*/  F2I.FTZ.U32.TRUNC.NTZ R5, R4 ;  /* 0x0000000400057305 */ /* 0x0009e6000021f000 */
[----:B------:R-:W-:-:S05]  /*37c0*/  IADD3 R17, -R14, RZ, RZ ;  /* 0x000000ff0e117210 */ /* 0x000fca0007ffe1ff */
[----:B------:R-:W-:Y:S02]  /*37d0*/  IMAD R17, R10, R17, R7 ;  /* 0x000000110a117224 */ /* 0x000fe400078e0207 */
[----:B----4-:R-:W-:-:S03]  /*37e0*/  IMAD.MOV.U32 R4, RZ, RZ, RZ ;  /* 0x000000ffff047224 */ /* 0x010fc600078e00ff */
[----:B------:R-:W-:Y:S01]  /*37f0*/  ISETP.GE.U32.AND P1, PT, R17, R10, PT ;  /* 0x0000000a1100720c */ /* 0x000fe20003f26070 */
[----:B0-----:R-:W0:-:S12]  /*3800*/  I2F.U32.RP R21, R16 ;  /* 0x0000001000157306 */ /* 0x001e180000209000 */
[----:B------:R-:W-:Y:S02]  /*3810*/  @P1 IADD3 R17, -R10, R17, RZ ;  /* 0x000000110a111210 */ /* 0x000fe40007ffe1ff */
[----:B------:R-:W-:Y:S02]  /*3820*/  @P1 IADD3 R14, R14, 0x1, RZ ;  /* 0x000000010e0e1810 */ /* 0x000fe40007ffe0ff */
[----:B------:R-:W-:Y:S01]  /*3830*/  ISETP.GE.U32.AND P2, PT, R17, R10, PT ;  /* 0x0000000a1100720c */ /* 0x000fe20003f46070 */
[----:B------:R-:W-:Y:S01]  /*3840*/  IMAD.MOV R17, RZ, RZ, -R11 ;  /* 0x000000ffff117224 */ /* 0x000fe200078e0a0b */
[----:B0-----:R-:W-:Y:S03]  /*3850*/  MUFU.RCP R21, R21 ;  /* 0x0000001500157308 */ /* 0x001fe60000001000 */
[----:B------:R-:W-:-:S04]  /*3860*/  IMAD R17, R17, R5, RZ ;  /* 0x0000000511117224 */ /* 0x000fc800078e02ff */
[----:B------:R-:W-:Y:S02]  /*3870*/  IMAD.HI.U32 R5, R5, R17, R4 ;  /* 0x0000001105057227 */ /* 0x000fe400078e0004 */
[----:B-1----:R-:W0:Y:S02]  /*3880*/  I2F.U32.RP R17, R13 ;  /* 0x0000000d00117306 */ /* 0x002e240000209000 */
[----:B------:R-:W-:Y:S02]  /*3890*/  @P2 IADD3 R14, R14, 0x1, RZ ;  /* 0x000000010e0e2810 */ /* 0x000fe40007ffe0ff */
[----:B------:R-:W-:Y:S02]  /*38a0*/  @!P3 LOP3.LUT R14, RZ, R10, RZ, 0x33, !PT ;  /* 0x0000000aff0eb212 */ /* 0x000fe400078e33ff */
[----:B------:R-:W-:-:S03]  /*38b0*/  ISETP.NE.U32.AND P3, PT, R11, RZ, PT ;  /* 0x000000ff0b00720c */ /* 0x000fc60003f65070 */
[----:B------:R-:W-:-:S04]  /*38c0*/  IMAD.HI.U32 R20, R5, R14, RZ ;  /* 0x0000000e05147227 */ /* 0x000fc800078e00ff */
[----:B------:R-:W-:Y:S02]  /*38d0*/  IMAD.MOV R4, RZ, RZ, -R20 ;  /* 0x000000ffff047224 */ /* 0x000fe400078e0a14 */
[--C-:B------:R-:W-:Y:S01]  /*38e0*/  IMAD.MOV R24, RZ, RZ, -R14.reuse ;  /* 0x000000ffff187224 */ /* 0x100fe200078e0a0e */
[----:B0-----:R-:W0:Y:S01]  /*38f0*/  MUFU.RCP R17, R17 ;  /* 0x0000001100117308 */ /* 0x001e220000001000 */
[----:B------:R-:W-:Y:S02]  /*3900*/  IMAD R4, R11, R4, R14 ;  /* 0x000000040b047224 */ /* 0x000fe400078e020e */
[----:B------:R-:W-:-:S03]  /*3910*/  IMAD R7, R10, R24, R7 ;  /* 0x000000180a077224 */ /* 0x000fc600078e0207 */
[----:B------:R-:W-:Y:S01]  /*3920*/  ISETP.GE.U32.AND P1, PT, R4, R11, PT ;  /* 0x0000000b0400720c */ /* 0x000fe20003f26070 */
[----:B--2---:R-:W-:Y:S01]  /*3930*/  IMAD R7, R7, R22, R36 ;  /* 0x0000001607077224 */ /* 0x004fe200078e0224 */
[----:B0-----:R-:W-:-:S11]  /*3940*/  IADD3 R5, R17, 0xffffffe, RZ ;  /* 0x0ffffffe11057810 */ /* 0x001fd60007ffe0ff */
[----:B------:R-:W-:Y:S02]  /*3950*/  @P1 IMAD.IADD R4, R4, 0x1, -R11 ;  /* 0x0000000104041824 */ /* 0x000fe400078e0a0b */
[----:B------:R-:W-:Y:S01]  /*3960*/  @P1 VIADD R20, R20, 0x1 ;  /* 0x0000000114141836 */ /* 0x000fe20000000000 */
[----:B------:R-:W0:Y:S02]  /*3970*/  F2I.FTZ.U32.TRUNC.NTZ R5, R5 ;  /* 0x0000000500057305 */ /* 0x000e24000021f000 */
[----:B------:R-:W-:Y:S02]  /*3980*/  ISETP.GE.U32.AND P2, PT, R4, R11, PT ;  /* 0x0000000b0400720c */ /* 0x000fe40003f46070 */
[----:B------:R-:W-:-:S11]  /*3990*/  IADD3 R4, RZ, -R13, RZ ;  /* 0x8000000dff047210 */ /* 0x000fd60007ffe0ff */
[----:B------:R-:W-:Y:S01]  /*39a0*/  @P2 IADD3 R20, R20, 0x1, RZ ;  /* 0x0000000114142810 */ /* 0x000fe20007ffe0ff */
[----:B0-----:R-:W-:Y:S01]  /*39b0*/  IMAD R17, R4, R5, RZ ;  /* 0x0000000504117224 */ /* 0x001fe200078e02ff */
[----:B------:R-:W-:Y:S01]  /*39c0*/  @!P3 LOP3.LUT R20, RZ, R11, RZ, 0x33, !PT ;  /* 0x0000000bff14b212 */ /* 0x000fe200078e33ff */
[----:B------:R-:W-:Y:S01]  /*39d0*/  IMAD.MOV.U32 R4, RZ, RZ, RZ ;  /* 0x000000ffff047224 */ /* 0x000fe200078e00ff */
[----:B------:R-:W-:Y:S02]  /*39e0*/  ISETP.NE.U32.AND P3, PT, R13, RZ, PT ;  /* 0x000000ff0d00720c */ /* 0x000fe40003f65070 */
[----:B------:R-:W-:Y:S01]  /*39f0*/  IADD3 R10, -R20, RZ, RZ ;  /* 0x000000ff140a7210 */ /* 0x000fe20007ffe1ff */
[----:B------:R-:W-:-:S04]  /*3a00*/  IMAD.HI.U32 R17, R5, R17, R4 ;  /* 0x0000001105117227 */ /* 0x000fc800078e0004 */
[----:B------:R-:W-:Y:S02]  /*3a10*/  VIADD R5, R21, 0xffffffe ;  /* 0x0ffffffe15057836 */ /* 0x000fe40000000000 */
[----:B------:R-:W-:-:S04]  /*3a20*/  IMAD.HI.U32 R17, R17, R20, RZ ;  /* 0x0000001411117227 */ /* 0x000fc800078e00ff */
[----:B------:R-:W0:Y:S01]  /*3a30*/  F2I.FTZ.U32.TRUNC.NTZ R5, R5 ;  /* 0x0000000500057305 */ /* 0x000e22000021f000 */
[----:B------:R-:W-:Y:S01]  /*3a40*/  IADD3 R4, -R17, RZ, RZ ;  /* 0x000000ff11047210 */ /* 0x000fe20007ffe1ff */
[----:B------:R-:W-:-:S04]  /*3a50*/  IMAD R14, R11, R10, R14 ;  /* 0x0000000a0b0e7224 */ /* 0x000fc800078e020e */
[----:B------:R-:W-:Y:S02]  /*3a60*/  IMAD R4, R13, R4, R20 ;  /* 0x000000040d047224 */ /* 0x000fe400078e0214 */
[----:B---3--:R-:W-:-:S03]  /*3a70*/  IMAD R14, R14, R23, R7 ;  /* 0x000000170e0e7224 */ /* 0x008fc600078e0207 */
[----:B------:R-:W-:-:S13]  /*3a80*/  ISETP.GE.U32.AND P1, PT, R4, R13, PT ;  /* 0x0000000d0400720c */ /* 0x000fda0003f26070 */
[----:B------:R-:W-:Y:S02]  /*3a90*/  @P1 IADD3 R4, -R13, R4, RZ ;  /* 0x000000040d041210 */ /* 0x000fe40007ffe1ff */
[----:B------:R-:W-:Y:S02]  /*3aa0*/  @P1 IADD3 R17, R17, 0x1, RZ ;  /* 0x0000000111111810 */ /* 0x000fe40007ffe0ff */
[----:B------:R-:W-:Y:S01]  /*3ab0*/  ISETP.GE.U32.AND P2, PT, R4, R13, PT ;  /* 0x0000000d0400720c */ /* 0x000fe20003f46070 */
[----:B------:R-:W-:-:S04]  /*3ac0*/  IMAD.MOV R4, RZ, RZ, -R16 ;  /* 0x000000ffff047224 */ /* 0x000fc800078e0a10 */
[----:B0-----:R-:W-:Y:S01]  /*3ad0*/  IMAD R21, R4, R5, RZ ;  /* 0x0000000504157224 */ /* 0x001fe200078e02ff */
[----:B------:R-:W-:-:S07]  /*3ae0*/  HFMA2.MMA R4, -RZ, RZ, 0, 0 ;  /* 0x00000000ff047435 */ /* 0x000fce00000001ff */
[----:B------:R-:W-:Y:S01]  /*3af0*/  @P2 VIADD R17, R17, 0x1 ;  /* 0x0000000111112836 */ /* 0x000fe20000000000 */
[----:B------:R-:W-:Y:S02]  /*3b00*/  @!P3 LOP3.LUT R17, RZ, R13, RZ, 0x33, !PT ;  /* 0x0000000dff11b212 */ /* 0x000fe400078e33ff */
[----:B------:R-:W-:Y:S01]  /*3b10*/  IMAD.HI.U32 R4, R5, R21, R4 ;  /* 0x0000001505047227 */ /* 0x000fe200078e0004 */
[----:B------:R-:W-:Y:S01]  /*3b20*/  ISETP.NE.U32.AND P3, PT, R16, RZ, PT ;  /* 0x000000ff1000720c */ /* 0x000fe20003f65070 */
[----:B------:R-:W0:Y:S02]  /*3b30*/  LDC R21, c[0x0][R12+0x274] ;  /* 0x00009d000c157b82 */ /* 0x000e240000000800 */
[----:B------:R-:W-:Y:S02]  /*3b40*/  IMAD.MOV R10, RZ, RZ, -R17 ;  /* 0x000000ffff0a7224 */ /* 0x000fe400078e0a11 */
[----:B------:R-:W-:-:S04]  /*3b50*/  IMAD.HI.U32 R4, R4, R17, RZ ;  /* 0x0000001104047227 */ /* 0x000fc800078e00ff */
[----:B------:R-:W-:Y:S01]  /*3b60*/  IMAD.MOV R25, RZ, RZ, -R4 ;  /* 0x000000ffff197224 */ /* 0x000fe200078e0a04 */
[----:B------:R-:W1:Y:S01]  /*3b70*/  LDC R5, c[0x0][R12+0x270] ;  /* 0x00009c000c057b82 */ /* 0x000e620000000800 */
[----:B------:R-:W-:Y:S02]  /*3b80*/  IMAD R13, R13, R10, R20 ;  /* 0x0000000a0d0d7224 */ /* 0x000fe400078e0214 */
[----:B------:R-:W-:-:S05]  /*3b90*/  IMAD R25, R16, R25, R17 ;  /* 0x0000001910197224 */ /* 0x000fca00078e0211 */
[----:B------:R-:W-:-:S13]  /*3ba0*/  ISETP.GE.U32.AND P1, PT, R25, R16, PT ;  /* 0x000000101900720c */ /* 0x000fda0003f26070 */
[----:B------:R-:W-:Y:S01]  /*3bb0*/  @P1 IADD3 R25, -R16, R25, RZ ;  /* 0x0000001910191210 */ /* 0x000fe20007ffe1ff */
[----:B------:R-:W-:Y:S01]  /*3bc0*/  @P1 VIADD R4, R4, 0x1 ;  /* 0x0000000104041836 */ /* 0x000fe20000000000 */
[----:B------:R-:W-:Y:S02]  /*3bd0*/  ISETP.NE.AND P1, PT, R9, RZ, PT ;  /* 0x000000ff0900720c */ /* 0x000fe40003f25270 */
[----:B------:R-:W-:-:S13]  /*3be0*/  ISETP.GE.U32.AND P2, PT, R25, R16, PT ;  /* 0x000000101900720c */ /* 0x000fda0003f46070 */
[----:B------:R-:W-:Y:S01]  /*3bf0*/  @P2 IADD3 R4, R4, 0x1, RZ ;  /* 0x0000000104042810 */ /* 0x000fe20007ffe0ff */
[----:B0-----:R-:W-:Y:S01]  /*3c00*/  IMAD R14, R13, R21, R14 ;  /* 0x000000150d0e7224 */ /* 0x001fe200078e020e */
[----:B------:R-:W-:-:S05]  /*3c10*/  @!P3 LOP3.LUT R4, RZ, R16, RZ, 0x33, !PT ;  /* 0x00000010ff04b212 */ /* 0x000fca00078e33ff */
[----:B------:R-:W-:-:S04]  /*3c20*/  IMAD.MOV R7, RZ, RZ, -R4 ;  /* 0x000000ffff077224 */ /* 0x000fc800078e0a04 */
[----:B------:R-:W-:Y:S02]  /*3c30*/  IMAD R16, R16, R7, R17 ;  /* 0x0000000710107224 */ /* 0x000fe400078e0211 */
[----:B------:R-:W-:Y:S02]  /*3c40*/  IMAD.MOV.U32 R7, RZ, RZ, R4 ;  /* 0x000000ffff077224 */ /* 0x000fe400078e0004 */
[----:B-1----:R-:W-:Y:S01]  /*3c50*/  IMAD R36, R16, R5, R14 ;  /* 0x0000000510247224 */ /* 0x002fe200078e020e */
[----:B------:R-:W-:Y:S06]  /*3c60*/  @P1 BRA `(.L_x_893) ;  /* 0xfffffff800741947 */ /* 0x000fec000383ffff */
[----:B------:R-:W-:Y:S05]  /*3c70*/  BSYNC B1 ;  /* 0x0000000000017941 */ /* 0x000fea0003800000 */
.L_x_892:
        /* <DEDUP_REMOVED lines=39> */
[----:B------:R-:W-:Y:S02]  /*3ef0*/  IMAD.HI.U32 R7, R9, R12, RZ ;  /* 0x0000000c09077227 */ /* 0x000fe400078e00ff */
[----:B------:R-:W0:Y:S03]  /*3f00*/  LDC R9, c[0x0][R4+0x278] ;  /* 0x00009e0004097b82 */ /* 0x000e260000000800 */
        /* <DEDUP_REMOVED lines=34> */
[----:B------:R-:W-:Y:S02]  /*4130*/  IMAD R5, R6, R5, R7 ;  /* 0x0000000506057224 */ /* 0x000fe400078e0207 */
[----:B------:R-:W-:Y:S02]  /*4140*/  IMAD.MOV.U32 R7, RZ, RZ, R10 ;  /* 0x000000ffff077224 */ /* 0x000fe400078e000a */
[----:B0-----:R-:W-:-:S07]  /*4150*/  IMAD R36, R5, R11, R36 ;  /* 0x0000000b05247224 */ /* 0x001fce00078e0224 */
.L_x_891:
[----:B------:R-:W0:Y:S01]  /*4160*/  LDC R4, c[0x0][0x3b8] ;  /* 0x0000ee00ff047b82 */ /* 0x000e220000000800 */
[----:B------:R-:W-:Y:S02]  /*4170*/  ULDC UR4, c[0x0][0x27c] ;  /* 0x00009f0000047ab9 */ /* 0x000fe40000000800 */
[----:B------:R-:W-:Y:S01]  /*4180*/  IMAD R36, R7, UR4, R36 ;  /* 0x0000000407247c24 */ /* 0x000fe2000f8e0224 */
[----:B0-----:R-:W-:-:S13]  /*4190*/  ISETP.GE.AND P0, PT, R4, 0x2, PT ;  /* 0x000000020400780c */ /* 0x001fda0003f06270 */
[----:B------:R-:W-:Y:S05]  /*41a0*/  @!P0 BRA `(.L_x_894) ;  /* 0x0000000c00108947 */ /* 0x000fea0003800000 */
[----:B------:R-:W-:Y:S01]  /*41b0*/  LOP3.LUT R5, RZ, R4, RZ, 0x33, !PT ;  /* 0x00000004ff057212 */ /* 0x000fe200078e33ff */
[----:B------:R-:W-:Y:S01]  /*41c0*/  ULDC UR4, c[0x0][0x3b8] ;  /* 0x0000ee0000047ab9 */ /* 0x000fe20000000800 */
[----:B------:R-:W-:Y:S01]  /*41d0*/  IMAD.MOV.U32 R18, RZ, RZ, RZ ;  /* 0x000000ffff127224 */ /* 0x000fe200078e00ff */
[----:B------:R-:W-:Y:S02]  /*41e0*/  MOV R7, UR4 ;  /* 0x0000000400077c02 */ /* 0x000fe40008000f00 */
        /* <DEDUP_REMOVED lines=8> */
[----:B------:R-:W-:Y:S01]  /*4270*/  HFMA2.MMA R18, -RZ, RZ, 0, 0 ;  /* 0x00000000ff127435 */ /* 0x000fe200000001ff */
[----:B------:R-:W-:Y:S01]  /*4280*/  BSSY B1, `(.L_x_895) ;  /* 0x0000066000017945 */ /* 0x000fe20003800000 */
[----:B------:R-:W-:-:S09]  /*4290*/  IMAD.IADD R8, R9, 0x1, -R6 ;  /* 0x0000000109087824 */ /* 0x000fd200078e0a06 */
.L_x_896:
[C---:B------:R-:W-:Y:S01]  /*42a0*/  VIADD R11, R7.reuse, 0xffffffff ;  /* 0xffffffff070b7836 */ /* 0x040fe20000000000 */
[----:B------:R-:W-:Y:S01]  /*42b0*/  UMOV UR4, 0xd8 ;  /* 0x000000d800047882 */ /* 0x000fe20000000000 */
[----:B------:R-:W-:Y:S02]  /*42c0*/  VIADD R8, R8, 0xfffffffc ;  /* 0xfffffffc08087836 */ /* 0x000fe40000000000 */
[----:B------:R-:W-:Y:S01]  /*42d0*/  VIADD R7, R7, 0xfffffffc ;  /* 0xfffffffc07077836 */ /* 0x000fe20000000000 */
[----:B------:R-:W-:-:S04]  /*42e0*/  LEA R11, R11, UR4, 0x2 ;  /* 0x000000040b0b7c11 */ /* 0x000fc8000f8e10ff */
[----:B------:R-:W0:Y:S08]  /*42f0*/  LDC R10, c[0x0][R11+0x218] ;  /* 0x000086000b0a7b82 */ /* 0x000e300000000800 */
[----:B------:R-:W1:Y:S08]  /*4300*/  LDC R9, c[0x0][R11+0x214] ;  /* 0x000085000b097b82 */ /* 0x000e700000000800 */
[----:B------:R-:W2:Y:S08]  /*4310*/  LDC R12, c[0x0][R11+0x210] ;  /* 0x000084000b0c7b82 */ /* 0x000eb00000000800 */
[----:B------:R-:W3:Y:S01]  /*4320*/  LDC R22, c[0x0][R11+0x278] ;  /* 0x00009e000b167b82 */ /* 0x000ee20000000800 */
[----:B0-----:R-:W0:Y:S01]  /*4330*/  I2F.U32.RP R13, R10 ;  /* 0x0000000a000d7306 */ /* 0x001e220000209000 */
[----:B------:R-:W-:Y:S01]  /*4340*/  IMAD.MOV R17, RZ, RZ, -R10 ;  /* 0x000000ffff117224 */ /* 0x000fe200078e0a0a */
[----:B------:R-:W-:-:S06]  /*4350*/  ISETP.NE.U32.AND P3, PT, R10, RZ, PT ;  /* 0x000000ff0a00720c */ /* 0x000fcc0003f65070 */
[----:B-1----:R-:W1:Y:S08]  /*4360*/  I2F.U32.RP R16, R9 ;  /* 0x0000000900107306 */ /* 0x002e700000209000 */
[----:B0-----:R-:W0:Y:S01]  /*4370*/  MUFU.RCP R13, R13 ;  /* 0x0000000d000d7308 */ /* 0x001e220000001000 */
[----:B--2---:R-:W-:-:S07]  /*4380*/  IMAD.MOV R21, RZ, RZ, -R12 ;  /* 0x000000ffff157224 */ /* 0x004fce00078e0a0c */
[----:B-1----:R-:W-:Y:S01]  /*4390*/  MUFU.RCP R16, R16 ;  /* 0x0000001000107308 */ /* 0x002fe20000001000 */
[----:B0-----:R-:W-:-:S07]  /*43a0*/  IADD3 R4, R13, 0xffffffe, RZ ;  /* 0x0ffffffe0d047810 */ /* 0x001fce0007ffe0ff */
[----:B------:R0:W1:Y:S02]  /*43b0*/  F2I.FTZ.U32.TRUNC.NTZ R5, R4 ;  /* 0x0000000400057305 */ /* 0x000064000021f000 */
[----:B0-----:R-:W-:Y:S01]  /*43c0*/  MOV R4, RZ ;  /* 0x000000ff00047202 */ /* 0x001fe20000000f00 */
[----:B-1----:R-:W-:-:S04]  /*43d0*/  IMAD R17, R17, R5, RZ ;  /* 0x0000000511117224 */ /* 0x002fc800078e02ff */
[----:B------:R-:W-:Y:S01]  /*43e0*/  IMAD.HI.U32 R14, R5, R17, R4 ;  /* 0x00000011050e7227 */ /* 0x000fe200078e0004 */
[----:B------:R-:W-:Y:S02]  /*43f0*/  IADD3 R4, R16, 0xffffffe, RZ ;  /* 0x0ffffffe10047810 */ /* 0x000fe40007ffe0ff */
[----:B------:R-:W0:Y:S03]  /*4400*/  I2F.U32.RP R16, R12 ;  /* 0x0000000c00107306 */ /* 0x000e260000209000 */
[----:B------:R-:W-:-:S04]  /*4410*/  IMAD.HI.U32 R14, R14, R3, RZ ;  /* 0x000000030e0e7227 */ /* 0x000fc800078e00ff */
[----:B------:R-:W-:Y:S01]  /*4420*/  IMAD.MOV R13, RZ, RZ, -R14 ;  /* 0x000000ffff0d7224 */ /* 0x000fe200078e0a0e */
[----:B------:R1:W2:Y:S03]  /*4430*/  F2I.FTZ.U32.TRUNC.NTZ R5, R4 ;  /* 0x0000000400057305 */ /* 0x0002a6000021f000 */
[----:B------:R-:W-:-:S05]  /*4440*/  IMAD R13, R10, R13, R3 ;  /* 0x0000000d0a0d7224 */ /* 0x000fca00078e0203 */
[----:B------:R-:W-:Y:S01]  /*4450*/  ISETP.GE.U32.AND P1, PT, R13, R10, PT ;  /* 0x0000000a0d00720c */ /* 0x000fe20003f26070 */
[----:B0-----:R-:W0:Y:S01]  /*4460*/  MUFU.RCP R16, R16 ;  /* 0x0000001000107308 */ /* 0x001e220000001000 */
[----:B-1----:R-:W-:-:S11]  /*4470*/  MOV R4, RZ ;  /* 0x000000ff00047202 */ /* 0x002fd60000000f00 */
[----:B------:R-:W-:Y:S02]  /*4480*/  @P1 IMAD.IADD R13, R13, 0x1, -R10 ;  /* 0x000000010d0d1824 */ /* 0x000fe400078e0a0a */
[----:B------:R-:W-:-:S03]  /*4490*/  @P1 VIADD R14, R14, 0x1 ;  /* 0x000000010e0e1836 */ /* 0x000fc60000000000 */
[----:B------:R-:W-:Y:S02]  /*44a0*/  ISETP.GE.U32.AND P2, PT, R13, R10, PT ;  /* 0x0000000a0d00720c */ /* 0x000fe40003f46070 */
[----:B------:R-:W-:-:S05]  /*44b0*/  IADD3 R13, RZ, -R9, RZ ;  /* 0x80000009ff0d7210 */ /* 0x000fca0007ffe0ff */
[----:B--2---:R-:W-:-:S04]  /*44c0*/  IMAD R13, R13, R5, RZ ;  /* 0x000000050d0d7224 */ /* 0x004fc800078e02ff */
[----:B------:R-:W-:Y:S02]  /*44d0*/  IMAD.HI.U32 R5, R5, R13, R4 ;  /* 0x0000000d05057227 */ /* 0x000fe400078e0004 */
[----:B------:R-:W1:Y:S02]  /*44e0*/  LDC R13, c[0x0][R11+0x20c] ;  /* 0x000083000b0d7b82 */ /* 0x000e640000000800 */
[----:B------:R-:W-:Y:S01]  /*44f0*/  @P2 VIADD R14, R14, 0x1 ;  /* 0x000000010e0e2836 */ /* 0x000fe20000000000 */
[----:B------:R-:W-:Y:S02]  /*4500*/  @!P3 LOP3.LUT R14, RZ, R10, RZ, 0x33, !PT ;  /* 0x0000000aff0eb212 */ /* 0x000fe400078e33ff */
[----:B------:R-:W-:Y:S02]  /*4510*/  ISETP.NE.U32.AND P3, PT, R9, RZ, PT ;  /* 0x000000ff0900720c */ /* 0x000fe40003f65070 */
[----:B------:R-:W-:Y:S01]  /*4520*/  IADD3 R23, -R14, RZ, RZ ;  /* 0x000000ff0e177210 */ /* 0x000fe20007ffe1ff */
[----:B------:R-:W-:-:S04]  /*4530*/  IMAD.HI.U32 R17, R5, R14, RZ ;  /* 0x0000000e05117227 */ /* 0x000fc800078e00ff */
[----:B0-----:R-:W-:Y:S01]  /*4540*/  VIADD R5, R16, 0xffffffe ;  /* 0x0ffffffe10057836 */ /* 0x001fe20000000000 */
[----:B------:R-:W-:Y:S01]  /*4550*/  IADD3 R4, -R17, RZ, RZ ;  /* 0x000000ff11047210 */ /* 0x000fe20007ffe1ff */
[----:B------:R-:W-:-:S04]  /*4560*/  IMAD R3, R10, R23, R3 ;  /* 0x000000170a037224 */ /* 0x000fc800078e0203 */
[----:B------:R-:W-:Y:S01]  /*4570*/  IMAD R4, R9, R4, R14 ;  /* 0x0000000409047224 */ /* 0x000fe200078e020e */
[----:B------:R-:W0:Y:S04]  /*4580*/  F2I.FTZ.U32.TRUNC.NTZ R5, R5 ;  /* 0x0000000500057305 */ /* 0x000e28000021f000 */
[----:B------:R-:W-:Y:S01]  /*4590*/  ISETP.GE.U32.AND P1, PT, R4, R9, PT ;  /* 0x000000090400720c */ /* 0x000fe20003f26070 */
[----:B0-----:R-:W-:-:S12]  /*45a0*/  IMAD R21, R21, R5, RZ ;  /* 0x0000000515157224 */ /* 0x001fd800078e02ff */
[----:B------:R-:W-:Y:S02]  /*45b0*/  @P1 IADD3 R4, -R9, R4, RZ ;  /* 0x0000000409041210 */ /* 0x000fe40007ffe1ff */
[----:B------:R-:W-:Y:S02]  /*45c0*/  @P1 IADD3 R17, R17, 0x1, RZ ;  /* 0x0000000111111810 */ /* 0x000fe40007ffe0ff */
[----:B------:R-:W-:Y:S02]  /*45d0*/  ISETP.GE.U32.AND P2, PT, R4, R9, PT ;  /* 0x000000090400720c */ /* 0x000fe40003f46070 */
[----:B------:R-:W-:-:S05]  /*45e0*/  MOV R4, RZ ;  /* 0x000000ff00047202 */ /* 0x000fca0000000f00 */
[----:B------:R-:W-:Y:S01]  /*45f0*/  IMAD.HI.U32 R4, R5, R21, R4 ;  /* 0x0000001505047227 */ /* 0x000fe200078e0004 */
[----:B-1----:R-:W0:Y:S05]  /*4600*/  I2F.U32.RP R20, R13 ;  /* 0x0000000d00147306 */ /* 0x002e2a0000209000 */
[----:B------:R-:W-:Y:S01]  /*4610*/  @P2 VIADD R17, R17, 0x1 ;  /* 0x0000000111112836 */ /* 0x000fe20000000000 */
[----:B------:R-:W-:Y:S02]  /*4620*/  @!P3 LOP3.LUT R17, RZ, R9, RZ, 0x33, !PT ;  /* 0x00000009ff11b212 */ /* 0x000fe400078e33ff */
[----:B------:R-:W-:-:S03]  /*4630*/  ISETP.NE.U32.AND P3, PT, R12, RZ, PT ;  /* 0x000000ff0c00720c */ /* 0x000fc60003f65070 */
[----:B------:R-:W-:-:S04]  /*4640*/  IMAD.HI.U32 R16, R4, R17, RZ ;  /* 0x0000001104107227 */ /* 0x000fc800078e00ff */
[----:B------:R-:W-:Y:S01]  /*4650*/  IMAD.MOV R21, RZ, RZ, -R16 ;  /* 0x000000ffff157224 */ /* 0x000fe200078e0a10 */
[----:B0-----:R-:W0:Y:S01]  /*4660*/  MUFU.RCP R20, R20 ;  /* 0x0000001400147308 */ /* 0x001e220000001000 */
[--C-:B------:R-:W-:Y:S02]  /*4670*/  IMAD.MOV R10, RZ, RZ, -R17.reuse ;  /* 0x000000ffff0a7224 */ /* 0x100fe400078e0a11 */
[----:B------:R-:W-:Y:S02]  /*4680*/  IMAD R21, R12, R21, R17 ;  /* 0x000000150c157224 */ /* 0x000fe400078e0211 */
[----:B------:R-:W-:-:S03]  /*4690*/  IMAD R14, R9, R10, R14 ;  /* 0x0000000a090e7224 */ /* 0x000fc600078e020e */
[C---:B------:R-:W-:Y:S02]  /*46a0*/  ISETP.GE.U32.AND P1, PT, R21.reuse, R12, PT ;  /* 0x0000000c1500720c */ /* 0x040fe40003f26070 */
[----:B0-----:R-:W-:Y:S02]  /*46b0*/  IADD3 R4, R20, 0xffffffe, RZ ;  /* 0x0ffffffe14047810 */ /* 0x001fe40007ffe0ff */
[----:B------:R-:W0:Y:S02]  /*46c0*/  LDC R20, c[0x0][R11+0x274] ;  /* 0x00009d000b147b82 */ /* 0x000e240000000800 */
[----:B------:R1:W2:Y:S07]  /*46d0*/  F2I.FTZ.U32.TRUNC.NTZ R5, R4 ;  /* 0x0000000400057305 */ /* 0x0002ae000021f000 */
[----:B------:R-:W-:-:S02]  /*46e0*/  @P1 IMAD.IADD R21, R21, 0x1, -R12 ;  /* 0x0000000115151824 */ /* 0x000fc400078e0a0c */
[----:B------:R-:W-:-:S03]  /*46f0*/  @P1 VIADD R16, R16, 0x1 ;  /* 0x0000000110101836 */ /* 0x000fc60000000000 */
[----:B------:R-:W-:Y:S02]  /*4700*/  ISETP.GE.U32.AND P2, PT, R21, R12, PT ;  /* 0x0000000c1500720c */ /* 0x000fe40003f46070 */
[----:B------:R-:W-:Y:S01]  /*4710*/  IADD3 R21, RZ, -R13, RZ ;  /* 0x8000000dff157210 */ /* 0x000fe20007ffe0ff */
[----:B-1----:R-:W-:-:S04]  /*4720*/  IMAD.MOV.U32 R4, RZ, RZ, RZ ;  /* 0x000000ffff047224 */ /* 0x002fc800078e00ff */
[----:B--2---:R-:W-:-:S06]  /*4730*/  IMAD R21, R21, R5, RZ ;  /* 0x0000000515157224 */ /* 0x004fcc00078e02ff */
[----:B------:R-:W-:Y:S01]  /*4740*/  @P2 IADD3 R16, R16, 0x1, RZ ;  /* 0x0000000110102810 */ /* 0x000fe20007ffe0ff */
[----:B------:R-:W-:Y:S01]  /*4750*/  IMAD.HI.U32 R5, R5, R21, R4 ;  /* 0x0000001505057227 */ /* 0x000fe200078e0004 */
[----:B------:R-:W-:Y:S01]  /*4760*/  @!P3 LOP3.LUT R16, RZ, R12, RZ, 0x33, !PT ;  /* 0x0000000cff10b212 */ /* 0x000fe200078e33ff */
[----:B------:R-:W1:Y:S01]  /*4770*/  LDC R21, c[0x0][R11+0x27c] ;  /* 0x00009f000b157b82 */ /* 0x000e620000000800 */
[----:B------:R-:W-:Y:S02]  /*4780*/  ISETP.NE.U32.AND P3, PT, R13, RZ, PT ;  /* 0x000000ff0d00720c */ /* 0x000fe40003f65070 */
[----:B------:R-:W-:Y:S01]  /*4790*/  IADD3 R9, -R16, RZ, RZ ;  /* 0x000000ff10097210 */ /* 0x000fe20007ffe1ff */
[----:B------:R-:W-:-:S04]  /*47a0*/  IMAD.HI.U32 R4, R5, R16, RZ ;  /* 0x0000001005047227 */ /* 0x000fc800078e00ff */
[----:B------:R-:W2:Y:S01]  /*47b0*/  LDC R5, c[0x0][R11+0x270] ;  /* 0x00009c000b057b82 */ /* 0x000ea20000000800 */
[----:B------:R-:W-:Y:S01]  /*47c0*/  IADD3 R24, -R4, RZ, RZ ;  /* 0x000000ff04187210 */ /* 0x000fe20007ffe1ff */
[----:B------:R-:W-:-:S04]  /*47d0*/  IMAD R12, R12, R9, R17 ;  /* 0x000000090c0c7224 */ /* 0x000fc800078e0211 */
[----:B------:R-:W-:-:S05]  /*47e0*/  IMAD R24, R13, R24, R16 ;  /* 0x000000180d187224 */ /* 0x000fca00078e0210 */
[----:B------:R-:W-:-:S13]  /*47f0*/  ISETP.GE.U32.AND P1, PT, R24, R13, PT ;  /* 0x0000000d1800720c */ /* 0x000fda0003f26070 */
[----:B------:R-:W-:Y:S01]  /*4800*/  @P1 IMAD.IADD R24, R24, 0x1, -R13 ;  /* 0x0000000118181824 */ /* 0x000fe200078e0a0d */
[----:B------:R-:W-:Y:S02]  /*4810*/  @P1 IADD3 R4, R4, 0x1, RZ ;  /* 0x0000000104041810 */ /* 0x000fe40007ffe0ff */
[----:B------:R-:W-:Y:S02]  /*4820*/  ISETP.NE.AND P1, PT, R8, RZ, PT ;  /* 0x000000ff0800720c */ /* 0x000fe40003f25270 */
[----:B------:R-:W-:Y:S01]  /*4830*/  ISETP.GE.U32.AND P2, PT, R24, R13, PT ;  /* 0x0000000d1800720c */ /* 0x000fe20003f46070 */
[----:B-1----:R-:W-:-:S12]  /*4840*/  IMAD R3, R3, R21, R18 ;  /* 0x0000001503037224 */ /* 0x002fd800078e0212 */
[----:B------:R-:W-:Y:S01]  /*4850*/  @P2 VIADD R4, R4, 0x1 ;  /* 0x0000000104042836 */ /* 0x000fe20000000000 */
[----:B------:R-:W-:Y:S01]  /*4860*/  @!P3 LOP3.LUT R4, RZ, R13, RZ, 0x33, !PT ;  /* 0x0000000dff04b212 */ /* 0x000fe200078e33ff */
[----:B---3--:R-:W-:-:S03]  /*4870*/  IMAD R3, R14, R22, R3 ;  /* 0x000000160e037224 */ /* 0x008fc600078e0203 */
[----:B------:R-:W-:Y:S01]  /*4880*/  IADD3 R9, -R4, RZ, RZ ;  /* 0x000000ff04097210 */ /* 0x000fe20007ffe1ff */
[----:B0-----:R-:W-:Y:S01]  /*4890*/  IMAD R12, R12, R20, R3 ;  /* 0x000000140c0c7224 */ /* 0x001fe200078e0203 */
[----:B------:R-:W-:-:S03]  /*48a0*/  MOV R3, R4 ;  /* 0x0000000400037202 */ /* 0x000fc60000000f00 */
[----:B------:R-:W-:-:S04]  /*48b0*/  IMAD R13, R13, R9, R16 ;  /* 0x000000090d0d7224 */ /* 0x000fc800078e0210 */
[----:B--2---:R-:W-:Y:S01]  /*48c0*/  IMAD R18, R13, R5, R12 ;  /* 0x000000050d127224 */ /* 0x004fe200078e020c */
[----:B------:R-:W-:Y:S06]  /*48d0*/  @P1 BRA `(.L_x_896) ;  /* 0xfffffff800701947 */ /* 0x000fec000383ffff */
[----:B------:R-:W-:Y:S05]  /*48e0*/  BSYNC B1 ;  /* 0x0000000000017941 */ /* 0x000fea0003800000 */
.L_x_895:
[----:B------:R-:W-:Y:S05]  /*48f0*/  @!P0 BRA `(.L_x_894) ;  /* 0x00000004003c8947 */ /* 0x000fea0003800000 */
[----:B------:R-:W-:Y:S01]  /*4900*/  VIADD R4, R7, 0xffffffff ;  /* 0xffffffff07047836 */ /* 0x000fe20000000000 */
[----:B------:R-:W-:-:S04]  /*4910*/  UMOV UR4, 0xd8 ;  /* 0x000000d800047882 */ /* 0x000fc80000000000 */
[----:B------:R-:W-:-:S04]  /*4920*/  LEA R4, R4, UR4, 0x2 ;  /* 0x0000000404047c11 */ /* 0x000fc8000f8e10ff */
        /* <DEDUP_REMOVED lines=76> */
.L_x_894:
[----:B------:R-:W-:Y:S02]  /*4df0*/  ULDC UR4, c[0x0][0x354] ;  /* 0x0000d50000047ab9 */ /* 0x000fe40000000800 */
[----:B------:R-:W-:-:S07]  /*4e00*/  IMAD R18, R3, UR4, R18 ;  /* 0x0000000403127c24 */ /* 0x000fce000f8e0212 */
.L_x_890:
[----:B------:R-:W-:Y:S05]  /*4e10*/  BSYNC B0 ;  /* 0x0000000000007941 */ /* 0x000fea0003800000 */
.L_x_889:
[----:B------:R-:W-:Y:S01]  /*4e20*/  ISETP.GE.AND P0, PT, R0, 0x4, PT ;  /* 0x000000040000780c */ /* 0x000fe20003f06270 */
[----:B------:R-:W-:Y:S01]  /*4e30*/  BSSY B0, `(.L_x_897) ;  /* 0x0000197000007945 */ /* 0x000fe20003800000 */
[----:B------:R-:W-:-:S11]  /*4e40*/  IMAD.MOV.U32 R14, RZ, RZ, RZ ;  /* 0x000000ffff0e7224 */ /* 0x000fd600078e00ff */
        /* <DEDUP_REMOVED lines=25> */
.L_x_901:
[C---:B------:R-:W-:Y:S01]  /*4fe0*/  VIADD R12, R8.reuse, 0xffffffff ;  /* 0xffffffff080c7836 */ /* 0x040fe20000000000 */
[----:B------:R-:W-:Y:S02]  /*4ff0*/  IADD3 R9, R9, -0x4, RZ ;  /* 0xfffffffc09097810 */ /* 0x000fe40007ffe0ff */
[----:B------:R-:W-:Y:S02]  /*5000*/  IADD3 R8, R8, -0x4, RZ ;  /* 0xfffffffc08087810 */ /* 0x000fe40007ffe0ff */
[----:B------:R-:W-:-:S04]  /*5010*/  SHF.L.U32 R12, R12, 0x2, RZ ;  /* 0x000000020c0c7819 */ /* 0x000fc800000006ff */
        /* <DEDUP_REMOVED lines=51> */
[----:B------:R-:W-:-:S02]  /*5350*/  ISETP.NE.U32.AND P3, PT, R13, RZ, PT ;  /* 0x000000ff0d00720c */ /* 0x000fc40003f65070 */
[----:B------:R-:W-:Y:S01]  /*5360*/  IADD3 R10, -R20, RZ, RZ ;  /* 0x000000ff140a7210 */ /* 0x000fe20007ffe1ff */
[----:B------:R-:W-:Y:S01]  /*5370*/  IMAD.HI.U32 R21, R5, R21, R4 ;  /* 0x0000001505157227 */ /* 0x000fe200078e0004 */
[----:B-1----:R-:W0:Y:S03]  /*5380*/  MUFU.RCP R23, R23 ;  /* 0x0000001700177308 */ /* 0x002e260000001000 */
[----:B------:R-:W-:Y:S02]  /*5390*/  IMAD R16, R11, R10, R16 ;  /* 0x0000000a0b107224 */ /* 0x000fe400078e0210 */
        /* <DEDUP_REMOVED lines=16> */
[----:B------:R-:W-:Y:S02]  /*54a0*/  @!P3 LOP3.LUT R22, RZ, R13, RZ, 0x33, !PT ;  /* 0x0000000dff16b212 */ /* 0x000fe400078e33ff */
[----:B------:R-:W-:-:S03]  /*54b0*/  ISETP.NE.U32.AND P3, PT, R17, RZ, PT ;  /* 0x000000ff1100720c */ /* 0x000fc60003f65070 */
[----:B------:R-:W-:Y:S02]  /*54c0*/  IMAD.HI.U32 R4, R21, R22, RZ ;  /* 0x0000001615047227 */ /* 0x000fe400078e00ff */
[----:B------:R-:W3:Y:S02]  /*54d0*/  LDC R21, c[0x0][R12+0x274] ;  /* 0x00009d000c157b82 */ /* 0x000ee40000000800 */
[----:B------:R-:W-:Y:S02]  /*54e0*/  IMAD.MOV R32, RZ, RZ, -R4 ;  /* 0x000000ffff207224 */ /* 0x000fe400078e0a04 */
[--C-:B------:R-:W-:Y:S02]  /*54f0*/  IMAD.MOV R10, RZ, RZ, -R22.reuse ;  /* 0x000000ffff0a7224 */ /* 0x100fe400078e0a16 */
[----:B------:R-:W-:Y:S02]  /*5500*/  IMAD R32, R17, R32, R22 ;  /* 0x0000002011207224 */ /* 0x000fe400078e0216 */
[----:B------:R-:W-:-:S02]  /*5510*/  IMAD R13, R13, R10, R20 ;  /* 0x0000000a0d0d7224 */ /* 0x000fc400078e0214 */
[----:B0-----:R-:W-:Y:S01]  /*5520*/  IMAD R7, R7, R23, R38 ;  /* 0x0000001707077224 */ /* 0x001fe200078e0226 */
[----:B------:R-:W-:-:S03]  /*5530*/  ISETP.GE.U32.AND P1, PT, R32, R17, PT ;  /* 0x000000112000720c */ /* 0x000fc60003f26070 */
[----:B--2---:R-:W-:-:S10]  /*5540*/  IMAD R16, R16, R24, R7 ;  /* 0x0000001810107224 */ /* 0x004fd400078e0207 */
[----:B------:R-:W-:Y:S01]  /*5550*/  @P1 IADD3 R32, -R17, R32, RZ ;  /* 0x0000002011201210 */ /* 0x000fe20007ffe1ff */
[----:B------:R-:W-:Y:S01]  /*5560*/  @P1 VIADD R4, R4, 0x1 ;  /* 0x0000000104041836 */ /* 0x000fe20000000000 */
[----:B------:R-:W-:Y:S02]  /*5570*/  ISETP.NE.AND P1, PT, R9, RZ, PT ;  /* 0x000000ff0900720c */ /* 0x000fe40003f25270 */
[----:B------:R-:W-:-:S13]  /*5580*/  ISETP.GE.U32.AND P2, PT, R32, R17, PT ;  /* 0x000000112000720c */ /* 0x000fda0003f46070 */
[----:B------:R-:W-:Y:S02]  /*5590*/  @P2 IADD3 R4, R4, 0x1, RZ ;  /* 0x0000000104042810 */ /* 0x000fe40007ffe0ff */
[----:B------:R-:W-:-:S05]  /*55a0*/  @!P3 LOP3.LUT R4, RZ, R17, RZ, 0x33, !PT ;  /* 0x00000011ff04b212 */ /* 0x000fca00078e33ff */
[----:B------:R-:W-:Y:S02]  /*55b0*/  IMAD.MOV R7, RZ, RZ, -R4 ;  /* 0x000000ffff077224 */ /* 0x000fe400078e0a04 */
[----:B---3--:R-:W-:Y:S02]  /*55c0*/  IMAD R16, R13, R21, R16 ;  /* 0x000000150d107224 */ /* 0x008fe400078e0210 */
[----:B------:R-:W-:Y:S02]  /*55d0*/  IMAD R17, R17, R7, R22 ;  /* 0x0000000711117224 */ /* 0x000fe400078e0216 */
[----:B------:R-:W-:Y:S02]  /*55e0*/  IMAD.MOV.U32 R7, RZ, RZ, R4 ;  /* 0x000000ffff077224 */ /* 0x000fe400078e0004 */
[----:B-1----:R-:W-:Y:S01]  /*55f0*/  IMAD R38, R17, R5, R16 ;  /* 0x0000000511267224 */ /* 0x002fe200078e0210 */
[----:B------:R-:W-:Y:S06]  /*5600*/  @P1 BRA `(.L_x_901) ;  /* 0xfffffff800741947 */ /* 0x000fec000383ffff */
[----:B------:R-:W-:Y:S05]  /*5610*/  BSYNC B1 ;  /* 0x0000000000017941 */ /* 0x000fea0003800000 */
.L_x_900:
        /* <DEDUP_REMOVED lines=78> */
.L_x_899:
[----:B------:R-:W0:Y:S01]  /*5b00*/  LDC R4, c[0x0][0x3b8] ;  /* 0x0000ee00ff047b82 */ /* 0x000e220000000800 */
[----:B------:R-:W-:Y:S02]  /*5b10*/  ULDC UR4, c[0x0][0x27c] ;  /* 0x00009f0000047ab9 */ /* 0x000fe40000000800 */
[----:B------:R-:W-:Y:S01]  /*5b20*/  IMAD R38, R7, UR4, R38 ;  /* 0x0000000407267c24 */ /* 0x000fe2000f8e0226 */
[----:B0-----:R-:W-:-:S13]  /*5b30*/  ISETP.GE.AND P0, PT, R4, 0x2, PT ;  /* 0x000000020400780c */ /* 0x001fda0003f06270 */
[----:B------:R-:W-:Y:S05]  /*5b40*/  @!P0 BRA `(.L_x_902) ;  /* 0x0000000c000c8947 */ /* 0x000fea0003800000 */
[----:B------:R-:W-:Y:S01]  /*5b50*/  LOP3.LUT R3, RZ, R4, RZ, 0x33, !PT ;  /* 0x00000004ff037212 */ /* 0x000fe200078e33ff */
[----:B------:R-:W-:Y:S02]  /*5b60*/  ULDC UR4, c[0x0][0x3b8] ;  /* 0x0000ee0000047ab9 */ /* 0x000fe40000000800 */
[----:B------:R-:W-:Y:S02]  /*5b70*/  MOV R7, UR4 ;  /* 0x0000000400077c02 */ /* 0x000fe40008000f00 */
[----:B------:R-:W-:-:S04]  /*5b80*/  VIMNMX R3, R3, -0x3, !PT ;  /* 0xfffffffd03037848 */ /* 0x000fc80007fe0100 */
[----:B------:R-:W-:-:S05]  /*5b90*/  IADD3 R3, R3, R4, RZ ;  /* 0x0000000403037210 */ /* 0x000fca0007ffe0ff */
[C---:B------:R-:W-:Y:S01]  /*5ba0*/  VIADD R5, R3.reuse, 0x2 ;  /* 0x0000000203057836 */ /* 0x040fe20000000000 */
[----:B------:R-:W-:-:S04]  /*5bb0*/  IADD3 R3, R3, 0x1, RZ ;  /* 0x0000000103037810 */ /* 0x000fc80007ffe0ff */
[----:B------:R-:W-:Y:S01]  /*5bc0*/  ISETP.GE.U32.AND P1, PT, R3, 0x3, PT ;  /* 0x000000030300780c */ /* 0x000fe20003f26070 */
[----:B------:R-:W-:Y:S01]  /*5bd0*/  IMAD.MOV.U32 R3, RZ, RZ, RZ ;  /* 0x000000ffff037224 */ /* 0x000fe200078e00ff */
[----:B------:R-:W-:-:S04]  /*5be0*/  LOP3.LUT R6, R5, 0x3, RZ, 0xc0, !PT ;  /* 0x0000000305067812 */ /* 0x000fc800078ec0ff */
[----:B------:R-:W-:-:S07]  /*5bf0*/  ISETP.NE.AND P0, PT, R6, RZ, PT ;  /* 0x000000ff0600720c */ /* 0x000fce0003f05270 */
[----:B------:R-:W-:Y:S06]  /*5c00*/  @!P1 BRA `(.L_x_903) ;  /* 0x0000000400a09947 */ /* 0x000fec0003800000 */
[----:B------:R-:W-:Y:S01]  /*5c10*/  HFMA2.MMA R3, -RZ, RZ, 0, 0 ;  /* 0x00000000ff037435 */ /* 0x000fe200000001ff */
[----:B------:R-:W-:Y:S01]  /*5c20*/  BSSY B1, `(.L_x_903) ;  /* 0x0000066000017945 */ /* 0x000fe20003800000 */
[----:B------:R-:W-:-:S09]  /*5c30*/  IMAD.IADD R8, R5, 0x1, -R6 ;  /* 0x0000000105087824 */ /* 0x000fd200078e0a06 */
.L_x_904:
[C---:B------:R-:W-:Y:S01]  /*5c40*/  VIADD R11, R7.reuse, 0xffffffff ;  /* 0xffffffff070b7836 */ /* 0x040fe20000000000 */
[----:B------:R-:W-:Y:S01]  /*5c50*/  UMOV UR4, 0xd8 ;  /* 0x000000d800047882 */ /* 0x000fe20000000000 */
[----:B------:R-:W-:Y:S02]  /*5c60*/  VIADD R8, R8, 0xfffffffc ;  /* 0xfffffffc08087836 */ /* 0x000fe40000000000 */
[----:B------:R-:W-:Y:S01]  /*5c70*/  VIADD R7, R7, 0xfffffffc ;  /* 0xfffffffc07077836 */ /* 0x000fe20000000000 */
[----:B------:R-:W-:-:S04]  /*5c80*/  LEA R11, R11, UR4, 0x2 ;  /* 0x000000040b0b7c11 */ /* 0x000fc8000f8e10ff */
        /* <DEDUP_REMOVED lines=8> */
[----:B-1----:R-:W-:Y:S08]  /*5d10*/  MUFU.RCP R17, R17 ;  /* 0x0000001100117308 */ /* 0x002ff00000001000 */
[----:B--2---:R-:W1:Y:S01]  /*5d20*/  I2F.U32.RP R20, R12 ;  /* 0x0000000c00147306 */ /* 0x004e620000209000 */
[----:B0-----:R-:W-:-:S02]  /*5d30*/  IADD3 R4, R16, 0xffffffe, RZ ;  /* 0x0ffffffe10047810 */ /* 0x001fc40007ffe0ff */
[----:B------:R-:W0:Y:S05]  /*5d40*/  LDC R16, c[0x0][R11+0x20c] ;  /* 0x000083000b107b82 */ /* 0x000e2a0000000800 */
[----:B------:R2:W3:Y:S08]  /*5d50*/  F2I.FTZ.U32.TRUNC.NTZ R5, R4 ;  /* 0x0000000400057305 */ /* 0x0004f0000021f000 */
[----:B-1----:R-:W-:Y:S01]  /*5d60*/  MUFU.RCP R20, R20 ;  /* 0x0000001400147308 */ /* 0x002fe20000001000 */
[----:B--2---:R-:W-:Y:S01]  /*5d70*/  MOV R4, RZ ;  /* 0x000000ff00047202 */ /* 0x004fe20000000f00 */
[----:B---3--:R-:W-:-:S04]  /*5d80*/  IMAD R13, R13, R5, RZ ;  /* 0x000000050d0d7224 */ /* 0x008fc800078e02ff */
[----:B------:R-:W-:-:S06]  /*5d90*/  IMAD.HI.U32 R5, R5, R13, R4 ;  /* 0x0000000d05057227 */ /* 0x000fcc00078e0004 */
[----:B------:R-:W-:-:S04]  /*5da0*/  IMAD.HI.U32 R13, R5, R14, RZ ;  /* 0x0000000e050d7227 */ /* 0x000fc800078e00ff */
[----:B------:R-:W-:-:S04]  /*5db0*/  IMAD.MOV R5, RZ, RZ, -R13 ;  /* 0x000000ffff057224 */ /* 0x000fc800078e0a0d */
[----:B------:R-:W-:Y:S01]  /*5dc0*/  IMAD R4, R9, R5, R14 ;  /* 0x0000000509047224 */ /* 0x000fe200078e020e */
[----:B------:R-:W-:-:S04]  /*5dd0*/  IADD3 R5, R17, 0xffffffe, RZ ;  /* 0x0ffffffe11057810 */ /* 0x000fc80007ffe0ff */
[C---:B------:R-:W-:Y:S02]  /*5de0*/  ISETP.GE.U32.AND P1, PT, R4.reuse, R9, PT ;  /* 0x000000090400720c */ /* 0x040fe40003f26070 */
[----:B------:R-:W1:Y:S08]  /*5df0*/  F2I.FTZ.U32.TRUNC.NTZ R5, R5 ;  /* 0x0000000500057305 */ /* 0x000e70000021f000 */
[----:B0-----:R-:W0:Y:S03]  /*5e00*/  I2F.U32.RP R22, R16 ;  /* 0x0000001000167306 */ /* 0x001e260000209000 */
[----:B------:R-:W-:-:S02]  /*5e10*/  @P1 IMAD.IADD R4, R4, 0x1, -R9 ;  /* 0x0000000104041824 */ /* 0x000fc400078e0a09 */
[----:B------:R-:W-:-:S03]  /*5e20*/  @P1 VIADD R13, R13, 0x1 ;  /* 0x000000010d0d1836 */ /* 0x000fc60000000000 */
[----:B------:R-:W-:Y:S02]  /*5e30*/  ISETP.GE.U32.AND P2, PT, R4, R9, PT ;  /* 0x000000090400720c */ /* 0x000fe40003f46070 */
[----:B------:R-:W-:-:S05]  /*5e40*/  IADD3 R4, RZ, -R10, RZ ;  /* 0x8000000aff047210 */ /* 0x000fca0007ffe0ff */
[----:B-1----:R-:W-:Y:S01]  /*5e50*/  IMAD R17, R4, R5, RZ ;  /* 0x0000000504117224 */ /* 0x002fe200078e02ff */
[----:B------:R-:W-:Y:S01]  /*5e60*/  MOV R4, RZ ;  /* 0x000000ff00047202 */ /* 0x000fe20000000f00 */
[----:B0-----:R-:W-:Y:S04]  /*5e70*/  MUFU.RCP R22, R22 ;  /* 0x0000001600167308 */ /* 0x001fe80000001000 */
[----:B------:R-:W-:Y:S01]  /*5e80*/  @P2 VIADD R13, R13, 0x1 ;  /* 0x000000010d0d2836 */ /* 0x000fe20000000000 */
[----:B------:R-:W-:Y:S01]  /*5e90*/  @!P3 LOP3.LUT R13, RZ, R9, RZ, 0x33, !PT ;  /* 0x00000009ff0db212 */ /* 0x000fe200078e33ff */
[----:B------:R-:W-:Y:S01]  /*5ea0*/  IMAD.HI.U32 R4, R5, R17, R4 ;  /* 0x0000001105047227 */ /* 0x000fe200078e0004 */
[----:B------:R-:W-:Y:S02]  /*5eb0*/  ISETP.NE.U32.AND P3, PT, R10, RZ, PT ;  /* 0x000000ff0a00720c */ /* 0x000fe40003f65070 */
[----:B------:R-:W-:-:S03]  /*5ec0*/  IADD3 R24, -R13, RZ, RZ ;  /* 0x000000ff0d187210 */ /* 0x000fc60007ffe1ff */
[----:B------:R-:W-:-:S04]  /*5ed0*/  IMAD.HI.U32 R17, R4, R13, RZ ;  /* 0x0000000d04117227 */ /* 0x000fc800078e00ff */
[----:B------:R-:W-:Y:S01]  /*5ee0*/  VIADD R4, R20, 0xffffffe ;  /* 0x0ffffffe14047836 */ /* 0x000fe20000000000 */
[----:B------:R-:W-:Y:S01]  /*5ef0*/  IADD3 R21, -R17, RZ, RZ ;  /* 0x000000ff11157210 */ /* 0x000fe20007ffe1ff */
[----:B------:R-:W-:Y:S02]  /*5f00*/  IMAD R14, R9, R24, R14 ;  /* 0x00000018090e7224 */ /* 0x000fe400078e020e */
[----:B------:R0:W1:Y:S02]  /*5f10*/  F2I.FTZ.U32.TRUNC.NTZ R5, R4 ;  /* 0x0000000400057305 */ /* 0x000064000021f000 */
[----:B------:R-:W-:-:S05]  /*5f20*/  IMAD R21, R10, R21, R13 ;  /* 0x000000150a157224 */ /* 0x000fca00078e020d */
[----:B------:R-:W-:Y:S02]  /*5f30*/  ISETP.GE.U32.AND P1, PT, R21, R10, PT ;  /* 0x0000000a1500720c */ /* 0x000fe40003f26070 */
[----:B0-----:R-:W-:-:S11]  /*5f40*/  MOV R4, RZ ;  /* 0x000000ff00047202 */ /* 0x001fd60000000f00 */
[----:B------:R-:W-:Y:S02]  /*5f50*/  @P1 IADD3 R21, -R10, R21, RZ ;  /* 0x000000150a151210 */ /* 0x000fe40007ffe1ff */
[----:B------:R-:W-:Y:S02]  /*5f60*/  @P1 IADD3 R17, R17, 0x1, RZ ;  /* 0x0000000111111810 */ /* 0x000fe40007ffe0ff */
[----:B------:R-:W-:Y:S01]  /*5f70*/  ISETP.GE.U32.AND P2, PT, R21, R10, PT ;  /* 0x0000000a1500720c */ /* 0x000fe20003f46070 */
[----:B------:R-:W-:-:S04]  /*5f80*/  IMAD.MOV R21, RZ, RZ, -R12 ;  /* 0x000000ffff157224 */ /* 0x000fc800078e0a0c */
[----:B-1----:R-:W-:-:S04]  /*5f90*/  IMAD R21, R21, R5, RZ ;  /* 0x0000000515157224 */ /* 0x002fc800078e02ff */
[----:B------:R-:W-:Y:S01]  /*5fa0*/  IMAD.HI.U32 R20, R5, R21, R4 ;  /* 0x0000001505147227 */ /* 0x000fe200078e0004 */
[----:B------:R-:W-:Y:S02]  /*5fb0*/  IADD3 R4, R22, 0xffffffe, RZ ;  /* 0x0ffffffe16047810 */ /* 0x000fe40007ffe0ff */
[----:B------:R-:W0:Y:S01]  /*5fc0*/  LDC R22, c[0x0][R11+0x27c] ;  /* 0x00009f000b167b82 */ /* 0x000e220000000800 */
[----:B------:R-:W-:Y:S01]  /*5fd0*/  @P2 VIADD R17, R17, 0x1 ;  /* 0x0000000111112836 */ /* 0x000fe20000000000 */
[----:B------:R-:W-:Y:S01]  /*5fe0*/  @!P3 LOP3.LUT R17, RZ, R10, RZ, 0x33, !PT ;  /* 0x0000000aff11b212 */ /* 0x000fe200078e33ff */
[----:B------:R1:W2:Y:S01]  /*5ff0*/  F2I.FTZ.U32.TRUNC.NTZ R5, R4 ;  /* 0x0000000400057305 */ /* 0x0002a2000021f000 */
[----:B------:R-:W-:-:S03]  /*6000*/  ISETP.NE.U32.AND P3, PT, R12, RZ, PT ;  /* 0x000000ff0c00720c */ /* 0x000fc60003f65070 */
[----:B------:R-:W-:-:S04]  /*6010*/  IMAD.HI.U32 R21, R20, R17, RZ ;  /* 0x0000001114157227 */ /* 0x000fc800078e00ff */
[----:B------:R-:W-:Y:S02]  /*6020*/  IMAD.MOV R23, RZ, RZ, -R21 ;  /* 0x000000ffff177224 */ /* 0x000fe400078e0a15 */
[----:B-1----:R-:W-:Y:S02]  /*6030*/  IMAD.MOV.U32 R4, RZ, RZ, RZ ;  /* 0x000000ffff047224 */ /* 0x002fe400078e00ff */
[--C-:B------:R-:W-:Y:S02]  /*6040*/  IMAD R23, R12, R23, R17.reuse ;  /* 0x000000170c177224 */ /* 0x100fe400078e0211 */
[----:B------:R-:W-:-:S03]  /*6050*/  IMAD.MOV R9, RZ, RZ, -R17 ;  /* 0x000000ffff097224 */ /* 0x000fc600078e0a11 */
[----:B------:R-:W-:Y:S01]  /*6060*/  ISETP.GE.U32.AND P1, PT, R23, R12, PT ;  /* 0x0000000c1700720c */ /* 0x000fe20003f26070 */
[----:B------:R-:W-:-:S12]  /*6070*/  IMAD R13, R10, R9, R13 ;  /* 0x000000090a0d7224 */ /* 0x000fd800078e020d */
[----:B------:R-:W-:Y:S02]  /*6080*/  @P1 IMAD.IADD R23, R23, 0x1, -R12 ;  /* 0x0000000117171824 */ /* 0x000fe400078e0a0c */
[----:B------:R-:W-:-:S03]  /*6090*/  @P1 VIADD R21, R21, 0x1 ;  /* 0x0000000115151836 */ /* 0x000fc60000000000 */
[----:B------:R-:W-:Y:S02]  /*60a0*/  ISETP.GE.U32.AND P2, PT, R23, R12, PT ;  /* 0x0000000c1700720c */ /* 0x000fe40003f46070 */
[----:B------:R-:W-:-:S05]  /*60b0*/  IADD3 R23, RZ, -R16, RZ ;  /* 0x80000010ff177210 */ /* 0x000fca0007ffe0ff */
[----:B--2---:R-:W-:Y:S02]  /*60c0*/  IMAD R23, R23, R5, RZ ;  /* 0x0000000517177224 */ /* 0x004fe400078e02ff */
[----:B0-----:R-:W-:Y:S02]  /*60d0*/  IMAD R14, R14, R22, R3 ;  /* 0x000000160e0e7224 */ /* 0x001fe400078e0203 */
[----:B------:R-:W-:Y:S02]  /*60e0*/  IMAD.HI.U32 R20, R5, R23, R4 ;  /* 0x0000001705147227 */ /* 0x000fe400078e0004 */
[----:B------:R-:W-:Y:S01]  /*60f0*/  @P2 IADD3 R21, R21, 0x1, RZ ;  /* 0x0000000115152810 */ /* 0x000fe20007ffe0ff */
[----:B------:R-:W0:Y:S01]  /*6100*/  LDC R23, c[0x0][R11+0x278] ;  /* 0x00009e000b177b82 */ /* 0x000e220000000800 */
[----:B------:R-:W-:Y:S02]  /*6110*/  @!P3 LOP3.LUT R21, RZ, R12, RZ, 0x33, !PT ;  /* 0x0000000cff15b212 */ /* 0x000fe400078e33ff */
[----:B------:R-:W-:-:S02]  /*6120*/  ISETP.NE.U32.AND P3, PT, R16, RZ, PT ;  /* 0x000000ff1000720c */ /* 0x000fc40003f65070 */
[----:B------:R-:W-:Y:S01]  /*6130*/  IADD3 R3, -R21, RZ, RZ ;  /* 0x000000ff15037210 */ /* 0x000fe20007ffe1ff */
[----:B------:R-:W-:Y:S02]  /*6140*/  IMAD.HI.U32 R4, R20, R21, RZ ;  /* 0x0000001514047227 */ /* 0x000fe400078e00ff */
[----:B------:R-:W1:Y:S02]  /*6150*/  LDC R20, c[0x0][R11+0x274] ;  /* 0x00009d000b147b82 */ /* 0x000e640000000800 */
[----:B------:R-:W-:Y:S01]  /*6160*/  IMAD R12, R12, R3, R17 ;  /* 0x000000030c0c7224 */ /* 0x000fe200078e0211 */
[----:B------:R-:W-:-:S05]  /*6170*/  IADD3 R25, -R4, RZ, RZ ;  /* 0x000000ff04197210 */ /* 0x000fca0007ffe1ff */
[----:B------:R-:W-:Y:S01]  /*6180*/  IMAD R25, R16, R25, R21 ;  /* 0x0000001910197224 */ /* 0x000fe200078e0215 */
[----:B------:R-:W2:Y:S04]  /*6190*/  LDC R5, c[0x0][R11+0x270] ;  /* 0x00009c000b057b82 */ /* 0x000ea80000000800 */
[----:B------:R-:W-:-:S13]  /*61a0*/  ISETP.GE.U32.AND P1, PT, R25, R16, PT ;  /* 0x000000101900720c */ /* 0x000fda0003f26070 */
[----:B------:R-:W-:Y:S01]  /*61b0*/  @P1 IMAD.IADD R25, R25, 0x1, -R16 ;  /* 0x0000000119191824 */ /* 0x000fe200078e0a10 */
[----:B------:R-:W-:Y:S02]  /*61c0*/  @P1 IADD3 R4, R4, 0x1, RZ ;  /* 0x0000000104041810 */ /* 0x000fe40007ffe0ff */
[----:B------:R-:W-:Y:S02]  /*61d0*/  ISETP.NE.AND P1, PT, R8, RZ, PT ;  /* 0x000000ff0800720c */ /* 0x000fe40003f25270 */
[----:B------:R-:W-:Y:S01]  /*61e0*/  ISETP.GE.U32.AND P2, PT, R25, R16, PT ;  /* 0x000000101900720c */ /* 0x000fe20003f46070 */
[----:B0-----:R-:W-:-:S12]  /*61f0*/  IMAD R13, R13, R23, R14 ;  /* 0x000000170d0d7224 */ /* 0x001fd800078e020e */
[----:B------:R-:W-:Y:S01]  /*6200*/  @P2 VIADD R4, R4, 0x1 ;  /* 0x0000000104042836 */ /* 0x000fe20000000000 */
[----:B------:R-:W-:Y:S01]  /*6210*/  @!P3 LOP3.LUT R4, RZ, R16, RZ, 0x33, !PT ;  /* 0x00000010ff04b212 */ /* 0x000fe200078e33ff */
[----:B-1----:R-:W-:-:S03]  /*6220*/  IMAD R12, R12, R20, R13 ;  /* 0x000000140c0c7224 */ /* 0x002fc600078e020d */
[----:B------:R-:W-:Y:S02]  /*6230*/  IADD3 R3, -R4, RZ, RZ ;  /* 0x000000ff04037210 */ /* 0x000fe40007ffe1ff */
[----:B------:R-:W-:-:S03]  /*6240*/  MOV R14, R4 ;  /* 0x00000004000e7202 */ /* 0x000fc60000000f00 */
[----:B------:R-:W-:-:S04]  /*6250*/  IMAD R3, R16, R3, R21 ;  /* 0x0000000310037224 */ /* 0x000fc800078e0215 */
[----:B--2---:R-:W-:Y:S01]  /*6260*/  IMAD R3, R3, R5, R12 ;  /* 0x0000000503037224 */ /* 0x004fe200078e020c */
[----:B------:R-:W-:Y:S06]  /*6270*/  @P1 BRA `(.L_x_904) ;  /* 0xfffffff800701947 */ /* 0x000fec000383ffff */
[----:B------:R-:W-:Y:S05]  /*6280*/  BSYNC B1 ;  /* 0x0000000000017941 */ /* 0x000fea0003800000 */
.L_x_903:
        /* <DEDUP_REMOVED lines=79> */
.L_x_902:
[----:B------:R-:W-:Y:S02]  /*6780*/  ULDC UR4, c[0x0][0x354] ;  /* 0x0000d50000047ab9 */ /* 0x000fe40000000800 */
[----:B------:R-:W-:-:S07]  /*6790*/  IMAD R14, R14, UR4, R3 ;  /* 0x000000040e0e7c24 */ /* 0x000fce000f8e0203 */
.L_x_898:
[----:B------:R-:W-:Y:S05]  /*67a0*/  BSYNC B0 ;  /* 0x0000000000007941 */ /* 0x000fea0003800000 */
.L_x_897:
[----:B------:R-:W-:Y:S01]  /*67b0*/  ISETP.NE.AND P0, PT, RZ, UR38, PT ;  /* 0x00000026ff007c0c */ /* 0x000fe2000bf05270 */
[----:B------:R-:W0:Y:S08]  /*67c0*/  LDC.64 R34, c[0x0][0x3c8] ;  /* 0x0000f200ff227b82 */ /* 0x000e300000000a00 */
[----:B------:R-:W1:Y:S08]  /*67d0*/  LDC R7, c[0x0][0x3d0] ;  /* 0x0000f400ff077b82 */ /* 0x000e700000000800 */
[----:B------:R-:W2:Y:S01]  /*67e0*/  LDC R24, c[0x0][0x3d4] ;  /* 0x0000f500ff187b82 */ /* 0x000ea20000000800 */
[----:B------:R-:W-:Y:S01]  /*67f0*/  IMAD.HI.U32 R9, R30, -0x326172a9, RZ ;  /* 0xcd9e8d571e097827 */ /* 0x000fe200078e00ff */
[----:B------:R-:W-:-:S06]  /*6800*/  ULDC.64 UR4, c[0x0][0x210] ;  /* 0x0000840000047ab9 */ /* 0x000fcc0000000a00 */
[----:B------:R-:W3:Y:S01]  /*6810*/  @P0 LDC.64 R4, c[0x0][0x3d0] ;  /* 0x0000f400ff040b82 */ /* 0x000ee20000000a00 */
[----:B0-----:R-:W4:Y:S07]  /*6820*/  @P0 LDG.E.64 R34, desc[UR36][R34.64] ;  /* 0x0000002422220981 */ /* 0x001f2e000c1e1b00 */
[----:B------:R-:W1:Y:S01]  /*6830*/  @P0 LDC R3, c[0x0][0x3d8] ;  /* 0x0000f600ff030b82 */ /* 0x000e620000000800 */
[----:B---3--:R-:W1:Y:S01]  /*6840*/  @P0 LDG.E.64 R4, desc[UR36][R4.64] ;  /* 0x0000002404040981 */ /* 0x008e62000c1e1b00 */
[----:B------:R-:W-:-:S05]  /*6850*/  IADD3 R26, P3, R26, UR4, RZ ;  /* 0x000000041a1a7c10 */ /* 0x000fca000ff7e0ff */
[----:B------:R-:W-:Y:S01]  /*6860*/  IMAD.X R27, RZ, RZ, UR5, P3 ;  /* 0x00000005ff1b7e24 */ /* 0x000fe200098e06ff */
[----:B------:R-:W-:-:S04]  /*6870*/  IADD3 R38, P2, R38, UR4, RZ ;  /* 0x0000000426267c10 */ /* 0x000fc8000ff5e0ff */
[----:B------:R-:W-:Y:S02]  /*6880*/  IADD3.X R39, RZ, UR5, RZ, P2, !PT ;  /* 0x00000005ff277c10 */ /* 0x000fe400097fe4ff */
[----:B-1----:R-:W-:-:S04]  /*6890*/  @P0 IADD3 R7, P1, R4, R3, RZ ;  /* 0x0000000304070210 */ /* 0x002fc80007f3e0ff */
[----:B--2---:R-:W-:-:S04]  /*68a0*/  @P0 IADD3.X R24, RZ, R5, RZ, P1, !PT ;  /* 0x00000005ff180210 */ /* 0x004fc80000ffe4ff */
[----:B------:R-:W-:-:S05]  /*68b0*/  SHF.R.U64 R10, R7, 0x2, R24 ;  /* 0x00000002070a7819 */ /* 0x000fca0000001218 */
[----:B------:R-:W-:-:S05]  /*68c0*/  VIADD R6, R10, 0x1 ;  /* 0x000000010a067836 */ /* 0x000fca0000000000 */
[----:B------:R-:W-:Y:S01]  /*68d0*/  ISETP.NE.AND P0, PT, R6, RZ, PT ;  /* 0x000000ff0600720c */ /* 0x000fe20003f05270 */
[----:B------:R-:W-:Y:S01]  /*68e0*/  IMAD R4, R30, -0x326172a9, RZ ;  /* 0xcd9e8d571e047824 */ /* 0x000fe200078e02ff */
[----:B------:R-:W-:Y:S02]  /*68f0*/  SHF.R.U32.HI R24, RZ, 0x2, R24 ;  /* 0x00000002ff187819 */ /* 0x000fe40000011618 */
[----:B----4-:R-:W-:Y:S01]  /*6900*/  IADD3 R3, R34, -0x61c88647, RZ ;  /* 0x9e3779b922037810 */ /* 0x010fe20007ffe0ff */
[----:B------:R-:W-:-:S03]  /*6910*/  IMAD.HI.U32 R11, R6, -0x2daee0ad, RZ ;  /* 0xd2511f53060b7827 */ /* 0x000fc600078e00ff */
[----:B------:R-:W-:Y:S01]  /*6920*/  LOP3.LUT R3, R3, R4, RZ, 0x3c, !PT ;  /* 0x0000000403037212 */ /* 0x000fe200078e3cff */
[----:B------:R-:W-:Y:S02]  /*6930*/  VIADD R8, R24, 0x1 ;  /* 0x0000000118087836 */ /* 0x000fe40000000000 */
[----:B------:R-:W-:Y:S02]  /*6940*/  IMAD.WIDE.U32 R4, R10, -0x2daee0ad, RZ ;  /* 0xd2511f530a047825 */ /* 0x000fe400078e00ff */
[----:B------:R-:W-:Y:S02]  /*6950*/  @P0 IADD3 R8, R24, RZ, RZ ;  /* 0x000000ff18080210 */ /* 0x000fe40007ffe0ff */
[--C-:B------:R-:W-:Y:S02]  /*6960*/  LOP3.LUT R24, R9, R24, R34.reuse, 0x96, !PT ;  /* 0x0000001809187212 */ /* 0x100fe400078e9622 */
[----:B------:R-:W-:Y:S02]  /*6970*/  LOP3.LUT R8, R8, R9, R34, 0x96, !PT ;  /* 0x0000000908087212 */ /* 0x000fe400078e9622 */
[----:B------:R-:W-:-:S02]  /*6980*/  LOP3.LUT R12, R5, R35, RZ, 0x3c, !PT ;  /* 0x00000023050c7212 */ /* 0x000fc400078e3cff */
        /* <DEDUP_REMOVED lines=8> */
[----:B------:R-:W-:Y:S02]  /*6a10*/  LOP3.LUT R22, R3, R13, RZ, 0x3c, !PT ;  /* 0x0000000d03167212 */ /* 0x000fe400078e3cff */
[----:B------:R-:W-:Y:S02]  /*6a20*/  LOP3.LUT R5, R11, R5, R17, 0x96, !PT ;  /* 0x000000050b057212 */ /* 0x000fe400078e9611 */
[----:B------:R-:W-:Y:S01]  /*6a30*/  LOP3.LUT R16, R3, R9, RZ, 0x3c, !PT ;  /* 0x0000000903107212 */ /* 0x000fe200078e3cff */
        /* <DEDUP_REMOVED lines=8> */
[----:B------:R-:W-:-:S04]  /*6ac0*/  LOP3.LUT R11, R17, R10, R3, 0x96, !PT ;  /* 0x0000000a110b7212 */ /* 0x000fc800078e9603 */
[----:B------:R-:W-:Y:S01]  /*6ad0*/  LOP3.LUT R10, R5, R8, R9, 0x96, !PT ;  /* 0x00000008050a7212 */ /* 0x000fe200078e9609 */
[----:B------:R-:W-:Y:S02]  /*6ae0*/  VIADD R3, R35, 0x32370b8f ;  /* 0x32370b8f23037836 */ /* 0x000fe40000000000 */
[----:B------:R-:W-:Y:S01]  /*6af0*/  IMAD.WIDE.U32 R24, R25, -0x2daee0ad, RZ ;  /* 0xd2511f5319187825 */ /* 0x000fe200078e00ff */
[----:B------:R-:W-:-:S03]  /*6b00*/  IADD3 R5, R34, -0x255992d5, RZ ;  /* 0xdaa66d2b22057810 */ /* 0x000fc60007ffe0ff */
        /* <DEDUP_REMOVED lines=40> */
[----:B------:R-:W-:-:S04]  /*6d90*/  IMAD.WIDE.U32 R32, R32, -0x2daee0ad, RZ ;  /* 0xd2511f5320207825 */ /* 0x000fc800078e00ff */
[----:B------:R-:W-:Y:S01]  /*6da0*/  IMAD.WIDE.U32 R8, R11, -0x326172a9, RZ ;  /* 0xcd9e8d570b087825 */ /* 0x000fe200078e00ff */
[----:B------:R-:W-:-:S03]  /*6db0*/  LOP3.LUT R24, R13, R20, R5, 0x96, !PT ;  /* 0x000000140d187212 */ /* 0x000fc600078e9605 */
[----:B------:R-:W-:Y:S01]  /*6dc0*/  IMAD.WIDE.U32 R10, R10, -0x2daee0ad, RZ ;  /* 0xd2511f530a0a7825 */ /* 0x000fe200078e00ff */
[----:B------:R-:W-:Y:S02]  /*6dd0*/  LOP3.LUT R22, R33, R22, R3, 0x96, !PT ;  /* 0x0000001621167212 */ /* 0x000fe400078e9603 */
[----:B------:R-:W-:Y:S02]  /*6de0*/  LOP3.LUT R20, R9, R4, R5, 0x96, !PT ;  /* 0x0000000409147212 */ /* 0x000fe400078e9605 */
[----:B------:R-:W-:Y:S01]  /*6df0*/  LOP3.LUT R23, R11, R16, R3, 0x96, !PT ;  /* 0x000000100b177212 */ /* 0x000fe200078e9603 */
[----:B------:R-:W-:Y:S02]  /*6e00*/  VIADD R3, R35, 0xdb3d7428 ;  /* 0xdb3d742823037836 */ /* 0x000fe40000000000 */
[----:B------:R-:W-:Y:S01]  /*6e10*/  IMAD.WIDE.U32 R24, R24, -0x2daee0ad, RZ ;  /* 0xd2511f5318187825 */ /* 0x000fe200078e00ff */
[----:B------:R-:W-:Y:S01]  /*6e20*/  IADD3 R9, R34, -0xe443238, RZ ;  /* 0xf1bbcdc822097810 */ /* 0x000fe20007ffe0ff */
[----:B------:R-:W0:Y:S02]  /*6e30*/  LDC.64 R16, c[0x0][0x2e8] ;  /* 0x0000ba00ff107b82 */ /* 0x000e240000000a00 */
[----:B------:R-:W-:-:S04]  /*6e40*/  IMAD.WIDE.U32 R4, R22, -0x326172a9, RZ ;  /* 0xcd9e8d5716047825 */ /* 0x000fc800078e00ff */
[----:B------:R-:W-:-:S04]  /*6e50*/  IMAD.WIDE.U32 R20, R20, -0x2daee0ad, RZ ;  /* 0xd2511f5314147825 */ /* 0x000fc800078e00ff */
[----:B------:R-:W-:Y:S01]  /*6e60*/  IMAD.WIDE.U32 R22, R23, -0x326172a9, RZ ;  /* 0xcd9e8d5717167825 */ /* 0x000fe200078e00ff */
[--C-:B------:R-:W-:Y:S02]  /*6e70*/  LOP3.LUT R11, R25, R32, R3.reuse, 0x96, !PT ;  /* 0x00000020190b7212 */ /* 0x100fe400078e9603 */
[----:B------:R-:W-:Y:S02]  /*6e80*/  LOP3.LUT R13, R21, R10, R3, 0x96, !PT ;  /* 0x0000000a150d7212 */ /* 0x000fe400078e9603 */
[----:B------:R-:W-:Y:S02]  /*6e90*/  LOP3.LUT R3, R23, R8, R9, 0x96, !PT ;  /* 0x0000000817037212 */ /* 0x000fe400078e9609 */
[----:B------:R-:W-:-:S03]  /*6ea0*/  IADD3 R35, R35, -0x695add53, RZ ;  /* 0x96a522ad23237810 */ /* 0x000fc60007ffe0ff */
[----:B------:R-:W-:-:S05]  /*6eb0*/  IMAD.HI.U32 R6, R3, -0x2daee0ad, RZ ;  /* 0xd2511f5303067827 */ /* 0x000fca00078e00ff */
[----:B------:R-:W-:Y:S02]  /*6ec0*/  LOP3.LUT R6, R6, R20, R35, 0x96, !PT ;  /* 0x0000001406067212 */ /* 0x000fe400078e9623 */
[----:B------:R-:W-:Y:S02]  /*6ed0*/  LOP3.LUT R20, R7, 0x3, RZ, 0xc0, !PT ;  /* 0x0000000307147812 */ /* 0x000fe400078ec0ff */
[----:B------:R-:W-:Y:S02]  /*6ee0*/  LOP3.LUT R12, R5, R12, R9, 0x96, !PT ;  /* 0x0000000c050c7212 */ /* 0x000fe400078e9609 */
[----:B------:R-:W-:Y:S01]  /*6ef0*/  ISETP.NE.AND P3, PT, R20, 0x1, PT ;  /* 0x000000011400780c */ /* 0x000fe20003f65270 */
[----:B------:R-:W-:Y:S02]  /*6f00*/  VIADD R5, R34, 0x8ff34781 ;  /* 0x8ff3478122057836 */ /* 0x000fe40000000000 */
[----:B------:R-:W-:Y:S01]  /*6f10*/  IMAD.WIDE.U32 R8, R12, -0x2daee0ad, RZ ;  /* 0xd2511f530c087825 */ /* 0x000fe200078e00ff */
[----:B------:R-:W-:-:S03]  /*6f20*/  IADD3 R36, P1, R36, UR4, RZ ;  /* 0x0000000424247c10 */ /* 0x000fc6000ff3e0ff */
[----:B------:R-:W-:Y:S01]  /*6f30*/  IMAD.WIDE.U32 R10, R11, -0x326172a9, RZ ;  /* 0xcd9e8d570b0a7825 */ /* 0x000fe200078e00ff */
[----:B------:R-:W-:-:S03]  /*6f40*/  IADD3 R28, P0, R28, UR4, RZ ;  /* 0x000000041c1c7c10 */ /* 0x000fc6000ff1e0ff */
[----:B------:R-:W-:Y:S01]  /*6f50*/  IMAD.WIDE.U32 R12, R13, -0x326172a9, RZ ;  /* 0xcd9e8d570d0c7825 */ /* 0x000fe200078e00ff */
[----:B------:R-:W-:Y:S02]  /*6f60*/  LOP3.LUT R3, R9, R24, R35, 0x96, !PT ;  /* 0x0000001809037212 */ /* 0x000fe400078e9623 */
[----:B------:R-:W-:Y:S01]  /*6f70*/  LOP3.LUT R4, R11, R4, R5, 0x96, !PT ;  /* 0x000000040b047212 */ /* 0x000fe200078e9605 */
[----:B0-----:R-:W-:Y:S01]  /*6f80*/  IMAD.WIDE.U32 R24, R19, 0x4, R16 ;  /* 0x0000000413187825 */ /* 0x001fe200078e0010 */
[----:B------:R-:W-:Y:S02]  /*6f90*/  LOP3.LUT R5, R13, R22, R5, 0x96, !PT ;  /* 0x000000160d057212 */ /* 0x000fe400078e9605 */
[----:B------:R-:W-:Y:S01]  /*6fa0*/  IADD3.X R29, RZ, UR5, RZ, P0, !PT ;  /* 0x00000005ff1d7c10 */ /* 0x000fe200087fe4ff */
[----:B------:R-:W-:Y:S02]  /*6fb0*/  IMAD.X R37, RZ, RZ, UR5, P1 ;  /* 0x00000005ff257e24 */ /* 0x000fe400088e06ff */
[----:B------:R-:W-:Y:S01]  /*6fc0*/  IMAD.WIDE.U32 R22, R15, 0x4, R16 ;  /* 0x000000040f167825 */ /* 0x000fe200078e0010 */
[----:B------:R-:W-:-:S03]  /*6fd0*/  MOV R7, R10 ;  /* 0x0000000a00077202 */ /* 0x000fc60000000f00 */
[----:B------:R-:W-:-:S04]  /*6fe0*/  IMAD.WIDE.U32 R18, R18, 0x4, R16 ;  /* 0x0000000412127825 */ /* 0x000fc800078e0010 */
[----:B------:R-:W-:-:S04]  /*6ff0*/  IMAD.WIDE.U32 R16, R14, 0x4, R16 ;  /* 0x000000040e107825 */ /* 0x000fc800078e0010 */
        /* <DEDUP_REMOVED lines=15> */
.L_x_906:
[----:B------:R-:W-:Y:S01]  /*70f0*/  MOV R15, R5 ;  /* 0x00000005000f7202 */ /* 0x000fe20000000f00 */
[----:B------:R-:W-:Y:S01]  /*7100*/  IMAD.MOV.U32 R7, RZ, RZ, R3 ;  /* 0x000000ffff077224 */ /* 0x000fe200078e0003 */
[----:B------:R-:W-:Y:S01]  /*7110*/  MOV R14, R8 ;  /* 0x00000008000e7202 */ /* 0x000fe20000000f00 */
[----:B------:R-:W-:-:S07]  /*7120*/  IMAD.MOV.U32 R5, RZ, RZ, R12 ;  /* 0x000000ffff057224 */ /* 0x000fce00078e000c */
.L_x_905:
        /* <DEDUP_REMOVED lines=13> */
[----:B------:R-:W-:-:S05]  /*7200*/  IMAD.MOV.U32 R3, RZ, RZ, -0x1 ;  /* 0xffffffffff037424 */ /* 0x000fca00078e00ff */
[----:B------:R-:W-:-:S04]  /*7210*/  VIADDMNMX.U32 R0, R0, R3, 0x2, PT ;  /* 0x0000000200007446 */ /* 0x000fc80003800003 */
[----:B------:R-:W-:-:S04]  /*7220*/  SHF.L.U32 R0, R0, 0x2, RZ ;  /* 0x0000000200007819 */ /* 0x000fc800000006ff */
[----:B------:R-:W0:Y:S02]  /*7230*/  LDC R4, c[0x2][R0] ;  /* 0x0080000000047b82 */ /* 0x000e240000000800 */
[----:B0-----:R-:W-:-:S04]  /*7240*/  SHF.R.S32.HI R5, RZ, 0x1f, R4 ;  /* 0x0000001fff057819 */ /* 0x001fc80000011404 */
.L_x_7014:
[----:B------:R-:W-:Y:S05]  /*7250*/  BRX R4 -0x7260                                                                                                                                                                                                                                                                                                                                                                                                                                                                               (*"BRANCH_TARGETS .L_x_7015,.L_x_7016,.L_x_7017"*) ;  /* 0xffffff8c04687949 */ /* 0x000fea000383ffff */
.L_x_909:
        /* <DEDUP_REMOVED lines=18> */
[----:B------:R-:W0:Y:S01]  /*7380*/  LDC.64 R14, c[0x4][R14] ;  /* 0x010000000e0e7b82 */ /* 0x000e220000000a00 */
[----:B------:R-:W-:Y:S01]  /*7390*/  HFMA2.MMA R12, -RZ, RZ, 0, 5.9604644775390625e-08 ;  /* 0x00000001ff0c7435 */ /* 0x000fe200000001ff */
[----:B------:R-:W-:Y:S01]  /*73a0*/  IMAD.U32 R6, RZ, RZ, UR4 ;  /* 0x00000004ff067e24 */ /* 0x000fe2000f8e00ff */
[----:B------:R-:W-:Y:S01]  /*73b0*/  MOV R7, UR5 ;  /* 0x0000000500077c02 */ /* 0x000fe20008000f00 */
[----:B------:R-:W-:Y:S01]  /*73c0*/  IMAD.U32 R10, RZ, RZ, UR6 ;  /* 0x00000006ff0a7e24 */ /* 0x000fe2000f8e00ff */
[----:B------:R-:W-:Y:S01]  /*73d0*/  MOV R11, UR7 ;  /* 0x00000007000b7c02 */ /* 0x000fe20008000f00 */
[----:B------:R-:W-:-:S02]  /*73e0*/  IMAD.MOV.U32 R8, RZ, RZ, 0x270 ;  /* 0x00000270ff087424 */ /* 0x000fc400078e00ff */
[----:B------:R-:W-:-:S07]  /*73f0*/  IMAD.MOV.U32 R13, RZ, RZ, RZ ;  /* 0x000000ffff0d7224 */ /* 0x000fce00078e00ff */
[----:B------:R-:W-:-:S07]  /*7400*/  LEPC R20, `(.L_x_915) ;  /* 0x000000001014794e */ /* 0x000fce0000000000 */
[----:B0-----:R-:W-:Y:S05]  /*7410*/  CALL.ABS.NOINC R14 ;  /* 0x000000000e007343 */ /* 0x001fea0003c00000 */
.L_x_915:
[----:B------:R0:W5:Y:S02]  /*7420*/  LDG.E R3, desc[UR36][R16.64] ;  /* 0x0000002410037981 */ /* 0x000164000c1e1900 */
.L_x_914:
[----:B------:R-:W-:Y:S05]  /*7430*/  BSYNC B6 ;  /* 0x0000000000067941 */ /* 0x000fea0003800000 */
.L_x_913:
[----:B-----5:R-:W-:-:S04]  /*7440*/  FSETP.GTU.FTZ.AND P0, PT, R34, R3, PT ;  /* 0x000000032200720b */ /* 0x020fc80003f1c000 */
[----:B------:R-:W-:-:S05]  /*7450*/  SEL R3, RZ, 0x1, P0 ;  /* 0x00000001ff037807 */ /* 0x000fca0000000000 */
[----:B------:R1:W-:Y:S04]  /*7460*/  STG.E.U8 desc[UR36][R38.64], R3 ;  /* 0x0000000326007986 */ /* 0x0003e8000c101124 */
.L_x_911:
[----:B------:R-:W-:Y:S05]  /*7470*/  BSYNC B7 ;  /* 0x0000000000077941 */ /* 0x000fea0003800000 */
.L_x_910:
        /* <DEDUP_REMOVED lines=11> */
[----:B------:R-:W2:Y:S01]  /*7530*/  LDC.64 R14, c[0x4][R14] ;  /* 0x010000000e0e7b82 */ /* 0x000ea20000000a00 */
[----:B------:R-:W-:Y:S01]  /*7540*/  HFMA2.MMA R8, -RZ, RZ, 0, 3.7491321563720703125e-05 ;  /* 0x00000275ff087435 */ /* 0x000fe200000001ff */
[----:B------:R-:W-:Y:S01]  /*7550*/  MOV R6, UR4 ;  /* 0x0000000400067c02 */ /* 0x000fe20008000f00 */
[----:B------:R-:W-:Y:S01]  /*7560*/  IMAD.U32 R7, RZ, RZ, UR5 ;  /* 0x00000005ff077e24 */ /* 0x000fe2000f8e00ff */
[----:B------:R-:W-:Y:S01]  /*7570*/  MOV R10, UR6 ;  /* 0x00000006000a7c02 */ /* 0x000fe20008000f00 */
[----:B------:R-:W-:Y:S01]  /*7580*/  IMAD.U32 R11, RZ, RZ, UR7 ;  /* 0x00000007ff0b7e24 */ /* 0x000fe2000f8e00ff */
[----:B------:R-:W-:Y:S01]  /*7590*/  MOV R13, RZ ;  /* 0x000000ff000d7202 */ /* 0x000fe20000000f00 */
[----:B------:R-:W-:-:S07]  /*75a0*/  IMAD.MOV.U32 R12, RZ, RZ, 0x1 ;  /* 0x00000001ff0c7424 */ /* 0x000fce00078e00ff */
[----:B------:R-:W-:-:S07]  /*75b0*/  LEPC R20, `(.L_x_918) ;  /* 0x000000001014794e */ /* 0x000fce0000000000 */
[----:B012---:R-:W-:Y:S05]  /*75c0*/  CALL.ABS.NOINC R14 ;  /* 0x000000000e007343 */ /* 0x007fea0003c00000 */
.L_x_918:
[----:B------:R2:W5:Y:S02]  /*75d0*/  LDG.E R0, desc[UR36][R18.64] ;  /* 0x0000002412007981 */ /* 0x000564000c1e1900 */
.L_x_917:
[----:B------:R-:W-:Y:S05]  /*75e0*/  BSYNC B6 ;  /* 0x0000000000067941 */ /* 0x000fea0003800000 */
.L_x_916:
[----:B-----5:R-:W-:-:S04]  /*75f0*/  FSETP.GTU.FTZ.AND P0, PT, R33, R0, PT ;  /* 0x000000002100720b */ /* 0x020fc80003f1c000 */
[----:B-1----:R-:W-:-:S05]  /*7600*/  SEL R3, RZ, 0x1, P0 ;  /* 0x00000001ff037807 */ /* 0x002fca0000000000 */
[----:B------:R1:W-:Y:S04]  /*7610*/  STG.E.U8 desc[UR36][R36.64], R3 ;  /* 0x0000000324007986 */ /* 0x0003e8000c101124 */
.L_x_7016:
        /* <DEDUP_REMOVED lines=11> */
[----:B------:R-:W1:Y:S01]  /*76d0*/  LDC.64 R14, c[0x4][R14] ;  /* 0x010000000e0e7b82 */ /* 0x000e620000000a00 */
        /* <DEDUP_REMOVED lines=8> */
[----:B012---:R-:W-:Y:S05]  /*7760*/  CALL.ABS.NOINC R14 ;  /* 0x000000000e007343 */ /* 0x007fea0003c00000 */
.L_x_921:
[----:B------:R1:W5:Y:S02]  /*7770*/  LDG.E R3, desc[UR36][R22.64] ;  /* 0x0000002416037981 */ /* 0x000364000c1e1900 */
.L_x_920:
[----:B------:R-:W-:Y:S05]  /*7780*/  BSYNC B6 ;  /* 0x0000000000067941 */ /* 0x000fea0003800000 */
.L_x_919:
[----:B-----5:R-:W-:-:S04]  /*7790*/  FSETP.GTU.FTZ.AND P0, PT, R32, R3, PT ;  /* 0x000000032000720b */ /* 0x020fc80003f1c000 */
[----:B------:R-:W-:-:S05]  /*77a0*/  SEL R3, RZ, 0x1, P0 ;  /* 0x00000001ff037807 */ /* 0x000fca0000000000 */
[----:B------:R3:W-:Y:S04]  /*77b0*/  STG.E.U8 desc[UR36][R28.64], R3 ;  /* 0x000000031c007986 */ /* 0x0007e8000c101124 */
.L_x_7015:
[----:B------:R-:W-:Y:S05]  /*77c0*/  BSYNC B8 ;  /* 0x0000000000087941 */ /* 0x000fea0003800000 */
.L_x_908:
        /* <DEDUP_REMOVED lines=9> */
[----:B------:R4:W0:Y:S01]  /*7860*/  LDC.64 R14, c[0x4][R0] ;  /* 0x01000000000e7b82 */ /* 0x0008220000000a00 */
[----:B------:R-:W-:Y:S01]  /*7870*/  IMAD.U32 R5, RZ, RZ, UR5 ;  /* 0x00000005ff057e24 */ /* 0x000fe2000f8e00ff */
[----:B------:R-:W-:Y:S01]  /*7880*/  ULDC.64 UR4, c[0x4][0x178] ;  /* 0x01005e0000047ab9 */ /* 0x000fe20000000a00 */
[----:B------:R-:W-:Y:S01]  /*7890*/  HFMA2.MMA R8, -RZ, RZ, 0, 3.8087368011474609375e-05 ;  /* 0x0000027fff087435 */ /* 0x000fe200000001ff */
[----:B------:R-:W-:Y:S01]  /*78a0*/  MOV R6, UR4 ;  /* 0x0000000400067c02 */ /* 0x000fe20008000f00 */
[----:B------:R-:W-:Y:S01]  /*78b0*/  IMAD.U32 R7, RZ, RZ, UR5 ;  /* 0x00000005ff077e24 */ /* 0x000fe2000f8e00ff */
[----:B------:R-:W-:Y:S01]  /*78c0*/  MOV R10, UR6 ;  /* 0x00000006000a7c02 */ /* 0x000fe20008000f00 */
[----:B------:R-:W-:Y:S01]  /*78d0*/  IMAD.U32 R11, RZ, RZ, UR7 ;  /* 0x00000007ff0b7e24 */ /* 0x000fe2000f8e00ff */
[----:B------:R-:W-:Y:S01]  /*78e0*/  MOV R13, RZ ;  /* 0x000000ff000d7202 */ /* 0x000fe20000000f00 */
[----:B----4-:R-:W-:-:S07]  /*78f0*/  IMAD.MOV.U32 R12, RZ, RZ, 0x1 ;  /* 0x00000001ff0c7424 */ /* 0x010fce00078e00ff */
[----:B------:R-:W-:-:S07]  /*7900*/  LEPC R20, `(.L_x_924) ;  /* 0x000000001014794e */ /* 0x000fce0000000000 */
[----:B0123--:R-:W-:Y:S05]  /*7910*/  CALL.ABS.NOINC R14 ;  /* 0x000000000e007343 */ /* 0x00ffea0003c00000 */
.L_x_924:
[----:B------:R4:W5:Y:S02]  /*7920*/  LDG.E R0, desc[UR36][R24.64] ;  /* 0x0000002418007981 */ /* 0x000964000c1e1900 */
.L_x_923:
[----:B------:R-:W-:Y:S05]  /*7930*/  BSYNC B6 ;  /* 0x0000000000067941 */ /* 0x000fea0003800000 */
.L_x_922:
[----:B-----5:R-:W-:-:S04]  /*7940*/  FSETP.GTU.FTZ.AND P0, PT, R31, R0, PT ;  /* 0x000000001f00720b */ /* 0x020fc80003f1c000 */
[----:B---3--:R-:W-:-:S05]  /*7950*/  SEL R3, RZ, 0x1, P0 ;  /* 0x00000001ff037807 */ /* 0x008fca0000000000 */
[----:B------:R3:W-:Y:S01]  /*7960*/  STG.E.U8 desc[UR36][R26.64], R3 ;  /* 0x000000031a007986 */ /* 0x0007e2000c101124 */
[----:B------:R-:W-:Y:S05]  /*7970*/  BRA `(.L_x_912) ;  /* 0x0000000000047947 */ /* 0x000fea0003800000 */
.L_x_7017:
[----:B------:R-:W-:Y:S05]  /*7980*/  BREAK B8 ;  /* 0x0000000000087942 */ /* 0x000fea0003800000 */
.L_x_912:
[----:B------:R-:W-:Y:S05]  /*7990*/  BSYNC B9 ;  /* 0x0000000000097941 */ /* 0x000fea0003800000 */
.L_x_907:
[----:B------:R-:W-:Y:S01]  /*79a0*/  ULDC UR4, c[0x0][0x0] ;  /* 0x0000000000047ab9 */ /* 0x000fe20000000800 */
[----:B---3--:R-:W3:Y:S01]  /*79b0*/  LDC R3, c[0x0][0xc] ;  /* 0x00000300ff037b82 */ /* 0x008ee20000000800 */
[----:B------:R-:W-:-:S06]  /*79c0*/  USHF.L.U32 UR4, UR4, 0x2, URZ ;  /* 0x0000000204047899 */ /* 0x000fcc000800063f */
[----:B---3--:R-:W-:Y:S01]  /*79d0*/  IMAD R2, R3, UR4, R2 ;  /* 0x0000000403027c24 */ /* 0x008fe2000f8e0202 */
[----:B------:R-:W-:-:S04]  /*79e0*/  ULDC UR4, c[0x0][0x3c0] ;  /* 0x0000f00000047ab9 */ /* 0x000fc80000000800 */
[----:B------:R-:W-:-:S13]  /*79f0*/  ISETP.GE.U32.AND P0, PT, R2, UR4, PT ;  /* 0x0000000402007c0c */ /* 0x000fda000bf06070 */
[----:B------:R-:W-:Y:S05]  /*7a00*/  @!P0 BRA `(.L_x_925) ;  /* 0xffffff8400a88947 */ /* 0x000fea000383ffff */
[----:B------:R-:W-:Y:S05]  /*7a10*/  EXIT ;  /* 0x000000000000794d */ /* 0x000fea0003800000 */
.L_x_926:
        /* <DEDUP_REMOVED lines=14> */
.L_x_7565:


//--------------------- .text._ZN2at4cuda57_GLOBAL__N__cd6b329d_24_DistributionBernoulli_cu_7537a20d21kernelPointwiseApply2IZNS_6native9templates4cuda28bernoulli_tensor_cuda_kernelIbfEEvRKNS_10TensorBaseES9_NS_15PhiloxCudaStateEEUliRbSB_SB_SB_RKfSD_SD_SD_E_bSC_jLin1ELi2ELi4ELi512ELi2EEEvNS0_6detail10TensorInfoIT0_T2_EENSG_IT1_SI_EESI_T_ --------------------------
	.section	.text._ZN2at4cuda57_GLOBAL__N__cd6b329d_24_DistributionBernoulli_cu_7537a20d21kernelPointwiseApply2IZNS_6native9templates4cuda28bernoulli_tensor_cuda_kernelIbfEEvRKNS_10TensorBaseES9_NS_15PhiloxCudaStateEEUliRbSB_SB_SB_RKfSD_SD_SD_E_bSC_jLin1ELi2ELi4ELi512ELi2EEEvNS0_6detail10TensorInfoIT0_T2_EENSG_IT1_SI_EESI_T_,"ax",@progbits
	.align	128
.text._ZN2at4cuda57_GLOBAL__N__cd6b329d_24_DistributionBernoulli_cu_7537a20d21kernelPointwiseApply2IZNS_6native9templates4cuda28bernoulli_tensor_cuda_kernelIbfEEvRKNS_10TensorBaseES9_NS_15PhiloxCudaStateEEUliRbSB_SB_SB_RKfSD_SD_SD_E_bSC_jLin1ELi2ELi4ELi512ELi2EEEvNS0_6detail10TensorInfoIT0_T2_EENSG_IT1_SI_EESI_T_:
        .type           _ZN2at4cuda57_GLOBAL__N__cd6b329d_24_DistributionBernoulli_cu_7537a20d21kernelPointwiseApply2IZNS_6native9templates4cuda28bernoulli_tensor_cuda_kernelIbfEEvRKNS_10TensorBaseES9_NS_15PhiloxCudaStateEEUliRbSB_SB_SB_RKfSD_SD_SD_E_bSC_jLin1ELi2ELi4ELi512ELi2EEEvNS0_6detail10TensorInfoIT0_T2_EENSG_IT1_SI_EESI_T_,@function
        .size           _ZN2at4cuda57_GLOBAL__N__cd6b329d_24_DistributionBernoulli_cu_7537a20d21kernelPointwiseApply2IZNS_6native9templates4cuda28bernoulli_tensor_cuda_kernelIbfEEvRKNS_10TensorBaseES9_NS_15PhiloxCudaStateEEUliRbSB_SB_SB_RKfSD_SD_SD_E_bSC_jLin1ELi2ELi4ELi512ELi2EEEvNS0_6detail10TensorInfoIT0_T2_EENSG_IT1_SI_EESI_T_,(.L_x_7566 - _ZN2at4cuda57_GLOBAL__N__cd6b329d_24_DistributionBernoulli_cu_7537a20d21kernelPointwiseApply2IZNS_6native9templates4cuda28bernoulli_tensor_cuda_kernelIbfEEvRKNS_10TensorBaseES9_NS_15PhiloxCudaStateEEUliRbSB_SB_SB_RKfSD_SD_SD_E_bSC_jLin1ELi2ELi4ELi512ELi2EEEvNS0_6detail10TensorInfoIT0_T2_EENSG_IT1_SI_EESI_T_)
        .other          _ZN2at4cuda57_GLOBAL__N__cd6b329d_24_DistributionBernoulli_cu_7537a20d21kernelPointwiseApply2IZNS_6native9templates4cuda28bernoulli_tensor_cuda_kernelIbfEEvRKNS_10TensorBaseES9_NS_15PhiloxCudaStateEEUliRbSB_SB_SB_RKfSD_SD_SD_E_bSC_jLin1ELi2ELi4ELi512ELi2EEEvNS0_6detail10TensorInfoIT0_T2_EENSG_IT1_SI_EESI_T_,@"STO_CUDA_ENTRY STV_DEFAULT"
_ZN2at4cuda57_GLOBAL__N__cd6b329d_24_DistributionBernoulli_cu_7537a20d21kernelPointwiseApply2IZNS_6native9templates4cuda28bernoulli_tensor_cuda_kernelIbfEEvRKNS_10TensorBaseES9_NS_15PhiloxCudaStateEEUliRbSB_SB_SB_RKfSD_SD_SD_E_bSC_jLin1ELi2ELi4ELi512ELi2EEEvNS0_6detail10TensorInfoIT0_T2_EENSG_IT1_SI_EESI_T_:
        /* <DEDUP_REMOVED lines=11> */
.L_x_967:
        /* <DEDUP_REMOVED lines=10> */
[----:B------:R-:W-:Y:S02]  /*0150*/  MOV R3, R2 ;  /* 0x0000000200037202 */ /* 0x000fe40000000f00 */
[----:B0-----:R-:W-:-:S13]  /*0160*/  ISETP.GE.AND P0, PT, R4, 0x2, PT ;  /* 0x000000020400780c */ /* 0x001fda0003f06270 */
[----:B------:R-:W-:Y:S05]  /*0170*/  @!P0 BRA `(.L_x_929) ;  /* 0x0000000c00108947 */ /* 0x000fea0003800000 */
[----:B------:R-:W-:Y:S01]  /*0180*/  LOP3.LUT R3, RZ, R4, RZ, 0x33, !PT ;  /* 0x00000004ff037212 */ /* 0x000fe200078e33ff */
[----:B------:R-:W-:Y:S01]  /*0190*/  ULDC UR4, c[0x0][0x2e0] ;  /* 0x0000b80000047ab9 */ /* 0x000fe20000000800 */
[----:B------:R-:W-:Y:S01]  /*01a0*/  IMAD.MOV.U32 R26, RZ, RZ, RZ ;  /* 0x000000ffff1a7224 */ /* 0x000fe200078e00ff */
[----:B------:R-:W-:Y:S02]  /*01b0*/  MOV R5, UR4 ;  /* 0x0000000400057c02 */ /* 0x000fe40008000f00 */
[----:B------:R-:W-:-:S05]  /*01c0*/  VIMNMX R3, R3, -0x3, !PT ;  /* 0xfffffffd03037848 */ /* 0x000fca0007fe0100 */
[----:B------:R-:W-:-:S04]  /*01d0*/  IMAD.IADD R3, R3, 0x1, R4 ;  /* 0x0000000103037824 */ /* 0x000fc800078e0204 */
[C---:B------:R-:W-:Y:S01]  /*01e0*/  VIADD R7, R3.reuse, 0x2 ;  /* 0x0000000203077836 */ /* 0x040fe20000000000 */
[----:B------:R-:W-:-:S04]  /*01f0*/  IADD3 R3, R3, 0x1, RZ ;  /* 0x0000000103037810 */ /* 0x000fc80007ffe0ff */
[----:B------:R-:W-:Y:S01]  /*0200*/  ISETP.GE.U32.AND P1, PT, R3, 0x3, PT ;  /* 0x000000030300780c */ /* 0x000fe20003f26070 */
[----:B------:R-:W-:Y:S01]  /*0210*/  IMAD.MOV.U32 R3, RZ, RZ, R2 ;  /* 0x000000ffff037224 */ /* 0x000fe200078e0002 */
[----:B------:R-:W-:-:S04]  /*0220*/  LOP3.LUT R4, R7, 0x3, RZ, 0xc0, !PT ;  /* 0x0000000307047812 */ /* 0x000fc800078ec0ff */
[----:B------:R-:W-:-:S07]  /*0230*/  ISETP.NE.AND P0, PT, R4, RZ, PT ;  /* 0x000000ff0400720c */ /* 0x000fce0003f05270 */
[----:B------:R-:W-:Y:S06]  /*0240*/  @!P1 BRA `(.L_x_930) ;  /* 0x0000000400a09947 */ /* 0x000fec0003800000 */
[----:B------:R-:W-:Y:S01]  /*0250*/  BSSY B1, `(.L_x_930) ;  /* 0x0000067000017945 */ /* 0x000fe20003800000 */
[----:B------:R-:W-:Y:S01]  /*0260*/  IMAD.IADD R6, R7, 0x1, -R4 ;  /* 0x0000000107067824 */ /* 0x000fe200078e0a04 */
[----:B------:R-:W-:Y:S01]  /*0270*/  MOV R3, R2 ;  /* 0x0000000200037202 */ /* 0x000fe20000000f00 */
[----:B------:R-:W-:-:S07]  /*0280*/  IMAD.MOV.U32 R26, RZ, RZ, RZ ;  /* 0x000000ffff1a7224 */ /* 0x000fce00078e00ff */
.L_x_931:
[C---:B------:R-:W-:Y:S01]  /*0290*/  VIADD R8, R5.reuse, 0xffffffff ;  /* 0xffffffff05087836 */ /* 0x040fe20000000000 */
[----:B------:R-:W-:Y:S01]  /*02a0*/  IADD3 R6, R6, -0x4, RZ ;  /* 0xfffffffc06067810 */ /* 0x000fe20007ffe0ff */
[----:B------:R-:W-:Y:S01]  /*02b0*/  IMAD.MOV.U32 R12, RZ, RZ, RZ ;  /* 0x000000ffff0c7224 */ /* 0x000fe200078e00ff */
[----:B------:R-:W-:Y:S01]  /*02c0*/  IADD3 R5, R5, -0x4, RZ ;  /* 0xfffffffc05057810 */ /* 0x000fe20007ffe0ff */
        /* <DEDUP_REMOVED lines=9> */
[----:B-1----:R-:W1:Y:S01]  /*0360*/  MUFU.RCP R16, R16 ;  /* 0x0000001000107308 */ /* 0x002e620000001000 */
[----:B0-----:R-:W-:-:S07]  /*0370*/  IADD3 R13, R11, 0xffffffe, RZ ;  /* 0x0ffffffe0b0d7810 */ /* 0x001fce0007ffe0ff */
[----:B------:R-:W0:Y:S01]  /*0380*/  F2I.FTZ.U32.TRUNC.NTZ R13, R13 ;  /* 0x0000000d000d7305 */ /* 0x000e22000021f000 */
[----:B-1----:R-:W-:-:S07]  /*0390*/  VIADD R14, R16, 0xffffffe ;  /* 0x0ffffffe100e7836 */ /* 0x002fce0000000000 */
[----:B------:R1:W3:Y:S01]  /*03a0*/  F2I.FTZ.U32.TRUNC.NTZ R15, R14 ;  /* 0x0000000e000f7305 */ /* 0x0002e2000021f000 */
[----:B0-----:R-:W-:Y:S02]  /*03b0*/  IMAD R9, R9, R13, RZ ;  /* 0x0000000d09097224 */ /* 0x001fe400078e02ff */
[----:B-1----:R-:W-:Y:S02]  /*03c0*/  IMAD.MOV.U32 R14, RZ, RZ, RZ ;  /* 0x000000ffff0e7224 */ /* 0x002fe400078e00ff */
[----:B------:R-:W-:Y:S02]  /*03d0*/  IMAD.HI.U32 R12, R13, R9, R12 ;  /* 0x000000090d0c7227 */ /* 0x000fe400078e000c */
[----:B------:R-:W0:Y:S04]  /*03e0*/  LDC R9, c[0x0][R8+0x210] ;  /* 0x0000840008097b82 */ /* 0x000e280000000800 */
[----:B------:R-:W-:-:S05]  /*03f0*/  IMAD.HI.U32 R12, R12, R3, RZ ;  /* 0x000000030c0c7227 */ /* 0x000fca00078e00ff */
[----:B------:R-:W-:-:S05]  /*0400*/  IADD3 R11, -R12, RZ, RZ ;  /* 0x000000ff0c0b7210 */ /* 0x000fca0007ffe1ff */
[----:B------:R-:W-:-:S05]  /*0410*/  IMAD R11, R10, R11, R3 ;  /* 0x0000000b0a0b7224 */ /* 0x000fca00078e0203 */
        /* <DEDUP_REMOVED lines=36> */
[----:B------:R-:W-:-:S03]  /*0660*/  ISETP.GE.U32.AND P1, PT, R14, R9, PT ;  /* 0x000000090e00720c */ /* 0x000fc60003f26070 */
[----:B------:R-:W0:Y:S10]  /*0670*/  F2I.FTZ.U32.TRUNC.NTZ R15, R15 ;  /* 0x0000000f000f7305 */ /* 0x000e34000021f000 */
[----:B------:R-:W-:-:S02]  /*0680*/  @P1 IADD3 R14, -R9, R14, RZ ;  /* 0x0000000e090e1210 */ /* 0x000fc40007ffe1ff */
[----:B------:R-:W-:Y:S02]  /*0690*/  @P1 IADD3 R18, R18, 0x1, RZ ;  /* 0x0000000112121810 */ /* 0x000fe40007ffe0ff */
[----:B------:R-:W-:Y:S01]  /*06a0*/  ISETP.GE.U32.AND P2, PT, R14, R9, PT ;  /* 0x000000090e00720c */ /* 0x000fe20003f46070 */
[----:B------:R-:W-:Y:S01]  /*06b0*/  HFMA2.MMA R14, -RZ, RZ, 0, 0 ;  /* 0x00000000ff0e7435 */ /* 0x000fe200000001ff */
[----:B0-----:R-:W-:Y:S02]  /*06c0*/  IMAD R17, R13, R15, RZ ;  /* 0x0000000f0d117224 */ /* 0x001fe400078e02ff */
[----:B------:R-:W0:Y:S07]  /*06d0*/  LDC R13, c[0x0][R8+0x27c] ;  /* 0x00009f00080d7b82 */ /* 0x000e2e0000000800 */
[----:B------:R-:W-:-:S02]  /*06e0*/  IMAD.HI.U32 R17, R15, R17, R14 ;  /* 0x000000110f117227 */ /* 0x000fc400078e000e */
[----:B------:R-:W1:Y:S02]  /*06f0*/  LDC R14, c[0x0][R8+0x278] ;  /* 0x00009e00080e7b82 */ /* 0x000e640000000800 */
[----:B------:R-:W-:Y:S01]  /*0700*/  @P2 VIADD R18, R18, 0x1 ;  /* 0x0000000112122836 */ /* 0x000fe20000000000 */
[----:B------:R-:W-:Y:S02]  /*0710*/  @!P3 LOP3.LUT R18, RZ, R9, RZ, 0x33, !PT ;  /* 0x00000009ff12b212 */ /* 0x000fe400078e33ff */
[----:B------:R-:W-:-:S03]  /*0720*/  ISETP.NE.U32.AND P3, PT, R11, RZ, PT ;  /* 0x000000ff0b00720c */ /* 0x000fc60003f65070 */
[----:B------:R-:W-:Y:S01]  /*0730*/  IMAD.HI.U32 R17, R17, R18, RZ ;  /* 0x0000001211117227 */ /* 0x000fe200078e00ff */
[----:B------:R-:W3:Y:S03]  /*0740*/  LDC R15, c[0x0][R8+0x274] ;  /* 0x00009d00080f7b82 */ /* 0x000ee60000000800 */
        /* <DEDUP_REMOVED lines=10> */
[----:B0-----:R-:W-:Y:S02]  /*07f0*/  IMAD R3, R3, R13, R26 ;  /* 0x0000000d03037224 */ /* 0x001fe400078e021a */
[----:B------:R-:W-:Y:S02]  /*0800*/  IMAD R12, R7, R10, R12 ;  /* 0x0000000a070c7224 */ /* 0x000fe400078e020c */
[----:B------:R-:W-:Y:S01]  /*0810*/  @P2 IADD3 R17, R17, 0x1, RZ ;  /* 0x0000000111112810 */ /* 0x000fe20007ffe0ff */
[----:B------:R-:W-:Y:S01]  /*0820*/  IMAD.MOV R7, RZ, RZ, -R18 ;  /* 0x000000ffff077224 */ /* 0x000fe200078e0a12 */
[----:B------:R-:W-:Y:S01]  /*0830*/  @!P3 LOP3.LUT R17, RZ, R11, RZ, 0x33, !PT ;  /* 0x0000000bff11b212 */ /* 0x000fe200078e33ff */
[----:B-1----:R-:W-:Y:S02]  /*0840*/  IMAD R3, R12, R14, R3 ;  /* 0x0000000e0c037224 */ /* 0x002fe400078e0203 */
[----:B------:R-:W-:Y:S02]  /*0850*/  IMAD R16, R9, R7, R16 ;  /* 0x0000000709107224 */ /* 0x000fe400078e0210 */
[----:B------:R-:W-:-:S02]  /*0860*/  IMAD.MOV R7, RZ, RZ, -R17 ;  /* 0x000000ffff077224 */ /* 0x000fc400078e0a11 */
[----:B---3--:R-:W-:Y:S02]  /*0870*/  IMAD R3, R16, R15, R3 ;  /* 0x0000000f10037224 */ /* 0x008fe400078e0203 */
[----:B------:R-:W-:-:S04]  /*0880*/  IMAD R18, R11, R7, R18 ;  /* 0x000000070b127224 */ /* 0x000fc800078e0212 */
[----:B--2---:R-:W-:Y:S02]  /*0890*/  IMAD R26, R18, R19, R3 ;  /* 0x00000013121a7224 */ /* 0x004fe400078e0203 */
[----:B------:R-:W-:Y:S01]  /*08a0*/  IMAD.MOV.U32 R3, RZ, RZ, R17 ;  /* 0x000000ffff037224 */ /* 0x000fe200078e0011 */
[----:B------:R-:W-:Y:S06]  /*08b0*/  @P1 BRA `(.L_x_931) ;  /* 0xfffffff800741947 */ /* 0x000fec000383ffff */
[----:B------:R-:W-:Y:S05]  /*08c0*/  BSYNC B1 ;  /* 0x0000000000017941 */ /* 0x000fea0003800000 */
.L_x_930:
        /* <DEDUP_REMOVED lines=79> */
.L_x_929:
[----:B------:R-:W-:Y:S01]  /*0dc0*/  ULDC UR4, c[0x0][0x2f4] ;  /* 0x0000bd0000047ab9 */ /* 0x000fe20000000800 */
[----:B------:R-:W-:Y:S01]  /*0dd0*/  ULDC UR5, c[0x0][0x354] ;  /* 0x0000d50000057ab9 */ /* 0x000fe20000000800 */
[----:B------:R-:W0:Y:S01]  /*0de0*/  I2F.U32.RP R6, UR4 ;  /* 0x0000000400067d06 */ /* 0x000e220008209000 */
[----:B------:R-:W-:-:S07]  /*0df0*/  ISETP.NE.U32.AND P2, PT, RZ, UR4, PT ;  /* 0x00000004ff007c0c */ /* 0x000fce000bf45070 */
[----:B0-----:R-:W0:Y:S02]  /*0e00*/  MUFU.RCP R6, R6 ;  /* 0x0000000600067308 */ /* 0x001e240000001000 */
[----:B0-----:R-:W-:-:S06]  /*0e10*/  VIADD R4, R6, 0xffffffe ;  /* 0x0ffffffe06047836 */ /* 0x001fcc0000000000 */
[----:B------:R0:W1:Y:S02]  /*0e20*/  F2I.FTZ.U32.TRUNC.NTZ R5, R4 ;  /* 0x0000000400057305 */ /* 0x000064000021f000 */
[----:B0-----:R-:W-:Y:S01]  /*0e30*/  IMAD.MOV.U32 R4, RZ, RZ, RZ ;  /* 0x000000ffff047224 */ /* 0x001fe200078e00ff */
[----:B-1----:R-:W-:-:S05]  /*0e40*/  IADD3 R7, RZ, -R5, RZ ;  /* 0x80000005ff077210 */ /* 0x002fca0007ffe0ff */
[----:B------:R-:W-:-:S04]  /*0e50*/  IMAD R7, R7, UR4, RZ ;  /* 0x0000000407077c24 */ /* 0x000fc8000f8e02ff */
[----:B------:R-:W-:-:S06]  /*0e60*/  IMAD.HI.U32 R5, R5, R7, R4 ;  /* 0x0000000705057227 */ /* 0x000fcc00078e0004 */
[----:B------:R-:W-:-:S05]  /*0e70*/  IMAD.HI.U32 R5, R5, R2, RZ ;  /* 0x0000000205057227 */ /* 0x000fca00078e00ff */
[----:B------:R-:W-:-:S05]  /*0e80*/  IADD3 R7, -R5, RZ, RZ ;  /* 0x000000ff05077210 */ /* 0x000fca0007ffe1ff */
[----:B------:R-:W-:-:S05]  /*0e90*/  IMAD R7, R7, UR4, R2 ;  /* 0x0000000407077c24 */ /* 0x000fca000f8e0202 */
[----:B------:R-:W-:-:S13]  /*0ea0*/  ISETP.GE.U32.AND P0, PT, R7, UR4, PT ;  /* 0x0000000407007c0c */ /* 0x000fda000bf06070 */
[----:B------:R-:W-:Y:S01]  /*0eb0*/  @P0 VIADD R7, R7, -UR4 ;  /* 0x8000000407070c36 */ /* 0x000fe20008000000 */
[----:B------:R-:W-:-:S04]  /*0ec0*/  @P0 IADD3 R5, R5, 0x1, RZ ;  /* 0x0000000105050810 */ /* 0x000fc80007ffe0ff */
[----:B------:R-:W-:-:S13]  /*0ed0*/  ISETP.GE.U32.AND P1, PT, R7, UR4, PT ;  /* 0x0000000407007c0c */ /* 0x000fda000bf26070 */
[----:B------:R-:W-:Y:S01]  /*0ee0*/  @P1 VIADD R5, R5, 0x1 ;  /* 0x0000000105051836 */ /* 0x000fe20000000000 */
[----:B------:R-:W-:-:S04]  /*0ef0*/  @!P2 LOP3.LUT R5, RZ, UR4, RZ, 0x33, !PT ;  /* 0x00000004ff05ac12 */ /* 0x000fc8000f8e33ff */
[----:B------:R-:W-:-:S05]  /*0f00*/  IADD3 R7, -R5, RZ, RZ ;  /* 0x000000ff05077210 */ /* 0x000fca0007ffe1ff */
[----:B------:R-:W-:Y:S01]  /*0f10*/  IMAD R4, R7, UR4, R2 ;  /* 0x0000000407047c24 */ /* 0x000fe2000f8e0202 */
[----:B------:R-:W-:-:S03]  /*0f20*/  ULDC UR4, c[0x0][0x358] ;  /* 0x0000d60000047ab9 */ /* 0x000fc60000000800 */
[----:B------:R-:W-:Y:S01]  /*0f30*/  IMAD R4, R4, UR4, RZ ;  /* 0x0000000404047c24 */ /* 0x000fe2000f8e02ff */
[----:B------:R-:W-:Y:S02]  /*0f40*/  ULDC UR4, c[0x0][0x27c] ;  /* 0x00009f0000047ab9 */ /* 0x000fe40000000800 */
[----:B------:R-:W-:Y:S02]  /*0f50*/  IMAD R26, R3, UR4, R26 ;  /* 0x00000004031a7c24 */ /* 0x000fe4000f8e021a */
[----:B------:R-:W-:-:S07]  /*0f60*/  IMAD R19, R5, UR5, R4 ;  /* 0x0000000505137c24 */ /* 0x000fce000f8e0204 */
.L_x_928:
[----:B------:R-:W-:Y:S05]  /*0f70*/  BSYNC B0 ;  /* 0x0000000000007941 */ /* 0x000fea0003800000 */
.L_x_927:
[----:B------:R-:W-:Y:S01]  /*0f80*/  VIMNMX R0, R0, 0x4, PT ;  /* 0x0000000400007848 */ /* 0x000fe20003fe0100 */
[----:B------:R-:W-:Y:S01]  /*0f90*/  BSSY B0, `(.L_x_932) ;  /* 0x00000e8000007945 */ /* 0x000fe20003800000 */
[----:B------:R-:W-:Y:S02]  /*0fa0*/  IMAD.MOV.U32 R15, RZ, RZ, RZ ;  /* 0x000000ffff0f7224 */ /* 0x000fe400078e00ff */
[----:B------:R-:W-:-:S13]  /*0fb0*/  ISETP.GE.AND P0, PT, R0, 0x2, PT ;  /* 0x000000020000780c */ /* 0x000fda0003f06270 */
[----:B------:R-:W-:Y:S05]  /*0fc0*/  @!P0 BRA `(.L_x_933) ;  /* 0x0000000c00908947 */ /* 0x000fea0003800000 */
[----:B------:R-:W0:Y:S01]  /*0fd0*/  LDC R4, c[0x0][0x2e0] ;  /* 0x0000b800ff047b82 */ /* 0x000e220000000800 */
[----:B------:R-:W-:Y:S01]  /*0fe0*/  IADD3 R3, R2, 0x1, RZ ;  /* 0x0000000102037810 */ /* 0x000fe20007ffe0ff */
[----:B------:R-:W-:-:S03]  /*0ff0*/  IMAD.MOV.U32 R28, RZ, RZ, RZ ;  /* 0x000000ffff1c7224 */ /* 0x000fc600078e00ff */
[----:B------:R-:W-:Y:S02]  /*1000*/  MOV R7, R3 ;  /* 0x0000000300077202 */ /* 0x000fe40000000f00 */
        /* <DEDUP_REMOVED lines=8> */
[----:B------:R-:W-:-:S05]  /*1090*/  IMAD.IADD R5, R5, 0x1, R4 ;  /* 0x0000000105057824 */ /* 0x000fca00078e0204 */
[C---:B------:R-:W-:Y:S01]  /*10a0*/  IADD3 R9, R5.reuse, 0x2, RZ ;  /* 0x0000000205097810 */ /* 0x040fe20007ffe0ff */
[----:B------:R-:W-:-:S03]  /*10b0*/  VIADD R5, R5, 0x1 ;  /* 0x0000000105057836 */ /* 0x000fc60000000000 */
[----:B------:R-:W-:Y:S02]  /*10c0*/  LOP3.LUT R6, R9, 0x3, RZ, 0xc0, !PT ;  /* 0x0000000309067812 */ /* 0x000fe400078ec0ff */
[----:B------:R-:W-:Y:S02]  /*10d0*/  ISETP.GE.U32.AND P1, PT, R5, 0x3, PT ;  /* 0x000000030500780c */ /* 0x000fe40003f26070 */
[----:B------:R-:W-:-:S11]  /*10e0*/  ISETP.NE.AND P0, PT, R6, RZ, PT ;  /* 0x000000ff0600720c */ /* 0x000fd60003f05270 */
[----:B------:R-:W-:Y:S05]  /*10f0*/  @!P1 BRA `(.L_x_935) ;  /* 0x0000000400a09947 */ /* 0x000fea0003800000 */
[----:B------:R-:W-:Y:S01]  /*1100*/  BSSY B1, `(.L_x_935) ;  /* 0x0000067000017945 */ /* 0x000fe20003800000 */
[----:B------:R-:W-:Y:S01]  /*1110*/  IMAD.IADD R9, R9, 0x1, -R6 ;  /* 0x0000000109097824 */ /* 0x000fe200078e0a06 */
[----:B------:R-:W-:Y:S01]  /*1120*/  MOV R28, RZ ;  /* 0x000000ff001c7202 */ /* 0x000fe20000000f00 */
[----:B------:R-:W-:-:S07]  /*1130*/  IMAD.MOV.U32 R7, RZ, RZ, R3 ;  /* 0x000000ffff077224 */ /* 0x000fce00078e0003 */
.L_x_936:
[C---:B------:R-:W-:Y:S01]  /*1140*/  IADD3 R11, R8.reuse, -0x1, RZ ;  /* 0xffffffff080b7810 */ /* 0x040fe20007ffe0ff */
[----:B------:R-:W-:Y:S02]  /*1150*/  VIADD R9, R9, 0xfffffffc ;  /* 0xfffffffc09097836 */ /* 0x000fe40000000000 */
[----:B------:R-:W-:Y:S02]  /*1160*/  VIADD R8, R8, 0xfffffffc ;  /* 0xfffffffc08087836 */ /* 0x000fe40000000000 */
[----:B------:R-:W-:-:S04]  /*1170*/  IMAD.SHL.U32 R11, R11, 0x4, RZ ;  /* 0x000000040b0b7824 */ /* 0x000fc800078e00ff */
        /* <DEDUP_REMOVED lines=8> */
[----:B0-----:R-:W0:Y:S08]  /*1200*/  MUFU.RCP R14, R14 ;  /* 0x0000000e000e7308 */ /* 0x001e300000001000 */
[----:B-1----:R-:W-:Y:S01]  /*1210*/  MUFU.RCP R18, R18 ;  /* 0x0000001200127308 */ /* 0x002fe20000001000 */
[----:B0-----:R-:W-:-:S02]  /*1220*/  IADD3 R4, R14, 0xffffffe, RZ ;  /* 0x0ffffffe0e047810 */ /* 0x001fc40007ffe0ff */
[----:B------:R-:W0:Y:S05]  /*1230*/  LDC R14, c[0x0][R11+0x20c] ;  /* 0x000083000b0e7b82 */ /* 0x000e2a0000000800 */
[----:B------:R1:W4:Y:S02]  /*1240*/  F2I.FTZ.U32.TRUNC.NTZ R5, R4 ;  /* 0x0000000400057305 */ /* 0x000324000021f000 */
[----:B-1----:R-:W-:Y:S01]  /*1250*/  HFMA2.MMA R4, -RZ, RZ, 0, 0 ;  /* 0x00000000ff047435 */ /* 0x002fe200000001ff */
[----:B----4-:R-:W-:-:S09]  /*1260*/  IMAD R13, R13, R5, RZ ;  /* 0x000000050d0d7224 */ /* 0x010fd200078e02ff */
[----:B------:R-:W-:Y:S01]  /*1270*/  IMAD.HI.U32 R16, R5, R13, R4 ;  /* 0x0000000d05107227 */ /* 0x000fe200078e0004 */
[----:B------:R-:W-:Y:S01]  /*1280*/  IADD3 R4, R18, 0xffffffe, RZ ;  /* 0x0ffffffe12047810 */ /* 0x000fe20007ffe0ff */
[----:B------:R-:W1:Y:S03]  /*1290*/  LDC R13, c[0x0][R11+0x210] ;  /* 0x000084000b0d7b82 */ /* 0x000e660000000800 */
[----:B------:R4:W5:Y:S01]  /*12a0*/  F2I.FTZ.U32.TRUNC.NTZ R5, R4 ;  /* 0x0000000400057305 */ /* 0x000962000021f000 */
[----:B------:R-:W-:-:S04]  /*12b0*/  IMAD.HI.U32 R15, R16, R7, RZ ;  /* 0x00000007100f7227 */ /* 0x000fc800078e00ff */
[----:B------:R-:W-:-:S04]  /*12c0*/  IMAD.MOV R17, RZ, RZ, -R15 ;  /* 0x000000ffff117224 */ /* 0x000fc800078e0a0f */
[----:B------:R-:W-:Y:S01]  /*12d0*/  IMAD R17, R12, R17, R7 ;  /* 0x000000110c117224 */ /* 0x000fe200078e0207 */
[----:B----4-:R-:W-:-:S04]  /*12e0*/  HFMA2.MMA R4, -RZ, RZ, 0, 0 ;  /* 0x00000000ff047435 */ /* 0x010fc800000001ff */
[----:B------:R-:W-:Y:S02]  /*12f0*/  ISETP.GE.U32.AND P1, PT, R17, R12, PT ;  /* 0x0000000c1100720c */ /* 0x000fe40003f26070 */
[----:B0-----:R-:W-:-:S11]  /*1300*/  IADD3 R21, RZ, -R14, RZ ;  /* 0x8000000eff157210 */ /* 0x001fd60007ffe0ff */
[----:B------:R-:W-:Y:S02]  /*1310*/  @P1 IMAD.IADD R17, R17, 0x1, -R12 ;  /* 0x0000000111111824 */ /* 0x000fe400078e0a0c */
[----:B------:R-:W-:-:S03]  /*1320*/  @P1 VIADD R15, R15, 0x1 ;  /* 0x000000010f0f1836 */ /* 0x000fc60000000000 */
[----:B------:R-:W-:Y:S02]  /*1330*/  ISETP.GE.U32.AND P2, PT, R17, R12, PT ;  /* 0x0000000c1100720c */ /* 0x000fe40003f46070 */
[----:B------:R-:W-:-:S05]  /*1340*/  IADD3 R17, RZ, -R10, RZ ;  /* 0x8000000aff117210 */ /* 0x000fca0007ffe0ff */
[----:B-----5:R-:W-:-:S04]  /*1350*/  IMAD R17, R17, R5, RZ ;  /* 0x0000000511117224 */ /* 0x020fc800078e02ff */
[----:B------:R-:W-:Y:S01]  /*1360*/  IMAD.HI.U32 R16, R5, R17, R4 ;  /* 0x0000001105107227 */ /* 0x000fe200078e0004 */
[----:B-1----:R-:W0:Y:S03]  /*1370*/  I2F.U32.RP R18, R13 ;  /* 0x0000000d00127306 */ /* 0x002e260000209000 */
        /* <DEDUP_REMOVED lines=8> */
[----:B0-----:R-:W-:Y:S02]  /*1400*/  VIADD R4, R18, 0xffffffe ;  /* 0x0ffffffe12047836 */ /* 0x001fe40000000000 */
[----:B------:R-:W0:Y:S10]  /*1410*/  I2F.U32.RP R18, R14 ;  /* 0x0000000e00127306 */ /* 0x000e340000209000 */
[----:B------:R-:W-:-:S02]  /*1420*/  @P1 IADD3 R17, -R10, R17, RZ ;  /* 0x000000110a111210 */ /* 0x000fc40007ffe1ff */
[----:B------:R-:W-:Y:S02]  /*1430*/  @P1 IADD3 R16, R16, 0x1, RZ ;  /* 0x0000000110101810 */ /* 0x000fe40007ffe0ff */
[----:B------:R-:W-:Y:S01]  /*1440*/  ISETP.GE.U32.AND P2, PT, R17, R10, PT ;  /* 0x0000000a1100720c */ /* 0x000fe20003f46070 */
[----:B------:R-:W-:Y:S01]  /*1450*/  IMAD.MOV R17, RZ, RZ, -R13 ;  /* 0x000000ffff117224 */ /* 0x000fe200078e0a0d */
[----:B------:R1:W4:Y:S08]  /*1460*/  F2I.FTZ.U32.TRUNC.NTZ R5, R4 ;  /* 0x0000000400057305 */ /* 0x000330000021f000 */
[----:B0-----:R-:W0:Y:S01]  /*1470*/  MUFU.RCP R18, R18 ;  /* 0x0000001200127308 */ /* 0x001e220000001000 */
[----:B-1----:R-:W-:-:S02]  /*1480*/  HFMA2.MMA R4, -RZ, RZ, 0, 0 ;  /* 0x00000000ff047435 */ /* 0x002fc400000001ff */
[----:B------:R-:W-:Y:S01]  /*1490*/  @P2 VIADD R16, R16, 0x1 ;  /* 0x0000000110102836 */ /* 0x000fe20000000000 */
[----:B------:R-:W-:Y:S02]  /*14a0*/  @!P3 LOP3.LUT R16, RZ, R10, RZ, 0x33, !PT ;  /* 0x0000000aff10b212 */ /* 0x000fe400078e33ff */
[----:B------:R-:W-:Y:S01]  /*14b0*/  ISETP.NE.U32.AND P3, PT, R13, RZ, PT ;  /* 0x000000ff0d00720c */ /* 0x000fe20003f65070 */
[----:B----4-:R-:W-:-:S04]  /*14c0*/  IMAD R17, R17, R5, RZ ;  /* 0x0000000511117224 */ /* 0x010fc800078e02ff */
[----:B------:R-:W-:-:S06]  /*14d0*/  IMAD.HI.U32 R5, R5, R17, R4 ;  /* 0x0000001105057227 */ /* 0x000fcc00078e0004 */
[----:B------:R-:W-:Y:S01]  /*14e0*/  IMAD.HI.U32 R17, R5, R16, RZ ;  /* 0x0000001005117227 */ /* 0x000fe200078e00ff */
[----:B0-----:R-:W-:-:S03]  /*14f0*/  IADD3 R5, R18, 0xffffffe, RZ ;  /* 0x0ffffffe12057810 */ /* 0x001fc60007ffe0ff */
[----:B------:R-:W-:-:S03]  /*1500*/  IMAD.MOV R4, RZ, RZ, -R17 ;  /* 0x000000ffff047224 */ /* 0x000fc600078e0a11 */
[----:B------:R-:W0:Y:S01]  /*1510*/  F2I.FTZ.U32.TRUNC.NTZ R5, R5 ;  /* 0x0000000500057305 */ /* 0x000e22000021f000 */
[----:B------:R-:W-:-:S05]  /*1520*/  IMAD R4, R13, R4, R16 ;  /* 0x000000040d047224 */ /* 0x000fca00078e0210 */
[----:B------:R-:W-:Y:S01]  /*1530*/  ISETP.GE.U32.AND P1, PT, R4, R13, PT ;  /* 0x0000000d0400720c */ /* 0x000fe20003f26070 */
[----:B0-----:R-:W-:-:S12]  /*1540*/  IMAD R21, R21, R5, RZ ;  /* 0x0000000515157224 */ /* 0x001fd800078e02ff */
[----:B------:R-:W-:Y:S02]  /*1550*/  @P1 IMAD.IADD R4, R4, 0x1, -R13 ;  /* 0x0000000104041824 */ /* 0x000fe400078e0a0d */
[----:B------:R-:W-:-:S03]  /*1560*/  @P1 VIADD R17, R17, 0x1 ;  /* 0x0000000111111836 */ /* 0x000fc60000000000 */
[----:B------:R-:W-:Y:S01]  /*1570*/  ISETP.GE.U32.AND P2, PT, R4, R13, PT ;  /* 0x0000000d0400720c */ /* 0x000fe20003f46070 */
[----:B------:R-:W-:-:S04]  /*1580*/  IMAD.MOV.U32 R4, RZ, RZ, RZ ;  /* 0x000000ffff047224 */ /* 0x000fc800078e00ff */
[----:B------:R-:W-:Y:S02]  /*1590*/  IMAD.HI.U32 R18, R5, R21, R4 ;  /* 0x0000001505127227 */ /* 0x000fe400078e0004 */
[----:B------:R-:W0:Y:S06]  /*15a0*/  LDC R4, c[0x0][R11+0x27c] ;  /* 0x00009f000b047b82 */ /* 0x000e2c0000000800 */
[----:B------:R-:W-:Y:S02]  /*15b0*/  @P2 IADD3 R17, R17, 0x1, RZ ;  /* 0x0000000111112810 */ /* 0x000fe40007ffe0ff */
[----:B------:R-:W-:-:S02]  /*15c0*/  @!P3 LOP3.LUT R17, RZ, R13, RZ, 0x33, !PT ;  /* 0x0000000dff11b212 */ /* 0x000fc400078e33ff */
[----:B------:R-:W-:-:S03]  /*15d0*/  ISETP.NE.U32.AND P3, PT, R14, RZ, PT ;  /* 0x000000ff0e00720c */ /* 0x000fc60003f65070 */
[----:B------:R-:W-:Y:S02]  /*15e0*/  IMAD.HI.U32 R21, R18, R17, RZ ;  /* 0x0000001112157227 */ /* 0x000fe400078e00ff */
[----:B------:R-:W1:Y:S03]  /*15f0*/  LDC R18, c[0x0][R11+0x278] ;  /* 0x00009e000b127b82 */ /* 0x000e660000000800 */
[----:B------:R-:W-:-:S05]  /*1600*/  IADD3 R5, -R21, RZ, RZ ;  /* 0x000000ff15057210 */ /* 0x000fca0007ffe1ff */
        /* <DEDUP_REMOVED lines=16> */
[----:B-1----:R-:W-:Y:S01]  /*1710*/  IMAD R4, R15, R18, R4 ;  /* 0x000000120f047224 */ /* 0x002fe200078e0204 */
[----:B------:R-:W-:-:S03]  /*1720*/  MOV R7, R21 ;  /* 0x0000001500077202 */ /* 0x000fc60000000f00 */
[----:B--2---:R-:W-:Y:S02]  /*1730*/  IMAD R4, R13, R20, R4 ;  /* 0x000000140d047224 */ /* 0x004fe400078e0204 */
[----:B------:R-:W-:-:S04]  /*1740*/  IMAD R17, R14, R5, R17 ;  /* 0x000000050e117224 */ /* 0x000fc800078e0211 */
[----:B---3--:R-:W-:Y:S01]  /*1750*/  IMAD R28, R17, R22, R4 ;  /* 0x00000016111c7224 */ /* 0x008fe200078e0204 */
[----:B------:R-:W-:Y:S06]  /*1760*/  @P1 BRA `(.L_x_936) ;  /* 0xfffffff800741947 */ /* 0x000fec000383ffff */
[----:B------:R-:W-:Y:S05]  /*1770*/  BSYNC B1 ;  /* 0x0000000000017941 */ /* 0x000fea0003800000 */
.L_x_935:
        /* <DEDUP_REMOVED lines=38> */
[----:B------:R-:W-:-:S06]  /*19e0*/  IMAD.HI.U32 R9, R9, R11, R8 ;  /* 0x0000000b09097227 */ /* 0x000fcc00078e0008 */
[----:B------:R-:W-:Y:S02]  /*19f0*/  IMAD.HI.U32 R7, R9, R12, RZ ;  /* 0x0000000c09077227 */ /* 0x000fe400078e00ff */
[----:B------:R-:W0:Y:S02]  /*1a00*/  LDC R9, c[0x0][R4+0x278] ;  /* 0x00009e0004097b82 */ /* 0x000e240000000800 */
        /* <DEDUP_REMOVED lines=20> */
[----:B0-----:R-:W-:Y:S01]  /*1b50*/  MOV R8, RZ ;  /* 0x000000ff00087202 */ /* 0x001fe20000000f00 */
[----:B-1----:R-:W-:-:S04]  /*1b60*/  IMAD R11, R11, R9, RZ ;  /* 0x000000090b0b7224 */ /* 0x002fc800078e02ff */
[----:B------:R-:W-:Y:S02]  /*1b70*/  IMAD.HI.U32 R10, R9, R11, R8 ;  /* 0x0000000b090a7227 */ /* 0x000fe400078e0008 */
[----:B------:R-:W0:Y:S04]  /*1b80*/  LDC R11, c[0x0][R4+0x274] ;  /* 0x00009d00040b7b82 */ /* 0x000e280000000800 */
        /* <DEDUP_REMOVED lines=12> */
[----:B0-----:R-:W-:-:S07]  /*1c50*/  IMAD R28, R5, R11, R28 ;  /* 0x0000000b051c7224 */ /* 0x001fce00078e021c */
.L_x_934:
[----:B------:R-:W-:Y:S01]  /*1c60*/  ULDC UR4, c[0x0][0x2f4] ;  /* 0x0000bd0000047ab9 */ /* 0x000fe20000000800 */
[----:B------:R-:W-:Y:S01]  /*1c70*/  IMAD.MOV.U32 R4, RZ, RZ, RZ ;  /* 0x000000ffff047224 */ /* 0x000fe200078e00ff */
[----:B------:R-:W0:Y:S01]  /*1c80*/  I2F.U32.RP R6, UR4 ;  /* 0x0000000400067d06 */ /* 0x000e220008209000 */
[----:B------:R-:W-:Y:S01]  /*1c90*/  ISETP.NE.U32.AND P2, PT, RZ, UR4, PT ;  /* 0x00000004ff007c0c */ /* 0x000fe2000bf45070 */
[----:B------:R-:W-:-:S06]  /*1ca0*/  ULDC UR5, c[0x0][0x354] ;  /* 0x0000d50000057ab9 */ /* 0x000fcc0000000800 */
[----:B0-----:R-:W0:Y:S02]  /*1cb0*/  MUFU.RCP R6, R6 ;  /* 0x0000000600067308 */ /* 0x001e240000001000 */
[----:B0-----:R-:W-:-:S06]  /*1cc0*/  VIADD R5, R6, 0xffffffe ;  /* 0x0ffffffe06057836 */ /* 0x001fcc0000000000 */
[----:B------:R-:W0:Y:S02]  /*1cd0*/  F2I.FTZ.U32.TRUNC.NTZ R5, R5 ;  /* 0x0000000500057305 */ /* 0x000e24000021f000 */
[----:B0-----:R-:W-:-:S05]  /*1ce0*/  IADD3 R9, RZ, -R5, RZ ;  /* 0x80000005ff097210 */ /* 0x001fca0007ffe0ff */
        /* <DEDUP_REMOVED lines=18> */
.L_x_933:
[----:B------:R-:W-:Y:S05]  /*1e10*/  BSYNC B0 ;  /* 0x0000000000007941 */ /* 0x000fea0003800000 */
.L_x_932:
        /* <DEDUP_REMOVED lines=29> */
.L_x_941:
        /* <DEDUP_REMOVED lines=15> */
[----:B------:R1:W3:Y:S02]  /*20e0*/  F2I.FTZ.U32.TRUNC.NTZ R5, R4 ;  /* 0x0000000400057305 */ /* 0x0002e4000021f000 */
[----:B-1----:R-:W-:Y:S01]  /*20f0*/  HFMA2.MMA R4, -RZ, RZ, 0, 0 ;  /* 0x00000000ff047435 */ /* 0x002fe200000001ff */
[----:B---3--:R-:W-:-:S09]  /*2100*/  IMAD R13, R13, R5, RZ ;  /* 0x000000050d0d7224 */ /* 0x008fd200078e02ff */
[----:B------:R-:W-:Y:S01]  /*2110*/  IMAD.HI.U32 R14, R5, R13, R4 ;  /* 0x0000000d050e7227 */ /* 0x000fe200078e0004 */
[----:B------:R-:W-:Y:S01]  /*2120*/  IADD3 R4, R18, 0xffffffe, RZ ;  /* 0x0ffffffe12047810 */ /* 0x000fe20007ffe0ff */
[----:B------:R-:W1:Y:S03]  /*2130*/  LDC R13, c[0x0][R12+0x210] ;  /* 0x000084000c0d7b82 */ /* 0x000e660000000800 */
[----:B------:R3:W-:Y:S01]  /*2140*/  F2I.FTZ.U32.TRUNC.NTZ R5, R4 ;  /* 0x0000000400057305 */ /* 0x0007e2000021f000 */
[----:B------:R-:W-:-:S04]  /*2150*/  IMAD.HI.U32 R14, R14, R7, RZ ;  /* 0x000000070e0e7227 */ /* 0x000fc800078e00ff */
[----:B------:R-:W-:-:S04]  /*2160*/  IMAD.MOV R17, RZ, RZ, -R14 ;  /* 0x000000ffff117224 */ /* 0x000fc800078e0a0e */
[----:B------:R-:W-:Y:S01]  /*2170*/  IMAD R17, R10, R17, R7 ;  /* 0x000000110a117224 */ /* 0x000fe200078e0207 */
[----:B---3--:R-:W-:-:S04]  /*2180*/  HFMA2.MMA R4, -RZ, RZ, 0, 0 ;  /* 0x00000000ff047435 */ /* 0x008fc800000001ff */
[----:B------:R-:W-:Y:S01]  /*2190*/  ISETP.GE.U32.AND P1, PT, R17, R10, PT ;  /* 0x0000000a1100720c */ /* 0x000fe20003f26070 */
[----:B0-----:R-:W0:Y:S01]  /*21a0*/  I2F.U32.RP R20, R16 ;  /* 0x0000001000147306 */ /* 0x001e220000209000 */
[----:B------:R-:W-:-:S11]  /*21b0*/  IADD3 R21, RZ, -R16, RZ ;  /* 0x80000010ff157210 */ /* 0x000fd60007ffe0ff */
[----:B------:R-:W-:Y:S02]  /*21c0*/  @P1 IMAD.IADD R17, R17, 0x1, -R10 ;  /* 0x0000000111111824 */ /* 0x000fe400078e0a0a */
[----:B------:R-:W-:-:S03]  /*21d0*/  @P1 VIADD R14, R14, 0x1 ;  /* 0x000000010e0e1836 */ /* 0x000fc60000000000 */
[----:B------:R-:W-:Y:S02]  /*21e0*/  ISETP.GE.U32.AND P2, PT, R17, R10, PT ;  /* 0x0000000a1100720c */ /* 0x000fe40003f46070 */
[----:B------:R-:W-:Y:S01]  /*21f0*/  IADD3 R17, RZ, -R11, RZ ;  /* 0x8000000bff117210 */ /* 0x000fe20007ffe0ff */
[----:B0-----:R-:W-:Y:S04]  /*2200*/  MUFU.RCP R20, R20 ;  /* 0x0000001400147308 */ /* 0x001fe80000001000 */
[----:B------:R-:W-:-:S04]  /*2210*/  IMAD R17, R17, R5, RZ ;  /* 0x0000000511117224 */ /* 0x000fc800078e02ff */
[----:B------:R-:W-:Y:S02]  /*2220*/  IMAD.HI.U32 R5, R5, R17, R4 ;  /* 0x0000001105057227 */ /* 0x000fe400078e0004 */
[----:B-1----:R-:W0:Y:S02]  /*2230*/  I2F.U32.RP R17, R13 ;  /* 0x0000000d00117306 */ /* 0x002e240000209000 */
        /* <DEDUP_REMOVED lines=14> */
[----:B0-----:R-:W-:Y:S01]  /*2320*/  IMAD R17, R4, R5, RZ ;  /* 0x0000000504117224 */ /* 0x001fe200078e02ff */
[----:B------:R-:W-:-:S07]  /*2330*/  HFMA2.MMA R4, -RZ, RZ, 0, 0 ;  /* 0x00000000ff047435 */ /* 0x000fce00000001ff */
[----:B------:R-:W-:Y:S01]  /*2340*/  @P2 VIADD R18, R18, 0x1 ;  /* 0x0000000112122836 */ /* 0x000fe20000000000 */
[----:B------:R-:W-:Y:S02]  /*2350*/  @!P3 LOP3.LUT R18, RZ, R11, RZ, 0x33, !PT ;  /* 0x0000000bff12b212 */ /* 0x000fe400078e33ff */
[----:B------:R-:W-:Y:S01]  /*2360*/  ISETP.NE.U32.AND P3, PT, R13, RZ, PT ;  /* 0x000000ff0d00720c */ /* 0x000fe20003f65070 */
[----:B------:R-:W-:Y:S01]  /*2370*/  IMAD.HI.U32 R17, R5, R17, R4 ;  /* 0x0000001105117227 */ /* 0x000fe200078e0004 */
[----:B------:R-:W-:Y:S02]  /*2380*/  IADD3 R5, R20, 0xffffffe, RZ ;  /* 0x0ffffffe14057810 */ /* 0x000fe40007ffe0ff */
[----:B------:R-:W0:Y:S03]  /*2390*/  LDC R20, c[0x0][R12+0x274] ;  /* 0x00009d000c147b82 */ /* 0x000e260000000800 */
[----:B------:R-:W-:Y:S01]  /*23a0*/  IMAD.HI.U32 R17, R17, R18, RZ ;  /* 0x0000001211117227 */ /* 0x000fe200078e00ff */
[----:B------:R-:W1:Y:S03]  /*23b0*/  F2I.FTZ.U32.TRUNC.NTZ R5, R5 ;  /* 0x0000000500057305 */ /* 0x000e66000021f000 */
[----:B------:R-:W-:-:S04]  /*23c0*/  IMAD.MOV R4, RZ, RZ, -R17 ;  /* 0x000000ffff047224 */ /* 0x000fc800078e0a11 */
[----:B------:R-:W-:-:S05]  /*23d0*/  IMAD R4, R13, R4, R18 ;  /* 0x000000040d047224 */ /* 0x000fca00078e0212 */
[----:B------:R-:W-:Y:S01]  /*23e0*/  ISETP.GE.U32.AND P1, PT, R4, R13, PT ;  /* 0x0000000d0400720c */ /* 0x000fe20003f26070 */
[----:B-1----:R-:W-:-:S12]  /*23f0*/  IMAD R21, R21, R5, RZ ;  /* 0x0000000515157224 */ /* 0x002fd800078e02ff */
[----:B------:R-:W-:Y:S02]  /*2400*/  @P1 IMAD.IADD R4, R4, 0x1, -R13 ;  /* 0x0000000104041824 */ /* 0x000fe400078e0a0d */
[----:B------:R-:W-:-:S03]  /*2410*/  @P1 VIADD R17, R17, 0x1 ;  /* 0x0000000111111836 */ /* 0x000fc60000000000 */
[----:B------:R-:W-:Y:S01]  /*2420*/  ISETP.GE.U32.AND P2, PT, R4, R13, PT ;  /* 0x0000000d0400720c */ /* 0x000fe20003f46070 */
[----:B------:R-:W-:-:S04]  /*2430*/  IMAD.MOV.U32 R4, RZ, RZ, RZ ;  /* 0x000000ffff047224 */ /* 0x000fc800078e00ff */
[----:B------:R-:W-:Y:S02]  /*2440*/  IMAD.HI.U32 R4, R5, R21, R4 ;  /* 0x0000001505047227 */ /* 0x000fe400078e0004 */
[----:B------:R-:W1:Y:S06]  /*2450*/  LDC R21, c[0x0][R12+0x27c] ;  /* 0x00009f000c157b82 */ /* 0x000e6c0000000800 */
[----:B------:R-:W-:Y:S02]  /*2460*/  @P2 IADD3 R17, R17, 0x1, RZ ;  /* 0x0000000111112810 */ /* 0x000fe40007ffe0ff */
[----:B------:R-:W-:Y:S01]  /*2470*/  @!P3 LOP3.LUT R17, RZ, R13, RZ, 0x33, !PT ;  /* 0x0000000dff11b212 */ /* 0x000fe200078e33ff */
[----:B------:R-:W3:Y:S01]  /*2480*/  LDC R5, c[0x0][R12+0x270] ;  /* 0x00009c000c057b82 */ /* 0x000ee20000000800 */
[----:B------:R-:W-:-:S03]  /*2490*/  ISETP.NE.U32.AND P3, PT, R16, RZ, PT ;  /* 0x000000ff1000720c */ /* 0x000fc60003f65070 */
[----:B------:R-:W-:-:S05]  /*24a0*/  IMAD.HI.U32 R4, R4, R17, RZ ;  /* 0x0000001104047227 */ /* 0x000fca00078e00ff */
        /* <DEDUP_REMOVED lines=10> */
[----:B-1----:R-:W-:Y:S02]  /*2550*/  IMAD R7, R7, R21, R36 ;  /* 0x0000001507077224 */ /* 0x002fe400078e0224 */
[----:B------:R-:W-:Y:S01]  /*2560*/  IMAD R14, R11, R10, R14 ;  /* 0x0000000a0b0e7224 */ /* 0x000fe200078e020e */
[----:B------:R-:W-:Y:S01]  /*2570*/  IADD3 R10, -R17, RZ, RZ ;  /* 0x000000ff110a7210 */ /* 0x000fe20007ffe1ff */
[----:B------:R-:W-:Y:S01]  /*2580*/  @P2 VIADD R4, R4, 0x1 ;  /* 0x0000000104042836 */ /* 0x000fe20000000000 */
[----:B------:R-:W-:Y:S01]  /*2590*/  @!P3 LOP3.LUT R4, RZ, R16, RZ, 0x33, !PT ;  /* 0x00000010ff04b212 */ /* 0x000fe200078e33ff */
[----:B--2---:R-:W-:-:S02]  /*25a0*/  IMAD R7, R14, R22, R7 ;  /* 0x000000160e077224 */ /* 0x004fc400078e0207 */
[----:B------:R-:W-:Y:S01]  /*25b0*/  IMAD R13, R13, R10, R18 ;  /* 0x0000000a0d0d7224 */ /* 0x000fe200078e0212 */
[----:B------:R-:W-:-:S03]  /*25c0*/  IADD3 R10, -R4, RZ, RZ ;  /* 0x000000ff040a7210 */ /* 0x000fc60007ffe1ff */
[----:B0-----:R-:W-:Y:S01]  /*25d0*/  IMAD R20, R13, R20, R7 ;  /* 0x000000140d147224 */ /* 0x001fe200078e0207 */
[----:B------:R-:W-:Y:S01]  /*25e0*/  MOV R7, R4 ;  /* 0x0000000400077202 */ /* 0x000fe20000000f00 */
[----:B------:R-:W-:-:S04]  /*25f0*/  IMAD R16, R16, R10, R17 ;  /* 0x0000000a10107224 */ /* 0x000fc800078e0211 */
[----:B---3--:R-:W-:Y:S01]  /*2600*/  IMAD R36, R16, R5, R20 ;  /* 0x0000000510247224 */ /* 0x008fe200078e0214 */
[----:B------:R-:W-:Y:S06]  /*2610*/  @P1 BRA `(.L_x_941) ;  /* 0xfffffff800741947 */ /* 0x000fec000383ffff */
[----:B------:R-:W-:Y:S05]  /*2620*/  BSYNC B1 ;  /* 0x0000000000017941 */ /* 0x000fea0003800000 */
.L_x_940:
        /* <DEDUP_REMOVED lines=78> */
.L_x_939:
        /* <DEDUP_REMOVED lines=27> */
.L_x_938:
[----:B------:R-:W-:Y:S05]  /*2cc0*/  BSYNC B0 ;  /* 0x0000000000007941 */ /* 0x000fea0003800000 */
.L_x_937:
[----:B------:R-:W-:Y:S01]  /*2cd0*/  ISETP.GE.AND P0, PT, R0, 0x4, PT ;  /* 0x000000040000780c */ /* 0x000fe20003f06270 */
[----:B------:R-:W-:Y:S01]  /*2ce0*/  BSSY B0, `(.L_x_942) ;  /* 0x00000e8000007945 */ /* 0x000fe20003800000 */
[----:B------:R-:W-:-:S11]  /*2cf0*/  IMAD.MOV.U32 R14, RZ, RZ, RZ ;  /* 0x000000ffff0e7224 */ /* 0x000fd600078e00ff */
        /* <DEDUP_REMOVED lines=9> */
[----:B------:R-:W-:Y:S01]  /*2d90*/  MOV R7, R3 ;  /* 0x0000000300077202 */ /* 0x000fe20000000f00 */
[----:B------:R-:W-:Y:S01]  /*2da0*/  IMAD.MOV.U32 R38, RZ, RZ, RZ ;  /* 0x000000ffff267224 */ /* 0x000fe200078e00ff */
[----:B------:R-:W-:Y:S02]  /*2db0*/  VIMNMX R5, R5, -0x3, !PT ;  /* 0xfffffffd05057848 */ /* 0x000fe40007fe0100 */
[----:B------:R-:W-:-:S03]  /*2dc0*/  MOV R8, UR4 ;  /* 0x0000000400087c02 */ /* 0x000fc60008000f00 */
[----:B------:R-:W-:-:S04]  /*2dd0*/  IMAD.IADD R5, R5, 0x1, R4 ;  /* 0x0000000105057824 */ /* 0x000fc800078e0204 */
[C---:B------:R-:W-:Y:S01]  /*2de0*/  VIADD R6, R5.reuse, 0x2 ;  /* 0x0000000205067836 */ /* 0x040fe20000000000 */
[----:B------:R-:W-:-:S04]  /*2df0*/  IADD3 R4, R5, 0x1, RZ ;  /* 0x0000000105047810 */ /* 0x000fc80007ffe0ff */
[----:B------:R-:W-:Y:S02]  /*2e00*/  ISETP.GE.U32.AND P1, PT, R4, 0x3, PT ;  /* 0x000000030400780c */ /* 0x000fe40003f26070 */
[----:B------:R-:W-:-:S11]  /*2e10*/  LOP3.LUT P0, R6, R6, 0x3, RZ, 0xc0, !PT ;  /* 0x0000000306067812 */ /* 0x000fd6000780c0ff */
[----:B------:R-:W-:Y:S05]  /*2e20*/  @!P1 BRA `(.L_x_945) ;  /* 0x0000000400a89947 */ /* 0x000fea0003800000 */
[----:B------:R-:W-:Y:S01]  /*2e30*/  VIADD R5, R5, 0x2 ;  /* 0x0000000205057836 */ /* 0x000fe20000000000 */
[----:B------:R-:W-:Y:S01]  /*2e40*/  BSSY B1, `(.L_x_945) ;  /* 0x0000068000017945 */ /* 0x000fe20003800000 */
[----:B------:R-:W-:Y:S01]  /*2e50*/  MOV R7, R3 ;  /* 0x0000000300077202 */ /* 0x000fe20000000f00 */
[----:B------:R-:W-:Y:S02]  /*2e60*/  IMAD.MOV.U32 R38, RZ, RZ, RZ ;  /* 0x000000ffff267224 */ /* 0x000fe400078e00ff */
[----:B------:R-:W-:-:S04]  /*2e70*/  LOP3.LUT R4, R5, 0x3, RZ, 0xc0, !PT ;  /* 0x0000000305047812 */ /* 0x000fc800078ec0ff */
[----:B------:R-:W-:-:S07]  /*2e80*/  IADD3 R9, R5, -R4, RZ ;  /* 0x8000000405097210 */ /* 0x000fce0007ffe0ff */
.L_x_946:
        /* <DEDUP_REMOVED lines=100> */
.L_x_945:
        /* <DEDUP_REMOVED lines=78> */
.L_x_944:
[----:B------:R-:W-:Y:S01]  /*39b0*/  ULDC UR4, c[0x0][0x2f4] ;  /* 0x0000bd0000047ab9 */ /* 0x000fe20000000800 */
[----:B------:R-:W-:Y:S01]  /*39c0*/  MOV R4, RZ ;  /* 0x000000ff00047202 */ /* 0x000fe20000000f00 */
[----:B------:R-:W0:Y:S01]  /*39d0*/  I2F.U32.RP R6, UR4 ;  /* 0x0000000400067d06 */ /* 0x000e220008209000 */
[----:B------:R-:W-:Y:S01]  /*39e0*/  ISETP.NE.U32.AND P2, PT, RZ, UR4, PT ;  /* 0x00000004ff007c0c */ /* 0x000fe2000bf45070 */
[----:B------:R-:W-:-:S06]  /*39f0*/  ULDC UR5, c[0x0][0x354] ;  /* 0x0000d50000057ab9 */ /* 0x000fcc0000000800 */
[----:B0-----:R-:W0:Y:S02]  /*3a00*/  MUFU.RCP R6, R6 ;  /* 0x0000000600067308 */ /* 0x001e240000001000 */
[----:B0-----:R-:W-:-:S06]  /*3a10*/  IADD3 R5, R6, 0xffffffe, RZ ;  /* 0x0ffffffe06057810 */ /* 0x001fcc0007ffe0ff */
[----:B------:R-:W0:Y:S02]  /*3a20*/  F2I.FTZ.U32.TRUNC.NTZ R5, R5 ;  /* 0x0000000500057305 */ /* 0x000e24000021f000 */
[----:B0-----:R-:W-:-:S04]  /*3a30*/  IMAD.MOV R9, RZ, RZ, -R5 ;  /* 0x000000ffff097224 */ /* 0x001fc800078e0a05 */
[----:B------:R-:W-:-:S04]  /*3a40*/  IMAD R9, R9, UR4, RZ ;  /* 0x0000000409097c24 */ /* 0x000fc8000f8e02ff */
[----:B------:R-:W-:-:S06]  /*3a50*/  IMAD.HI.U32 R4, R5, R9, R4 ;  /* 0x0000000905047227 */ /* 0x000fcc00078e0004 */
[----:B------:R-:W-:-:S04]  /*3a60*/  IMAD.HI.U32 R14, R4, R3, RZ ;  /* 0x00000003040e7227 */ /* 0x000fc800078e00ff */
[----:B------:R-:W-:-:S04]  /*3a70*/  IMAD.MOV R4, RZ, RZ, -R14 ;  /* 0x000000ffff047224 */ /* 0x000fc800078e0a0e */
[----:B------:R-:W-:-:S05]  /*3a80*/  IMAD R4, R4, UR4, R3 ;  /* 0x0000000404047c24 */ /* 0x000fca000f8e0203 */
[----:B------:R-:W-:-:S13]  /*3a90*/  ISETP.GE.U32.AND P0, PT, R4, UR4, PT ;  /* 0x0000000404007c0c */ /* 0x000fda000bf06070 */
[----:B------:R-:W-:Y:S01]  /*3aa0*/  @P0 IADD3 R4, R4, -UR4, RZ ;  /* 0x8000000404040c10 */ /* 0x000fe2000fffe0ff */
[----:B------:R-:W-:-:S03]  /*3ab0*/  @P0 VIADD R14, R14, 0x1 ;  /* 0x000000010e0e0836 */ /* 0x000fc60000000000 */
[----:B------:R-:W-:-:S13]  /*3ac0*/  ISETP.GE.U32.AND P1, PT, R4, UR4, PT ;  /* 0x0000000404007c0c */ /* 0x000fda000bf26070 */
[----:B------:R-:W-:Y:S02]  /*3ad0*/  @P1 IADD3 R14, R14, 0x1, RZ ;  /* 0x000000010e0e1810 */ /* 0x000fe40007ffe0ff */
[----:B------:R-:W-:-:S05]  /*3ae0*/  @!P2 LOP3.LUT R14, RZ, UR4, RZ, 0x33, !PT ;  /* 0x00000004ff0eac12 */ /* 0x000fca000f8e33ff */
[----:B------:R-:W-:-:S04]  /*3af0*/  IMAD.MOV R4, RZ, RZ, -R14 ;  /* 0x000000ffff047224 */ /* 0x000fc800078e0a0e */
[----:B------:R-:W-:Y:S01]  /*3b00*/  IMAD R3, R4, UR4, R3 ;  /* 0x0000000404037c24 */ /* 0x000fe2000f8e0203 */
[----:B------:R-:W-:-:S03]  /*3b10*/  ULDC UR4, c[0x0][0x358] ;  /* 0x0000d60000047ab9 */ /* 0x000fc60000000800 */
[----:B------:R-:W-:Y:S01]  /*3b20*/  IMAD R3, R3, UR4, RZ ;  /* 0x0000000403037c24 */ /* 0x000fe2000f8e02ff */
[----:B------:R-:W-:Y:S02]  /*3b30*/  ULDC UR4, c[0x0][0x27c] ;  /* 0x00009f0000047ab9 */ /* 0x000fe40000000800 */
[----:B------:R-:W-:Y:S02]  /*3b40*/  IMAD R38, R7, UR4, R38 ;  /* 0x0000000407267c24 */ /* 0x000fe4000f8e0226 */
[----:B------:R-:W-:-:S07]  /*3b50*/  IMAD R14, R14, UR5, R3 ;  /* 0x000000050e0e7c24 */ /* 0x000fce000f8e0203 */
.L_x_943:
[----:B------:R-:W-:Y:S05]  /*3b60*/  BSYNC B0 ;  /* 0x0000000000007941 */ /* 0x000fea0003800000 */
.L_x_942:
        /* <DEDUP_REMOVED lines=148> */
.L_x_948:
[----:B------:R-:W-:Y:S01]  /*44b0*/  MOV R15, R5 ;  /* 0x00000005000f7202 */ /* 0x000fe20000000f00 */
[----:B------:R-:W-:Y:S01]  /*44c0*/  IMAD.MOV.U32 R7, RZ, RZ, R3 ;  /* 0x000000ffff077224 */ /* 0x000fe200078e0003 */
[----:B------:R-:W-:Y:S01]  /*44d0*/  MOV R14, R8 ;  /* 0x00000008000e7202 */ /* 0x000fe20000000f00 */
[----:B------:R-:W-:-:S07]  /*44e0*/  IMAD.MOV.U32 R5, RZ, RZ, R12 ;  /* 0x000000ffff057224 */ /* 0x000fce00078e000c */
.L_x_947:
        /* <DEDUP_REMOVED lines=18> */
.L_x_7018:
[----:B------:R-:W-:Y:S05]  /*4610*/  BRX R4 -0x4620                                                                                                                                                                                                                                                                                                                                                                                                                                                                               (*"BRANCH_TARGETS .L_x_7019,.L_x_7020,.L_x_7021"*) ;  /* 0xffffffb804787949 */ /* 0x000fea000383ffff */
.L_x_951:
        /* <DEDUP_REMOVED lines=28> */
.L_x_957:
[----:B------:R0:W5:Y:S02]  /*47e0*/  LDG.E R3, desc[UR36][R16.64] ;  /* 0x0000002410037981 */ /* 0x000164000c1e1900 */
.L_x_956:
[----:B------:R-:W-:Y:S05]  /*47f0*/  BSYNC B6 ;  /* 0x0000000000067941 */ /* 0x000fea0003800000 */
.L_x_955:
[----:B-----5:R-:W-:-:S04]  /*4800*/  FSETP.GTU.FTZ.AND P0, PT, R34, R3, PT ;  /* 0x000000032200720b */ /* 0x020fc80003f1c000 */
[----:B------:R-:W-:-:S05]  /*4810*/  SEL R3, RZ, 0x1, P0 ;  /* 0x00000001ff037807 */ /* 0x000fca0000000000 */
[----:B------:R1:W-:Y:S04]  /*4820*/  STG.E.U8 desc[UR36][R38.64], R3 ;  /* 0x0000000326007986 */ /* 0x0003e8000c101124 */
.L_x_953:
[----:B------:R-:W-:Y:S05]  /*4830*/  BSYNC B7 ;  /* 0x0000000000077941 */ /* 0x000fea0003800000 */
.L_x_952:
        /* <DEDUP_REMOVED lines=21> */
.L_x_960:
[----:B------:R2:W5:Y:S02]  /*4990*/  LDG.E R0, desc[UR36][R18.64] ;  /* 0x0000002412007981 */ /* 0x000564000c1e1900 */
.L_x_959:
[----:B------:R-:W-:Y:S05]  /*49a0*/  BSYNC B6 ;  /* 0x0000000000067941 */ /* 0x000fea0003800000 */
.L_x_958:
[----:B-----5:R-:W-:-:S04]  /*49b0*/  FSETP.GTU.FTZ.AND P0, PT, R33, R0, PT ;  /* 0x000000002100720b */ /* 0x020fc80003f1c000 */
[----:B-1----:R-:W-:-:S05]  /*49c0*/  SEL R3, RZ, 0x1, P0 ;  /* 0x00000001ff037807 */ /* 0x002fca0000000000 */
[----:B------:R1:W-:Y:S04]  /*49d0*/  STG.E.U8 desc[UR36][R36.64], R3 ;  /* 0x0000000324007986 */ /* 0x0003e8000c101124 */
.L_x_7020:
        /* <DEDUP_REMOVED lines=21> */
.L_x_963:
[----:B------:R1:W5:Y:S02]  /*4b30*/  LDG.E R3, desc[UR36][R22.64] ;  /* 0x0000002416037981 */ /* 0x000364000c1e1900 */
.L_x_962:
[----:B------:R-:W-:Y:S05]  /*4b40*/  BSYNC B6 ;  /* 0x0000000000067941 */ /* 0x000fea0003800000 */
.L_x_961:
[----:B-----5:R-:W-:-:S04]  /*4b50*/  FSETP.GTU.FTZ.AND P0, PT, R32, R3, PT ;  /* 0x000000032000720b */ /* 0x020fc80003f1c000 */
[----:B------:R-:W-:-:S05]  /*4b60*/  SEL R3, RZ, 0x1, P0 ;  /* 0x00000001ff037807 */ /* 0x000fca0000000000 */
[----:B------:R3:W-:Y:S04]  /*4b70*/  STG.E.U8 desc[UR36][R28.64], R3 ;  /* 0x000000031c007986 */ /* 0x0007e8000c101124 */
.L_x_7019:
[----:B------:R-:W-:Y:S05]  /*4b80*/  BSYNC B8 ;  /* 0x0000000000087941 */ /* 0x000fea0003800000 */
.L_x_950:
        /* <DEDUP_REMOVED lines=21> */
.L_x_966:
[----:B------:R4:W5:Y:S02]  /*4ce0*/  LDG.E R0, desc[UR36][R24.64] ;  /* 0x0000002418007981 */ /* 0x000964000c1e1900 */
.L_x_965:
[----:B------:R-:W-:Y:S05]  /*4cf0*/  BSYNC B6 ;  /* 0x0000000000067941 */ /* 0x000fea0003800000 */
.L_x_964:
[----:B-----5:R-:W-:-:S04]  /*4d00*/  FSETP.GTU.FTZ.AND P0, PT, R31, R0, PT ;  /* 0x000000001f00720b */ /* 0x020fc80003f1c000 */
[----:B---3--:R-:W-:-:S05]  /*4d10*/  SEL R3, RZ, 0x1, P0 ;  /* 0x00000001ff037807 */ /* 0x008fca0000000000 */
[----:B------:R3:W-:Y:S01]  /*4d20*/  STG.E.U8 desc[UR36][R26.64], R3 ;  /* 0x000000031a007986 */ /* 0x0007e2000c101124 */
[----:B------:R-:W-:Y:S05]  /*4d30*/  BRA `(.L_x_954) ;  /* 0x0000000000047947 */ /* 0x000fea0003800000 */
.L_x_7021:
[----:B------:R-:W-:Y:S05]  /*4d40*/  BREAK B8 ;  /* 0x0000000000087942 */ /* 0x000fea0003800000 */
.L_x_954:
[----:B------:R-:W-:Y:S05]  /*4d50*/  BSYNC B9 ;  /* 0x0000000000097941 */ /* 0x000fea0003800000 */
.L_x_949:
        /* <DEDUP_REMOVED lines=8> */
.L_x_968:
        /* <DEDUP_REMOVED lines=10> */
.L_x_7566:


//--------------------- .text._ZN2at4cuda57_GLOBAL__N__cd6b329d_24_DistributionBernoulli_cu_7537a20d21kernelPointwiseApply2IZNS_6native9templates4cuda28bernoulli_tensor_cuda_kernelIbfEEvRKNS_10TensorBaseES9_NS_15PhiloxCudaStateEEUliRbSB_SB_SB_RKfSD_SD_SD_E_bSC_jLin1ELi1ELi4ELi512ELi2EEEvNS0_6detail10TensorInfoIT0_T2_EENSG_IT1_SI_EESI_T_ --------------------------
	.section	.text._ZN2at4cuda57_GLOBAL__N__cd6b329d_24_DistributionBernoulli_cu_7537a20d21kernelPointwiseApply2IZNS_6native9templates4cuda28bernoulli_tensor_cuda_kernelIbfEEvRKNS_10TensorBaseES9_NS_15PhiloxCudaStateEEUliRbSB_SB_SB_RKfSD_SD_SD_E_bSC_jLin1ELi1ELi4ELi512ELi2EEEvNS0_6detail10TensorInfoIT0_T2_EENSG_IT1_SI_EESI_T_,"ax",@progbits
	.align	128
.text._ZN2at4cuda57_GLOBAL__N__cd6b329d_24_DistributionBernoulli_cu_7537a20d21kernelPointwiseApply2IZNS_6native9templates4cuda28bernoulli_tensor_cuda_kernelIbfEEvRKNS_10TensorBaseES9_NS_15PhiloxCudaStateEEUliRbSB_SB_SB_RKfSD_SD_SD_E_bSC_jLin1ELi1ELi4ELi512ELi2EEEvNS0_6detail10TensorInfoIT0_T2_EENSG_IT1_SI_EESI_T_:
        .type           _ZN2at4cuda57_GLOBAL__N__cd6b329d_24_DistributionBernoulli_cu_7537a20d21kernelPointwiseApply2IZNS_6native9templates4cuda28bernoulli_tensor_cuda_kernelIbfEEvRKNS_10TensorBaseES9_NS_15PhiloxCudaStateEEUliRbSB_SB_SB_RKfSD_SD_SD_E_bSC_jLin1ELi1ELi4ELi512ELi2EEEvNS0_6detail10TensorInfoIT0_T2_EENSG_IT1_SI_EESI_T_,@function
        .size           _ZN2at4cuda57_GLOBAL__N__cd6b329d_24_DistributionBernoulli_cu_7537a20d21kernelPointwiseApply2IZNS_6native9templates4cuda28bernoulli_tensor_cuda_kernelIbfEEvRKNS_10TensorBaseES9_NS_15PhiloxCudaStateEEUliRbSB_SB_SB_RKfSD_SD_SD_E_bSC_jLin1ELi1ELi4ELi512ELi2EEEvNS0_6detail10TensorInfoIT0_T2_EENSG_IT1_SI_EESI_T_,(.L_x_7567 - _ZN2at4cuda57_GLOBAL__N__cd6b329d_24_DistributionBernoulli_cu_7537a20d21kernelPointwiseApply2IZNS_6native9templates4cuda28bernoulli_tensor_cuda_kernelIbfEEvRKNS_10TensorBaseES9_NS_15PhiloxCudaStateEEUliRbSB_SB_SB_RKfSD_SD_SD_E_bSC_jLin1ELi1ELi4ELi512ELi2EEEvNS0_6detail10TensorInfoIT0_T2_EENSG_IT1_SI_EESI_T_)
        .other          _ZN2at4cuda57_GLOBAL__N__cd6b329d_24_DistributionBernoulli_cu_7537a20d21kernelPointwiseApply2IZNS_6native9templates4cuda28bernoulli_tensor_cuda_kernelIbfEEvRKNS_10TensorBaseES9_NS_15PhiloxCudaStateEEUliRbSB_SB_SB_RKfSD_SD_SD_E_bSC_jLin1ELi1ELi4ELi512ELi2EEEvNS0_6detail10TensorInfoIT0_T2_EENSG_IT1_SI_EESI_T_,@"STO_CUDA_ENTRY STV_DEFAULT"
_ZN2at4cuda57_GLOBAL__N__cd6b329d_24_DistributionBernoulli_cu_7537a20d21kernelPointwiseApply2IZNS_6native9templates4cuda28bernoulli_tensor_cuda_kernelIbfEEvRKNS_10TensorBaseES9_NS_15PhiloxCudaStateEEUliRbSB_SB_SB_RKfSD_SD_SD_E_bSC_jLin1ELi1ELi4ELi512ELi2EEEvNS0_6detail10TensorInfoIT0_T2_EENSG_IT1_SI_EESI_T_:
        /* <DEDUP_REMOVED lines=11> */
.L_x_1009:
[----:B0-----:R-:W0:Y:S01]  /*00b0*/  LDC R30, c[0x0][0x3c0] ;  /* 0x0000f000ff1e7b82 */ /* 0x001e220000000800 */
[----:B------:R-:W-:Y:S01]  /*00c0*/  BSSY B0, `(.L_x_969) ;  /* 0x00000d1000007945 */ /* 0x000fe20003800000 */
[----:B------:R-:W-:Y:S01]  /*00d0*/  HFMA2.MMA R22, -RZ, RZ, 0, 0 ;  /* 0x00000000ff167435 */ /* 0x000fe200000001ff */
[----:B-1----:R-:W-:Y:S02]  /*00e0*/  IMAD.MOV.U32 R18, RZ, RZ, RZ ;  /* 0x000000ffff127224 */ /* 0x002fe400078e00ff */
[----:B0-----:R-:W-:-:S05]  /*00f0*/  IMAD.IADD R0, R30, 0x1, -R31 ;  /* 0x000000011e007824 */ /* 0x001fca00078e0a1f */
[----:B------:R-:W-:-:S13]  /*0100*/  ISETP.GE.AND P0, PT, R0, 0x1, PT ;  /* 0x000000010000780c */ /* 0x000fda0003f06270 */
[----:B------:R-:W-:Y:S05]  /*0110*/  @!P0 BRA `(.L_x_970) ;  /* 0x0000000c002c8947 */ /* 0x000fea0003800000 */
[----:B------:R-:W0:Y:S01]  /*0120*/  LDC R5, c[0x0][0x2e0] ;  /* 0x0000b800ff057b82 */ /* 0x000e220000000800 */
[----:B------:R-:W-:Y:S01]  /*0130*/  IMAD.MOV.U32 R18, RZ, RZ, RZ ;  /* 0x000000ffff127224 */ /* 0x000fe200078e00ff */
[----:B------:R-:W-:Y:S02]  /*0140*/  MOV R3, R31 ;  /* 0x0000001f00037202 */ /* 0x000fe40000000f00 */
[----:B0-----:R-:W-:-:S13]  /*0150*/  ISETP.GE.AND P0, PT, R5, 0x2, PT ;  /* 0x000000020500780c */ /* 0x001fda0003f06270 */
[----:B------:R-:W-:Y:S05]  /*0160*/  @!P0 BRA `(.L_x_971) ;  /* 0x0000000c00108947 */ /* 0x000fea0003800000 */
[----:B------:R-:W-:Y:S01]  /*0170*/  LOP3.LUT R0, RZ, R5, RZ, 0x33, !PT ;  /* 0x00000005ff007212 */ /* 0x000fe200078e33ff */
[----:B------:R-:W-:Y:S01]  /*0180*/  ULDC UR4, c[0x0][0x2e0] ;  /* 0x0000b80000047ab9 */ /* 0x000fe20000000800 */
[----:B------:R-:W-:Y:S02]  /*0190*/  IMAD.MOV.U32 R18, RZ, RZ, RZ ;  /* 0x000000ffff127224 */ /* 0x000fe400078e00ff */
[----:B------:R-:W-:Y:S01]  /*01a0*/  VIMNMX R0, R0, -0x3, !PT ;  /* 0xfffffffd00007848 */ /* 0x000fe20007fe0100 */
[----:B------:R-:W-:-:S04]  /*01b0*/  IMAD.MOV.U32 R3, RZ, RZ, R31 ;  /* 0x000000ffff037224 */ /* 0x000fc800078e001f */
[----:B------:R-:W-:-:S04]  /*01c0*/  IMAD.IADD R0, R0, 0x1, R5 ;  /* 0x0000000100007824 */ /* 0x000fc800078e0205 */
[C---:B------:R-:W-:Y:S01]  /*01d0*/  VIADD R5, R0.reuse, 0x2 ;  /* 0x0000000200057836 */ /* 0x040fe20000000000 */
[----:B------:R-:W-:-:S04]  /*01e0*/  IADD3 R2, R0, 0x1, RZ ;  /* 0x0000000100027810 */ /* 0x000fc80007ffe0ff */
[----:B------:R-:W-:Y:S02]  /*01f0*/  ISETP.GE.U32.AND P1, PT, R2, 0x3, PT ;  /* 0x000000030200780c */ /* 0x000fe40003f26070 */
[----:B------:R-:W-:Y:S02]  /*0200*/  LOP3.LUT R0, R5, 0x3, RZ, 0xc0, !PT ;  /* 0x0000000305007812 */ /* 0x000fe400078ec0ff */
[----:B------:R-:W-:Y:S02]  /*0210*/  MOV R2, UR4 ;  /* 0x0000000400027c02 */ /* 0x000fe40008000f00 */
[----:B------:R-:W-:-:S07]  /*0220*/  ISETP.NE.AND P0, PT, R0, RZ, PT ;  /* 0x000000ff0000720c */ /* 0x000fce0003f05270 */
[----:B------:R-:W-:Y:S06]  /*0230*/  @!P1 BRA `(.L_x_972) ;  /* 0x0000000400a09947 */ /* 0x000fec0003800000 */
[----:B------:R-:W-:Y:S01]  /*0240*/  BSSY B1, `(.L_x_972) ;  /* 0x0000067000017945 */ /* 0x000fe20003800000 */
[----:B------:R-:W-:Y:S01]  /*0250*/  IMAD.IADD R4, R5, 0x1, -R0 ;  /* 0x0000000105047824 */ /* 0x000fe200078e0a00 */
[----:B------:R-:W-:Y:S01]  /*0260*/  MOV R3, R31 ;  /* 0x0000001f00037202 */ /* 0x000fe20000000f00 */
[----:B------:R-:W-:-:S07]  /*0270*/  IMAD.MOV.U32 R18, RZ, RZ, RZ ;  /* 0x000000ffff127224 */ /* 0x000fce00078e00ff */
.L_x_973:
[C---:B------:R-:W-:Y:S01]  /*0280*/  VIADD R6, R2.reuse, 0xffffffff ;  /* 0xffffffff02067836 */ /* 0x040fe20000000000 */
[----:B------:R-:W-:Y:S01]  /*0290*/  IADD3 R2, R2, -0x4, RZ ;  /* 0xfffffffc02027810 */ /* 0x000fe20007ffe0ff */
[----:B------:R-:W-:Y:S02]  /*02a0*/  IMAD.MOV.U32 R10, RZ, RZ, RZ ;  /* 0x000000ffff0a7224 */ /* 0x000fe400078e00ff */
[----:B------:R-:W-:Y:S02]  /*02b0*/  IMAD.SHL.U32 R6, R6, 0x4, RZ ;  /* 0x0000000406067824 */ /* 0x000fe400078e00ff */
[----:B------:R-:W-:Y:S02]  /*02c0*/  VIADD R4, R4, 0xfffffffc ;  /* 0xfffffffc04047836 */ /* 0x000fe40000000000 */
        /* <DEDUP_REMOVED lines=21> */
[----:B------:R-:W-:Y:S02]  /*0420*/  @P1 IMAD.IADD R9, R9, 0x1, -R8 ;  /* 0x0000000109091824 */ /* 0x000fe400078e0a08 */
[----:B------:R-:W-:-:S03]  /*0430*/  @P1 VIADD R10, R10, 0x1 ;  /* 0x000000010a0a1836 */ /* 0x000fc60000000000 */
[----:B------:R-:W-:Y:S02]  /*0440*/  ISETP.GE.U32.AND P2, PT, R9, R8, PT ;  /* 0x000000080900720c */ /* 0x000fe40003f46070 */
[----:B------:R-:W-:-:S05]  /*0450*/  IADD3 R9, RZ, -R5, RZ ;  /* 0x80000005ff097210 */ /* 0x000fca0007ffe0ff */
[----:B---3--:R-:W-:Y:S01]  /*0460*/  IMAD R9, R9, R13, RZ ;  /* 0x0000000d09097224 */ /* 0x008fe200078e02ff */
[----:B0-----:R-:W0:Y:S03]  /*0470*/  I2F.U32.RP R11, R7 ;  /* 0x00000007000b7306 */ /* 0x001e260000209000 */
[----:B------:R-:W-:Y:S02]  /*0480*/  IMAD.HI.U32 R13, R13, R9, R12 ;  /* 0x000000090d0d7227 */ /* 0x000fe400078e000c */
[----:B------:R-:W-:Y:S01]  /*0490*/  @P2 IADD3 R10, R10, 0x1, RZ ;  /* 0x000000010a0a2810 */ /* 0x000fe20007ffe0ff */
[----:B------:R-:W1:Y:S01]  /*04a0*/  LDC R9, c[0x0][R6+0x20c] ;  /* 0x0000830006097b82 */ /* 0x000e620000000800 */
        /* <DEDUP_REMOVED lines=8> */
[----:B------:R-:W-:Y:S01]  /*0530*/  ISETP.GE.U32.AND P1, PT, R12, R5, PT ;  /* 0x000000050c00720c */ /* 0x000fe20003f26070 */
[----:B0-----:R-:W-:-:S12]  /*0540*/  VIADD R13, R11, 0xffffffe ;  /* 0x0ffffffe0b0d7836 */ /* 0x001fd80000000000 */
[----:B------:R-:W-:Y:S01]  /*0550*/  @P1 IADD3 R12, -R5, R12, RZ ;  /* 0x0000000c050c1210 */ /* 0x000fe20007ffe1ff */
[----:B------:R-:W-:Y:S01]  /*0560*/  @P1 VIADD R14, R14, 0x1 ;  /* 0x000000010e0e1836 */ /* 0x000fe20000000000 */
[----:B------:R-:W0:Y:S02]  /*0570*/  F2I.FTZ.U32.TRUNC.NTZ R13, R13 ;  /* 0x0000000d000d7305 */ /* 0x000e24000021f000 */
[----:B------:R-:W-:Y:S01]  /*0580*/  ISETP.GE.U32.AND P2, PT, R12, R5, PT ;  /* 0x000000050c00720c */ /* 0x000fe20003f46070 */
[----:B------:R-:W-:-:S05]  /*0590*/  IMAD.MOV R12, RZ, RZ, -R7 ;  /* 0x000000ffff0c7224 */ /* 0x000fca00078e0a07 */
[----:B-1----:R-:W1:Y:S01]  /*05a0*/  I2F.U32.RP R15, R9 ;  /* 0x00000009000f7306 */ /* 0x002e620000209000 */
[----:B0-----:R-:W-:-:S06]  /*05b0*/  IMAD R11, R12, R13, RZ ;  /* 0x0000000d0c0b7224 */ /* 0x001fcc00078e02ff */
[----:B------:R-:W-:Y:S01]  /*05c0*/  @P2 IADD3 R14, R14, 0x1, RZ ;  /* 0x000000010e0e2810 */ /* 0x000fe20007ffe0ff */
[----:B------:R-:W-:Y:S01]  /*05d0*/  IMAD.MOV.U32 R12, RZ, RZ, RZ ;  /* 0x000000ffff0c7224 */ /* 0x000fe200078e00ff */
[----:B------:R-:W-:Y:S02]  /*05e0*/  @!P3 LOP3.LUT R14, RZ, R5, RZ, 0x33, !PT ;  /* 0x00000005ff0eb212 */ /* 0x000fe400078e33ff */
[----:B------:R-:W-:Y:S01]  /*05f0*/  ISETP.NE.U32.AND P3, PT, R7, RZ, PT ;  /* 0x000000ff0700720c */ /* 0x000fe20003f65070 */
[----:B------:R-:W-:Y:S01]  /*0600*/  IMAD.HI.U32 R11, R13, R11, R12 ;  /* 0x0000000b0d0b7227 */ /* 0x000fe200078e000c */
[----:B------:R-:W-:-:S05]  /*0610*/  IADD3 R8, -R14, RZ, RZ ;  /* 0x000000ff0e087210 */ /* 0x000fca0007ffe1ff */
[----:B------:R-:W-:Y:S01]  /*0620*/  IMAD.HI.U32 R16, R11, R14, RZ ;  /* 0x0000000e0b107227 */ /* 0x000fe200078e00ff */
[----:B-1----:R-:W0:Y:S03]  /*0630*/  MUFU.RCP R15, R15 ;  /* 0x0000000f000f7308 */ /* 0x002e260000001000 */
[----:B------:R-:W-:Y:S02]  /*0640*/  IMAD.MOV R12, RZ, RZ, -R16 ;  /* 0x000000ffff0c7224 */ /* 0x000fe400078e0a10 */
[----:B------:R-:W-:Y:S02]  /*0650*/  IMAD.MOV R11, RZ, RZ, -R9 ;  /* 0x000000ffff0b7224 */ /* 0x000fe400078e0a09 */
[----:B------:R-:W-:Y:S02]  /*0660*/  IMAD R12, R7, R12, R14 ;  /* 0x0000000c070c7224 */ /* 0x000fe400078e020e */
[----:B------:R-:W-:-:S03]  /*0670*/  IMAD R10, R5, R8, R10 ;  /* 0x00000008050a7224 */ /* 0x000fc600078e020a */
[----:B------:R-:W-:Y:S02]  /*0680*/  ISETP.GE.U32.AND P1, PT, R12, R7, PT ;  /* 0x000000070c00720c */ /* 0x000fe40003f26070 */
[----:B0-----:R-:W-:-:S06]  /*0690*/  IADD3 R13, R15, 0xffffffe, RZ ;  /* 0x0ffffffe0f0d7810 */ /* 0x001fcc0007ffe0ff */
[----:B------:R-:W0:Y:S05]  /*06a0*/  F2I.FTZ.U32.TRUNC.NTZ R13, R13 ;  /* 0x0000000d000d7305 */ /* 0x000e2a000021f000 */
[----:B------:R-:W-:Y:S01]  /*06b0*/  @P1 IMAD.IADD R12, R12, 0x1, -R7 ;  /* 0x000000010c0c1824 */ /* 0x000fe200078e0a07 */
[----:B------:R-:W-:-:S04]  /*06c0*/  @P1 IADD3 R16, R16, 0x1, RZ ;  /* 0x0000000110101810 */ /* 0x000fc80007ffe0ff */
[----:B------:R-:W-:Y:S01]  /*06d0*/  ISETP.GE.U32.AND P2, PT, R12, R7, PT ;  /* 0x000000070c00720c */ /* 0x000fe20003f46070 */
[----:B------:R-:W-:Y:S02]  /*06e0*/  IMAD.MOV.U32 R12, RZ, RZ, RZ ;  /* 0x000000ffff0c7224 */ /* 0x000fe400078e00ff */
[----:B0-----:R-:W-:Y:S02]  /*06f0*/  IMAD R15, R11, R13, RZ ;  /* 0x0000000d0b0f7224 */ /* 0x001fe400078e02ff */
[----:B------:R-:W0:Y:S02]  /*0700*/  LDC R11, c[0x0][R6+0x27c] ;  /* 0x00009f00060b7b82 */ /* 0x000e240000000800 */
[----:B------:R-:W-:-:S06]  /*0710*/  IMAD.HI.U32 R15, R13, R15, R12 ;  /* 0x0000000f0d0f7227 */ /* 0x000fcc00078e000c */
[----:B------:R-:W-:Y:S01]  /*0720*/  @P2 VIADD R16, R16, 0x1 ;  /* 0x0000000110102836 */ /* 0x000fe20000000000 */
[----:B------:R-:W-:Y:S01]  /*0730*/  @!P3 LOP3.LUT R16, RZ, R7, RZ, 0x33, !PT ;  /* 0x00000007ff10b212 */ /* 0x000fe200078e33ff */
[----:B------:R-:W1:Y:S01]  /*0740*/  LDC R12, c[0x0][R6+0x278] ;  /* 0x00009e00060c7b82 */ /* 0x000e620000000800 */
[----:B------:R-:W-:Y:S02]  /*0750*/  ISETP.NE.U32.AND P3, PT, R9, RZ, PT ;  /* 0x000000ff0900720c */ /* 0x000fe40003f65070 */
[----:B------:R-:W-:Y:S01]  /*0760*/  IADD3 R5, -R16, RZ, RZ ;  /* 0x000000ff10057210 */ /* 0x000fe20007ffe1ff */
[----:B------:R-:W-:-:S04]  /*0770*/  IMAD.HI.U32 R15, R15, R16, RZ ;  /* 0x000000100f0f7227 */ /* 0x000fc800078e00ff */
[----:B------:R-:W3:Y:S01]  /*0780*/  LDC R13, c[0x0][R6+0x274] ;  /* 0x00009d00060d7b82 */ /* 0x000ee20000000800 */
[----:B------:R-:W-:Y:S01]  /*0790*/  IADD3 R20, -R15, RZ, RZ ;  /* 0x000000ff0f147210 */ /* 0x000fe20007ffe1ff */
[----:B------:R-:W-:-:S04]  /*07a0*/  IMAD R14, R7, R5, R14 ;  /* 0x00000005070e7224 */ /* 0x000fc800078e020e */
[----:B------:R-:W-:-:S05]  /*07b0*/  IMAD R20, R9, R20, R16 ;  /* 0x0000001409147224 */ /* 0x000fca00078e0210 */
[----:B------:R-:W-:-:S13]  /*07c0*/  ISETP.GE.U32.AND P1, PT, R20, R9, PT ;  /* 0x000000091400720c */ /* 0x000fda0003f26070 */
[----:B------:R-:W-:Y:S02]  /*07d0*/  @P1 IMAD.IADD R20, R20, 0x1, -R9 ;  /* 0x0000000114141824 */ /* 0x000fe400078e0a09 */
[----:B------:R-:W-:Y:S01]  /*07e0*/  @P1 VIADD R15, R15, 0x1 ;  /* 0x000000010f0f1836 */ /* 0x000fe20000000000 */
[----:B------:R-:W-:Y:S02]  /*07f0*/  ISETP.NE.AND P1, PT, R4, RZ, PT ;  /* 0x000000ff0400720c */ /* 0x000fe40003f25270 */
[----:B------:R-:W-:Y:S01]  /*0800*/  ISETP.GE.U32.AND P2, PT, R20, R9, PT ;  /* 0x000000091400720c */ /* 0x000fe20003f46070 */
[----:B0-----:R-:W-:-:S04]  /*0810*/  IMAD R3, R3, R11, R18 ;  /* 0x0000000b03037224 */ /* 0x001fc800078e0212 */
[----:B-1----:R-:W-:-:S08]  /*0820*/  IMAD R3, R10, R12, R3 ;  /* 0x0000000c0a037224 */ /* 0x002fd000078e0203 */
[----:B------:R-:W-:Y:S01]  /*0830*/  @P2 VIADD R15, R15, 0x1 ;  /* 0x000000010f0f2836 */ /* 0x000fe20000000000 */
[----:B------:R-:W-:-:S05]  /*0840*/  @!P3 LOP3.LUT R15, RZ, R9, RZ, 0x33, !PT ;  /* 0x00000009ff0fb212 */ /* 0x000fca00078e33ff */
[----:B------:R-:W-:Y:S02]  /*0850*/  IMAD.MOV R5, RZ, RZ, -R15 ;  /* 0x000000ffff057224 */ /* 0x000fe400078e0a0f */
[----:B---3--:R-:W-:Y:S02]  /*0860*/  IMAD R3, R14, R13, R3 ;  /* 0x0000000d0e037224 */ /* 0x008fe400078e0203 */
[----:B------:R-:W-:-:S04]  /*0870*/  IMAD R16, R9, R5, R16 ;  /* 0x0000000509107224 */ /* 0x000fc800078e0210 */
[----:B--2---:R-:W-:Y:S02]  /*0880*/  IMAD R18, R16, R17, R3 ;  /* 0x0000001110127224 */ /* 0x004fe400078e0203 */
[----:B------:R-:W-:Y:S01]  /*0890*/  IMAD.MOV.U32 R3, RZ, RZ, R15 ;  /* 0x000000ffff037224 */ /* 0x000fe200078e000f */
[----:B------:R-:W-:Y:S06]  /*08a0*/  @P1 BRA `(.L_x_973) ;  /* 0xfffffff800741947 */ /* 0x000fec000383ffff */
[----:B------:R-:W-:Y:S05]  /*08b0*/  BSYNC B1 ;  /* 0x0000000000017941 */ /* 0x000fea0003800000 */
.L_x_972:
[----:B------:R-:W-:Y:S05]  /*08c0*/  @!P0 BRA `(.L_x_971) ;  /* 0x0000000400388947 */ /* 0x000fea0003800000 */
[----:B------:R-:W-:-:S05]  /*08d0*/  VIADD R2, R2, 0xffffffff ;  /* 0xffffffff02027836 */ /* 0x000fca0000000000 */
[----:B------:R-:W-:-:S04]  /*08e0*/  SHF.L.U32 R2, R2, 0x2, RZ ;  /* 0x0000000202027819 */ /* 0x000fc800000006ff */
[----:B------:R-:W0:Y:S02]  /*08f0*/  LDC R6, c[0x0][R2+0x218] ;  /* 0x0000860002067b82 */ /* 0x000e240000000800 */
[----:B0-----:R-:W0:Y:S01]  /*0900*/  I2F.U32.RP R7, R6 ;  /* 0x0000000600077306 */ /* 0x001e220000209000 */
[----:B------:R-:W-:Y:S01]  /*0910*/  IMAD.MOV R9, RZ, RZ, -R6 ;  /* 0x000000ffff097224 */ /* 0x000fe200078e0a06 */
[----:B------:R-:W-:-:S06]  /*0920*/  ISETP.NE.U32.AND P2, PT, R6, RZ, PT ;  /* 0x000000ff0600720c */ /* 0x000fcc0003f45070 */
[----:B0-----:R-:W0:Y:S02]  /*0930*/  MUFU.RCP R7, R7 ;  /* 0x0000000700077308 */ /* 0x001e240000001000 */
[----:B0-----:R-:W-:Y:S02]  /*0940*/  VIADD R4, R7, 0xffffffe ;  /* 0x0ffffffe07047836 */ /* 0x001fe40000000000 */
        /* <DEDUP_REMOVED lines=9> */
[----:B------:R-:W-:Y:S01]  /*09e0*/  @P0 IMAD.IADD R5, R5, 0x1, -R6 ;  /* 0x0000000105050824 */ /* 0x000fe200078e0a06 */
[----:B------:R-:W-:Y:S02]  /*09f0*/  @P0 IADD3 R8, R8, 0x1, RZ ;  /* 0x0000000108080810 */ /* 0x000fe40007ffe0ff */
[----:B------:R-:W-:Y:S02]  /*0a00*/  ISETP.NE.AND P0, PT, R0, 0x1, PT ;  /* 0x000000010000780c */ /* 0x000fe40003f05270 */
[----:B------:R-:W-:-:S13]  /*0a10*/  ISETP.GE.U32.AND P1, PT, R5, R6, PT ;  /* 0x000000060500720c */ /* 0x000fda0003f26070 */
[----:B------:R-:W-:Y:S01]  /*0a20*/  @P1 VIADD R8, R8, 0x1 ;  /* 0x0000000108081836 */ /* 0x000fe20000000000 */
        /* <DEDUP_REMOVED lines=56> */
.L_x_971:
[----:B------:R-:W-:Y:S02]  /*0db0*/  ULDC UR4, c[0x0][0x27c] ;  /* 0x00009f0000047ab9 */ /* 0x000fe40000000800 */
[----:B------:R-:W-:-:S07]  /*0dc0*/  IMAD R18, R3, UR4, R18 ;  /* 0x0000000403127c24 */ /* 0x000fce000f8e0212 */
.L_x_970:
[----:B------:R-:W-:Y:S05]  /*0dd0*/  BSYNC B0 ;  /* 0x0000000000007941 */ /* 0x000fea0003800000 */
.L_x_969:
[----:B------:R-:W-:Y:S01]  /*0de0*/  IADD3 R3, -R31, RZ, RZ ;  /* 0x000000ff1f037210 */ /* 0x000fe20007ffe1ff */
[----:B------:R-:W-:Y:S03]  /*0df0*/  BSSY B0, `(.L_x_974) ;  /* 0x00000cd000007945 */ /* 0x000fe60003800000 */
[----:B------:R-:W-:-:S04]  /*0e00*/  VIADDMNMX R30, R3, R30, 0x4, PT ;  /* 0x00000004031e7446 */ /* 0x000fc8000380011e */
[----:B------:R-:W-:-:S13]  /*0e10*/  ISETP.GE.AND P0, PT, R30, 0x2, PT ;  /* 0x000000021e00780c */ /* 0x000fda0003f06270 */
[----:B------:R-:W-:Y:S05]  /*0e20*/  @!P0 BRA `(.L_x_975) ;  /* 0x0000000c00248947 */ /* 0x000fea0003800000 */
[----:B------:R-:W0:Y:S01]  /*0e30*/  LDC R0, c[0x0][0x2e0] ;  /* 0x0000b800ff007b82 */ /* 0x000e220000000800 */
[----:B------:R-:W-:Y:S01]  /*0e40*/  HFMA2.MMA R22, -RZ, RZ, 0, 0 ;  /* 0x00000000ff167435 */ /* 0x000fe200000001ff */
[----:B------:R-:W-:Y:S01]  /*0e50*/  VIADD R3, R31, 0x1 ;  /* 0x000000011f037836 */ /* 0x000fe20000000000 */
[----:B0-----:R-:W-:-:S13]  /*0e60*/  ISETP.GE.AND P0, PT, R0, 0x2, PT ;  /* 0x000000020000780c */ /* 0x001fda0003f06270 */
[----:B------:R-:W-:Y:S05]  /*0e70*/  @!P0 BRA `(.L_x_976) ;  /* 0x0000000c00088947 */ /* 0x000fea0003800000 */
[----:B------:R-:W-:Y:S01]  /*0e80*/  LOP3.LUT R2, RZ, R0, RZ, 0x33, !PT ;  /* 0x00000000ff027212 */ /* 0x000fe200078e33ff */
[----:B------:R-:W-:Y:S01]  /*0e90*/  ULDC UR4, c[0x0][0x2e0] ;  /* 0x0000b80000047ab9 */ /* 0x000fe20000000800 */
[----:B------:R-:W-:Y:S02]  /*0ea0*/  MOV R22, RZ ;  /* 0x000000ff00167202 */ /* 0x000fe40000000f00 */
[----:B------:R-:W-:Y:S01]  /*0eb0*/  VIMNMX R5, R2, -0x3, !PT ;  /* 0xfffffffd02057848 */ /* 0x000fe20007fe0100 */
[----:B------:R-:W-:-:S04]  /*0ec0*/  IMAD.U32 R2, RZ, RZ, UR4 ;  /* 0x00000004ff027e24 */ /* 0x000fc8000f8e00ff */
        /* <DEDUP_REMOVED lines=8> */
[----:B------:R-:W-:Y:S01]  /*0f50*/  IADD3 R4, R7, -R0, RZ ;  /* 0x8000000007047210 */ /* 0x000fe20007ffe0ff */
[----:B------:R-:W-:-:S07]  /*0f60*/  IMAD.MOV.U32 R22, RZ, RZ, RZ ;  /* 0x000000ffff167224 */ /* 0x000fce00078e00ff */
.L_x_978:
[----:B------:R-:W-:Y:S01]  /*0f70*/  IADD3 R6, R2, -0x1, RZ ;  /* 0xffffffff02067810 */ /* 0x000fe20007ffe0ff */
[----:B------:R-:W-:Y:S01]  /*0f80*/  HFMA2.MMA R10, -RZ, RZ, 0, 0 ;  /* 0x00000000ff0a7435 */ /* 0x000fe200000001ff */
        /* <DEDUP_REMOVED lines=14> */
[----:B-1----:R-:W-:-:S07]  /*1070*/  IADD3 R12, R14, 0xffffffe, RZ ;  /* 0x0ffffffe0e0c7810 */ /* 0x002fce0007ffe0ff */
[----:B------:R1:W3:Y:S01]  /*1080*/  F2I.FTZ.U32.TRUNC.NTZ R13, R12 ;  /* 0x0000000c000d7305 */ /* 0x0002e2000021f000 */
[----:B0-----:R-:W-:Y:S01]  /*1090*/  IMAD R7, R7, R11, RZ ;  /* 0x0000000b07077224 */ /* 0x001fe200078e02ff */
[----:B-1----:R-:W-:-:S03]  /*10a0*/  HFMA2.MMA R12, -RZ, RZ, 0, 0 ;  /* 0x00000000ff0c7435 */ /* 0x002fc600000001ff */
[----:B------:R-:W-:Y:S02]  /*10b0*/  IMAD.HI.U32 R10, R11, R7, R10 ;  /* 0x000000070b0a7227 */ /* 0x000fe400078e000a */
[----:B------:R-:W0:Y:S04]  /*10c0*/  LDC R7, c[0x0][R6+0x210] ;  /* 0x0000840006077b82 */ /* 0x000e280000000800 */
[----:B------:R-:W-:-:S04]  /*10d0*/  IMAD.HI.U32 R10, R10, R3, RZ ;  /* 0x000000030a0a7227 */ /* 0x000fc800078e00ff */
[----:B------:R-:W-:-:S04]  /*10e0*/  IMAD.MOV R9, RZ, RZ, -R10 ;  /* 0x000000ffff097224 */ /* 0x000fc800078e0a0a */
[----:B------:R-:W-:-:S05]  /*10f0*/  IMAD R9, R8, R9, R3 ;  /* 0x0000000908097224 */ /* 0x000fca00078e0203 */
        /* <DEDUP_REMOVED lines=11> */
[----:B------:R-:W-:Y:S02]  /*11b0*/  ISETP.NE.U32.AND P3, PT, R5, RZ, PT ;  /* 0x000000ff0500720c */ /* 0x000fe40003f65070 */
[----:B------:R-:W-:Y:S01]  /*11c0*/  IADD3 R19, -R10, RZ, RZ ;  /* 0x000000ff0a137210 */ /* 0x000fe20007ffe1ff */
[----:B------:R-:W-:-:S04]  /*11d0*/  IMAD.HI.U32 R14, R13, R10, RZ ;  /* 0x0000000a0d0e7227 */ /* 0x000fc800078e00ff */
[----:B------:R-:W-:Y:S01]  /*11e0*/  IMAD R3, R8, R19, R3 ;  /* 0x0000001308037224 */ /* 0x000fe200078e0203 */
        /* <DEDUP_REMOVED lines=15> */
[----:B------:R-:W-:-:S03]  /*12e0*/  ISETP.NE.U32.AND P3, PT, R7, RZ, PT ;  /* 0x000000ff0700720c */ /* 0x000fc60003f65070 */
[----:B------:R-:W-:Y:S02]  /*12f0*/  IMAD.MOV R8, RZ, RZ, -R14 ;  /* 0x000000ffff087224 */ /* 0x000fe400078e0a0e */
[----:B------:R-:W-:Y:S01]  /*1300*/  IMAD.HI.U32 R11, R13, R11, R12 ;  /* 0x0000000b0d0b7227 */ /* 0x000fe200078e000c */
[----:B-1----:R-:W0:Y:S03]  /*1310*/  MUFU.RCP R15, R15 ;  /* 0x0000000f000f7308 */ /* 0x002e260000001000 */
[----:B------:R-:W-:Y:S02]  /*1320*/  IMAD R10, R5, R8, R10 ;  /* 0x00000008050a7224 */ /* 0x000fe400078e020a */
        /* <DEDUP_REMOVED lines=11> */
[----:B------:R-:W-:Y:S01]  /*13e0*/  IMAD.MOV.U32 R12, RZ, RZ, RZ ;  /* 0x000000ffff0c7224 */ /* 0x000fe200078e00ff */
[----:B------:R-:W0:Y:S03]  /*13f0*/  LDC R11, c[0x0][R6+0x27c] ;  /* 0x00009f00060b7b82 */ /* 0x000e260000000800 */
[----:B------:R-:W-:-:S05]  /*1400*/  IMAD.HI.U32 R15, R13, R15, R12 ;  /* 0x0000000f0d0f7227 */ /* 0x000fca00078e000c */
[----:B------:R-:W1:Y:S01]  /*1410*/  LDC R12, c[0x0][R6+0x278] ;  /* 0x00009e00060c7b82 */ /* 0x000e620000000800 */
[----:B------:R-:W-:Y:S02]  /*1420*/  @P2 IADD3 R16, R16, 0x1, RZ ;  /* 0x0000000110102810 */ /* 0x000fe40007ffe0ff */
[----:B------:R-:W-:Y:S02]  /*1430*/  @!P3 LOP3.LUT R16, RZ, R7, RZ, 0x33, !PT ;  /* 0x00000007ff10b212 */ /* 0x000fe400078e33ff */
[----:B------:R-:W-:Y:S02]  /*1440*/  ISETP.NE.U32.AND P3, PT, R9, RZ, PT ;  /* 0x000000ff0900720c */ /* 0x000fe40003f65070 */
[----:B------:R-:W-:Y:S01]  /*1450*/  IADD3 R5, -R16, RZ, RZ ;  /* 0x000000ff10057210 */ /* 0x000fe20007ffe1ff */
[----:B------:R-:W-:Y:S01]  /*1460*/  IMAD.HI.U32 R15, R15, R16, RZ ;  /* 0x000000100f0f7227 */ /* 0x000fe200078e00ff */
[----:B------:R-:W3:Y:S03]  /*1470*/  LDC R13, c[0x0][R6+0x274] ;  /* 0x00009d00060d7b82 */ /* 0x000ee60000000800 */
[----:B------:R-:W-:Y:S01]  /*1480*/  IMAD R14, R7, R5, R14 ;  /* 0x00000005070e7224 */ /* 0x000fe200078e020e */
[----:B------:R-:W-:-:S05]  /*1490*/  IADD3 R20, -R15, RZ, RZ ;  /* 0x000000ff0f147210 */ /* 0x000fca0007ffe1ff */
[----:B------:R-:W-:-:S05]  /*14a0*/  IMAD R20, R9, R20, R16 ;  /* 0x0000001409147224 */ /* 0x000fca00078e0210 */
[----:B------:R-:W-:-:S13]  /*14b0*/  ISETP.GE.U32.AND P1, PT, R20, R9, PT ;  /* 0x000000091400720c */ /* 0x000fda0003f26070 */
[----:B------:R-:W-:Y:S01]  /*14c0*/  @P1 IMAD.IADD R20, R20, 0x1, -R9 ;  /* 0x0000000114141824 */ /* 0x000fe200078e0a09 */
[----:B------:R-:W-:Y:S02]  /*14d0*/  @P1 IADD3 R15, R15, 0x1, RZ ;  /* 0x000000010f0f1810 */ /* 0x000fe40007ffe0ff */
[----:B------:R-:W-:Y:S01]  /*14e0*/  ISETP.NE.AND P1, PT, R4, RZ, PT ;  /* 0x000000ff0400720c */ /* 0x000fe20003f25270 */
[----:B0-----:R-:W-:Y:S01]  /*14f0*/  IMAD R3, R3, R11, R22 ;  /* 0x0000000b03037224 */ /* 0x001fe200078e0216 */
[----:B------:R-:W-:-:S03]  /*1500*/  ISETP.GE.U32.AND P2, PT, R20, R9, PT ;  /* 0x000000091400720c */ /* 0x000fc60003f46070 */
[----:B-1----:R-:W-:-:S10]  /*1510*/  IMAD R3, R10, R12, R3 ;  /* 0x0000000c0a037224 */ /* 0x002fd400078e0203 */
[----:B------:R-:W-:Y:S01]  /*1520*/  @P2 VIADD R15, R15, 0x1 ;  /* 0x000000010f0f2836 */ /* 0x000fe20000000000 */
[----:B------:R-:W-:Y:S01]  /*1530*/  @!P3 LOP3.LUT R15, RZ, R9, RZ, 0x33, !PT ;  /* 0x00000009ff0fb212 */ /* 0x000fe200078e33ff */
[----:B---3--:R-:W-:-:S03]  /*1540*/  IMAD R3, R14, R13, R3 ;  /* 0x0000000d0e037224 */ /* 0x008fc600078e0203 */
[----:B------:R-:W-:-:S05]  /*1550*/  IADD3 R5, -R15, RZ, RZ ;  /* 0x000000ff0f057210 */ /* 0x000fca0007ffe1ff */
[----:B------:R-:W-:-:S04]  /*1560*/  IMAD R16, R9, R5, R16 ;  /* 0x0000000509107224 */ /* 0x000fc800078e0210 */
[----:B--2---:R-:W-:Y:S01]  /*1570*/  IMAD R22, R16, R17, R3 ;  /* 0x0000001110167224 */ /* 0x004fe200078e0203 */
[----:B------:R-:W-:Y:S01]  /*1580*/  MOV R3, R15 ;  /* 0x0000000f00037202 */ /* 0x000fe20000000f00 */
[----:B------:R-:W-:Y:S06]  /*1590*/  @P1 BRA `(.L_x_978) ;  /* 0xfffffff800741947 */ /* 0x000fec000383ffff */
[----:B------:R-:W-:Y:S05]  /*15a0*/  BSYNC B1 ;  /* 0x0000000000017941 */ /* 0x000fea0003800000 */
.L_x_977:
        /* <DEDUP_REMOVED lines=79> */
.L_x_976:
[----:B------:R-:W-:Y:S02]  /*1aa0*/  ULDC UR4, c[0x0][0x27c] ;  /* 0x00009f0000047ab9 */ /* 0x000fe40000000800 */
[----:B------:R-:W-:-:S07]  /*1ab0*/  IMAD R22, R3, UR4, R22 ;  /* 0x0000000403167c24 */ /* 0x000fce000f8e0216 */
.L_x_975:
[----:B------:R-:W-:Y:S05]  /*1ac0*/  BSYNC B0 ;  /* 0x0000000000007941 */ /* 0x000fea0003800000 */
.L_x_974:
[----:B------:R-:W-:Y:S01]  /*1ad0*/  ISETP.GE.AND P0, PT, R30, 0x3, PT ;  /* 0x000000031e00780c */ /* 0x000fe20003f06270 */
[----:B------:R-:W-:Y:S01]  /*1ae0*/  BSSY B0, `(.L_x_979) ;  /* 0x00000cc000007945 */ /* 0x000fe20003800000 */
[----:B------:R-:W-:Y:S01]  /*1af0*/  HFMA2.MMA R26, -RZ, RZ, 0, 0 ;  /* 0x00000000ff1a7435 */ /* 0x000fe200000001ff */
[----:B------:R-:W-:-:S10]  /*1b00*/  IMAD.MOV.U32 R24, RZ, RZ, RZ ;  /* 0x000000ffff187224 */ /* 0x000fd400078e00ff */
[----:B------:R-:W-:Y:S05]  /*1b10*/  @!P0 BRA `(.L_x_980) ;  /* 0x0000000c00208947 */ /* 0x000fea0003800000 */
[----:B------:R-:W0:Y:S01]  /*1b20*/  LDC R0, c[0x0][0x2e0] ;  /* 0x0000b800ff007b82 */ /* 0x000e220000000800 */
[----:B------:R-:W-:Y:S01]  /*1b30*/  IADD3 R5, R31, 0x2, RZ ;  /* 0x000000021f057810 */ /* 0x000fe20007ffe0ff */
[----:B------:R-:W-:Y:S01]  /*1b40*/  IMAD.MOV.U32 R24, RZ, RZ, RZ ;  /* 0x000000ffff187224 */ /* 0x000fe200078e00ff */
        /* <DEDUP_REMOVED lines=17> */
.L_x_983:
[----:B------:R-:W-:Y:S01]  /*1c60*/  VIADD R8, R4, 0xffffffff ;  /* 0xffffffff04087836 */ /* 0x000fe20000000000 */
        /* <DEDUP_REMOVED lines=65> */
[----:B------:R-:W-:Y:S02]  /*2080*/  ISETP.GE.U32.AND P2, PT, R2, R9, PT ;  /* 0x000000090200720c */ /* 0x000fe40003f46070 */
[----:B------:R-:W-:Y:S01]  /*2090*/  MOV R2, RZ ;  /* 0x000000ff00027202 */ /* 0x000fe20000000f00 */
[----:B-1----:R-:W-:-:S04]  /*20a0*/  IMAD R13, R13, R3, RZ ;  /* 0x000000030d0d7224 */ /* 0x002fc800078e02ff */
[----:B------:R-:W-:Y:S02]  /*20b0*/  IMAD.HI.U32 R13, R3, R13, R2 ;  /* 0x0000000d030d7227 */ /* 0x000fe400078e0002 */
[----:B------:R-:W1:Y:S02]  /*20c0*/  LDC R2, c[0x0][R8+0x27c] ;  /* 0x00009f0008027b82 */ /* 0x000e640000000800 */
[----:B------:R-:W-:Y:S02]  /*20d0*/  IMAD.MOV R3, RZ, RZ, -R12 ;  /* 0x000000ffff037224 */ /* 0x000fe400078e0a0c */
[----:B------:R-:W-:Y:S01]  /*20e0*/  @P2 VIADD R16, R16, 0x1 ;  /* 0x0000000110102836 */ /* 0x000fe20000000000 */
[----:B------:R-:W-:Y:S01]  /*20f0*/  @!P3 LOP3.LUT R16, RZ, R9, RZ, 0x33, !PT ;  /* 0x00000009ff10b212 */ /* 0x000fe200078e33ff */
[----:B------:R-:W-:Y:S01]  /*2100*/  IMAD R3, R10, R3, R5 ;  /* 0x000000030a037224 */ /* 0x000fe200078e0205 */
[----:B------:R-:W-:Y:S02]  /*2110*/  ISETP.NE.U32.AND P3, PT, R11, RZ, PT ;  /* 0x000000ff0b00720c */ /* 0x000fe40003f65070 */
[----:B------:R-:W-:Y:S01]  /*2120*/  IADD3 R5, -R14, RZ, RZ ;  /* 0x000000ff0e057210 */ /* 0x000fe20007ffe1ff */
[----:B------:R-:W-:-:S02]  /*2130*/  IMAD.HI.U32 R17, R13, R16, RZ ;  /* 0x000000100d117227 */ /* 0x000fc400078e00ff */
[----:B------:R-:W3:Y:S02]  /*2140*/  LDC R13, c[0x0][R8+0x278] ;  /* 0x00009e00080d7b82 */ /* 0x000ee40000000800 */
[----:B------:R-:W-:Y:S02]  /*2150*/  IMAD.MOV R20, RZ, RZ, -R17 ;  /* 0x000000ffff147224 */ /* 0x000fe400078e0a11 */
[----:B------:R-:W-:Y:S02]  /*2160*/  IMAD R7, R7, R5, R12 ;  /* 0x0000000507077224 */ /* 0x000fe400078e020c */
[----:B------:R-:W-:-:S05]  /*2170*/  IMAD R20, R11, R20, R16 ;  /* 0x000000140b147224 */ /* 0x000fca00078e0210 */
[----:B------:R-:W-:-:S13]  /*2180*/  ISETP.GE.U32.AND P1, PT, R20, R11, PT ;  /* 0x0000000b1400720c */ /* 0x000fda0003f26070 */
[----:B------:R-:W-:Y:S01]  /*2190*/  @P1 IADD3 R20, -R11, R20, RZ ;  /* 0x000000140b141210 */ /* 0x000fe20007ffe1ff */
[----:B------:R-:W-:Y:S01]  /*21a0*/  @P1 VIADD R17, R17, 0x1 ;  /* 0x0000000111111836 */ /* 0x000fe20000000000 */
[----:B------:R-:W-:Y:S02]  /*21b0*/  ISETP.NE.AND P1, PT, R6, RZ, PT ;  /* 0x000000ff0600720c */ /* 0x000fe40003f25270 */
[----:B------:R-:W-:Y:S01]  /*21c0*/  ISETP.GE.U32.AND P2, PT, R20, R11, PT ;  /* 0x0000000b1400720c */ /* 0x000fe20003f46070 */
[----:B-1----:R-:W-:Y:S02]  /*21d0*/  IMAD R2, R3, R2, R24 ;  /* 0x0000000203027224 */ /* 0x002fe400078e0218 */
[----:B------:R-:W-:-:S10]  /*21e0*/  IMAD.MOV R3, RZ, RZ, -R16 ;  /* 0x000000ffff037224 */ /* 0x000fd400078e0a10 */
[----:B------:R-:W-:Y:S01]  /*21f0*/  @P2 IADD3 R17, R17, 0x1, RZ ;  /* 0x0000000111112810 */ /* 0x000fe20007ffe0ff */
[----:B------:R-:W-:Y:S01]  /*2200*/  IMAD R9, R9, R3, R14 ;  /* 0x0000000309097224 */ /* 0x000fe200078e020e */
[----:B------:R-:W-:Y:S01]  /*2210*/  @!P3 LOP3.LUT R17, RZ, R11, RZ, 0x33, !PT ;  /* 0x0000000bff11b212 */ /* 0x000fe200078e33ff */
[----:B---3--:R-:W-:-:S04]  /*2220*/  IMAD R2, R7, R13, R2 ;  /* 0x0000000d07027224 */ /* 0x008fc800078e0202 */
[--C-:B------:R-:W-:Y:S02]  /*2230*/  IMAD.MOV R3, RZ, RZ, -R17.reuse ;  /* 0x000000ffff037224 */ /* 0x100fe400078e0a11 */
[----:B0-----:R-:W-:Y:S02]  /*2240*/  IMAD R2, R9, R15, R2 ;  /* 0x0000000f09027224 */ /* 0x001fe400078e0202 */
[----:B------:R-:W-:Y:S02]  /*2250*/  IMAD R11, R11, R3, R16 ;  /* 0x000000030b0b7224 */ /* 0x000fe400078e0210 */
[----:B------:R-:W-:Y:S02]  /*2260*/  IMAD.MOV.U32 R5, RZ, RZ, R17 ;  /* 0x000000ffff057224 */ /* 0x000fe400078e0011 */
[----:B--2---:R-:W-:Y:S01]  /*2270*/  IMAD R24, R11, R19, R2 ;  /* 0x000000130b187224 */ /* 0x004fe200078e0202 */
[----:B------:R-:W-:Y:S06]  /*2280*/  @P1 BRA `(.L_x_983) ;  /* 0xfffffff800741947 */ /* 0x000fec000383ffff */
[----:B------:R-:W-:Y:S05]  /*2290*/  BSYNC B1 ;  /* 0x0000000000017941 */ /* 0x000fea0003800000 */
.L_x_982:
        /* <DEDUP_REMOVED lines=54> */
[----:B------:R-:W0:Y:S08]  /*2600*/  LDC R0, c[0x0][R2+0x210] ;  /* 0x0000840002007b82 */ /* 0x000e300000000800 */
[----:B------:R-:W1:Y:S01]  /*2610*/  LDC R8, c[0x0][R2+0x274] ;  /* 0x00009d0002087b82 */ /* 0x000e620000000800 */
[----:B0-----:R-:W0:Y:S01]  /*2620*/  I2F.U32.RP R3, R0 ;  /* 0x0000000000037306 */ /* 0x001e220000209000 */
[----:B------:R-:W-:-:S02]  /*2630*/  IADD3 R9, RZ, -R0, RZ ;  /* 0x80000000ff097210 */ /* 0x000fc40007ffe0ff */
[----:B------:R-:W-:-:S05]  /*2640*/  ISETP.NE.U32.AND P2, PT, R0, RZ, PT ;  /* 0x000000ff0000720c */ /* 0x000fca0003f45070 */
[----:B0-----:R-:W0:Y:S02]  /*2650*/  MUFU.RCP R3, R3 ;  /* 0x0000000300037308 */ /* 0x001e240000001000 */
[----:B0-----:R-:W-:-:S06]  /*2660*/  VIADD R6, R3, 0xffffffe ;  /* 0x0ffffffe03067836 */ /* 0x001fcc0000000000 */
[----:B------:R0:W2:Y:S02]  /*2670*/  F2I.FTZ.U32.TRUNC.NTZ R7, R6 ;  /* 0x0000000600077305 */ /* 0x0000a4000021f000 */
[----:B0-----:R-:W-:Y:S02]  /*2680*/  IMAD.MOV.U32 R6, RZ, RZ, RZ ;  /* 0x000000ffff067224 */ /* 0x001fe400078e00ff */
        /* <DEDUP_REMOVED lines=14> */
[----:B-1----:R-:W-:-:S07]  /*2770*/  IMAD R24, R3, R8, R24 ;  /* 0x0000000803187224 */ /* 0x002fce00078e0218 */
.L_x_981:
[----:B------:R-:W-:Y:S02]  /*2780*/  ULDC UR4, c[0x0][0x27c] ;  /* 0x00009f0000047ab9 */ /* 0x000fe40000000800 */
[----:B------:R-:W-:-:S07]  /*2790*/  IMAD R24, R5, UR4, R24 ;  /* 0x0000000405187c24 */ /* 0x000fce000f8e0218 */
.L_x_980:
[----:B------:R-:W-:Y:S05]  /*27a0*/  BSYNC B0 ;  /* 0x0000000000007941 */ /* 0x000fea0003800000 */
.L_x_979:
[----:B------:R-:W-:Y:S01]  /*27b0*/  ISETP.GE.AND P0, PT, R30, 0x4, PT ;  /* 0x000000041e00780c */ /* 0x000fe20003f06270 */
[----:B------:R-:W-:-:S12]  /*27c0*/  BSSY B0, `(.L_x_984) ;  /* 0x00000cb000007945 */ /* 0x000fd80003800000 */
        /* <DEDUP_REMOVED lines=11> */
[----:B------:R-:W-:-:S04]  /*2880*/  IADD3 R3, R3, R0, RZ ;  /* 0x0000000003037210 */ /* 0x000fc80007ffe0ff */
[C---:B------:R-:W-:Y:S01]  /*2890*/  IADD3 R0, R3.reuse, 0x2, RZ ;  /* 0x0000000203007810 */ /* 0x040fe20007ffe0ff */
[----:B------:R-:W-:-:S03]  /*28a0*/  VIADD R2, R3, 0x1 ;  /* 0x0000000103027836 */ /* 0x000fc60000000000 */
[----:B------:R-:W-:Y:S02]  /*28b0*/  LOP3.LUT P0, R0, R0, 0x3, RZ, 0xc0, !PT ;  /* 0x0000000300007812 */ /* 0x000fe4000780c0ff */
[----:B------:R-:W-:-:S13]  /*28c0*/  ISETP.GE.U32.AND P1, PT, R2, 0x3, PT ;  /* 0x000000030200780c */ /* 0x000fda0003f26070 */
[----:B------:R-:W-:Y:S05]  /*28d0*/  @!P1 BRA `(.L_x_987) ;  /* 0x0000000400a49947 */ /* 0x000fea0003800000 */
[----:B------:R-:W-:Y:S01]  /*28e0*/  VIADD R3, R3, 0x2 ;  /* 0x0000000203037836 */ /* 0x000fe20000000000 */
[----:B------:R-:W-:Y:S01]  /*28f0*/  HFMA2.MMA R26, -RZ, RZ, 0, 0 ;  /* 0x00000000ff1a7435 */ /* 0x000fe200000001ff */
[----:B------:R-:W-:Y:S03]  /*2900*/  BSSY B1, `(.L_x_987) ;  /* 0x0000066000017945 */ /* 0x000fe60003800000 */
[----:B------:R-:W-:-:S05]  /*2910*/  LOP3.LUT R6, R3, 0x3, RZ, 0xc0, !PT ;  /* 0x0000000303067812 */ /* 0x000fca00078ec0ff */
[----:B------:R-:W-:-:S07]  /*2920*/  IMAD.IADD R6, R3, 0x1, -R6 ;  /* 0x0000000103067824 */ /* 0x000fce00078e0a06 */
.L_x_988:
[----:B------:R-:W-:Y:S01]  /*2930*/  IADD3 R8, R4, -0x1, RZ ;  /* 0xffffffff04087810 */ /* 0x000fe20007ffe0ff */
        /* <DEDUP_REMOVED lines=14> */
[----:B0-----:R-:W-:Y:S01]  /*2a20*/  MOV R2, RZ ;  /* 0x000000ff00027202 */ /* 0x001fe20000000f00 */
[----:B-1----:R-:W-:-:S04]  /*2a30*/  IMAD R9, R9, R3, RZ ;  /* 0x0000000309097224 */ /* 0x002fc800078e02ff */
[----:B------:R-:W-:Y:S01]  /*2a40*/  IMAD.HI.U32 R12, R3, R9, R2 ;  /* 0x00000009030c7227 */ /* 0x000fe200078e0002 */
[----:B------:R-:W-:Y:S01]  /*2a50*/  IADD3 R2, R13, 0xffffffe, RZ ;  /* 0x0ffffffe0d027810 */ /* 0x000fe20007ffe0ff */
[----:B------:R-:W0:Y:S03]  /*2a60*/  LDC R9, c[0x0][R8+0x210] ;  /* 0x0000840008097b82 */ /* 0x000e260000000800 */
[----:B------:R1:W3:Y:S01]  /*2a70*/  F2I.FTZ.U32.TRUNC.NTZ R3, R2 ;  /* 0x0000000200037305 */ /* 0x0002e2000021f000 */
[----:B------:R-:W-:-:S04]  /*2a80*/  IMAD.HI.U32 R12, R12, R5, RZ ;  /* 0x000000050c0c7227 */ /* 0x000fc800078e00ff */
[----:B------:R-:W-:-:S04]  /*2a90*/  IMAD.MOV R11, RZ, RZ, -R12 ;  /* 0x000000ffff0b7224 */ /* 0x000fc800078e0a0c */
[----:B------:R-:W-:Y:S01]  /*2aa0*/  IMAD R11, R10, R11, R5 ;  /* 0x0000000b0a0b7224 */ /* 0x000fe200078e0205 */
[----:B-1----:R-:W-:-:S04]  /*2ab0*/  MOV R2, RZ ;  /* 0x000000ff00027202 */ /* 0x002fc80000000f00 */
        /* <DEDUP_REMOVED lines=25> */
[----:B------:R-:W-:-:S06]  /*2c50*/  MOV R2, RZ ;  /* 0x000000ff00027202 */ /* 0x000fcc0000000f00 */
        /* <DEDUP_REMOVED lines=8> */
[----:B------:R-:W-:-:S05]  /*2ce0*/  IMAD R2, R9, R2, R14 ;  /* 0x0000000209027224 */ /* 0x000fca00078e020e */
[C---:B------:R-:W-:Y:S02]  /*2cf0*/  ISETP.GE.U32.AND P1, PT, R2.reuse, R9, PT ;  /* 0x000000090200720c */ /* 0x040fe40003f26070 */
[----:B0-----:R-:W-:Y:S02]  /*2d00*/  IADD3 R3, R15, 0xffffffe, RZ ;  /* 0x0ffffffe0f037810 */ /* 0x001fe40007ffe0ff */
[----:B------:R-:W0:Y:S04]  /*2d10*/  LDC R15, c[0x0][R8+0x274] ;  /* 0x00009d00080f7b82 */ /* 0x000e280000000800 */
[----:B------:R-:W1:Y:S05]  /*2d20*/  F2I.FTZ.U32.TRUNC.NTZ R3, R3 ;  /* 0x0000000300037305 */ /* 0x000e6a000021f000 */
[----:B------:R-:W-:-:S02]  /*2d30*/  @P1 IMAD.IADD R2, R2, 0x1, -R9 ;  /* 0x0000000102021824 */ /* 0x000fc400078e0a09 */
[----:B------:R-:W-:-:S03]  /*2d40*/  @P1 VIADD R16, R16, 0x1 ;  /* 0x0000000110101836 */ /* 0x000fc60000000000 */
[----:B------:R-:W-:Y:S01]  /*2d50*/  ISETP.GE.U32.AND P2, PT, R2, R9, PT ;  /* 0x000000090200720c */ /* 0x000fe20003f46070 */
[----:B------:R-:W-:Y:S02]  /*2d60*/  IMAD.MOV.U32 R2, RZ, RZ, RZ ;  /* 0x000000ffff027224 */ /* 0x000fe400078e00ff */
[----:B-1----:R-:W-:-:S04]  /*2d70*/  IMAD R13, R13, R3, RZ ;  /* 0x000000030d0d7224 */ /* 0x002fc800078e02ff */
[----:B------:R-:W-:Y:S01]  /*2d80*/  IMAD.HI.U32 R13, R3, R13, R2 ;  /* 0x0000000d030d7227 */ /* 0x000fe200078e0002 */
[----:B------:R-:W-:Y:S01]  /*2d90*/  IADD3 R3, -R12, RZ, RZ ;  /* 0x000000ff0c037210 */ /* 0x000fe20007ffe1ff */
[----:B------:R-:W1:Y:S04]  /*2da0*/  LDC R2, c[0x0][R8+0x27c] ;  /* 0x00009f0008027b82 */ /* 0x000e680000000800 */
[----:B------:R-:W-:Y:S02]  /*2db0*/  @P2 IADD3 R16, R16, 0x1, RZ ;  /* 0x0000000110102810 */ /* 0x000fe40007ffe0ff */
[----:B------:R-:W-:Y:S01]  /*2dc0*/  @!P3 LOP3.LUT R16, RZ, R9, RZ, 0x33, !PT ;  /* 0x00000009ff10b212 */ /* 0x000fe200078e33ff */
[----:B------:R-:W-:Y:S01]  /*2dd0*/  IMAD R3, R10, R3, R5 ;  /* 0x000000030a037224 */ /* 0x000fe200078e0205 */
[----:B------:R-:W-:Y:S01]  /*2de0*/  ISETP.NE.U32.AND P3, PT, R11, RZ, PT ;  /* 0x000000ff0b00720c */ /* 0x000fe20003f65070 */
[----:B------:R-:W-:-:S02]  /*2df0*/  IMAD.MOV R5, RZ, RZ, -R14 ;  /* 0x000000ffff057224 */ /* 0x000fc400078e0a0e */
[----:B------:R-:W-:Y:S02]  /*2e00*/  IMAD.HI.U32 R17, R13, R16, RZ ;  /* 0x000000100d117227 */ /* 0x000fe400078e00ff */
[----:B------:R-:W3:Y:S02]  /*2e10*/  LDC R13, c[0x0][R8+0x278] ;  /* 0x00009e00080d7b82 */ /* 0x000ee40000000800 */
[----:B------:R-:W-:Y:S01]  /*2e20*/  IMAD R7, R7, R5, R12 ;  /* 0x0000000507077224 */ /* 0x000fe200078e020c */
[----:B------:R-:W-:-:S05]  /*2e30*/  IADD3 R20, -R17, RZ, RZ ;  /* 0x000000ff11147210 */ /* 0x000fca0007ffe1ff */
[----:B------:R-:W-:-:S05]  /*2e40*/  IMAD R20, R11, R20, R16 ;  /* 0x000000140b147224 */ /* 0x000fca00078e0210 */
[----:B------:R-:W-:-:S13]  /*2e50*/  ISETP.GE.U32.AND P1, PT, R20, R11, PT ;  /* 0x0000000b1400720c */ /* 0x000fda0003f26070 */
[----:B------:R-:W-:Y:S01]  /*2e60*/  @P1 IMAD.IADD R20, R20, 0x1, -R11 ;  /* 0x0000000114141824 */ /* 0x000fe200078e0a0b */
[----:B------:R-:W-:Y:S02]  /*2e70*/  @P1 IADD3 R17, R17, 0x1, RZ ;  /* 0x0000000111111810 */ /* 0x000fe40007ffe0ff */
[----:B------:R-:W-:Y:S02]  /*2e80*/  ISETP.NE.AND P1, PT, R6, RZ, PT ;  /* 0x000000ff0600720c */ /* 0x000fe40003f25270 */
[----:B------:R-:W-:Y:S01]  /*2e90*/  ISETP.GE.U32.AND P2, PT, R20, R11, PT ;  /* 0x0000000b1400720c */ /* 0x000fe20003f46070 */
[----:B-1----:R-:W-:Y:S01]  /*2ea0*/  IMAD R2, R3, R2, R26 ;  /* 0x0000000203027224 */ /* 0x002fe200078e021a */
[----:B------:R-:W-:-:S11]  /*2eb0*/  IADD3 R3, -R16, RZ, RZ ;  /* 0x000000ff10037210 */ /* 0x000fd60007ffe1ff */
[----:B------:R-:W-:Y:S01]  /*2ec0*/  @P2 VIADD R17, R17, 0x1 ;  /* 0x0000000111112836 */ /* 0x000fe20000000000 */
[----:B------:R-:W-:Y:S01]  /*2ed0*/  @!P3 LOP3.LUT R17, RZ, R11, RZ, 0x33, !PT ;  /* 0x0000000bff11b212 */ /* 0x000fe200078e33ff */
[----:B------:R-:W-:Y:S02]  /*2ee0*/  IMAD R9, R9, R3, R14 ;  /* 0x0000000309097224 */ /* 0x000fe400078e020e */
[----:B---3--:R-:W-:Y:S01]  /*2ef0*/  IMAD R2, R7, R13, R2 ;  /* 0x0000000d07027224 */ /* 0x008fe200078e0202 */
[----:B------:R-:W-:Y:S02]  /*2f00*/  IADD3 R3, -R17, RZ, RZ ;  /* 0x000000ff11037210 */ /* 0x000fe40007ffe1ff */
[----:B------:R-:W-:Y:S01]  /*2f10*/  MOV R5, R17 ;  /* 0x0000001100057202 */ /* 0x000fe20000000f00 */
[----:B0-----:R-:W-:Y:S02]  /*2f20*/  IMAD R2, R9, R15, R2 ;  /* 0x0000000f09027224 */ /* 0x001fe400078e0202 */
[----:B------:R-:W-:-:S04]  /*2f30*/  IMAD R11, R11, R3, R16 ;  /* 0x000000030b0b7224 */ /* 0x000fc800078e0210 */
[----:B--2---:R-:W-:Y:S01]  /*2f40*/  IMAD R26, R11, R19, R2 ;  /* 0x000000130b1a7224 */ /* 0x004fe200078e0202 */
[----:B------:R-:W-:Y:S06]  /*2f50*/  @P1 BRA `(.L_x_988) ;  /* 0xfffffff800741947 */ /* 0x000fec000383ffff */
[----:B------:R-:W-:Y:S05]  /*2f60*/  BSYNC B1 ;  /* 0x0000000000017941 */ /* 0x000fea0003800000 */
.L_x_987:
        /* <DEDUP_REMOVED lines=78> */
.L_x_986:
[----:B------:R-:W-:Y:S02]  /*3450*/  ULDC UR4, c[0x0][0x27c] ;  /* 0x00009f0000047ab9 */ /* 0x000fe40000000800 */
[----:B------:R-:W-:-:S07]  /*3460*/  IMAD R26, R5, UR4, R26 ;  /* 0x00000004051a7c24 */ /* 0x000fce000f8e021a */
.L_x_985:
[----:B------:R-:W-:Y:S05]  /*3470*/  BSYNC B0 ;  /* 0x0000000000007941 */ /* 0x000fea0003800000 */
.L_x_984:
        /* <DEDUP_REMOVED lines=9> */
[----:B------:R-:W-:-:S04]  /*3510*/  IADD3 R18, P3, R18, UR4, RZ ;  /* 0x0000000412127c10 */ /* 0x000fc8000ff7e0ff */
[----:B------:R-:W-:Y:S02]  /*3520*/  IADD3.X R19, RZ, UR5, RZ, P3, !PT ;  /* 0x00000005ff137c10 */ /* 0x000fe40009ffe4ff */
[----:B------:R-:W-:-:S05]  /*3530*/  IADD3 R26, P2, R26, UR4, RZ ;  /* 0x000000041a1a7c10 */ /* 0x000fca000ff5e0ff */
[----:B------:R-:W-:Y:S01]  /*3540*/  IMAD.X R27, RZ, RZ, UR5, P2 ;  /* 0x00000005ff1b7e24 */ /* 0x000fe200090e06ff */
[----:B--2---:R-:W-:-:S05]  /*3550*/  @P0 IADD3 R0, P1, R4, R7, RZ ;  /* 0x0000000704000210 */ /* 0x004fca0007f3e0ff */
[----:B0-----:R-:W-:-:S05]  /*3560*/  @P0 IMAD.X R11, RZ, RZ, R5, P1 ;  /* 0x000000ffff0b0224 */ /* 0x001fca00008e0605 */
[----:B------:R-:W-:-:S04]  /*3570*/  SHF.R.U64 R8, R0, 0x2, R11 ;  /* 0x0000000200087819 */ /* 0x000fc8000000120b */
[----:B------:R-:W-:-:S04]  /*3580*/  IADD3 R6, R8, 0x1, RZ ;  /* 0x0000000108067810 */ /* 0x000fc80007ffe0ff */
[----:B------:R-:W-:Y:S01]  /*3590*/  ISETP.NE.AND P0, PT, R6, RZ, PT ;  /* 0x000000ff0600720c */ /* 0x000fe20003f05270 */
[----:B------:R-:W-:Y:S02]  /*35a0*/  IMAD R7, R32, -0x326172a9, RZ ;  /* 0xcd9e8d5720077824 */ /* 0x000fe400078e02ff */
[----:B---3--:R-:W-:Y:S01]  /*35b0*/  VIADD R4, R2, 0x9e3779b9 ;  /* 0x9e3779b902047836 */ /* 0x008fe20000000000 */
[----:B------:R-:W-:Y:S01]  /*35c0*/  SHF.R.U32.HI R11, RZ, 0x2, R11 ;  /* 0x00000002ff0b7819 */ /* 0x000fe2000001160b */
[----:B------:R-:W-:-:S03]  /*35d0*/  IMAD.HI.U32 R5, R32, -0x326172a9, RZ ;  /* 0xcd9e8d5720057827 */ /* 0x000fc600078e00ff */
[----:B------:R-:W-:Y:S01]  /*35e0*/  LOP3.LUT R13, R4, R7, RZ, 0x3c, !PT ;  /* 0x00000007040d7212 */ /* 0x000fe200078e3cff */
[----:B------:R-:W-:Y:S01]  /*35f0*/  IMAD.WIDE.U32 R8, R8, -0x2daee0ad, RZ ;  /* 0xd2511f5308087825 */ /* 0x000fe200078e00ff */
[----:B------:R-:W-:-:S03]  /*3600*/  IADD3 R10, R11, 0x1, RZ ;  /* 0x000000010b0a7810 */ /* 0x000fc60007ffe0ff */
[----:B------:R-:W-:Y:S01]  /*3610*/  IMAD.HI.U32 R7, R6, -0x2daee0ad, RZ ;  /* 0xd2511f5306077827 */ /* 0x000fe200078e00ff */
[----:B------:R-:W-:-:S03]  /*3620*/  LOP3.LUT R4, R5, R11, R2, 0x96, !PT ;  /* 0x0000000b05047212 */ /* 0x000fc600078e9602 */
[----:B------:R-:W-:Y:S01]  /*3630*/  @P0 IMAD.MOV R10, RZ, RZ, R11 ;  /* 0x000000ffff0a0224 */ /* 0x000fe200078e020b */
[-C--:B------:R-:W-:Y:S02]  /*3640*/  LOP3.LUT R14, R9, R3.reuse, RZ, 0x3c, !PT ;  /* 0x00000003090e7212 */ /* 0x080fe400078e3cff */
[----:B------:R-:W-:Y:S02]  /*3650*/  LOP3.LUT R16, R7, R3, RZ, 0x3c, !PT ;  /* 0x0000000307107212 */ /* 0x000fe400078e3cff */
[----:B------:R-:W-:Y:S01]  /*3660*/  LOP3.LUT R6, R10, R5, R2, 0x96, !PT ;  /* 0x000000050a067212 */ /* 0x000fe200078e9602 */
[----:B------:R-:W-:Y:S01]  /*3670*/  IMAD.WIDE.U32 R4, R4, -0x2daee0ad, RZ ;  /* 0xd2511f5304047825 */ /* 0x000fe200078e00ff */
[----:B------:R-:W-:-:S03]  /*3680*/  IADD3 R11, R3, -0x4498517b, RZ ;  /* 0xbb67ae85030b7810 */ /* 0x000fc60007ffe0ff */
[----:B------:R-:W-:-:S04]  /*3690*/  IMAD.WIDE.U32 R14, R14, -0x326172a9, RZ ;  /* 0xcd9e8d570e0e7825 */ /* 0x000fc800078e00ff */
[----:B------:R-:W-:Y:S01]  /*36a0*/  IMAD.WIDE.U32 R16, R16, -0x326172a9, RZ ;  /* 0xcd9e8d5710107825 */ /* 0x000fe200078e00ff */
[----:B------:R-:W-:-:S03]  /*36b0*/  LOP3.LUT R10, R13, R15, RZ, 0x3c, !PT ;  /* 0x0000000f0d0a7212 */ /* 0x000fc600078e3cff */
[----:B------:R-:W-:Y:S01]  /*36c0*/  VIADD R9, R8, 0xd2511f53 ;  /* 0xd2511f5308097836 */ /* 0x000fe20000000000 */
[----:B------:R-:W-:Y:S01]  /*36d0*/  LOP3.LUT R8, R5, R8, R11, 0x96, !PT ;  /* 0x0000000805087212 */ /* 0x000fe200078e960b */
[----:B------:R-:W-:Y:S01]  /*36e0*/  IMAD.WIDE.U32 R6, R6, -0x2daee0ad, RZ ;  /* 0xd2511f5306067825 */ /* 0x000fe200078e00ff */
[----:B------:R-:W-:-:S03]  /*36f0*/  LOP3.LUT R13, R13, R17, RZ, 0x3c, !PT ;  /* 0x000000110d0d7212 */ /* 0x000fc600078e3cff */
        /* <DEDUP_REMOVED lines=9> */
[----:B------:R-:W-:Y:S02]  /*3790*/  LOP3.LUT R15, R13, R6, R7, 0x96, !PT ;  /* 0x000000060d0f7212 */ /* 0x000fe400078e9607 */
[----:B------:R-:W-:Y:S02]  /*37a0*/  IADD3 R13, R3, 0x32370b8f, RZ ;  /* 0x32370b8f030d7810 */ /* 0x000fe40007ffe0ff */
[----:B------:R-:W-:Y:S01]  /*37b0*/  LOP3.LUT R16, R21, R16, R5, 0x96, !PT ;  /* 0x0000001015107212 */ /* 0x000fe200078e9605 */
[----:B------:R-:W-:-:S04]  /*37c0*/  IMAD.WIDE.U32 R4, R14, -0x2daee0ad, RZ ;  /* 0xd2511f530e047825 */ /* 0x000fc800078e00ff */
        /* <DEDUP_REMOVED lines=13> */
[----:B------:R-:W-:Y:S01]  /*38a0*/  IMAD.WIDE.U32 R12, R20, -0x2daee0ad, RZ ;  /* 0xd2511f53140c7825 */ /* 0x000fe200078e00ff */
[----:B------:R-:W-:-:S03]  /*38b0*/  LOP3.LUT R9, R11, R4, R7, 0x96, !PT ;  /* 0x000000040b097212 */ /* 0x000fc600078e9607 */
[----:B------:R-:W-:Y:S01]  /*38c0*/  IMAD.WIDE.U32 R20, R21, -0x326172a9, RZ ;  /* 0xcd9e8d5715147825 */ /* 0x000fe200078e00ff */
[----:B------:R-:W-:Y:S02]  /*38d0*/  LOP3.LUT R15, R13, R16, R7, 0x96, !PT ;  /* 0x000000100d0f7212 */ /* 0x000fe400078e9607 */
[----:B------:R-:W-:Y:S02]  /*38e0*/  IADD3 R13, R3, -0x56f99767, RZ ;  /* 0xa9066899030d7810 */ /* 0x000fe40007ffe0ff */
        /* <DEDUP_REMOVED lines=29> */
[----:B------:R-:W-:Y:S01]  /*3ac0*/  IMAD.WIDE.U32 R8, R5, -0x326172a9, RZ ;  /* 0xcd9e8d5705087825 */ /* 0x000fe200078e00ff */
[----:B------:R-:W-:-:S03]  /*3ad0*/  LOP3.LUT R15, R17, R12, R11, 0x96, !PT ;  /* 0x0000000c110f7212 */ /* 0x000fc600078e960b */
[----:B------:R-:W-:Y:S01]  /*3ae0*/  VIADD R5, R2, 0xf1bbcdc8 ;  /* 0xf1bbcdc802057836 */ /* 0x000fe20000000000 */
[----:B------:R-:W-:Y:S01]  /*3af0*/  IADD3 R7, R3, -0x24c28bd8, RZ ;  /* 0xdb3d742803077810 */ /* 0x000fe20007ffe0ff */
[----:B------:R-:W-:-:S04]  /*3b00*/  IMAD.WIDE.U32 R10, R10, -0x2daee0ad, RZ ;  /* 0xd2511f530a0a7825 */ /* 0x000fc800078e00ff */
[----:B------:R-:W-:Y:S01]  /*3b10*/  IMAD.WIDE.U32 R12, R13, -0x2daee0ad, RZ ;  /* 0xd2511f530d0c7825 */ /* 0x000fe200078e00ff */
[----:B------:R-:W-:Y:S02]  /*3b20*/  LOP3.LUT R9, R9, R14, R5, 0x96, !PT ;  /* 0x0000000e09097212 */ /* 0x000fe400078e9605 */
[--C-:B------:R-:W-:Y:S01]  /*3b30*/  LOP3.LUT R4, R11, R4, R7.reuse, 0x96, !PT ;  /* 0x000000040b047212 */ /* 0x100fe200078e9607 */
[----:B------:R-:W-:Y:S01]  /*3b40*/  IMAD.WIDE.U32 R14, R15, -0x326172a9, RZ ;  /* 0xcd9e8d570f0e7825 */ /* 0x000fe200078e00ff */
[----:B------:R-:W-:Y:S02]  /*3b50*/  LOP3.LUT R7, R13, R16, R7, 0x96, !PT ;  /* 0x000000100d077212 */ /* 0x000fe400078e9607 */
[----:B------:R-:W-:Y:S02]  /*3b60*/  IADD3 R11, R2, -0x700cb87f, RZ ;  /* 0x8ff34781020b7810 */ /* 0x000fe40007ffe0ff */
[----:B------:R-:W-:Y:S01]  /*3b70*/  LOP3.LUT R15, R15, R6, R5, 0x96, !PT ;  /* 0x000000060f0f7212 */ /* 0x000fe200078e9605 */
[----:B------:R-:W-:-:S04]  /*3b80*/  IMAD.WIDE.U32 R4, R4, -0x326172a9, RZ ;  /* 0xcd9e8d5704047825 */ /* 0x000fc800078e00ff */
[----:B------:R-:W-:Y:S01]  /*3b90*/  IMAD.WIDE.U32 R6, R7, -0x326172a9, RZ ;  /* 0xcd9e8d5707067825 */ /* 0x000fe200078e00ff */
[----:B------:R-:W-:-:S04]  /*3ba0*/  LOP3.LUT R16, R5, R8, R11, 0x96, !PT ;  /* 0x0000000805107212 */ /* 0x000fc800078e960b */
[----:B------:R-:W-:Y:S02]  /*3bb0*/  LOP3.LUT R14, R7, R14, R11, 0x96, !PT ;  /* 0x0000000e070e7212 */ /* 0x000fe400078e960b */
[----:B------:R-:W-:-:S04]  /*3bc0*/  LOP3.LUT R11, R0, 0x3, RZ, 0xc0, !PT ;  /* 0x00000003000b7812 */ /* 0x000fc800078ec0ff */
[----:B------:R-:W-:Y:S01]  /*3bd0*/  ISETP.NE.AND P3, PT, R11, 0x1, PT ;  /* 0x000000010b00780c */ /* 0x000fe20003f65270 */
[----:B------:R-:W-:Y:S01]  /*3be0*/  VIADD R13, R3, 0x96a522ad ;  /* 0x96a522ad030d7836 */ /* 0x000fe20000000000 */
[----:B------:R-:W-:Y:S01]  /*3bf0*/  IADD3 R22, P0, R22, UR4, RZ ;  /* 0x0000000416167c10 */ /* 0x000fe2000ff1e0ff */
[----:B------:R-:W-:Y:S01]  /*3c00*/  IMAD.WIDE.U32 R2, R9, -0x2daee0ad, RZ ;  /* 0xd2511f5309027825 */ /* 0x000fe200078e00ff */
[----:B------:R-:W-:-:S03]  /*3c10*/  IADD3 R24, P1, R24, UR4, RZ ;  /* 0x0000000418187c10 */ /* 0x000fc6000ff3e0ff */
[----:B------:R-:W-:Y:S01]  /*3c20*/  IMAD.HI.U32 R15, R15, -0x2daee0ad, RZ ;  /* 0xd2511f530f0f7827 */ /* 0x000fe200078e00ff */
[--C-:B------:R-:W-:Y:S02]  /*3c30*/  LOP3.LUT R10, R3, R10, R13.reuse, 0x96, !PT ;  /* 0x0000000a030a7212 */ /* 0x100fe400078e960d */
[----:B------:R-:W-:Y:S01]  /*3c40*/  IADD3.X R25, RZ, UR5, RZ, P1, !PT ;  /* 0x00000005ff197c10 */ /* 0x000fe20008ffe4ff */
[----:B------:R-:W-:Y:S01]  /*3c50*/  IMAD.X R23, RZ, RZ, UR5, P0 ;  /* 0x00000005ff177e24 */ /* 0x000fe200080e06ff */
[----:B------:R-:W-:Y:S01]  /*3c60*/  LOP3.LUT R13, R15, R12, R13, 0x96, !PT ;  /* 0x0000000c0f0d7212 */ /* 0x000fe200078e960d */
[----:B------:R-:W-:Y:S01]  /*3c70*/  IMAD.MOV.U32 R0, RZ, RZ, R4 ;  /* 0x000000ffff007224 */ /* 0x000fe200078e0004 */
        /* <DEDUP_REMOVED lines=15> */
.L_x_990:
[----:B------:R-:W-:Y:S01]  /*3d70*/  IMAD.MOV.U32 R9, RZ, RZ, R14 ;  /* 0x000000ffff097224 */ /* 0x000fe200078e000e */
[----:B------:R-:W-:Y:S01]  /*3d80*/  MOV R0, R10 ;  /* 0x0000000a00007202 */ /* 0x000fe20000000f00 */
[----:B------:R-:W-:Y:S01]  /*3d90*/  IMAD.MOV.U32 R8, RZ, RZ, R2 ;  /* 0x000000ffff087224 */ /* 0x000fe200078e0002 */
[----:B------:R-:W-:-:S07]  /*3da0*/  MOV R14, R6 ;  /* 0x00000006000e7202 */ /* 0x000fce0000000f00 */
.L_x_989:
[----:B------:R-:W-:Y:S01]  /*3db0*/  ISETP.GT.AND P0, PT, R30, 0x2, PT ;  /* 0x000000021e00780c */ /* 0x000fe20003f04270 */
[----:B------:R-:W-:Y:S01]  /*3dc0*/  IMAD.MOV.U32 R3, RZ, RZ, 0x2f800000 ;  /* 0x2f800000ff037424 */ /* 0x000fe200078e00ff */
[----:B------:R-:W-:Y:S01]  /*3dd0*/  I2FP.F32.U32 R0, R0 ;  /* 0x0000000000007245 */ /* 0x000fe20000201000 */
[----:B------:R-:W-:Y:S01]  /*3de0*/  BSSY B9, `(.L_x_991) ;  /* 0x000009f000097945 */ /* 0x000fe20003800000 */
[----:B------:R-:W-:-:S03]  /*3df0*/  I2FP.F32.U32 R28, R8 ;  /* 0x00000008001c7245 */ /* 0x000fc60000201000 */
[----:B------:R-:W-:Y:S01]  /*3e00*/  BSSY B8, `(.L_x_992) ;  /* 0x0000078000087945 */ /* 0x000fe20003800000 */
[----:B------:R-:W-:Y:S01]  /*3e10*/  I2FP.F32.U32 R2, R9 ;  /* 0x0000000900027245 */ /* 0x000fe20000201000 */
[-C--:B------:R-:W-:Y:S01]  /*3e20*/  FFMA.FTZ R29, R0, R3.reuse, 1.1641532182693481445e-10 ;  /* 0x2f000000001d7423 */ /* 0x080fe20000010003 */
[----:B------:R-:W-:Y:S01]  /*3e30*/  I2FP.F32.U32 R33, R14 ;  /* 0x0000000e00217245 */ /* 0x000fe20000201000 */
[-C--:B------:R-:W-:Y:S01]  /*3e40*/  FFMA.FTZ R28, R28, R3.reuse, 1.1641532182693481445e-10 ;  /* 0x2f0000001c1c7423 */ /* 0x080fe20000010003 */
[----:B------:R-:W-:Y:S01]  /*3e50*/  P2R R34, PR, RZ, 0x1 ;  /* 0x00000001ff227803 */ /* 0x000fe20000000000 */
        /* <DEDUP_REMOVED lines=8> */
.L_x_7022:
[----:B------:R-:W-:Y:S05]  /*3ee0*/  BRX R2 -0x3ef0                                                                                                                                                                                                                                                                                                                                                                                                                                                                               (*"BRANCH_TARGETS .L_x_7023,.L_x_7024,.L_x_7025"*) ;  /* 0xffffffc002447949 */ /* 0x000fea000383ffff */
.L_x_993:
[----:B------:R-:W-:Y:S01]  /*3ef0*/  ISETP.NE.AND P0, PT, R30, 0x3, PT ;  /* 0x000000031e00780c */ /* 0x000fe20003f05270 */
[----:B------:R-:W-:-:S12]  /*3f00*/  BSSY B7, `(.L_x_994) ;  /* 0x0000025000077945 */ /* 0x000fd80003800000 */
[----:B------:R-:W-:Y:S05]  /*3f10*/  @!P0 BRA `(.L_x_995) ;  /* 0x00000000008c8947 */ /* 0x000fea0003800000 */
[----:B------:R-:W-:-:S13]  /*3f20*/  ISETP.NE.AND P0, PT, R30, 0x4, PT ;  /* 0x000000041e00780c */ /* 0x000fda0003f05270 */
[----:B------:R-:W-:Y:S05]  /*3f30*/  @P0 BREAK B7 ;  /* 0x0000000000070942 */ /* 0x000fea0003800000 */
[----:B------:R-:W-:Y:S05]  /*3f40*/  @P0 BREAK B8 ;  /* 0x0000000000080942 */ /* 0x000fea0003800000 */
[----:B------:R-:W-:Y:S05]  /*3f50*/  @P0 BRA `(.L_x_996) ;  /* 0x00000008001c0947 */ /* 0x000fea0003800000 */
[----:B------:R-:W0:Y:S01]  /*3f60*/  LDC.64 R16, c[0x0][0x2e8] ;  /* 0x0000ba00ff107b82 */ /* 0x000e220000000a00 */
[----:B------:R-:W-:Y:S01]  /*3f70*/  IADD3 R3, R31, 0x3, RZ ;  /* 0x000000031f037810 */ /* 0x000fe20007ffe0ff */
[----:B------:R-:W-:-:S04]  /*3f80*/  ULDC UR4, c[0x0][0x354] ;  /* 0x0000d50000047ab9 */ /* 0x000fc80000000800 */
[----:B------:R-:W-:-:S04]  /*3f90*/  IMAD R3, R3, UR4, RZ ;  /* 0x0000000403037c24 */ /* 0x000fc8000f8e02ff */
[----:B0-----:R-:W-:-:S05]  /*3fa0*/  IMAD.WIDE.U32 R16, R3, 0x4, R16 ;  /* 0x0000000403107825 */ /* 0x001fca00078e0010 */
        /* <DEDUP_REMOVED lines=21> */
.L_x_999:
[----:B------:R0:W5:Y:S02]  /*4100*/  LDG.E R0, desc[UR36][R16.64] ;  /* 0x0000002410007981 */ /* 0x000164000c1e1900 */
.L_x_998:
[----:B------:R-:W-:Y:S05]  /*4110*/  BSYNC B6 ;  /* 0x0000000000067941 */ /* 0x000fea0003800000 */
.L_x_997:
[----:B-----5:R-:W-:-:S04]  /*4120*/  FSETP.GTU.FTZ.AND P0, PT, R33, R0, PT ;  /* 0x000000002100720b */ /* 0x020fc80003f1c000 */
[----:B------:R-:W-:-:S05]  /*4130*/  SEL R3, RZ, 0x1, P0 ;  /* 0x00000001ff037807 */ /* 0x000fca0000000000 */
[----:B------:R1:W-:Y:S04]  /*4140*/  STG.E.U8 desc[UR36][R26.64], R3 ;  /* 0x000000031a007986 */ /* 0x0003e8000c101124 */
.L_x_995:
[----:B------:R-:W-:Y:S05]  /*4150*/  BSYNC B7 ;  /* 0x0000000000077941 */ /* 0x000fea0003800000 */
.L_x_994:
[----:B0-----:R-:W0:Y:S01]  /*4160*/  LDC.64 R16, c[0x0][0x2e8] ;  /* 0x0000ba00ff107b82 */ /* 0x001e220000000a00 */
[----:B------:R-:W-:Y:S01]  /*4170*/  IADD3 R0, R31, 0x2, RZ ;  /* 0x000000021f007810 */ /* 0x000fe20007ffe0ff */
[----:B------:R-:W-:Y:S01]  /*4180*/  ULDC UR4, c[0x0][0x354] ;  /* 0x0000d50000047ab9 */ /* 0x000fe20000000800 */
[----:B------:R-:W-:-:S03]  /*4190*/  ISETP.NE.AND P0, PT, R34, RZ, PT ;  /* 0x000000ff2200720c */ /* 0x000fc60003f05270 */
[----:B------:R-:W-:-:S05]  /*41a0*/  IMAD R0, R0, UR4, RZ ;  /* 0x0000000400007c24 */ /* 0x000fca000f8e02ff */
[----:B-1----:R-:W-:-:S05]  /*41b0*/  SEL R3, R0, RZ, P0 ;  /* 0x000000ff00037207 */ /* 0x002fca0000000000 */
        /* <DEDUP_REMOVED lines=22> */
.L_x_1002:
[----:B------:R0:W5:Y:S02]  /*4320*/  LDG.E R3, desc[UR36][R16.64] ;  /* 0x0000002410037981 */ /* 0x000164000c1e1900 */
.L_x_1001:
[----:B------:R-:W-:Y:S05]  /*4330*/  BSYNC B6 ;  /* 0x0000000000067941 */ /* 0x000fea0003800000 */
.L_x_1000:
[----:B-----5:R-:W-:-:S04]  /*4340*/  FSETP.GTU.FTZ.AND P0, PT, R2, R3, PT ;  /* 0x000000030200720b */ /* 0x020fc80003f1c000 */
[----:B------:R-:W-:-:S05]  /*4350*/  SEL R3, RZ, 0x1, P0 ;  /* 0x00000001ff037807 */ /* 0x000fca0000000000 */
[----:B------:R1:W-:Y:S04]  /*4360*/  STG.E.U8 desc[UR36][R24.64], R3 ;  /* 0x0000000318007986 */ /* 0x0003e8000c101124 */
.L_x_7024:
[----:B0-----:R-:W0:Y:S01]  /*4370*/  LDC.64 R16, c[0x0][0x2e8] ;  /* 0x0000ba00ff107b82 */ /* 0x001e220000000a00 */
[----:B------:R-:W-:Y:S01]  /*4380*/  IADD3 R0, R31, 0x1, RZ ;  /* 0x000000011f007810 */ /* 0x000fe20007ffe0ff */
[----:B------:R-:W-:Y:S01]  /*4390*/  ULDC UR4, c[0x0][0x354] ;  /* 0x0000d50000047ab9 */ /* 0x000fe20000000800 */
[----:B------:R-:W-:-:S03]  /*43a0*/  ISETP.GT.AND P0, PT, R30, 0x1, PT ;  /* 0x000000011e00780c */ /* 0x000fc60003f04270 */
        /* <DEDUP_REMOVED lines=24> */
.L_x_1005:
[----:B------:R0:W5:Y:S02]  /*4530*/  LDG.E R3, desc[UR36][R16.64] ;  /* 0x0000002410037981 */ /* 0x000164000c1e1900 */
.L_x_1004:
[----:B------:R-:W-:Y:S05]  /*4540*/  BSYNC B6 ;  /* 0x0000000000067941 */ /* 0x000fea0003800000 */
.L_x_1003:
[----:B-----5:R-:W-:-:S04]  /*4550*/  FSETP.GTU.FTZ.AND P0, PT, R28, R3, PT ;  /* 0x000000031c00720b */ /* 0x020fc80003f1c000 */
[----:B------:R-:W-:-:S05]  /*4560*/  SEL R3, RZ, 0x1, P0 ;  /* 0x00000001ff037807 */ /* 0x000fca0000000000 */
[----:B------:R1:W-:Y:S04]  /*4570*/  STG.E.U8 desc[UR36][R22.64], R3 ;  /* 0x0000000316007986 */ /* 0x0003e8000c101124 */
.L_x_7023:
[----:B------:R-:W-:Y:S05]  /*4580*/  BSYNC B8 ;  /* 0x0000000000087941 */ /* 0x000fea0003800000 */
.L_x_992:
[----:B0-----:R-:W0:Y:S01]  /*4590*/  LDC.64 R16, c[0x0][0x2e8] ;  /* 0x0000ba00ff107b82 */ /* 0x001e220000000a00 */
[----:B------:R-:W-:Y:S02]  /*45a0*/  ULDC UR4, c[0x0][0x3c0] ;  /* 0x0000f00000047ab9 */ /* 0x000fe40000000800 */
[C---:B------:R-:W-:Y:S01]  /*45b0*/  IADD3 R2, -R31.reuse, UR4, RZ ;  /* 0x000000041f027c10 */ /* 0x040fe2000fffe1ff */
[----:B------:R-:W-:Y:S02]  /*45c0*/  ULDC UR4, c[0x0][0x354] ;  /* 0x0000d50000047ab9 */ /* 0x000fe40000000800 */
[----:B------:R-:W-:Y:S01]  /*45d0*/  IMAD R0, R31, UR4, RZ ;  /* 0x000000041f007c24 */ /* 0x000fe2000f8e02ff */
[----:B------:R-:W-:-:S04]  /*45e0*/  ISETP.GT.AND P0, PT, R2, RZ, PT ;  /* 0x000000ff0200720c */ /* 0x000fc80003f04270 */
        /* <DEDUP_REMOVED lines=20> */
[----:B0-----:R-:W-:-:S07]  /*4730*/  IMAD.MOV.U32 R12, RZ, RZ, 0x1 ;  /* 0x00000001ff0c7424 */ /* 0x001fce00078e00ff */
[----:B------:R-:W-:-:S07]  /*4740*/  LEPC R20, `(.L_x_1008) ;  /* 0x000000001014794e */ /* 0x000fce0000000000 */
[----:B-1----:R-:W-:Y:S05]  /*4750*/  CALL.ABS.NOINC R2 ;  /* 0x0000000002007343 */ /* 0x002fea0003c00000 */
.L_x_1008:
[----:B------:R0:W5:Y:S02]  /*4760*/  LDG.E R0, desc[UR36][R16.64] ;  /* 0x0000002410007981 */ /* 0x000164000c1e1900 */
.L_x_1007:
[----:B------:R-:W-:Y:S05]  /*4770*/  BSYNC B6 ;  /* 0x0000000000067941 */ /* 0x000fea0003800000 */
.L_x_1006:
[----:B-----5:R-:W-:-:S04]  /*4780*/  FSETP.GTU.FTZ.AND P0, PT, R29, R0, PT ;  /* 0x000000001d00720b */ /* 0x020fc80003f1c000 */
[----:B------:R-:W-:-:S05]  /*4790*/  SEL R3, RZ, 0x1, P0 ;  /* 0x00000001ff037807 */ /* 0x000fca0000000000 */
[----:B------:R1:W-:Y:S01]  /*47a0*/  STG.E.U8 desc[UR36][R18.64], R3 ;  /* 0x0000000312007986 */ /* 0x0003e2000c101124 */
[----:B------:R-:W-:Y:S05]  /*47b0*/  BRA `(.L_x_996) ;  /* 0x0000000000047947 */ /* 0x000fea0003800000 */
.L_x_7025:
[----:B------:R-:W-:Y:S05]  /*47c0*/  BREAK B8 ;  /* 0x0000000000087942 */ /* 0x000fea0003800000 */
.L_x_996:
[----:B------:R-:W-:Y:S05]  /*47d0*/  BSYNC B9 ;  /* 0x0000000000097941 */ /* 0x000fea0003800000 */
.L_x_991:
[----:B------:R-:W-:Y:S01]  /*47e0*/  ULDC UR4, c[0x0][0x0] ;  /* 0x0000000000047ab9 */ /* 0x000fe20000000800 */
[----:B------:R-:W2:Y:S01]  /*47f0*/  LDC R0, c[0x0][0xc] ;  /* 0x00000300ff007b82 */ /* 0x000ea20000000800 */
[----:B------:R-:W-:-:S06]  /*4800*/  USHF.L.U32 UR4, UR4, 0x2, URZ ;  /* 0x0000000204047899 */ /* 0x000fcc000800063f */
[----:B--2---:R-:W-:Y:S01]  /*4810*/  IMAD R31, R0, UR4, R31 ;  /* 0x00000004001f7c24 */ /* 0x004fe2000f8e021f */
[----:B------:R-:W-:-:S04]  /*4820*/  ULDC UR4, c[0x0][0x3c0] ;  /* 0x0000f00000047ab9 */ /* 0x000fc80000000800 */
[----:B------:R-:W-:-:S13]  /*4830*/  ISETP.GE.U32.AND P0, PT, R31, UR4, PT ;  /* 0x000000041f007c0c */ /* 0x000fda000bf06070 */
[----:B------:R-:W-:Y:S05]  /*4840*/  @!P0 BRA `(.L_x_1009) ;  /* 0xffffffb800188947 */ /* 0x000fea000383ffff */
[----:B------:R-:W-:Y:S05]  /*4850*/  EXIT ;  /* 0x000000000000794d */ /* 0x000fea0003800000 */
.L_x_1010:
        /* <DEDUP_REMOVED lines=10> */
.L_x_7567:


//--------------------- .text._ZN2at4cuda57_GLOBAL__N__cd6b329d_24_DistributionBernoulli_cu_7537a20d21kernelPointwiseApply2IZNS_6native9templates4cuda28bernoulli_tensor_cuda_kernelIbfEEvRKNS_10TensorBaseES9_NS_15PhiloxCudaStateEEUliRbSB_SB_SB_RKfSD_SD_SD_E_bSC_jLi2ELin1ELi4ELi512ELi2EEEvNS0_6detail10TensorInfoIT0_T2_EENSG_IT1_SI_EESI_T_ --------------------------
	.section	.text._ZN2at4cuda57_GLOBAL__N__cd6b329d_24_DistributionBernoulli_cu_7537a20d21kernelPointwiseApply2IZNS_6native9templates4cuda28bernoulli_tensor_cuda_kernelIbfEEvRKNS_10TensorBaseES9_NS_15PhiloxCudaStateEEUliRbSB_SB_SB_RKfSD_SD_SD_E_bSC_jLi2ELin1ELi4ELi512ELi2EEEvNS0_6detail10TensorInfoIT0_T2_EENSG_IT1_SI_EESI_T_,"ax",@progbits
	.align	128
.text._ZN2at4cuda57_GLOBAL__N__cd6b329d_24_DistributionBernoulli_cu_7537a20d21kernelPointwiseApply2IZNS_6native9templates4cuda28bernoulli_tensor_cuda_kernelIbfEEvRKNS_10TensorBaseES9_NS_15PhiloxCudaStateEEUliRbSB_SB_SB_RKfSD_SD_SD_E_bSC_jLi2ELin1ELi4ELi512ELi2EEEvNS0_6detail10TensorInfoIT0_T2_EENSG_IT1_SI_EESI_T_:
        .type           _ZN2at4cuda57_GLOBAL__N__cd6b329d_24_DistributionBernoulli_cu_7537a20d21kernelPointwiseApply2IZNS_6native9templates4cuda28bernoulli_tensor_cuda_kernelIbfEEvRKNS_10TensorBaseES9_NS_15PhiloxCudaStateEEUliRbSB_SB_SB_RKfSD_SD_SD_E_bSC_jLi2ELin1ELi4ELi512ELi2EEEvNS0_6detail10TensorInfoIT0_T2_EENSG_IT1_SI_EESI_T_,@function
        .size           _ZN2at4cuda57_GLOBAL__N__cd6b329d_24_DistributionBernoulli_cu_7537a20d21kernelPointwiseApply2IZNS_6native9templates4cuda28bernoulli_tensor_cuda_kernelIbfEEvRKNS_10TensorBaseES9_NS_15PhiloxCudaStateEEUliRbSB_SB_SB_RKfSD_SD_SD_E_bSC_jLi2ELin1ELi4ELi512ELi2EEEvNS0_6detail10TensorInfoIT0_T2_EENSG_IT1_SI_EESI_T_,(.L_x_7568 - _ZN2at4cuda57_GLOBAL__N__cd6b329d_24_DistributionBernoulli_cu_7537a20d21kernelPointwiseApply2IZNS_6native9templates4cuda28bernoulli_tensor_cuda_kernelIbfEEvRKNS_10TensorBaseES9_NS_15PhiloxCudaStateEEUliRbSB_SB_SB_RKfSD_SD_SD_E_bSC_jLi2ELin1ELi4ELi512ELi2EEEvNS0_6detail10TensorInfoIT0_T2_EENSG_IT1_SI_EESI_T_)
        .other          _ZN2at4cuda57_GLOBAL__N__cd6b329d_24_DistributionBernoulli_cu_7537a20d21kernelPointwiseApply2IZNS_6native9templates4cuda28bernoulli_tensor_cuda_kernelIbfEEvRKNS_10TensorBaseES9_NS_15PhiloxCudaStateEEUliRbSB_SB_SB_RKfSD_SD_SD_E_bSC_jLi2ELin1ELi4ELi512ELi2EEEvNS0_6detail10TensorInfoIT0_T2_EENSG_IT1_SI_EESI_T_,@"STO_CUDA_ENTRY STV_DEFAULT"
_ZN2at4cuda57_GLOBAL__N__cd6b329d_24_DistributionBernoulli_cu_7537a20d21kernelPointwiseApply2IZNS_6native9templates4cuda28bernoulli_tensor_cuda_kernelIbfEEvRKNS_10TensorBaseES9_NS_15PhiloxCudaStateEEUliRbSB_SB_SB_RKfSD_SD_SD_E_bSC_jLi2ELin1ELi4ELi512ELi2EEEvNS0_6detail10TensorInfoIT0_T2_EENSG_IT1_SI_EESI_T_:
        /* <DEDUP_REMOVED lines=11> */
.L_x_1051:
        /* <DEDUP_REMOVED lines=8> */
[----:B------:R-:W-:Y:S01]  /*0130*/  ULDC UR4, c[0x0][0x21c] ;  /* 0x0000870000047ab9 */ /* 0x000fe20000000800 */
[----:B------:R-:W-:Y:S01]  /*0140*/  IMAD.MOV.U32 R19, RZ, RZ, RZ ;  /* 0x000000ffff137224 */ /* 0x000fe200078e00ff */
        /* <DEDUP_REMOVED lines=8> */
[----:B------:R-:W-:Y:S02]  /*01d0*/  IMAD.HI.U32 R5, R5, R7, R4 ;  /* 0x0000000705057227 */ /* 0x000fe400078e0004 */
[----:B------:R-:W0:Y:S04]  /*01e0*/  LDC R4, c[0x0][0x3b8] ;  /* 0x0000ee00ff047b82 */ /* 0x000e280000000800 */
[----:B------:R-:W-:-:S04]  /*01f0*/  IMAD.HI.U32 R5, R5, R2, RZ ;  /* 0x0000000205057227 */ /* 0x000fc800078e00ff */
[----:B------:R-:W-:-:S04]  /*0200*/  IMAD.MOV R7, RZ, RZ, -R5 ;  /* 0x000000ffff077224 */ /* 0x000fc800078e0a05 */
[----:B------:R-:W-:-:S05]  /*0210*/  IMAD R6, R7, UR4, R2 ;  /* 0x0000000407067c24 */ /* 0x000fca000f8e0202 */
[----:B------:R-:W-:-:S13]  /*0220*/  ISETP.GE.U32.AND P0, PT, R6, UR4, PT ;  /* 0x0000000406007c0c */ /* 0x000fda000bf06070 */
[----:B------:R-:W-:Y:S01]  /*0230*/  @P0 IADD3 R6, R6, -UR4, RZ ;  /* 0x8000000406060c10 */ /* 0x000fe2000fffe0ff */
[----:B------:R-:W-:Y:S01]  /*0240*/  @P0 VIADD R5, R5, 0x1 ;  /* 0x0000000105050836 */ /* 0x000fe20000000000 */
[----:B0-----:R-:W-:Y:S02]  /*0250*/  ISETP.GE.AND P0, PT, R4, 0x2, PT ;  /* 0x000000020400780c */ /* 0x001fe40003f06270 */
[----:B------:R-:W-:Y:S01]  /*0260*/  ISETP.GE.U32.AND P1, PT, R6, UR4, PT ;  /* 0x0000000406007c0c */ /* 0x000fe2000bf26070 */
[----:B------:R-:W-:-:S12]  /*0270*/  IMAD.MOV.U32 R6, RZ, RZ, R2 ;  /* 0x000000ffff067224 */ /* 0x000fd800078e0002 */
[----:B------:R-:W-:Y:S01]  /*0280*/  @P1 VIADD R5, R5, 0x1 ;  /* 0x0000000105051836 */ /* 0x000fe20000000000 */
[----:B------:R-:W-:-:S04]  /*0290*/  @!P2 LOP3.LUT R5, RZ, UR4, RZ, 0x33, !PT ;  /* 0x00000004ff05ac12 */ /* 0x000fc8000f8e33ff */
[----:B------:R-:W-:-:S05]  /*02a0*/  IADD3 R3, -R5, RZ, RZ ;  /* 0x000000ff05037210 */ /* 0x000fca0007ffe1ff */
[----:B------:R-:W-:Y:S01]  /*02b0*/  IMAD R3, R3, UR4, R2 ;  /* 0x0000000403037c24 */ /* 0x000fe2000f8e0202 */
[----:B------:R-:W-:-:S03]  /*02c0*/  ULDC UR4, c[0x0][0x280] ;  /* 0x0000a00000047ab9 */ /* 0x000fc60000000800 */
[----:B------:R-:W-:Y:S01]  /*02d0*/  IMAD R26, R3, UR4, RZ ;  /* 0x00000004031a7c24 */ /* 0x000fe2000f8e02ff */
[----:B------:R-:W-:-:S03]  /*02e0*/  ULDC UR4, c[0x0][0x27c] ;  /* 0x00009f0000047ab9 */ /* 0x000fc60000000800 */
[----:B------:R-:W-:Y:S01]  /*02f0*/  IMAD R26, R5, UR4, R26 ;  /* 0x00000004051a7c24 */ /* 0x000fe2000f8e021a */
[----:B------:R-:W-:Y:S06]  /*0300*/  @!P0 BRA `(.L_x_1013) ;  /* 0x0000000c00148947 */ /* 0x000fec0003800000 */
[----:B------:R-:W-:Y:S01]  /*0310*/  LOP3.LUT R3, RZ, R4, RZ, 0x33, !PT ;  /* 0x00000004ff037212 */ /* 0x000fe200078e33ff */
[----:B------:R-:W-:Y:S01]  /*0320*/  ULDC UR4, c[0x0][0x3b8] ;  /* 0x0000ee0000047ab9 */ /* 0x000fe20000000800 */
[----:B------:R-:W-:Y:S01]  /*0330*/  HFMA2.MMA R19, -RZ, RZ, 0, 0 ;  /* 0x00000000ff137435 */ /* 0x000fe200000001ff */
[----:B------:R-:W-:Y:S01]  /*0340*/  IMAD.U32 R7, RZ, RZ, UR4 ;  /* 0x00000004ff077e24 */ /* 0x000fe2000f8e00ff */
[----:B------:R-:W-:Y:S01]  /*0350*/  VIMNMX R3, R3, -0x3, !PT ;  /* 0xfffffffd03037848 */ /* 0x000fe20007fe0100 */
[----:B------:R-:W-:-:S03]  /*0360*/  IMAD.MOV.U32 R6, RZ, RZ, R2 ;  /* 0x000000ffff067224 */ /* 0x000fc600078e0002 */
[----:B------:R-:W-:-:S05]  /*0370*/  IADD3 R3, R3, R4, RZ ;  /* 0x0000000403037210 */ /* 0x000fca0007ffe0ff */
[C---:B------:R-:W-:Y:S02]  /*0380*/  VIADD R4, R3.reuse, 0x1 ;  /* 0x0000000103047836 */ /* 0x040fe40000000000 */
[----:B------:R-:W-:-:S03]  /*0390*/  VIADD R8, R3, 0x2 ;  /* 0x0000000203087836 */ /* 0x000fc60000000000 */
[----:B------:R-:W-:Y:S02]  /*03a0*/  ISETP.GE.U32.AND P1, PT, R4, 0x3, PT ;  /* 0x000000030400780c */ /* 0x000fe40003f26070 */
[----:B------:R-:W-:-:S04]  /*03b0*/  LOP3.LUT R3, R8, 0x3, RZ, 0xc0, !PT ;  /* 0x0000000308037812 */ /* 0x000fc800078ec0ff */
[----:B------:R-:W-:-:S07]  /*03c0*/  ISETP.NE.AND P0, PT, R3, RZ, PT ;  /* 0x000000ff0300720c */ /* 0x000fce0003f05270 */
[----:B------:R-:W-:Y:S06]  /*03d0*/  @!P1 BRA `(.L_x_1014) ;  /* 0x0000000400a49947 */ /* 0x000fec0003800000 */
[----:B------:R-:W-:Y:S01]  /*03e0*/  BSSY B1, `(.L_x_1014) ;  /* 0x0000068000017945 */ /* 0x000fe20003800000 */
[----:B------:R-:W-:Y:S01]  /*03f0*/  IADD3 R8, R8, -R3, RZ ;  /* 0x8000000308087210 */ /* 0x000fe20007ffe0ff */
[----:B------:R-:W-:Y:S02]  /*0400*/  IMAD.MOV.U32 R19, RZ, RZ, RZ ;  /* 0x000000ffff137224 */ /* 0x000fe400078e00ff */
[----:B------:R-:W-:-:S07]  /*0410*/  IMAD.MOV.U32 R6, RZ, RZ, R2 ;  /* 0x000000ffff067224 */ /* 0x000fce00078e0002 */
.L_x_1015:
[C---:B------:R-:W-:Y:S01]  /*0420*/  IADD3 R10, R7.reuse, -0x1, RZ ;  /* 0xffffffff070a7810 */ /* 0x040fe20007ffe0ff */
[----:B------:R-:W-:Y:S01]  /*0430*/  UMOV UR4, 0xd8 ;  /* 0x000000d800047882 */ /* 0x000fe20000000000 */
[----:B------:R-:W-:Y:S02]  /*0440*/  VIADD R8, R8, 0xfffffffc ;  /* 0xfffffffc08087836 */ /* 0x000fe40000000000 */
[----:B------:R-:W-:Y:S01]  /*0450*/  LEA R10, R10, UR4, 0x2 ;  /* 0x000000040a0a7c11 */ /* 0x000fe2000f8e10ff */
[----:B------:R-:W-:-:S03]  /*0460*/  VIADD R7, R7, 0xfffffffc ;  /* 0xfffffffc07077836 */ /* 0x000fc60000000000 */
        /* <DEDUP_REMOVED lines=15> */
[----:B--2---:R-:W-:Y:S01]  /*0560*/  HFMA2.MMA R4, -RZ, RZ, 0, 0 ;  /* 0x00000000ff047435 */ /* 0x004fe200000001ff */
[----:B----4-:R-:W-:-:S09]  /*0570*/  IMAD R17, R17, R5, RZ ;  /* 0x0000000511117224 */ /* 0x010fd200078e02ff */
[----:B------:R-:W-:-:S04]  /*0580*/  IMAD.HI.U32 R5, R5, R17, R4 ;  /* 0x0000001105057227 */ /* 0x000fc800078e0004 */
[----:B------:R-:W-:Y:S02]  /*0590*/  IMAD.MOV R17, RZ, RZ, -R12 ;  /* 0x000000ffff117224 */ /* 0x000fe400078e0a0c */
[----:B------:R-:W-:-:S04]  /*05a0*/  IMAD.HI.U32 R14, R5, R6, RZ ;  /* 0x00000006050e7227 */ /* 0x000fc800078e00ff */
[----:B------:R-:W-:-:S04]  /*05b0*/  IMAD.MOV R5, RZ, RZ, -R14 ;  /* 0x000000ffff057224 */ /* 0x000fc800078e0a0e */
[----:B------:R-:W-:Y:S02]  /*05c0*/  IMAD R4, R11, R5, R6 ;  /* 0x000000050b047224 */ /* 0x000fe400078e0206 */
[----:B------:R-:W-:-:S03]  /*05d0*/  VIADD R5, R15, 0xffffffe ;  /* 0x0ffffffe0f057836 */ /* 0x000fc60000000000 */
[----:B------:R-:W-:-:S03]  /*05e0*/  ISETP.GE.U32.AND P1, PT, R4, R11, PT ;  /* 0x0000000b0400720c */ /* 0x000fc60003f26070 */
[----:B------:R-:W1:Y:S08]  /*05f0*/  F2I.FTZ.U32.TRUNC.NTZ R5, R5 ;  /* 0x0000000500057305 */ /* 0x000e70000021f000 */
[----:B0-----:R-:W0:Y:S02]  /*0600*/  I2F.U32.RP R18, R13 ;  /* 0x0000000d00127306 */ /* 0x001e240000209000 */
[----:B------:R-:W-:Y:S01]  /*0610*/  @P1 IADD3 R4, -R11, R4, RZ ;  /* 0x000000040b041210 */ /* 0x000fe20007ffe1ff */
[----:B------:R-:W-:-:S03]  /*0620*/  @P1 VIADD R14, R14, 0x1 ;  /* 0x000000010e0e1836 */ /* 0x000fc60000000000 */
[----:B------:R-:W-:Y:S01]  /*0630*/  ISETP.GE.U32.AND P2, PT, R4, R11, PT ;  /* 0x0000000b0400720c */ /* 0x000fe20003f46070 */
[----:B------:R-:W-:-:S04]  /*0640*/  IMAD.MOV R4, RZ, RZ, -R9 ;  /* 0x000000ffff047224 */ /* 0x000fc800078e0a09 */
[----:B-1----:R-:W-:Y:S01]  /*0650*/  IMAD R15, R4, R5, RZ ;  /* 0x00000005040f7224 */ /* 0x002fe200078e02ff */
[----:B------:R-:W-:Y:S01]  /*0660*/  HFMA2.MMA R4, -RZ, RZ, 0, 0 ;  /* 0x00000000ff047435 */ /* 0x000fe200000001ff */
[----:B0-----:R-:W-:Y:S06]  /*0670*/  MUFU.RCP R18, R18 ;  /* 0x0000001200127308 */ /* 0x001fec0000001000 */
[----:B------:R-:W-:Y:S01]  /*0680*/  @P2 VIADD R14, R14, 0x1 ;  /* 0x000000010e0e2836 */ /* 0x000fe20000000000 */
[----:B------:R-:W-:Y:S02]  /*0690*/  @!P3 LOP3.LUT R14, RZ, R11, RZ, 0x33, !PT ;  /* 0x0000000bff0eb212 */ /* 0x000fe400078e33ff */
[----:B------:R-:W-:Y:S01]  /*06a0*/  IMAD.HI.U32 R15, R5, R15, R4 ;  /* 0x0000000f050f7227 */ /* 0x000fe200078e0004 */
[----:B------:R-:W-:-:S02]  /*06b0*/  IADD3 R5, R16, 0xffffffe, RZ ;  /* 0x0ffffffe10057810 */ /* 0x000fc40007ffe0ff */
[----:B------:R-:W-:-:S03]  /*06c0*/  ISETP.NE.U32.AND P3, PT, R9, RZ, PT ;  /* 0x000000ff0900720c */ /* 0x000fc60003f65070 */
[----:B------:R-:W-:Y:S01]  /*06d0*/  IMAD.HI.U32 R15, R15, R14, RZ ;  /* 0x0000000e0f0f7227 */ /* 0x000fe200078e00ff */
[----:B------:R-:W0:Y:S03]  /*06e0*/  F2I.FTZ.U32.TRUNC.NTZ R5, R5 ;  /* 0x0000000500057305 */ /* 0x000e26000021f000 */
[----:B------:R-:W-:-:S04]  /*06f0*/  IMAD.MOV R4, RZ, RZ, -R15 ;  /* 0x000000ffff047224 */ /* 0x000fc800078e0a0f */
[----:B------:R-:W-:-:S05]  /*0700*/  IMAD R4, R9, R4, R14 ;  /* 0x0000000409047224 */ /* 0x000fca00078e020e */
[----:B------:R-:W-:Y:S01]  /*0710*/  ISETP.GE.U32.AND P1, PT, R4, R9, PT ;  /* 0x000000090400720c */ /* 0x000fe20003f26070 */
[----:B0-----:R-:W-:-:S12]  /*0720*/  IMAD R17, R17, R5, RZ ;  /* 0x0000000511117224 */ /* 0x001fd800078e02ff */
[----:B------:R-:W-:Y:S01]  /*0730*/  @P1 IMAD.IADD R4, R4, 0x1, -R9 ;  /* 0x0000000104041824 */ /* 0x000fe200078e0a09 */
[----:B------:R-:W-:-:S04]  /*0740*/  @P1 IADD3 R15, R15, 0x1, RZ ;  /* 0x000000010f0f1810 */ /* 0x000fc80007ffe0ff */
[----:B------:R-:W-:Y:S01]  /*0750*/  ISETP.GE.U32.AND P2, PT, R4, R9, PT ;  /* 0x000000090400720c */ /* 0x000fe20003f46070 */
[----:B------:R-:W-:-:S04]  /*0760*/  IMAD.MOV.U32 R4, RZ, RZ, RZ ;  /* 0x000000ffff047224 */ /* 0x000fc800078e00ff */
[----:B------:R-:W-:-:S08]  /*0770*/  IMAD.HI.U32 R4, R5, R17, R4 ;  /* 0x0000001105047227 */ /* 0x000fd000078e0004 */
[----:B------:R-:W-:Y:S01]  /*0780*/  @P2 VIADD R15, R15, 0x1 ;  /* 0x000000010f0f2836 */ /* 0x000fe20000000000 */
        /* <DEDUP_REMOVED lines=9> */
[----:B-1----:R-:W-:-:S12]  /*0820*/  IMAD.MOV.U32 R4, RZ, RZ, RZ ;  /* 0x000000ffff047224 */ /* 0x002fd800078e00ff */
[----:B------:R-:W-:Y:S02]  /*0830*/  @P1 IMAD.IADD R17, R17, 0x1, -R12 ;  /* 0x0000000111111824 */ /* 0x000fe400078e0a0c */
[----:B------:R-:W-:-:S03]  /*0840*/  @P1 VIADD R16, R16, 0x1 ;  /* 0x0000000110101836 */ /* 0x000fc60000000000 */
[----:B------:R-:W-:Y:S02]  /*0850*/  ISETP.GE.U32.AND P2, PT, R17, R12, PT ;  /* 0x0000000c1100720c */ /* 0x000fe40003f46070 */
[----:B------:R-:W-:-:S05]  /*0860*/  IADD3 R17, RZ, -R13, RZ ;  /* 0x8000000dff117210 */ /* 0x000fca0007ffe0ff */
[----:B--2---:R-:W-:-:S04]  /*0870*/  IMAD R17, R17, R5, RZ ;  /* 0x0000000511117224 */ /* 0x004fc800078e02ff */
[----:B------:R-:W-:Y:S02]  /*0880*/  IMAD.HI.U32 R17, R5, R17, R4 ;  /* 0x0000001105117227 */ /* 0x000fe400078e0004 */
[----:B------:R-:W-:Y:S01]  /*0890*/  @P2 IADD3 R16, R16, 0x1, RZ ;  /* 0x0000000110102810 */ /* 0x000fe20007ffe0ff */
[----:B------:R-:W1:Y:S01]  /*08a0*/  LDC R5, c[0x0][R10+0x27c] ;  /* 0x00009f000a057b82 */ /* 0x000e620000000800 */
[----:B------:R-:W-:Y:S02]  /*08b0*/  @!P3 LOP3.LUT R16, RZ, R12, RZ, 0x33, !PT ;  /* 0x0000000cff10b212 */ /* 0x000fe400078e33ff */
[----:B------:R-:W-:-:S03]  /*08c0*/  ISETP.NE.U32.AND P3, PT, R13, RZ, PT ;  /* 0x000000ff0d00720c */ /* 0x000fc60003f65070 */
[----:B------:R-:W-:Y:S02]  /*08d0*/  IMAD.HI.U32 R20, R17, R16, RZ ;  /* 0x0000001011147227 */ /* 0x000fe400078e00ff */
[----:B------:R-:W2:Y:S03]  /*08e0*/  LDC R17, c[0x0][R10+0x278] ;  /* 0x00009e000a117b82 */ /* 0x000ea60000000800 */
        /* <DEDUP_REMOVED lines=10> */
[----:B-1----:R-:W-:Y:S01]  /*0990*/  IMAD R4, R4, R5, R19 ;  /* 0x0000000504047224 */ /* 0x002fe200078e0213 */
[----:B------:R-:W-:Y:S01]  /*09a0*/  IADD3 R5, -R16, RZ, RZ ;  /* 0x000000ff10057210 */ /* 0x000fe20007ffe1ff */
[----:B------:R-:W-:Y:S01]  /*09b0*/  @P2 VIADD R20, R20, 0x1 ;  /* 0x0000000114142836 */ /* 0x000fe20000000000 */
[----:B------:R-:W-:Y:S01]  /*09c0*/  @!P3 LOP3.LUT R20, RZ, R13, RZ, 0x33, !PT ;  /* 0x0000000dff14b212 */ /* 0x000fe200078e33ff */
[----:B------:R-:W-:Y:S02]  /*09d0*/  IMAD R9, R9, R6, R14 ;  /* 0x0000000609097224 */ /* 0x000fe400078e020e */
[----:B------:R-:W-:Y:S01]  /*09e0*/  IMAD R15, R12, R5, R15 ;  /* 0x000000050c0f7224 */ /* 0x000fe200078e020f */
[----:B------:R-:W-:Y:S01]  /*09f0*/  IADD3 R5, -R20, RZ, RZ ;  /* 0x000000ff14057210 */ /* 0x000fe20007ffe1ff */
[----:B--2---:R-:W-:Y:S01]  /*0a00*/  IMAD R4, R9, R17, R4 ;  /* 0x0000001109047224 */ /* 0x004fe200078e0204 */
[----:B------:R-:W-:-:S03]  /*0a10*/  MOV R6, R20 ;  /* 0x0000001400067202 */ /* 0x000fc60000000f00 */
[----:B0-----:R-:W-:Y:S02]  /*0a20*/  IMAD R4, R15, R18, R4 ;  /* 0x000000120f047224 */ /* 0x001fe400078e0204 */
[----:B------:R-:W-:-:S04]  /*0a30*/  IMAD R13, R13, R5, R16 ;  /* 0x000000050d0d7224 */ /* 0x000fc800078e0210 */
[----:B---3--:R-:W-:Y:S01]  /*0a40*/  IMAD R19, R13, R21, R4 ;  /* 0x000000150d137224 */ /* 0x008fe200078e0204 */
[----:B------:R-:W-:Y:S06]  /*0a50*/  @P1 BRA `(.L_x_1015) ;  /* 0xfffffff800701947 */ /* 0x000fec000383ffff */
[----:B------:R-:W-:Y:S05]  /*0a60*/  BSYNC B1 ;  /* 0x0000000000017941 */ /* 0x000fea0003800000 */
.L_x_1014:
        /* <DEDUP_REMOVED lines=79> */
.L_x_1013:
[----:B------:R-:W-:Y:S02]  /*0f60*/  ULDC UR4, c[0x0][0x354] ;  /* 0x0000d50000047ab9 */ /* 0x000fe40000000800 */
[----:B------:R-:W-:-:S07]  /*0f70*/  IMAD R19, R6, UR4, R19 ;  /* 0x0000000406137c24 */ /* 0x000fce000f8e0213 */
.L_x_1012:
[----:B------:R-:W-:Y:S05]  /*0f80*/  BSYNC B0 ;  /* 0x0000000000007941 */ /* 0x000fea0003800000 */
.L_x_1011:
[----:B------:R-:W-:Y:S01]  /*0f90*/  VIMNMX R0, R0, 0x4, PT ;  /* 0x0000000400007848 */ /* 0x000fe20003fe0100 */
[----:B------:R-:W-:Y:S01]  /*0fa0*/  BSSY B0, `(.L_x_1016) ;  /* 0x00000e7000007945 */ /* 0x000fe20003800000 */
[----:B------:R-:W-:Y:S02]  /*0fb0*/  HFMA2.MMA R15, -RZ, RZ, 0, 0 ;  /* 0x00000000ff0f7435 */ /* 0x000fe400000001ff */
[----:B------:R-:W-:-:S13]  /*0fc0*/  ISETP.GE.AND P0, PT, R0, 0x2, PT ;  /* 0x000000020000780c */ /* 0x000fda0003f06270 */
[----:B------:R-:W-:Y:S05]  /*0fd0*/  @!P0 BRA `(.L_x_1017) ;  /* 0x0000000c008c8947 */ /* 0x000fea0003800000 */
[----:B------:R-:W-:Y:S01]  /*0fe0*/  ULDC UR4, c[0x0][0x21c] ;  /* 0x0000870000047ab9 */ /* 0x000fe20000000800 */
[----:B------:R-:W-:Y:S01]  /*0ff0*/  IMAD.MOV.U32 R4, RZ, RZ, RZ ;  /* 0x000000ffff047224 */ /* 0x000fe200078e00ff */
[----:B------:R-:W0:Y:S01]  /*1000*/  I2F.U32.RP R3, UR4 ;  /* 0x0000000400037d06 */ /* 0x000e220008209000 */
[----:B------:R-:W-:Y:S02]  /*1010*/  IADD3 R15, R2, 0x1, RZ ;  /* 0x00000001020f7810 */ /* 0x000fe40007ffe0ff */
[----:B------:R-:W-:Y:S02]  /*1020*/  ISETP.NE.U32.AND P2, PT, RZ, UR4, PT ;  /* 0x00000004ff007c0c */ /* 0x000fe4000bf45070 */
[----:B------:R-:W-:-:S03]  /*1030*/  MOV R6, RZ ;  /* 0x000000ff00067202 */ /* 0x000fc60000000f00 */
[----:B0-----:R-:W0:Y:S02]  /*1040*/  MUFU.RCP R3, R3 ;  /* 0x0000000300037308 */ /* 0x001e240000001000 */
[----:B0-----:R-:W-:-:S06]  /*1050*/  VIADD R5, R3, 0xffffffe ;  /* 0x0ffffffe03057836 */ /* 0x001fcc0000000000 */
[----:B------:R-:W0:Y:S02]  /*1060*/  F2I.FTZ.U32.TRUNC.NTZ R5, R5 ;  /* 0x0000000500057305 */ /* 0x000e24000021f000 */
[----:B0-----:R-:W-:-:S05]  /*1070*/  IADD3 R7, RZ, -R5, RZ ;  /* 0x80000005ff077210 */ /* 0x001fca0007ffe0ff */
        /* <DEDUP_REMOVED lines=10> */
[----:B------:R-:W-:-:S13]  /*1120*/  ISETP.GE.U32.AND P1, PT, R3, UR4, PT ;  /* 0x0000000403007c0c */ /* 0x000fda000bf26070 */
[----:B------:R-:W-:Y:S02]  /*1130*/  @P1 IADD3 R28, R28, 0x1, RZ ;  /* 0x000000011c1c1810 */ /* 0x000fe40007ffe0ff */
[----:B------:R-:W-:-:S05]  /*1140*/  @!P2 LOP3.LUT R28, RZ, UR4, RZ, 0x33, !PT ;  /* 0x00000004ff1cac12 */ /* 0x000fca000f8e33ff */
[----:B------:R-:W-:-:S04]  /*1150*/  IMAD.MOV R4, RZ, RZ, -R28 ;  /* 0x000000ffff047224 */ /* 0x000fc800078e0a1c */
        /* <DEDUP_REMOVED lines=21> */
.L_x_1020:
        /* <DEDUP_REMOVED lines=101> */
.L_x_1019:
        /* <DEDUP_REMOVED lines=79> */
.L_x_1018:
[----:B------:R-:W-:Y:S02]  /*1df0*/  ULDC UR4, c[0x0][0x354] ;  /* 0x0000d50000047ab9 */ /* 0x000fe40000000800 */
[----:B------:R-:W-:-:S07]  /*1e00*/  IMAD R15, R15, UR4, R6 ;  /* 0x000000040f0f7c24 */ /* 0x000fce000f8e0206 */
.L_x_1017:
[----:B------:R-:W-:Y:S05]  /*1e10*/  BSYNC B0 ;  /* 0x0000000000007941 */ /* 0x000fea0003800000 */
.L_x_1016:
[----:B------:R-:W-:Y:S01]  /*1e20*/  ISETP.GE.AND P0, PT, R0, 0x3, PT ;  /* 0x000000030000780c */ /* 0x000fe20003f06270 */
[----:B------:R-:W-:Y:S01]  /*1e30*/  BSSY B0, `(.L_x_1021) ;  /* 0x00000e8000007945 */ /* 0x000fe20003800000 */
[----:B------:R-:W-:Y:S01]  /*1e40*/  HFMA2.MMA R36, -RZ, RZ, 0, 0 ;  /* 0x00000000ff247435 */ /* 0x000fe200000001ff */
[----:B------:R-:W-:Y:S02]  /*1e50*/  IMAD.MOV.U32 R38, RZ, RZ, RZ ;  /* 0x000000ffff267224 */ /* 0x000fe400078e00ff */
[----:B------:R-:W-:-:S08]  /*1e60*/  IMAD.MOV.U32 R18, RZ, RZ, RZ ;  /* 0x000000ffff127224 */ /* 0x000fd000078e00ff */
[----:B------:R-:W-:Y:S05]  /*1e70*/  @!P0 BRA `(.L_x_1022) ;  /* 0x0000000c008c8947 */ /* 0x000fea0003800000 */
[----:B------:R-:W-:Y:S01]  /*1e80*/  ULDC UR4, c[0x0][0x21c] ;  /* 0x0000870000047ab9 */ /* 0x000fe20000000800 */
[----:B------:R-:W-:Y:S01]  /*1e90*/  MOV R4, RZ ;  /* 0x000000ff00047202 */ /* 0x000fe20000000f00 */
[----:B------:R-:W0:Y:S01]  /*1ea0*/  I2F.U32.RP R3, UR4 ;  /* 0x0000000400037d06 */ /* 0x000e220008209000 */
[----:B------:R-:W-:Y:S01]  /*1eb0*/  ISETP.NE.U32.AND P2, PT, RZ, UR4, PT ;  /* 0x00000004ff007c0c */ /* 0x000fe2000bf45070 */
[----:B------:R-:W-:-:S06]  /*1ec0*/  IMAD.MOV.U32 R18, RZ, RZ, RZ ;  /* 0x000000ffff127224 */ /* 0x000fcc00078e00ff */
[----:B0-----:R-:W0:Y:S02]  /*1ed0*/  MUFU.RCP R3, R3 ;  /* 0x0000000300037308 */ /* 0x001e240000001000 */
[----:B0-----:R-:W-:-:S06]  /*1ee0*/  IADD3 R5, R3, 0xffffffe, RZ ;  /* 0x0ffffffe03057810 */ /* 0x001fcc0007ffe0ff */
[----:B------:R-:W0:Y:S02]  /*1ef0*/  F2I.FTZ.U32.TRUNC.NTZ R5, R5 ;  /* 0x0000000500057305 */ /* 0x000e24000021f000 */
[----:B0-----:R-:W-:-:S04]  /*1f00*/  IMAD.MOV R7, RZ, RZ, -R5 ;  /* 0x000000ffff077224 */ /* 0x001fc800078e0a05 */
[----:B------:R-:W-:-:S04]  /*1f10*/  IMAD R7, R7, UR4, RZ ;  /* 0x0000000407077c24 */ /* 0x000fc8000f8e02ff */
[----:B------:R-:W-:Y:S02]  /*1f20*/  IMAD.HI.U32 R4, R5, R7, R4 ;  /* 0x0000000705047227 */ /* 0x000fe400078e0004 */
[----:B------:R-:W0:Y:S02]  /*1f30*/  LDC R5, c[0x0][0x3b8] ;  /* 0x0000ee00ff057b82 */ /* 0x000e240000000800 */
[----:B------:R-:W-:-:S04]  /*1f40*/  VIADD R7, R2, 0x2 ;  /* 0x0000000202077836 */ /* 0x000fc80000000000 */
[----:B------:R-:W-:-:S05]  /*1f50*/  IMAD.HI.U32 R36, R4, R7, RZ ;  /* 0x0000000704247227 */ /* 0x000fca00078e00ff */
[----:B------:R-:W-:-:S05]  /*1f60*/  IADD3 R4, -R36, RZ, RZ ;  /* 0x000000ff24047210 */ /* 0x000fca0007ffe1ff */
[----:B------:R-:W-:-:S05]  /*1f70*/  IMAD R3, R4, UR4, R7 ;  /* 0x0000000404037c24 */ /* 0x000fca000f8e0207 */
[----:B------:R-:W-:-:S13]  /*1f80*/  ISETP.GE.U32.AND P0, PT, R3, UR4, PT ;  /* 0x0000000403007c0c */ /* 0x000fda000bf06070 */
[----:B------:R-:W-:Y:S01]  /*1f90*/  @P0 VIADD R3, R3, -UR4 ;  /* 0x8000000403030c36 */ /* 0x000fe20008000000 */
[----:B------:R-:W-:Y:S02]  /*1fa0*/  @P0 IADD3 R36, R36, 0x1, RZ ;  /* 0x0000000124240810 */ /* 0x000fe40007ffe0ff */
[----:B0-----:R-:W-:Y:S02]  /*1fb0*/  ISETP.GE.AND P0, PT, R5, 0x2, PT ;  /* 0x000000020500780c */ /* 0x001fe40003f06270 */
[----:B------:R-:W-:-:S13]  /*1fc0*/  ISETP.GE.U32.AND P1, PT, R3, UR4, PT ;  /* 0x0000000403007c0c */ /* 0x000fda000bf26070 */
        /* <DEDUP_REMOVED lines=24> */
.L_x_1025:
[----:B------:R-:W-:Y:S01]  /*2150*/  VIADD R11, R6, 0xffffffff ;  /* 0xffffffff060b7836 */ /* 0x000fe20000000000 */
        /* <DEDUP_REMOVED lines=100> */
.L_x_1024:
        /* <DEDUP_REMOVED lines=79> */
.L_x_1023:
[----:B------:R-:W-:Y:S02]  /*2c90*/  ULDC UR4, c[0x0][0x354] ;  /* 0x0000d50000047ab9 */ /* 0x000fe40000000800 */
[----:B------:R-:W-:-:S07]  /*2ca0*/  IMAD R18, R7, UR4, R18 ;  /* 0x0000000407127c24 */ /* 0x000fce000f8e0212 */
.L_x_1022:
[----:B------:R-:W-:Y:S05]  /*2cb0*/  BSYNC B0 ;  /* 0x0000000000007941 */ /* 0x000fea0003800000 */
.L_x_1021:
[----:B------:R-:W-:Y:S01]  /*2cc0*/  ISETP.GE.AND P0, PT, R0, 0x4, PT ;  /* 0x000000040000780c */ /* 0x000fe20003f06270 */
[----:B------:R-:W-:Y:S01]  /*2cd0*/  BSSY B0, `(.L_x_1026) ;  /* 0x00000e7000007945 */ /* 0x000fe20003800000 */
[----:B------:R-:W-:-:S11]  /*2ce0*/  HFMA2.MMA R14, -RZ, RZ, 0, 0 ;  /* 0x00000000ff0e7435 */ /* 0x000fd600000001ff */
[----:B------:R-:W-:Y:S05]  /*2cf0*/  @!P0 BRA `(.L_x_1027) ;  /* 0x0000000c00908947 */ /* 0x000fea0003800000 */
[----:B------:R-:W-:Y:S01]  /*2d00*/  ULDC UR4, c[0x0][0x21c] ;  /* 0x0000870000047ab9 */ /* 0x000fe20000000800 */
[----:B------:R-:W-:Y:S01]  /*2d10*/  IMAD.MOV.U32 R4, RZ, RZ, RZ ;  /* 0x000000ffff047224 */ /* 0x000fe200078e00ff */
[----:B------:R-:W0:Y:S01]  /*2d20*/  I2F.U32.RP R3, UR4 ;  /* 0x0000000400037d06 */ /* 0x000e220008209000 */
[----:B------:R-:W-:Y:S02]  /*2d30*/  ISETP.NE.U32.AND P2, PT, RZ, UR4, PT ;  /* 0x00000004ff007c0c */ /* 0x000fe4000bf45070 */
[----:B------:R-:W-:-:S05]  /*2d40*/  MOV R14, RZ ;  /* 0x000000ff000e7202 */ /* 0x000fca0000000f00 */
[----:B0-----:R-:W0:Y:S02]  /*2d50*/  MUFU.RCP R3, R3 ;  /* 0x0000000300037308 */ /* 0x001e240000001000 */
[----:B0-----:R-:W-:-:S06]  /*2d60*/  VIADD R5, R3, 0xffffffe ;  /* 0x0ffffffe03057836 */ /* 0x001fcc0000000000 */
[----:B------:R-:W0:Y:S02]  /*2d70*/  F2I.FTZ.U32.TRUNC.NTZ R5, R5 ;  /* 0x0000000500057305 */ /* 0x000e24000021f000 */
[----:B0-----:R-:W-:-:S05]  /*2d80*/  IADD3 R7, RZ, -R5, RZ ;  /* 0x80000005ff077210 */ /* 0x001fca0007ffe0ff */
[----:B------:R-:W-:-:S04]  /*2d90*/  IMAD R7, R7, UR4, RZ ;  /* 0x0000000407077c24 */ /* 0x000fc8000f8e02ff */
[----:B------:R-:W-:Y:S01]  /*2da0*/  IMAD.HI.U32 R4, R5, R7, R4 ;  /* 0x0000000705047227 */ /* 0x000fe200078e0004 */
[----:B------:R-:W-:Y:S01]  /*2db0*/  IADD3 R7, R2, 0x3, RZ ;  /* 0x0000000302077810 */ /* 0x000fe20007ffe0ff */
        /* <DEDUP_REMOVED lines=27> */
[----:B------:R-:W-:-:S11]  /*2f70*/  LOP3.LUT P0, R3, R3, 0x3, RZ, 0xc0, !PT ;  /* 0x0000000303037812 */ /* 0x000fd6000780c0ff */
[----:B------:R-:W-:Y:S05]  /*2f80*/  @!P1 BRA `(.L_x_1029) ;  /* 0x0000000400a89947 */ /* 0x000fea0003800000 */
[----:B------:R-:W-:Y:S01]  /*2f90*/  IADD3 R4, R4, 0x2, RZ ;  /* 0x0000000204047810 */ /* 0x000fe20007ffe0ff */
[----:B------:R-:W-:Y:S01]  /*2fa0*/  BSSY B1, `(.L_x_1029) ;  /* 0x0000068000017945 */ /* 0x000fe20003800000 */
[----:B------:R-:W-:Y:S02]  /*2fb0*/  IMAD.MOV.U32 R14, RZ, RZ, RZ ;  /* 0x000000ffff0e7224 */ /* 0x000fe400078e00ff */
[----:B------:R-:W-:-:S04]  /*2fc0*/  LOP3.LUT R5, R4, 0x3, RZ, 0xc0, !PT ;  /* 0x0000000304057812 */ /* 0x000fc800078ec0ff */
[----:B------:R-:W-:-:S07]  /*2fd0*/  IADD3 R8, R4, -R5, RZ ;  /* 0x8000000504087210 */ /* 0x000fce0007ffe0ff */
.L_x_1030:
        /* <DEDUP_REMOVED lines=16> */
[----:B0-----:R-:W-:-:S07]  /*30e0*/  IADD3 R4, R13, 0xffffffe, RZ ;  /* 0x0ffffffe0d047810 */ /* 0x001fce0007ffe0ff */
[----:B------:R0:W2:Y:S08]  /*30f0*/  F2I.FTZ.U32.TRUNC.NTZ R5, R4 ;  /* 0x0000000400057305 */ /* 0x0000b0000021f000 */
[----:B-1----:R-:W-:Y:S01]  /*3100*/  MUFU.RCP R20, R20 ;  /* 0x0000001400147308 */ /* 0x002fe20000001000 */
[----:B0-----:R-:W-:Y:S01]  /*3110*/  HFMA2.MMA R4, -RZ, RZ, 0, 0 ;  /* 0x00000000ff047435 */ /* 0x001fe200000001ff */
[----:B--2---:R-:W-:-:S09]  /*3120*/  IMAD R21, R21, R5, RZ ;  /* 0x0000000515157224 */ /* 0x004fd200078e02ff */
[----:B------:R-:W-:Y:S01]  /*3130*/  IMAD.HI.U32 R16, R5, R21, R4 ;  /* 0x0000001505107227 */ /* 0x000fe200078e0004 */
[----:B------:R-:W-:-:S03]  /*3140*/  IADD3 R4, R17, 0xffffffe, RZ ;  /* 0x0ffffffe11047810 */ /* 0x000fc60007ffe0ff */
[----:B------:R-:W-:Y:S01]  /*3150*/  IMAD.MOV R21, RZ, RZ, -R12 ;  /* 0x000000ffff157224 */ /* 0x000fe200078e0a0c */
[----:B------:R0:W1:Y:S01]  /*3160*/  F2I.FTZ.U32.TRUNC.NTZ R5, R4 ;  /* 0x0000000400057305 */ /* 0x000062000021f000 */
[----:B------:R-:W-:-:S04]  /*3170*/  IMAD.HI.U32 R16, R16, R7, RZ ;  /* 0x0000000710107227 */ /* 0x000fc800078e00ff */
[----:B------:R-:W-:-:S04]  /*3180*/  IMAD.MOV R13, RZ, RZ, -R16 ;  /* 0x000000ffff0d7224 */ /* 0x000fc800078e0a10 */
[----:B------:R-:W-:Y:S01]  /*3190*/  IMAD R13, R10, R13, R7 ;  /* 0x0000000d0a0d7224 */ /* 0x000fe200078e0207 */
[----:B0-----:R-:W-:-:S04]  /*31a0*/  HFMA2.MMA R4, -RZ, RZ, 0, 0 ;  /* 0x00000000ff047435 */ /* 0x001fc800000001ff */
[----:B------:R-:W-:-:S13]  /*31b0*/  ISETP.GE.U32.AND P1, PT, R13, R10, PT ;  /* 0x0000000a0d00720c */ /* 0x000fda0003f26070 */
[----:B------:R-:W-:Y:S02]  /*31c0*/  @P1 IMAD.IADD R13, R13, 0x1, -R10 ;  /* 0x000000010d0d1824 */ /* 0x000fe400078e0a0a */
[----:B------:R-:W-:-:S03]  /*31d0*/  @P1 VIADD R16, R16, 0x1 ;  /* 0x0000000110101836 */ /* 0x000fc60000000000 */
[----:B------:R-:W-:Y:S02]  /*31e0*/  ISETP.GE.U32.AND P2, PT, R13, R10, PT ;  /* 0x0000000a0d00720c */ /* 0x000fe40003f46070 */
[----:B------:R-:W-:-:S05]  /*31f0*/  IADD3 R13, RZ, -R9, RZ ;  /* 0x80000009ff0d7210 */ /* 0x000fca0007ffe0ff */
[----:B-1----:R-:W-:-:S04]  /*3200*/  IMAD R13, R13, R5, RZ ;  /* 0x000000050d0d7224 */ /* 0x002fc800078e02ff */
[----:B------:R-:W-:Y:S02]  /*3210*/  IMAD.HI.U32 R5, R5, R13, R4 ;  /* 0x0000000d05057227 */ /* 0x000fe400078e0004 */
[----:B------:R-:W0:Y:S02]  /*3220*/  LDC R13, c[0x0][R11+0x20c] ;  /* 0x000083000b0d7b82 */ /* 0x000e240000000800 */
[----:B------:R-:W-:Y:S01]  /*3230*/  @P2 VIADD R16, R16, 0x1 ;  /* 0x0000000110102836 */ /* 0x000fe20000000000 */
[----:B------:R-:W-:Y:S02]  /*3240*/  @!P3 LOP3.LUT R16, RZ, R10, RZ, 0x33, !PT ;  /* 0x0000000aff10b212 */ /* 0x000fe400078e33ff */
[----:B------:R-:W-:-:S03]  /*3250*/  ISETP.NE.U32.AND P3, PT, R9, RZ, PT ;  /* 0x000000ff0900720c */ /* 0x000fc60003f65070 */
[----:B------:R-:W-:-:S04]  /*3260*/  IMAD.HI.U32 R17, R5, R16, RZ ;  /* 0x0000001005117227 */ /* 0x000fc800078e00ff */
[----:B------:R-:W-:Y:S01]  /*3270*/  VIADD R5, R20, 0xffffffe ;  /* 0x0ffffffe14057836 */ /* 0x000fe20000000000 */
[----:B------:R-:W-:-:S05]  /*3280*/  IADD3 R4, -R17, RZ, RZ ;  /* 0x000000ff11047210 */ /* 0x000fca0007ffe1ff */
[----:B------:R-:W-:Y:S01]  /*3290*/  IMAD R4, R9, R4, R16 ;  /* 0x0000000409047224 */ /* 0x000fe200078e0210 */
[----:B------:R-:W1:Y:S04]  /*32a0*/  F2I.FTZ.U32.TRUNC.NTZ R5, R5 ;  /* 0x0000000500057305 */ /* 0x000e68000021f000 */
[----:B------:R-:W-:Y:S01]  /*32b0*/  ISETP.GE.U32.AND P1, PT, R4, R9, PT ;  /* 0x000000090400720c */ /* 0x000fe20003f26070 */
[----:B-1----:R-:W-:-:S12]  /*32c0*/  IMAD R21, R21, R5, RZ ;  /* 0x0000000515157224 */ /* 0x002fd800078e02ff */
[----:B------:R-:W-:Y:S02]  /*32d0*/  @P1 IADD3 R4, -R9, R4, RZ ;  /* 0x0000000409041210 */ /* 0x000fe40007ffe1ff */
[----:B------:R-:W-:Y:S02]  /*32e0*/  @P1 IADD3 R17, R17, 0x1, RZ ;  /* 0x0000000111111810 */ /* 0x000fe40007ffe0ff */
[----:B------:R-:W-:Y:S01]  /*32f0*/  ISETP.GE.U32.AND P2, PT, R4, R9, PT ;  /* 0x000000090400720c */ /* 0x000fe20003f46070 */
[----:B------:R-:W-:Y:S01]  /*3300*/  HFMA2.MMA R4, -RZ, RZ, 0, 0 ;  /* 0x00000000ff047435 */ /* 0x000fe200000001ff */
[----:B0-----:R-:W0:Y:S09]  /*3310*/  I2F.U32.RP R22, R13 ;  /* 0x0000000d00167306 */ /* 0x001e320000209000 */
[----:B------:R-:W-:-:S04]  /*3320*/  IMAD.HI.U32 R4, R5, R21, R4 ;  /* 0x0000001505047227 */ /* 0x000fc800078e0004 */
[----:B------:R-:W-:Y:S01]  /*3330*/  @P2 VIADD R17, R17, 0x1 ;  /* 0x0000000111112836 */ /* 0x000fe20000000000 */
[----:B------:R-:W-:Y:S02]  /*3340*/  @!P3 LOP3.LUT R17, RZ, R9, RZ, 0x33, !PT ;  /* 0x00000009ff11b212 */ /* 0x000fe400078e33ff */
[----:B------:R-:W-:-:S03]  /*3350*/  ISETP.NE.U32.AND P3, PT, R12, RZ, PT ;  /* 0x000000ff0c00720c */ /* 0x000fc60003f65070 */
[----:B------:R-:W-:Y:S01]  /*3360*/  IMAD.HI.U32 R20, R4, R17, RZ ;  /* 0x0000001104147227 */ /* 0x000fe200078e00ff */
[----:B0-----:R-:W0:Y:S03]  /*3370*/  MUFU.RCP R22, R22 ;  /* 0x0000001600167308 */ /* 0x001e260000001000 */
[----:B------:R-:W-:-:S04]  /*3380*/  IMAD.MOV R21, RZ, RZ, -R20 ;  /* 0x000000ffff157224 */ /* 0x000fc800078e0a14 */
[----:B------:R-:W-:-:S05]  /*3390*/  IMAD R21, R12, R21, R17 ;  /* 0x000000150c157224 */ /* 0x000fca00078e0211 */
[C---:B------:R-:W-:Y:S02]  /*33a0*/  ISETP.GE.U32.AND P1, PT, R21.reuse, R12, PT ;  /* 0x0000000c1500720c */ /* 0x040fe40003f26070 */
[----:B0-----:R-:W-:Y:S02]  /*33b0*/  IADD3 R4, R22, 0xffffffe, RZ ;  /* 0x0ffffffe16047810 */ /* 0x001fe40007ffe0ff */
[----:B------:R-:W0:Y:S02]  /*33c0*/  LDC R22, c[0x0][R11+0x27c] ;  /* 0x00009f000b167b82 */ /* 0x000e240000000800 */
[----:B------:R1:W2:Y:S07]  /*33d0*/  F2I.FTZ.U32.TRUNC.NTZ R5, R4 ;  /* 0x0000000400057305 */ /* 0x0002ae000021f000 */
[----:B------:R-:W-:-:S02]  /*33e0*/  @P1 IMAD.IADD R21, R21, 0x1, -R12 ;  /* 0x0000000115151824 */ /* 0x000fc400078e0a0c */
[----:B------:R-:W-:-:S03]  /*33f0*/  @P1 VIADD R20, R20, 0x1 ;  /* 0x0000000114141836 */ /* 0x000fc60000000000 */
[----:B------:R-:W-:Y:S01]  /*3400*/  ISETP.GE.U32.AND P2, PT, R21, R12, PT ;  /* 0x0000000c1500720c */ /* 0x000fe20003f46070 */
[----:B-1----:R-:W-:Y:S01]  /*3410*/  IMAD.MOV.U32 R4, RZ, RZ, RZ ;  /* 0x000000ffff047224 */ /* 0x002fe200078e00ff */
        /* <DEDUP_REMOVED lines=19> */
[----:B0-----:R-:W-:Y:S02]  /*3550*/  IMAD R7, R7, R22, R14 ;  /* 0x0000001607077224 */ /* 0x001fe400078e020e */
[----:B------:R-:W-:Y:S01]  /*3560*/  IMAD R16, R9, R10, R16 ;  /* 0x0000000a09107224 */ /* 0x000fe200078e0210 */
[----:B------:R-:W-:Y:S01]  /*3570*/  IADD3 R9, -R20, RZ, RZ ;  /* 0x000000ff14097210 */ /* 0x000fe20007ffe1ff */
[----:B------:R-:W-:Y:S01]  /*3580*/  @P2 VIADD R4, R4, 0x1 ;  /* 0x0000000104042836 */ /* 0x000fe20000000000 */
[----:B------:R-:W-:Y:S01]  /*3590*/  @!P3 LOP3.LUT R4, RZ, R13, RZ, 0x33, !PT ;  /* 0x0000000dff04b212 */ /* 0x000fe200078e33ff */
[----:B---3--:R-:W-:-:S02]  /*35a0*/  IMAD R16, R16, R23, R7 ;  /* 0x0000001710107224 */ /* 0x008fc400078e0207 */
[----:B------:R-:W-:Y:S01]  /*35b0*/  IMAD R12, R12, R9, R17 ;  /* 0x000000090c0c7224 */ /* 0x000fe200078e0211 */
[----:B------:R-:W-:-:S03]  /*35c0*/  IADD3 R7, -R4, RZ, RZ ;  /* 0x000000ff04077210 */ /* 0x000fc60007ffe1ff */
[----:B-1----:R-:W-:Y:S02]  /*35d0*/  IMAD R12, R12, R21, R16 ;  /* 0x000000150c0c7224 */ /* 0x002fe400078e0210 */
[----:B------:R-:W-:Y:S01]  /*35e0*/  IMAD R13, R13, R7, R20 ;  /* 0x000000070d0d7224 */ /* 0x000fe200078e0214 */
[----:B------:R-:W-:-:S03]  /*35f0*/  MOV R7, R4 ;  /* 0x0000000400077202 */ /* 0x000fc60000000f00 */
[----:B--2---:R-:W-:Y:S01]  /*3600*/  IMAD R14, R13, R5, R12 ;  /* 0x000000050d0e7224 */ /* 0x004fe200078e020c */
[----:B------:R-:W-:Y:S06]  /*3610*/  @P1 BRA `(.L_x_1030) ;  /* 0xfffffff800701947 */ /* 0x000fec000383ffff */
[----:B------:R-:W-:Y:S05]  /*3620*/  BSYNC B1 ;  /* 0x0000000000017941 */ /* 0x000fea0003800000 */
.L_x_1029:
        /* <DEDUP_REMOVED lines=79> */
.L_x_1028:
[----:B------:R-:W-:Y:S02]  /*3b20*/  ULDC UR4, c[0x0][0x354] ;  /* 0x0000d50000047ab9 */ /* 0x000fe40000000800 */
[----:B------:R-:W-:-:S07]  /*3b30*/  IMAD R14, R7, UR4, R14 ;  /* 0x00000004070e7c24 */ /* 0x000fce000f8e020e */
.L_x_1027:
[----:B------:R-:W-:Y:S05]  /*3b40*/  BSYNC B0 ;  /* 0x0000000000007941 */ /* 0x000fea0003800000 */
.L_x_1026:
        /* <DEDUP_REMOVED lines=148> */
.L_x_1032:
[----:B------:R-:W-:Y:S01]  /*4490*/  MOV R15, R5 ;  /* 0x00000005000f7202 */ /* 0x000fe20000000f00 */
[----:B------:R-:W-:Y:S01]  /*44a0*/  IMAD.MOV.U32 R7, RZ, RZ, R3 ;  /* 0x000000ffff077224 */ /* 0x000fe200078e0003 */
[----:B------:R-:W-:Y:S01]  /*44b0*/  MOV R14, R8 ;  /* 0x00000008000e7202 */ /* 0x000fe20000000f00 */
[----:B------:R-:W-:-:S07]  /*44c0*/  IMAD.MOV.U32 R5, RZ, RZ, R12 ;  /* 0x000000ffff057224 */ /* 0x000fce00078e000c */
.L_x_1031:
        /* <DEDUP_REMOVED lines=18> */
.L_x_7026:
[----:B------:R-:W-:Y:S05]  /*45f0*/  BRX R4 -0x4600                                                                                                                                                                                                                                                                                                                                                                                                                                                                               (*"BRANCH_TARGETS .L_x_7027,.L_x_7028,.L_x_7029"*) ;  /* 0xffffffb804807949 */ /* 0x000fea000383ffff */
.L_x_1035:
        /* <DEDUP_REMOVED lines=28> */
.L_x_1041:
[----:B------:R0:W5:Y:S02]  /*47c0*/  LDG.E R3, desc[UR36][R16.64] ;  /* 0x0000002410037981 */ /* 0x000164000c1e1900 */
.L_x_1040:
[----:B------:R-:W-:Y:S05]  /*47d0*/  BSYNC B6 ;  /* 0x0000000000067941 */ /* 0x000fea0003800000 */
.L_x_1039:
[----:B-----5:R-:W-:-:S04]  /*47e0*/  FSETP.GTU.FTZ.AND P0, PT, R34, R3, PT ;  /* 0x000000032200720b */ /* 0x020fc80003f1c000 */
[----:B------:R-:W-:-:S05]  /*47f0*/  SEL R3, RZ, 0x1, P0 ;  /* 0x00000001ff037807 */ /* 0x000fca0000000000 */
[----:B------:R1:W-:Y:S04]  /*4800*/  STG.E.U8 desc[UR36][R38.64], R3 ;  /* 0x0000000326007986 */ /* 0x0003e8000c101124 */
.L_x_1037:
[----:B------:R-:W-:Y:S05]  /*4810*/  BSYNC B7 ;  /* 0x0000000000077941 */ /* 0x000fea0003800000 */
.L_x_1036:
        /* <DEDUP_REMOVED lines=21> */
.L_x_1044:
[----:B------:R2:W5:Y:S02]  /*4970*/  LDG.E R0, desc[UR36][R18.64] ;  /* 0x0000002412007981 */ /* 0x000564000c1e1900 */
.L_x_1043:
[----:B------:R-:W-:Y:S05]  /*4980*/  BSYNC B6 ;  /* 0x0000000000067941 */ /* 0x000fea0003800000 */
.L_x_1042:
[----:B-----5:R-:W-:-:S04]  /*4990*/  FSETP.GTU.FTZ.AND P0, PT, R33, R0, PT ;  /* 0x000000002100720b */ /* 0x020fc80003f1c000 */
[----:B-1----:R-:W-:-:S05]  /*49a0*/  SEL R3, RZ, 0x1, P0 ;  /* 0x00000001ff037807 */ /* 0x002fca0000000000 */
[----:B------:R1:W-:Y:S04]  /*49b0*/  STG.E.U8 desc[UR36][R36.64], R3 ;  /* 0x0000000324007986 */ /* 0x0003e8000c101124 */
.L_x_7028:
        /* <DEDUP_REMOVED lines=21> */
.L_x_1047:
[----:B------:R1:W5:Y:S02]  /*4b10*/  LDG.E R3, desc[UR36][R22.64] ;  /* 0x0000002416037981 */ /* 0x000364000c1e1900 */
.L_x_1046:
[----:B------:R-:W-:Y:S05]  /*4b20*/  BSYNC B6 ;  /* 0x0000000000067941 */ /* 0x000fea0003800000 */
.L_x_1045:
[----:B-----5:R-:W-:-:S04]  /*4b30*/  FSETP.GTU.FTZ.AND P0, PT, R32, R3, PT ;  /* 0x000000032000720b */ /* 0x020fc80003f1c000 */
[----:B------:R-:W-:-:S05]  /*4b40*/  SEL R3, RZ, 0x1, P0 ;  /* 0x00000001ff037807 */ /* 0x000fca0000000000 */
[----:B------:R3:W-:Y:S04]  /*4b50*/  STG.E.U8 desc[UR36][R28.64], R3 ;  /* 0x000000031c007986 */ /* 0x0007e8000c101124 */
.L_x_7027:
[----:B------:R-:W-:Y:S05]  /*4b60*/  BSYNC B8 ;  /* 0x0000000000087941 */ /* 0x000fea0003800000 */
.L_x_1034:
        /* <DEDUP_REMOVED lines=21> */
.L_x_1050:
[----:B------:R4:W5:Y:S02]  /*4cc0*/  LDG.E R0, desc[UR36][R24.64] ;  /* 0x0000002418007981 */ /* 0x000964000c1e1900 */
.L_x_1049:
[----:B------:R-:W-:Y:S05]  /*4cd0*/  BSYNC B6 ;  /* 0x0000000000067941 */ /* 0x000fea0003800000 */
.L_x_1048:
[----:B-----5:R-:W-:-:S04]  /*4ce0*/  FSETP.GTU.FTZ.AND P0, PT, R31, R0, PT ;  /* 0x000000001f00720b */ /* 0x020fc80003f1c000 */
[----:B---3--:R-:W-:-:S05]  /*4cf0*/  SEL R3, RZ, 0x1, P0 ;  /* 0x00000001ff037807 */ /* 0x008fca0000000000 */
[----:B------:R3:W-:Y:S01]  /*4d00*/  STG.E.U8 desc[UR36][R26.64], R3 ;  /* 0x000000031a007986 */ /* 0x0007e2000c101124 */
[----:B------:R-:W-:Y:S05]  /*4d10*/  BRA `(.L_x_1038) ;  /* 0x0000000000047947 */ /* 0x000fea0003800000 */
.L_x_7029:
[----:B------:R-:W-:Y:S05]  /*4d20*/  BREAK B8 ;  /* 0x0000000000087942 */ /* 0x000fea0003800000 */
.L_x_1038:
[----:B------:R-:W-:Y:S05]  /*4d30*/  BSYNC B9 ;  /* 0x0000000000097941 */ /* 0x000fea0003800000 */
.L_x_1033:
        /* <DEDUP_REMOVED lines=8> */
.L_x_1052:
        /* <DEDUP_REMOVED lines=12> */
.L_x_7568:


//--------------------- .text._ZN2at4cuda57_GLOBAL__N__cd6b329d_24_DistributionBernoulli_cu_7537a20d21kernelPointwiseApply2IZNS_6native9templates4cuda28bernoulli_tensor_cuda_kernelIbfEEvRKNS_10TensorBaseES9_NS_15PhiloxCudaStateEEUliRbSB_SB_SB_RKfSD_SD_SD_E_bSC_jLi2ELi2ELi4ELi512ELi2EEEvNS0_6detail10TensorInfoIT0_T2_EENSG_IT1_SI_EESI_T_ --------------------------
	.section	.text._ZN2at4cuda57_GLOBAL__N__cd6b329d_24_DistributionBernoulli_cu_7537a20d21kernelPointwiseApply2IZNS_6native9templates4cuda28bernoulli_tensor_cuda_kernelIbfEEvRKNS_10TensorBaseES9_NS_15PhiloxCudaStateEEUliRbSB_SB_SB_RKfSD_SD_SD_E_bSC_jLi2ELi2ELi4ELi512ELi2EEEvNS0_6detail10TensorInfoIT0_T2_EENSG_IT1_SI_EESI_T_,"ax",@progbits
	.align	128
.text._ZN2at4cuda57_GLOBAL__N__cd6b329d_24_DistributionBernoulli_cu_7537a20d21kernelPointwiseApply2IZNS_6native9templates4cuda28bernoulli_tensor_cuda_kernelIbfEEvRKNS_10TensorBaseES9_NS_15PhiloxCudaStateEEUliRbSB_SB_SB_RKfSD_SD_SD_E_bSC_jLi2ELi2ELi4ELi512ELi2EEEvNS0_6detail10TensorInfoIT0_T2_EENSG_IT1_SI_EESI_T_:
        .type           _ZN2at4cuda57_GLOBAL__N__cd6b329d_24_DistributionBernoulli_cu_7537a20d21kernelPointwiseApply2IZNS_6native9templates4cuda28bernoulli_tensor_cuda_kernelIbfEEvRKNS_10TensorBaseES9_NS_15PhiloxCudaStateEEUliRbSB_SB_SB_RKfSD_SD_SD_E_bSC_jLi2ELi2ELi4ELi512ELi2EEEvNS0_6detail10TensorInfoIT0_T2_EENSG_IT1_SI_EESI_T_,@function
        .size           _ZN2at4cuda57_GLOBAL__N__cd6b329d_24_DistributionBernoulli_cu_7537a20d21kernelPointwiseApply2IZNS_6native9templates4cuda28bernoulli_tensor_cuda_kernelIbfEEvRKNS_10TensorBaseES9_NS_15PhiloxCudaStateEEUliRbSB_SB_SB_RKfSD_SD_SD_E_bSC_jLi2ELi2ELi4ELi512ELi2EEEvNS0_6detail10TensorInfoIT0_T2_EENSG_IT1_SI_EESI_T_,(.L_x_7569 - _ZN2at4cuda57_GLOBAL__N__cd6b329d_24_DistributionBernoulli_cu_7537a20d21kernelPointwiseApply2IZNS_6native9templates4cuda28bernoulli_tensor_cuda_kernelIbfEEvRKNS_10TensorBaseES9_NS_15PhiloxCudaStateEEUliRbSB_SB_SB_RKfSD_SD_SD_E_bSC_jLi2ELi2ELi4ELi512ELi2EEEvNS0_6detail10TensorInfoIT0_T2_EENSG_IT1_SI_EESI_T_)
        .other          _ZN2at4cuda57_GLOBAL__N__cd6b329d_24_DistributionBernoulli_cu_7537a20d21kernelPointwiseApply2IZNS_6native9templates4cuda28bernoulli_tensor_cuda_kernelIbfEEvRKNS_10TensorBaseES9_NS_15PhiloxCudaStateEEUliRbSB_SB_SB_RKfSD_SD_SD_E_bSC_jLi2ELi2ELi4ELi512ELi2EEEvNS0_6detail10TensorInfoIT0_T2_EENSG_IT1_SI_EESI_T_,@"STO_CUDA_ENTRY STV_DEFAULT"
_ZN2at4cuda57_GLOBAL__N__cd6b329d_24_DistributionBernoulli_cu_7537a20d21kernelPointwiseApply2IZNS_6native9templates4cuda28bernoulli_tensor_cuda_kernelIbfEEvRKNS_10TensorBaseES9_NS_15PhiloxCudaStateEEUliRbSB_SB_SB_RKfSD_SD_SD_E_bSC_jLi2ELi2ELi4ELi512ELi2EEEvNS0_6detail10TensorInfoIT0_T2_EENSG_IT1_SI_EESI_T_:
        /* <DEDUP_REMOVED lines=9> */
[----:B------:R-:W-:Y:S01]  /*0090*/  BSSY B10, `(.L_x_1053) ;  /* 0x00001fb0000a7945 */ /* 0x000fe20003800000 */
[----:B------:R-:W-:Y:S01]  /*00a0*/  ULDC.U8 UR40, c[0x0][0x3dc] ;  /* 0x0000f70000287ab9 */ /* 0x000fe20000000000 */
[----:B------:R-:W-:Y:S01]  /*00b0*/  ULDC.64 UR36, c[0x0][0x208] ;  /* 0x0000820000247ab9 */ /* 0x000fe20000000a00 */
[----:B------:R-:W-:Y:S01]  /*00c0*/  ULDC UR41, c[0x0][0x21c] ;  /* 0x0000870000297ab9 */ /* 0x000fe20000000800 */
[----:B------:R-:W-:Y:S01]  /*00d0*/  ULDC UR42, c[0x0][0x280] ;  /* 0x0000a000002a7ab9 */ /* 0x000fe20000000800 */
[----:B------:R-:W-:Y:S01]  /*00e0*/  ULDC UR43, c[0x0][0x27c] ;  /* 0x00009f00002b7ab9 */ /* 0x000fe20000000800 */
[----:B------:R-:W-:Y:S01]  /*00f0*/  ULDC UR44, c[0x0][0x2f4] ;  /* 0x0000bd00002c7ab9 */ /* 0x000fe20000000800 */
[----:B------:R-:W-:Y:S01]  /*0100*/  ULDC UR45, c[0x0][0x358] ;  /* 0x0000d600002d7ab9 */ /* 0x000fe20000000800 */
[----:B------:R-:W-:Y:S01]  /*0110*/  ULDC UR46, c[0x0][0x354] ;  /* 0x0000d500002e7ab9 */ /* 0x000fe20000000800 */
[----:B------:R-:W-:Y:S01]  /*0120*/  ULDC UR47, c[0x0][0x3c0] ;  /* 0x0000f000002f7ab9 */ /* 0x000fe20000000800 */
[----:B------:R-:W-:-:S05]  /*0130*/  ULDC.64 UR38, c[0x0][0x210] ;  /* 0x0000840000267ab9 */ /* 0x000fca0000000a00 */
.L_x_1082:
[----:B------:R-:W-:Y:S01]  /*0140*/  ISETP.NE.AND P0, PT, RZ, UR40, PT ;  /* 0x00000028ff007c0c */ /* 0x000fe2000bf05270 */
[----:B0-----:R-:W0:-:S12]  /*0150*/  LDC.64 R4, c[0x0][0x3c8] ;  /* 0x0000f200ff047b82 */ /* 0x001e180000000a00 */
[----:B-1----:R-:W1:Y:S08]  /*0160*/  @P0 LDC.64 R6, c[0x0][0x3d0] ;  /* 0x0000f400ff060b82 */ /* 0x002e700000000a00 */
[----:B--2---:R-:W2:Y:S01]  /*0170*/  LDC R13, c[0x0][0x3d0] ;  /* 0x0000f400ff0d7b82 */ /* 0x004ea20000000800 */
[----:B0-----:R-:W3:Y:S07]  /*0180*/  @P0 LDG.E.64 R4, desc[UR36][R4.64] ;  /* 0x0000002404040981 */ /* 0x001eee000c1e1b00 */
[----:B------:R-:W2:Y:S01]  /*0190*/  @P0 LDC R3, c[0x0][0x3d8] ;  /* 0x0000f600ff030b82 */ /* 0x000ea20000000800 */
[----:B-1----:R-:W2:Y:S07]  /*01a0*/  @P0 LDG.E.64 R6, desc[UR36][R6.64] ;  /* 0x0000002406060981 */ /* 0x002eae000c1e1b00 */
[----:B------:R-:W0:Y:S01]  /*01b0*/  LDC R14, c[0x0][0x3d4] ;  /* 0x0000f500ff0e7b82 */ /* 0x000e220000000800 */
[----:B------:R-:W-:Y:S01]  /*01c0*/  IMAD R11, R30, -0x326172a9, RZ ;  /* 0xcd9e8d571e0b7824 */ /* 0x000fe200078e02ff */
[----:B------:R-:W-:Y:S01]  /*01d0*/  BSSY B0, `(.L_x_1054) ;  /* 0x00000a8000007945 */ /* 0x000fe20003800000 */
[----:B------:R-:W-:Y:S01]  /*01e0*/  HFMA2.MMA R38, -RZ, RZ, 0, 0 ;  /* 0x00000000ff267435 */ /* 0x000fe200000001ff */
[----:B------:R-:W-:Y:S01]  /*01f0*/  IMAD.MOV.U32 R28, RZ, RZ, RZ ;  /* 0x000000ffff1c7224 */ /* 0x000fe200078e00ff */
[----:B------:R-:W-:Y:S01]  /*0200*/  CS2R R26, SRZ ;  /* 0x00000000001a7805 */ /* 0x000fe2000001ff00 */
[----:B------:R-:W-:Y:S01]  /*0210*/  IMAD.MOV.U32 R36, RZ, RZ, RZ ;  /* 0x000000ffff247224 */ /* 0x000fe200078e00ff */
[----:B--2---:R-:W-:-:S05]  /*0220*/  @P0 IADD3 R13, P1, R6, R3, RZ ;  /* 0x00000003060d0210 */ /* 0x004fca0007f3e0ff */
[----:B0-----:R-:W-:-:S05]  /*0230*/  @P0 IMAD.X R14, RZ, RZ, R7, P1 ;  /* 0x000000ffff0e0224 */ /* 0x001fca00008e0607 */
[----:B------:R-:W-:Y:S01]  /*0240*/  SHF.R.U64 R9, R13, 0x2, R14 ;  /* 0x000000020d097819 */ /* 0x000fe2000000120e */
[----:B------:R-:W-:-:S03]  /*0250*/  IMAD.HI.U32 R3, R30, -0x326172a9, RZ ;  /* 0xcd9e8d571e037827 */ /* 0x000fc600078e00ff */
[----:B------:R-:W-:Y:S02]  /*0260*/  IADD3 R10, R9, 0x1, RZ ;  /* 0x00000001090a7810 */ /* 0x000fe40007ffe0ff */
[----:B------:R-:W-:Y:S02]  /*0270*/  SHF.R.U32.HI R14, RZ, 0x2, R14 ;  /* 0x00000002ff0e7819 */ /* 0x000fe4000001160e */
[----:B------:R-:W-:Y:S02]  /*0280*/  ISETP.NE.AND P0, PT, R10, RZ, PT ;  /* 0x000000ff0a00720c */ /* 0x000fe40003f05270 */
[----:B---3--:R-:W-:Y:S01]  /*0290*/  LOP3.LUT R8, R3, R14, R4, 0x96, !PT ;  /* 0x0000000e03087212 */ /* 0x008fe200078e9604 */
[----:B------:R-:W-:Y:S01]  /*02a0*/  IMAD.WIDE.U32 R6, R9, -0x2daee0ad, RZ ;  /* 0xd2511f5309067825 */ /* 0x000fe200078e00ff */
[----:B------:R-:W-:-:S03]  /*02b0*/  IADD3 R12, R14, 0x1, RZ ;  /* 0x000000010e0c7810 */ /* 0x000fc60007ffe0ff */
[----:B------:R-:W-:Y:S02]  /*02c0*/  VIADD R17, R5, 0xbb67ae85 ;  /* 0xbb67ae8505117836 */ /* 0x000fe40000000000 */
[----:B------:R-:W-:-:S04]  /*02d0*/  IMAD.WIDE.U32 R8, R8, -0x2daee0ad, RZ ;  /* 0xd2511f5308087825 */ /* 0x000fc800078e00ff */
[----:B------:R-:W-:Y:S01]  /*02e0*/  IMAD.HI.U32 R15, R10, -0x2daee0ad, RZ ;  /* 0xd2511f530a0f7827 */ /* 0x000fe200078e00ff */
[----:B------:R-:W-:-:S03]  /*02f0*/  LOP3.LUT R10, R9, R6, R17, 0x96, !PT ;  /* 0x00000006090a7212 */ /* 0x000fc600078e9611 */
[C---:B------:R-:W-:Y:S02]  /*0300*/  VIADD R0, R4.reuse, 0x9e3779b9 ;  /* 0x9e3779b904007836 */ /* 0x040fe40000000000 */
[----:B------:R-:W-:Y:S01]  /*0310*/  @P0 IMAD.MOV R12, RZ, RZ, R14 ;  /* 0x000000ffff0c0224 */ /* 0x000fe200078e020e */
[-C--:B------:R-:W-:Y:S02]  /*0320*/  LOP3.LUT R14, R7, R5.reuse, RZ, 0x3c, !PT ;  /* 0x00000005070e7212 */ /* 0x080fe400078e3cff */
[----:B------:R-:W-:Y:S01]  /*0330*/  LOP3.LUT R20, R15, R5, RZ, 0x3c, !PT ;  /* 0x000000050f147212 */ /* 0x000fe200078e3cff */
[----:B------:R-:W-:Y:S01]  /*0340*/  VIADD R9, R4, 0x3c6ef372 ;  /* 0x3c6ef37204097836 */ /* 0x000fe20000000000 */
[----:B------:R-:W-:Y:S01]  /*0350*/  LOP3.LUT R23, R0, R11, RZ, 0x3c, !PT ;  /* 0x0000000b00177212 */ /* 0x000fe200078e3cff */
[----:B------:R-:W-:Y:S01]  /*0360*/  IMAD.WIDE.U32 R14, R14, -0x326172a9, RZ ;  /* 0xcd9e8d570e0e7825 */ /* 0x000fe200078e00ff */
[----:B------:R-:W-:-:S03]  /*0370*/  LOP3.LUT R12, R12, R3, R4, 0x96, !PT ;  /* 0x000000030c0c7212 */ /* 0x000fc600078e9604 */
[----:B------:R-:W-:Y:S01]  /*0380*/  IMAD.WIDE.U32 R10, R10, -0x326172a9, RZ ;  /* 0xcd9e8d570a0a7825 */ /* 0x000fe200078e00ff */
[----:B------:R-:W-:-:S03]  /*0390*/  IADD3 R7, R6, -0x2daee0ad, RZ ;  /* 0xd2511f5306077810 */ /* 0x000fc60007ffe0ff */
[----:B------:R-:W-:Y:S01]  /*03a0*/  IMAD.WIDE.U32 R20, R20, -0x326172a9, RZ ;  /* 0xcd9e8d5714147825 */ /* 0x000fe200078e00ff */
[----:B------:R-:W-:Y:S02]  /*03b0*/  LOP3.LUT R22, R23, R15, RZ, 0x3c, !PT ;  /* 0x0000000f17167212 */ /* 0x000fe400078e3cff */
[----:B------:R-:W-:Y:S01]  /*03c0*/  LOP3.LUT R6, R11, R14, R9, 0x96, !PT ;  /* 0x0000000e0b067212 */ /* 0x000fe200078e9609 */
[----:B------:R-:W-:Y:S01]  /*03d0*/  IMAD.WIDE.U32 R18, R12, -0x2daee0ad, RZ ;  /* 0xd2511f530c127825 */ /* 0x000fe200078e00ff */
[----:B------:R-:W-:-:S03]  /*03e0*/  LOP3.LUT R14, R23, R21, RZ, 0x3c, !PT ;  /* 0x00000015170e7212 */ /* 0x000fc600078e3cff */
[----:B------:R-:W-:Y:S01]  /*03f0*/  VIADD R11, R5, 0x76cf5d0a ;  /* 0x76cf5d0a050b7836 */ /* 0x000fe20000000000 */
[----:B------:R-:W-:Y:S01]  /*0400*/  LOP3.LUT R17, R19, R7, R17, 0x96, !PT ;  /* 0x0000000713117212 */ /* 0x000fe200078e9611 */
[----:B------:R-:W-:-:S04]  /*0410*/  IMAD.WIDE.U32 R22, R22, -0x2daee0ad, RZ ;  /* 0xd2511f5316167825 */ /* 0x000fc800078e00ff */
[----:B------:R-:W-:Y:S01]  /*0420*/  IMAD.WIDE.U32 R14, R14, -0x2daee0ad, RZ ;  /* 0xd2511f530e0e7825 */ /* 0x000fe200078e00ff */
[----:B------:R-:W-:-:S03]  /*0430*/  LOP3.LUT R23, R23, R8, R11, 0x96, !PT ;  /* 0x0000000817177212 */ /* 0x000fc600078e960b */
[----:B------:R-:W-:Y:S02]  /*0440*/  VIADD R3, R5, 0x32370b8f ;  /* 0x32370b8f05037836 */ /* 0x000fe40000000000 */
[----:B------:R-:W-:Y:S01]  /*0450*/  IMAD.WIDE.U32 R6, R6, -0x2daee0ad, RZ ;  /* 0xd2511f5306067825 */ /* 0x000fe200078e00ff */
[----:B------:R-:W-:-:S03]  /*0460*/  LOP3.LUT R18, R15, R18, R11, 0x96, !PT ;  /* 0x000000120f127212 */ /* 0x000fc600078e960b */
[----:B------:R-:W-:Y:S01]  /*0470*/  IMAD.WIDE.U32 R16, R17, -0x326172a9, RZ ;  /* 0xcd9e8d5711107825 */ /* 0x000fe200078e00ff */
[----:B------:R-:W-:Y:S02]  /*0480*/  LOP3.LUT R8, R7, R22, R3, 0x96, !PT ;  /* 0x0000001607087212 */ /* 0x000fe400078e9603 */
[----:B------:R-:W-:Y:S01]  /*0490*/  IADD3 R11, R4, -0x255992d5, RZ ;  /* 0xdaa66d2b040b7810 */ /* 0x000fe20007ffe0ff */
[----:B------:R-:W-:Y:S01]  /*04a0*/  IMAD.WIDE.U32 R22, R23, -0x326172a9, RZ ;  /* 0xcd9e8d5717167825 */ /* 0x000fe200078e00ff */
[----:B------:R-:W-:-:S03]  /*04b0*/  LOP3.LUT R20, R17, R20, R9, 0x96, !PT ;  /* 0x0000001411147212 */ /* 0x000fc600078e9609 */
[----:B------:R-:W-:Y:S01]  /*04c0*/  IMAD.WIDE.U32 R18, R18, -0x326172a9, RZ ;  /* 0xcd9e8d5712127825 */ /* 0x000fe200078e00ff */
[----:B------:R-:W-:-:S03]  /*04d0*/  LOP3.LUT R23, R23, R10, R11, 0x96, !PT ;  /* 0x0000000a17177212 */ /* 0x000fc600078e960b */
[----:B------:R-:W-:Y:S02]  /*04e0*/  VIADD R7, R4, 0x78dde6e4 ;  /* 0x78dde6e404077836 */ /* 0x000fe40000000000 */
        /* <DEDUP_REMOVED lines=24> */
[----:B------:R-:W-:Y:S01]  /*0670*/  IADD3 R7, R5, 0x646e171e, RZ ;  /* 0x646e171e05077810 */ /* 0x000fe20007ffe0ff */
        /* <DEDUP_REMOVED lines=9> */
[C---:B------:R-:W-:Y:S01]  /*0710*/  VIADD R9, R4.reuse, 0x5384540f ;  /* 0x5384540f04097836 */ /* 0x040fe20000000000 */
        /* <DEDUP_REMOVED lines=9> */
[----:B------:R-:W-:Y:S01]  /*07b0*/  IMAD.WIDE.U32 R16, R17, -0x2daee0ad, RZ ;  /* 0xd2511f5311107825 */ /* 0x000fe200078e00ff */
[----:B----4-:R-:W-:-:S03]  /*07c0*/  LOP3.LUT R24, R23, R8, R3, 0x96, !PT ;  /* 0x0000000817187212 */ /* 0x010fc600078e9603 */
[----:B------:R-:W-:Y:S02]  /*07d0*/  VIADD R3, R5, 0xdb3d7428 ;  /* 0xdb3d742805037836 */ /* 0x000fe40000000000 */
[----:B------:R-:W-:-:S04]  /*07e0*/  IMAD.WIDE.U32 R18, R19, -0x2daee0ad, RZ ;  /* 0xd2511f5313127825 */ /* 0x000fc800078e00ff */
[----:B------:R-:W-:Y:S02]  /*07f0*/  VIADD R15, R5, 0x96a522ad ;  /* 0x96a522ad050f7836 */ /* 0x000fe40000000000 */
[----:B------:R-:W-:Y:S01]  /*0800*/  IMAD.WIDE.U32 R8, R9, -0x2daee0ad, RZ ;  /* 0xd2511f5309087825 */ /* 0x000fe200078e00ff */
[--C-:B------:R-:W-:Y:S02]  /*0810*/  LOP3.LUT R6, R17, R14, R3.reuse, 0x96, !PT ;  /* 0x0000000e11067212 */ /* 0x100fe400078e9603 */
[----:B------:R-:W-:Y:S02]  /*0820*/  LOP3.LUT R5, R19, R22, R3, 0x96, !PT ;  /* 0x0000001613057212 */ /* 0x000fe400078e9603 */
[----:B------:R-:W-:Y:S02]  /*0830*/  LOP3.LUT R3, R9, R16, R15, 0x96, !PT ;  /* 0x0000001009037212 */ /* 0x000fe400078e960f */
[----:B------:R-:W0:Y:S01]  /*0840*/  LDC.64 R16, c[0x0][0x2e8] ;  /* 0x0000ba00ff107b82 */ /* 0x000e220000000a00 */
[----:B------:R-:W-:Y:S01]  /*0850*/  IADD3 R0, -R2, UR47, RZ ;  /* 0x0000002f02007c10 */ /* 0x000fe2000fffe1ff */
[----:B------:R-:W-:-:S03]  /*0860*/  IMAD.WIDE.U32 R24, R24, -0x326172a9, RZ ;  /* 0xcd9e8d5718187825 */ /* 0x000fc600078e00ff */
[----:B------:R-:W-:Y:S02]  /*0870*/  ISETP.GE.AND P3, PT, R0, 0x1, PT ;  /* 0x000000010000780c */ /* 0x000fe40003f66270 */
[----:B------:R-:W-:Y:S01]  /*0880*/  LOP3.LUT R20, R25, R20, R7, 0x96, !PT ;  /* 0x0000001419147212 */ /* 0x000fe200078e9607 */
[----:B------:R-:W-:Y:S01]  /*0890*/  IMAD.WIDE.U32 R6, R6, -0x326172a9, RZ ;  /* 0xcd9e8d5706067825 */ /* 0x000fe200078e00ff */
[----:B------:R-:W-:Y:S02]  /*08a0*/  IADD3 R11, R4, -0x700cb87f, RZ ;  /* 0x8ff34781040b7810 */ /* 0x000fe40007ffe0ff */
[----:B------:R-:W-:Y:S01]  /*08b0*/  VIMNMX R0, R0, 0x4, PT ;  /* 0x0000000400007848 */ /* 0x000fe20003fe0100 */
[----:B------:R-:W-:-:S04]  /*08c0*/  IMAD.WIDE.U32 R4, R5, -0x326172a9, RZ ;  /* 0xcd9e8d5705047825 */ /* 0x000fc800078e00ff */
[----:B------:R-:W-:Y:S01]  /*08d0*/  IMAD.HI.U32 R12, R20, -0x2daee0ad, RZ ;  /* 0xd2511f53140c7827 */ /* 0x000fe200078e00ff */
[--C-:B------:R-:W-:Y:S02]  /*08e0*/  LOP3.LUT R10, R7, R10, R11.reuse, 0x96, !PT ;  /* 0x0000000a070a7212 */ /* 0x100fe400078e960b */
[----:B------:R-:W-:Y:S01]  /*08f0*/  LOP3.LUT R11, R5, R24, R11, 0x96, !PT ;  /* 0x00000018050b7212 */ /* 0x000fe200078e960b */
[----:B------:R-:W-:Y:S01]  /*0900*/  IMAD.MOV.U32 R23, RZ, RZ, RZ ;  /* 0x000000ffff177224 */ /* 0x000fe200078e00ff */
[----:B------:R-:W-:Y:S01]  /*0910*/  LOP3.LUT R12, R12, R18, R15, 0x96, !PT ;  /* 0x000000120c0c7212 */ /* 0x000fe200078e960f */
[----:B------:R-:W-:Y:S01]  /*0920*/  IMAD.MOV.U32 R21, RZ, RZ, RZ ;  /* 0x000000ffff157224 */ /* 0x000fe200078e00ff */
[C---:B------:R-:W-:Y:S02]  /*0930*/  ISETP.GE.AND P2, PT, R0.reuse, 0x2, PT ;  /* 0x000000020000780c */ /* 0x040fe40003f46270 */
[C---:B------:R-:W-:Y:S02]  /*0940*/  ISETP.GE.AND P0, PT, R0.reuse, 0x3, PT ;  /* 0x000000030000780c */ /* 0x040fe40003f06270 */
[----:B------:R-:W-:-:S02]  /*0950*/  ISETP.GE.AND P1, PT, R0, 0x4, PT ;  /* 0x000000040000780c */ /* 0x000fc40003f26270 */
[----:B------:R-:W-:Y:S02]  /*0960*/  LOP3.LUT R13, R13, 0x3, RZ, 0xc0, !PT ;  /* 0x000000030d0d7812 */ /* 0x000fe400078ec0ff */
[----:B------:R-:W-:Y:S01]  /*0970*/  MOV R25, RZ ;  /* 0x000000ff00197202 */ /* 0x000fe20000000f00 */
[----:B------:R-:W-:Y:S08]  /*0980*/  @!P3 BRA `(.L_x_1055) ;  /* 0x0000000000b0b947 */ /* 0x000ff00003800000 */
[----:B------:R-:W1:Y:S08]  /*0990*/  I2F.U32.RP R20, UR41 ;  /* 0x0000002900147d06 */ /* 0x000e700008209000 */
[----:B------:R-:W2:Y:S08]  /*09a0*/  I2F.U32.RP R22, UR44 ;  /* 0x0000002c00167d06 */ /* 0x000eb00008209000 */
[----:B-1----:R-:W1:Y:S08]  /*09b0*/  MUFU.RCP R20, R20 ;  /* 0x0000001400147308 */ /* 0x002e700000001000 */
[----:B--2---:R-:W2:Y:S01]  /*09c0*/  MUFU.RCP R22, R22 ;  /* 0x0000001600167308 */ /* 0x004ea20000001000 */
[----:B-1----:R-:W-:-:S07]  /*09d0*/  VIADD R14, R20, 0xffffffe ;  /* 0x0ffffffe140e7836 */ /* 0x002fce0000000000 */
[----:B------:R1:W3:Y:S01]  /*09e0*/  F2I.FTZ.U32.TRUNC.NTZ R15, R14 ;  /* 0x0000000e000f7305 */ /* 0x0002e2000021f000 */
[----:B--2---:R-:W-:-:S07]  /*09f0*/  VIADD R18, R22, 0xffffffe ;  /* 0x0ffffffe16127836 */ /* 0x004fce0000000000 */
[----:B------:R2:W4:Y:S01]  /*0a00*/  F2I.FTZ.U32.TRUNC.NTZ R19, R18 ;  /* 0x0000001200137305 */ /* 0x000522000021f000 */
[----:B-1----:R-:W-:Y:S01]  /*0a10*/  IMAD.MOV.U32 R14, RZ, RZ, RZ ;  /* 0x000000ffff0e7224 */ /* 0x002fe200078e00ff */
[----:B---3--:R-:W-:Y:S02]  /*0a20*/  IADD3 R25, RZ, -R15, RZ ;  /* 0x8000000fff197210 */ /* 0x008fe40007ffe0ff */
[----:B--2---:R-:W-:-:S03]  /*0a30*/  MOV R18, RZ ;  /* 0x000000ff00127202 */ /* 0x004fc60000000f00 */
[----:B------:R-:W-:Y:S02]  /*0a40*/  IMAD R25, R25, UR41, RZ ;  /* 0x0000002919197c24 */ /* 0x000fe4000f8e02ff */
[----:B----4-:R-:W-:Y:S02]  /*0a50*/  IMAD.MOV R20, RZ, RZ, -R19 ;  /* 0x000000ffff147224 */ /* 0x010fe400078e0a13 */
[----:B------:R-:W-:-:S04]  /*0a60*/  IMAD.HI.U32 R15, R15, R25, R14 ;  /* 0x000000190f0f7227 */ /* 0x000fc800078e000e */
[----:B------:R-:W-:Y:S02]  /*0a70*/  IMAD R25, R20, UR44, RZ ;  /* 0x0000002c14197c24 */ /* 0x000fe4000f8e02ff */
[----:B------:R-:W-:-:S04]  /*0a80*/  IMAD.HI.U32 R26, R15, R2, RZ ;  /* 0x000000020f1a7227 */ /* 0x000fc800078e00ff */
[----:B------:R-:W-:Y:S02]  /*0a90*/  IMAD.MOV R15, RZ, RZ, -R26 ;  /* 0x000000ffff0f7224 */ /* 0x000fe400078e0a1a */
[----:B------:R-:W-:-:S04]  /*0aa0*/  IMAD.HI.U32 R19, R19, R25, R18 ;  /* 0x0000001913137227 */ /* 0x000fc800078e0012 */
[----:B------:R-:W-:Y:S02]  /*0ab0*/  IMAD R14, R15, UR41, R2 ;  /* 0x000000290f0e7c24 */ /* 0x000fe4000f8e0202 */
[----:B------:R-:W-:-:S03]  /*0ac0*/  IMAD.HI.U32 R19, R19, R2, RZ ;  /* 0x0000000213137227 */ /* 0x000fc600078e00ff */
[----:B------:R-:W-:Y:S01]  /*0ad0*/  ISETP.GE.U32.AND P5, PT, R14, UR41, PT ;  /* 0x000000290e007c0c */ /* 0x000fe2000bfa6070 */
[----:B------:R-:W-:-:S04]  /*0ae0*/  IMAD.MOV R15, RZ, RZ, -R19 ;  /* 0x000000ffff0f7224 */ /* 0x000fc800078e0a13 */
[----:B------:R-:W-:-:S05]  /*0af0*/  IMAD R15, R15, UR44, R2 ;  /* 0x0000002c0f0f7c24 */ /* 0x000fca000f8e0202 */
[----:B------:R-:W-:-:S03]  /*0b00*/  ISETP.GE.U32.AND P3, PT, R15, UR44, PT ;  /* 0x0000002c0f007c0c */ /* 0x000fc6000bf66070 */
[----:B------:R-:W-:Y:S01]  /*0b10*/  @P5 IADD3 R14, R14, -UR41, RZ ;  /* 0x800000290e0e5c10 */ /* 0x000fe2000fffe0ff */
[----:B------:R-:W-:Y:S01]  /*0b20*/  @P5 VIADD R26, R26, 0x1 ;  /* 0x000000011a1a5836 */ /* 0x000fe20000000000 */
[----:B------:R-:W-:Y:S02]  /*0b30*/  ISETP.NE.U32.AND P5, PT, RZ, UR41, PT ;  /* 0x00000029ff007c0c */ /* 0x000fe4000bfa5070 */
[----:B------:R-:W-:-:S06]  /*0b40*/  ISETP.GE.U32.AND P4, PT, R14, UR41, PT ;  /* 0x000000290e007c0c */ /* 0x000fcc000bf86070 */
[----:B------:R-:W-:Y:S02]  /*0b50*/  @P3 VIADD R15, R15, -UR44 ;  /* 0x8000002c0f0f3c36 */ /* 0x000fe40008000000 */
[----:B------:R-:W-:-:S03]  /*0b60*/  @P3 VIADD R19, R19, 0x1 ;  /* 0x0000000113133836 */ /* 0x000fc60000000000 */
[----:B------:R-:W-:Y:S02]  /*0b70*/  ISETP.GE.U32.AND P6, PT, R15, UR44, PT ;  /* 0x0000002c0f007c0c */ /* 0x000fe4000bfc6070 */
[----:B------:R-:W-:Y:S02]  /*0b80*/  @P4 IADD3 R26, R26, 0x1, RZ ;  /* 0x000000011a1a4810 */ /* 0x000fe40007ffe0ff */
[----:B------:R-:W-:Y:S02]  /*0b90*/  ISETP.NE.U32.AND P4, PT, RZ, UR44, PT ;  /* 0x0000002cff007c0c */ /* 0x000fe4000bf85070 */
[----:B------:R-:W-:-:S04]  /*0ba0*/  @!P5 LOP3.LUT R26, RZ, UR41, RZ, 0x33, !PT ;  /* 0x00000029ff1adc12 */ /* 0x000fc8000f8e33ff */
[----:B------:R-:W-:-:S03]  /*0bb0*/  IADD3 R15, -R26, RZ, RZ ;  /* 0x000000ff1a0f7210 */ /* 0x000fc60007ffe1ff */
[----:B------:R-:W-:Y:S02]  /*0bc0*/  @P6 VIADD R19, R19, 0x1 ;  /* 0x0000000113136836 */ /* 0x000fe40000000000 */
[----:B------:R-:W-:Y:S02]  /*0bd0*/  IMAD R14, R15, UR41, R2 ;  /* 0x000000290f0e7c24 */ /* 0x000fe4000f8e0202 */
[----:B------:R-:W-:Y:S02]  /*0be0*/  @!P4 LOP3.LUT R19, RZ, UR44, RZ, 0x33, !PT ;  /* 0x0000002cff13cc12 */ /* 0x000fe4000f8e33ff */
[----:B------:R-:W-:-:S03]  /*0bf0*/  IMAD R15, R14, UR42, RZ ;  /* 0x0000002a0e0f7c24 */ /* 0x000fc6000f8e02ff */
[----:B------:R-:W-:Y:S02]  /*0c00*/  IMAD.MOV R25, RZ, RZ, -R19 ;  /* 0x000000ffff197224 */ /* 0x000fe400078e0a13 */
[----:B------:R-:W-:Y:S02]  /*0c10*/  IMAD R26, R26, UR43, R15 ;  /* 0x0000002b1a1a7c24 */ /* 0x000fe4000f8e020f */
[----:B------:R-:W-:-:S04]  /*0c20*/  IMAD R18, R25, UR44, R2 ;  /* 0x0000002c19127c24 */ /* 0x000fc8000f8e0202 */
[----:B------:R-:W-:-:S04]  /*0c30*/  IMAD R18, R18, UR45, RZ ;  /* 0x0000002d12127c24 */ /* 0x000fc8000f8e02ff */
[----:B------:R-:W-:-:S07]  /*0c40*/  IMAD R25, R19, UR46, R18 ;  /* 0x0000002e13197c24 */ /* 0x000fce000f8e0212 */
.L_x_1055:
[----:B------:R-:W-:Y:S05]  /*0c50*/  BSYNC B0 ;  /* 0x0000000000007941 */ /* 0x000fea0003800000 */
.L_x_1054:
[----:B------:R-:W-:Y:S04]  /*0c60*/  BSSY B0, `(.L_x_1056) ;  /* 0x000002f000007945 */ /* 0x000fe80003800000 */
[----:B------:R-:W-:Y:S05]  /*0c70*/  @!P2 BRA `(.L_x_1057) ;  /* 0x0000000000b4a947 */ /* 0x000fea0003800000 */
[----:B------:R-:W1:Y:S01]  /*0c80*/  I2F.U32.RP R20, UR41 ;  /* 0x0000002900147d06 */ /* 0x000e620008209000 */
[----:B------:R-:W-:-:S07]  /*0c90*/  ISETP.NE.U32.AND P2, PT, RZ, UR41, PT ;  /* 0x00000029ff007c0c */ /* 0x000fce000bf45070 */
[----:B------:R-:W2:Y:S08]  /*0ca0*/  I2F.U32.RP R22, UR44 ;  /* 0x0000002c00167d06 */ /* 0x000eb00008209000 */
[----:B-1----:R-:W1:Y:S08]  /*0cb0*/  MUFU.RCP R20, R20 ;  /* 0x0000001400147308 */ /* 0x002e700000001000 */
[----:B--2---:R-:W2:Y:S01]  /*0cc0*/  MUFU.RCP R22, R22 ;  /* 0x0000001600167308 */ /* 0x004ea20000001000 */
[----:B-1----:R-:W-:Y:S01]  /*0cd0*/  VIADD R14, R20, 0xffffffe ;  /* 0x0ffffffe140e7836 */ /* 0x002fe20000000000 */
[----:B------:R-:W-:-:S06]  /*0ce0*/  IADD3 R20, R2, 0x1, RZ ;  /* 0x0000000102147810 */ /* 0x000fcc0007ffe0ff */
[----:B------:R1:W3:Y:S01]  /*0cf0*/  F2I.FTZ.U32.TRUNC.NTZ R15, R14 ;  /* 0x0000000e000f7305 */ /* 0x0002e2000021f000 */
[----:B--2---:R-:W-:-:S07]  /*0d00*/  IADD3 R18, R22, 0xffffffe, RZ ;  /* 0x0ffffffe16127810 */ /* 0x004fce0007ffe0ff */
[----:B------:R2:W4:Y:S01]  /*0d10*/  F2I.FTZ.U32.TRUNC.NTZ R19, R18 ;  /* 0x0000001200137305 */ /* 0x000522000021f000 */
[----:B-1----:R-:W-:Y:S02]  /*0d20*/  IMAD.MOV.U32 R14, RZ, RZ, RZ ;  /* 0x000000ffff0e7224 */ /* 0x002fe400078e00ff */
[----:B---3--:R-:W-:Y:S02]  /*0d30*/  IMAD.MOV R23, RZ, RZ, -R15 ;  /* 0x000000ffff177224 */ /* 0x008fe400078e0a0f */
[----:B--2---:R-:W-:Y:S02]  /*0d40*/  IMAD.MOV.U32 R18, RZ, RZ, RZ ;  /* 0x000000ffff127224 */ /* 0x004fe400078e00ff */
[----:B------:R-:W-:Y:S02]  /*0d50*/  IMAD R23, R23, UR41, RZ ;  /* 0x0000002917177c24 */ /* 0x000fe4000f8e02ff */
[----:B----4-:R-:W-:Y:S02]  /*0d60*/  IMAD.MOV R29, RZ, RZ, -R19 ;  /* 0x000000ffff1d7224 */ /* 0x010fe400078e0a13 */
[----:B------:R-:W-:-:S04]  /*0d70*/  IMAD.HI.U32 R23, R15, R23, R14 ;  /* 0x000000170f177227 */ /* 0x000fc800078e000e */
[----:B------:R-:W-:Y:S02]  /*0d80*/  IMAD R29, R29, UR44, RZ ;  /* 0x0000002c1d1d7c24 */ /* 0x000fe4000f8e02ff */
[----:B------:R-:W-:-:S04]  /*0d90*/  IMAD.HI.U32 R28, R23, R20, RZ ;  /* 0x00000014171c7227 */ /* 0x000fc800078e00ff */
[----:B------:R-:W-:Y:S01]  /*0da0*/  IMAD.HI.U32 R29, R19, R29, R18 ;  /* 0x0000001d131d7227 */ /* 0x000fe200078e0012 */
[----:B------:R-:W-:-:S05]  /*0db0*/  IADD3 R15, -R28, RZ, RZ ;  /* 0x000000ff1c0f7210 */ /* 0x000fca0007ffe1ff */
[----:B------:R-:W-:-:S04]  /*0dc0*/  IMAD.HI.U32 R23, R29, R20, RZ ;  /* 0x000000141d177227 */ /* 0x000fc800078e00ff */
[----:B------:R-:W-:Y:S02]  /*0dd0*/  IMAD.MOV R19, RZ, RZ, -R23 ;  /* 0x000000ffff137224 */ /* 0x000fe400078e0a17 */
[--C-:B------:R-:W-:Y:S02]  /*0de0*/  IMAD R14, R15, UR41, R20.reuse ;  /* 0x000000290f0e7c24 */ /* 0x100fe4000f8e0214 */
[----:B------:R-:W-:-:S03]  /*0df0*/  IMAD R15, R19, UR44, R20 ;  /* 0x0000002c130f7c24 */ /* 0x000fc6000f8e0214 */
[----:B------:R-:W-:Y:S02]  /*0e00*/  ISETP.GE.U32.AND P6, PT, R14, UR41, PT ;  /* 0x000000290e007c0c */ /* 0x000fe4000bfc6070 */
[----:B------:R-:W-:-:S11]  /*0e10*/  ISETP.GE.U32.AND P5, PT, R15, UR44, PT ;  /* 0x0000002c0f007c0c */ /* 0x000fd6000bfa6070 */
[----:B------:R-:W-:Y:S02]  /*0e20*/  @P6 VIADD R14, R14, -UR41 ;  /* 0x800000290e0e6c36 */ /* 0x000fe40008000000 */
[----:B------:R-:W-:Y:S01]  /*0e30*/  @P5 IADD3 R15, R15, -UR44, RZ ;  /* 0x8000002c0f0f5c10 */ /* 0x000fe2000fffe0ff */
[----:B------:R-:W-:Y:S01]  /*0e40*/  @P6 VIADD R28, R28, 0x1 ;  /* 0x000000011c1c6836 */ /* 0x000fe20000000000 */
[----:B------:R-:W-:Y:S02]  /*0e50*/  ISETP.NE.U32.AND P6, PT, RZ, UR44, PT ;  /* 0x0000002cff007c0c */ /* 0x000fe4000bfc5070 */
[----:B------:R-:W-:Y:S02]  /*0e60*/  ISETP.GE.U32.AND P4, PT, R14, UR41, PT ;  /* 0x000000290e007c0c */ /* 0x000fe4000bf86070 */
[----:B------:R-:W-:Y:S02]  /*0e70*/  ISETP.GE.U32.AND P3, PT, R15, UR44, PT ;  /* 0x0000002c0f007c0c */ /* 0x000fe4000bf66070 */
[----:B------:R-:W-:-:S09]  /*0e80*/  @P5 IADD3 R23, R23, 0x1, RZ ;  /* 0x0000000117175810 */ /* 0x000fd20007ffe0ff */
[----:B------:R-:W-:Y:S01]  /*0e90*/  @P4 VIADD R28, R28, 0x1 ;  /* 0x000000011c1c4836 */ /* 0x000fe20000000000 */
[----:B------:R-:W-:Y:S02]  /*0ea0*/  @!P2 LOP3.LUT R28, RZ, UR41, RZ, 0x33, !PT ;  /* 0x00000029ff1cac12 */ /* 0x000fe4000f8e33ff */
[----:B------:R-:W-:Y:S02]  /*0eb0*/  @P3 IADD3 R23, R23, 0x1, RZ ;  /* 0x0000000117173810 */ /* 0x000fe40007ffe0ff */
[----:B------:R-:W-:Y:S01]  /*0ec0*/  @!P6 LOP3.LUT R23, RZ, UR44, RZ, 0x33, !PT ;  /* 0x0000002cff17ec12 */ /* 0x000fe2000f8e33ff */
[----:B------:R-:W-:-:S03]  /*0ed0*/  IMAD.MOV R15, RZ, RZ, -R28 ;  /* 0x000000ffff0f7224 */ /* 0x000fc600078e0a1c */
[----:B------:R-:W-:Y:S01]  /*0ee0*/  IADD3 R19, -R23, RZ, RZ ;  /* 0x000000ff17137210 */ /* 0x000fe20007ffe1ff */
[----:B------:R-:W-:-:S04]  /*0ef0*/  IMAD R14, R15, UR41, R20 ;  /* 0x000000290f0e7c24 */ /* 0x000fc8000f8e0214 */
[----:B------:R-:W-:Y:S02]  /*0f00*/  IMAD R20, R19, UR44, R20 ;  /* 0x0000002c13147c24 */ /* 0x000fe4000f8e0214 */
[----:B------:R-:W-:Y:S02]  /*0f10*/  IMAD R15, R14, UR42, RZ ;  /* 0x0000002a0e0f7c24 */ /* 0x000fe4000f8e02ff */
[----:B------:R-:W-:Y:S02]  /*0f20*/  IMAD R20, R20, UR45, RZ ;  /* 0x0000002d14147c24 */ /* 0x000fe4000f8e02ff */
[----:B------:R-:W-:Y:S02]  /*0f30*/  IMAD R28, R28, UR43, R15 ;  /* 0x0000002b1c1c7c24 */ /* 0x000fe4000f8e020f */
[----:B------:R-:W-:-:S07]  /*0f40*/  IMAD R23, R23, UR46, R20 ;  /* 0x0000002e17177c24 */ /* 0x000fce000f8e0214 */
.L_x_1057:
[----:B------:R-:W-:Y:S05]  /*0f50*/  BSYNC B0 ;  /* 0x0000000000007941 */ /* 0x000fea0003800000 */
.L_x_1056:
[----:B------:R-:W-:Y:S04]  /*0f60*/  BSSY B0, `(.L_x_1058) ;  /* 0x000002f000007945 */ /* 0x000fe80003800000 */
[----:B------:R-:W-:Y:S05]  /*0f70*/  @!P0 BRA `(.L_x_1059) ;  /* 0x0000000000b48947 */ /* 0x000fea0003800000 */
[----:B------:R-:W1:Y:S01]  /*0f80*/  I2F.U32.RP R20, UR41 ;  /* 0x0000002900147d06 */ /* 0x000e620008209000 */
[----:B------:R-:W-:Y:S02]  /*0f90*/  ISETP.NE.U32.AND P5, PT, RZ, UR41, PT ;  /* 0x00000029ff007c0c */ /* 0x000fe4000bfa5070 */
[----:B------:R-:W-:-:S05]  /*0fa0*/  ISETP.NE.U32.AND P6, PT, RZ, UR44, PT ;  /* 0x0000002cff007c0c */ /* 0x000fca000bfc5070 */
[----:B------:R-:W2:Y:S08]  /*0fb0*/  I2F.U32.RP R22, UR44 ;  /* 0x0000002c00167d06 */ /* 0x000eb00008209000 */
[----:B-1----:R-:W1:Y:S08]  /*0fc0*/  MUFU.RCP R20, R20 ;  /* 0x0000001400147308 */ /* 0x002e700000001000 */
[----:B--2---:R-:W2:Y:S01]  /*0fd0*/  MUFU.RCP R22, R22 ;  /* 0x0000001600167308 */ /* 0x004ea20000001000 */
[----:B-1----:R-:W-:-:S02]  /*0fe0*/  VIADD R14, R20, 0xffffffe ;  /* 0x0ffffffe140e7836 */ /* 0x002fc40000000000 */
[----:B------:R-:W-:-:S05]  /*0ff0*/  VIADD R20, R2, 0x2 ;  /* 0x0000000202147836 */ /* 0x000fca0000000000 */
[----:B------:R1:W3:Y:S01]  /*1000*/  F2I.FTZ.U32.TRUNC.NTZ R15, R14 ;  /* 0x0000000e000f7305 */ /* 0x0002e2000021f000 */
[----:B--2---:R-:W-:-:S07]  /*1010*/  IADD3 R18, R22, 0xffffffe, RZ ;  /* 0x0ffffffe16127810 */ /* 0x004fce0007ffe0ff */
[----:B------:R2:W4:Y:S01]  /*1020*/  F2I.FTZ.U32.TRUNC.NTZ R19, R18 ;  /* 0x0000001200137305 */ /* 0x000522000021f000 */
[----:B-1----:R-:W-:Y:S01]  /*1030*/  HFMA2.MMA R14, -RZ, RZ, 0, 0 ;  /* 0x00000000ff0e7435 */ /* 0x002fe200000001ff */
[----:B---3--:R-:W-:Y:S02]  /*1040*/  IMAD.MOV R27, RZ, RZ, -R15 ;  /* 0x000000ffff1b7224 */ /* 0x008fe400078e0a0f */
[----:B--2---:R-:W-:Y:S02]  /*1050*/  IMAD.MOV.U32 R18, RZ, RZ, RZ ;  /* 0x000000ffff127224 */ /* 0x004fe400078e00ff */
[----:B------:R-:W-:Y:S01]  /*1060*/  IMAD R27, R27, UR41, RZ ;  /* 0x000000291b1b7c24 */ /* 0x000fe2000f8e02ff */
[----:B----4-:R-:W-:-:S04]  /*1070*/  IADD3 R29, RZ, -R19, RZ ;  /* 0x80000013ff1d7210 */ /* 0x010fc80007ffe0ff */
        /* <DEDUP_REMOVED lines=11> */
[----:B------:R-:W-:Y:S02]  /*1130*/  @P0 IADD3 R14, R14, -UR41, RZ ;  /* 0x800000290e0e0c10 */ /* 0x000fe4000fffe0ff */
[----:B------:R-:W-:Y:S01]  /*1140*/  @P3 VIADD R15, R15, -UR44 ;  /* 0x8000002c0f0f3c36 */ /* 0x000fe20008000000 */
[----:B------:R-:W-:Y:S01]  /*1150*/  @P0 IADD3 R36, R36, 0x1, RZ ;  /* 0x0000000124240810 */ /* 0x000fe20007ffe0ff */
[----:B------:R-:W-:Y:S01]  /*1160*/  @P3 VIADD R27, R27, 0x1 ;  /* 0x000000011b1b3836 */ /* 0x000fe20000000000 */
[----:B------:R-:W-:Y:S02]  /*1170*/  ISETP.GE.U32.AND P2, PT, R14, UR41, PT ;  /* 0x000000290e007c0c */ /* 0x000fe4000bf46070 */
[----:B------:R-:W-:-:S11]  /*1180*/  ISETP.GE.U32.AND P4, PT, R15, UR44, PT ;  /* 0x0000002c0f007c0c */ /* 0x000fd6000bf86070 */
[----:B------:R-:W-:Y:S02]  /*1190*/  @P2 IADD3 R36, R36, 0x1, RZ ;  /* 0x0000000124242810 */ /* 0x000fe40007ffe0ff */
[----:B------:R-:W-:Y:S01]  /*11a0*/  @P4 VIADD R27, R27, 0x1 ;  /* 0x000000011b1b4836 */ /* 0x000fe20000000000 */
[----:B------:R-:W-:Y:S02]  /*11b0*/  @!P5 LOP3.LUT R36, RZ, UR41, RZ, 0x33, !PT ;  /* 0x00000029ff24dc12 */ /* 0x000fe4000f8e33ff */
[----:B------:R-:W-:Y:S02]  /*11c0*/  @!P6 LOP3.LUT R27, RZ, UR44, RZ, 0x33, !PT ;  /* 0x0000002cff1bec12 */ /* 0x000fe4000f8e33ff */
[----:B------:R-:W-:-:S03]  /*11d0*/  IADD3 R15, -R36, RZ, RZ ;  /* 0x000000ff240f7210 */ /* 0x000fc60007ffe1ff */
[----:B------:R-:W-:Y:S02]  /*11e0*/  IMAD.MOV R19, RZ, RZ, -R27 ;  /* 0x000000ffff137224 */ /* 0x000fe400078e0a1b */
[--C-:B------:R-:W-:Y:S02]  /*11f0*/  IMAD R14, R15, UR41, R20.reuse ;  /* 0x000000290f0e7c24 */ /* 0x100fe4000f8e0214 */
[----:B------:R-:W-:Y:S02]  /*1200*/  IMAD R20, R19, UR44, R20 ;  /* 0x0000002c13147c24 */ /* 0x000fe4000f8e0214 */
[----:B------:R-:W-:Y:S02]  /*1210*/  IMAD R15, R14, UR42, RZ ;  /* 0x0000002a0e0f7c24 */ /* 0x000fe4000f8e02ff */
[----:B------:R-:W-:Y:S02]  /*1220*/  IMAD R20, R20, UR45, RZ ;  /* 0x0000002d14147c24 */ /* 0x000fe4000f8e02ff */
[----:B------:R-:W-:-:S02]  /*1230*/  IMAD R36, R36, UR43, R15 ;  /* 0x0000002b24247c24 */ /* 0x000fc4000f8e020f */
[----:B------:R-:W-:-:S07]  /*1240*/  IMAD R27, R27, UR46, R20 ;  /* 0x0000002e1b1b7c24 */ /* 0x000fce000f8e0214 */
.L_x_1059:
[----:B------:R-:W-:Y:S05]  /*1250*/  BSYNC B0 ;  /* 0x0000000000007941 */ /* 0x000fea0003800000 */
.L_x_1058:
        /* <DEDUP_REMOVED lines=8> */
[----:B-1----:R-:W-:-:S02]  /*12e0*/  IADD3 R14, R20, 0xffffffe, RZ ;  /* 0x0ffffffe140e7810 */ /* 0x002fc40007ffe0ff */
[----:B------:R-:W-:-:S05]  /*12f0*/  IADD3 R20, R2, 0x3, RZ ;  /* 0x0000000302147810 */ /* 0x000fca0007ffe0ff */
        /* <DEDUP_REMOVED lines=11> */
[----:B------:R-:W-:-:S04]  /*13b0*/  IMAD.HI.U32 R29, R19, R29, R18 ;  /* 0x0000001d131d7227 */ /* 0x000fc800078e0012 */
[----:B------:R-:W-:Y:S02]  /*13c0*/  IMAD.MOV R15, RZ, RZ, -R38 ;  /* 0x000000ffff0f7224 */ /* 0x000fe400078e0a26 */
[----:B------:R-:W-:-:S04]  /*13d0*/  IMAD.HI.U32 R21, R29, R20, RZ ;  /* 0x000000141d157227 */ /* 0x000fc800078e00ff */
[----:B------:R-:W-:Y:S01]  /*13e0*/  IMAD R14, R15, UR41, R20 ;  /* 0x000000290f0e7c24 */ /* 0x000fe2000f8e0214 */
[----:B------:R-:W-:-:S04]  /*13f0*/  IADD3 R19, -R21, RZ, RZ ;  /* 0x000000ff15137210 */ /* 0x000fc80007ffe1ff */
[----:B------:R-:W-:Y:S01]  /*1400*/  ISETP.GE.U32.AND P0, PT, R14, UR41, PT ;  /* 0x000000290e007c0c */ /* 0x000fe2000bf06070 */
[----:B------:R-:W-:-:S05]  /*1410*/  IMAD R15, R19, UR44, R20 ;  /* 0x0000002c130f7c24 */ /* 0x000fca000f8e0214 */
[----:B------:R-:W-:-:S07]  /*1420*/  ISETP.GE.U32.AND P2, PT, R15, UR44, PT ;  /* 0x0000002c0f007c0c */ /* 0x000fce000bf46070 */
[----:B------:R-:W-:Y:S02]  /*1430*/  @P0 VIADD R14, R14, -UR41 ;  /* 0x800000290e0e0c36 */ /* 0x000fe40008000000 */
[----:B------:R-:W-:-:S03]  /*1440*/  @P0 VIADD R38, R38, 0x1 ;  /* 0x0000000126260836 */ /* 0x000fc60000000000 */
[----:B------:R-:W-:Y:S02]  /*1450*/  ISETP.GE.U32.AND P1, PT, R14, UR41, PT ;  /* 0x000000290e007c0c */ /* 0x000fe4000bf26070 */
[----:B------:R-:W-:Y:S02]  /*1460*/  @P2 IADD3 R15, R15, -UR44, RZ ;  /* 0x8000002c0f0f2c10 */ /* 0x000fe4000fffe0ff */
[----:B------:R-:W-:Y:S02]  /*1470*/  @P2 IADD3 R21, R21, 0x1, RZ ;  /* 0x0000000115152810 */ /* 0x000fe40007ffe0ff */
[----:B------:R-:W-:-:S07]  /*1480*/  ISETP.GE.U32.AND P3, PT, R15, UR44, PT ;  /* 0x0000002c0f007c0c */ /* 0x000fce000bf66070 */
[----:B------:R-:W-:Y:S01]  /*1490*/  @P1 VIADD R38, R38, 0x1 ;  /* 0x0000000126261836 */ /* 0x000fe20000000000 */
[----:B------:R-:W-:-:S05]  /*14a0*/  @!P4 LOP3.LUT R38, RZ, UR41, RZ, 0x33, !PT ;  /* 0x00000029ff26cc12 */ /* 0x000fca000f8e33ff */
[----:B------:R-:W-:Y:S01]  /*14b0*/  @P3 IADD3 R21, R21, 0x1, RZ ;  /* 0x0000000115153810 */ /* 0x000fe20007ffe0ff */
[----:B------:R-:W-:Y:S01]  /*14c0*/  IMAD.MOV R15, RZ, RZ, -R38 ;  /* 0x000000ffff0f7224 */ /* 0x000fe200078e0a26 */
[----:B------:R-:W-:-:S03]  /*14d0*/  @!P5 LOP3.LUT R21, RZ, UR44, RZ, 0x33, !PT ;  /* 0x0000002cff15dc12 */ /* 0x000fc6000f8e33ff */
[----:B------:R-:W-:Y:S01]  /*14e0*/  IMAD R14, R15, UR41, R20 ;  /* 0x000000290f0e7c24 */ /* 0x000fe2000f8e0214 */
[----:B------:R-:W-:-:S03]  /*14f0*/  IADD3 R19, -R21, RZ, RZ ;  /* 0x000000ff15137210 */ /* 0x000fc60007ffe1ff */
[----:B------:R-:W-:Y:S02]  /*1500*/  IMAD R15, R14, UR42, RZ ;  /* 0x0000002a0e0f7c24 */ /* 0x000fe4000f8e02ff */
[----:B------:R-:W-:Y:S02]  /*1510*/  IMAD R20, R19, UR44, R20 ;  /* 0x0000002c13147c24 */ /* 0x000fe4000f8e0214 */
[----:B------:R-:W-:Y:S02]  /*1520*/  IMAD R38, R38, UR43, R15 ;  /* 0x0000002b26267c24 */ /* 0x000fe4000f8e020f */
[----:B------:R-:W-:-:S04]  /*1530*/  IMAD R20, R20, UR45, RZ ;  /* 0x0000002d14147c24 */ /* 0x000fc8000f8e02ff */
[----:B------:R-:W-:-:S07]  /*1540*/  IMAD R21, R21, UR46, R20 ;  /* 0x0000002e15157c24 */ /* 0x000fce000f8e0214 */
.L_x_1061:
[----:B------:R-:W-:Y:S05]  /*1550*/  BSYNC B0 ;  /* 0x0000000000007941 */ /* 0x000fea0003800000 */
.L_x_1060:
[----:B------:R-:W-:Y:S01]  /*1560*/  ISETP.NE.AND P0, PT, R13, 0x1, PT ;  /* 0x000000010d00780c */ /* 0x000fe20003f05270 */
[--C-:B0-----:R-:W-:Y:S01]  /*1570*/  IMAD.WIDE.U32 R24, R25, 0x4, R16.reuse ;  /* 0x0000000419187825 */ /* 0x101fe200078e0010 */
[----:B------:R-:W-:Y:S02]  /*1580*/  IADD3 R26, P1, R26, UR38, RZ ;  /* 0x000000261a1a7c10 */ /* 0x000fe4000ff3e0ff */
[----:B------:R-:W-:Y:S01]  /*1590*/  IADD3 R36, P3, R36, UR38, RZ ;  /* 0x0000002624247c10 */ /* 0x000fe2000ff7e0ff */
[--C-:B------:R-:W-:Y:S01]  /*15a0*/  IMAD.WIDE.U32 R22, R23, 0x4, R16.reuse ;  /* 0x0000000417167825 */ /* 0x100fe200078e0010 */
[----:B------:R-:W-:Y:S02]  /*15b0*/  IADD3 R28, P2, R28, UR38, RZ ;  /* 0x000000261c1c7c10 */ /* 0x000fe4000ff5e0ff */
[----:B------:R-:W-:Y:S01]  /*15c0*/  IADD3 R38, P4, R38, UR38, RZ ;  /* 0x0000002626267c10 */ /* 0x000fe2000ff9e0ff */
[----:B------:R-:W-:Y:S01]  /*15d0*/  IMAD.WIDE.U32 R18, R27, 0x4, R16 ;  /* 0x000000041b127825 */ /* 0x000fe200078e0010 */
[----:B------:R-:W-:-:S02]  /*15e0*/  IADD3.X R29, RZ, UR39, RZ, P2, !PT ;  /* 0x00000027ff1d7c10 */ /* 0x000fc400097fe4ff */
[----:B------:R-:W-:Y:S01]  /*15f0*/  IADD3.X R39, RZ, UR39, RZ, P4, !PT ;  /* 0x00000027ff277c10 */ /* 0x000fe2000a7fe4ff */
[----:B------:R-:W-:Y:S01]  /*1600*/  IMAD.WIDE.U32 R16, R21, 0x4, R16 ;  /* 0x0000000415107825 */ /* 0x000fe200078e0010 */
[----:B------:R-:W-:-:S03]  /*1610*/  MOV R14, R6 ;  /* 0x00000006000e7202 */ /* 0x000fc60000000f00 */
[----:B------:R-:W-:Y:S02]  /*1620*/  IMAD.X R27, RZ, RZ, UR39, P1 ;  /* 0x00000027ff1b7e24 */ /* 0x000fe400088e06ff */
[----:B------:R-:W-:Y:S02]  /*1630*/  IMAD.X R37, RZ, RZ, UR39, P3 ;  /* 0x00000027ff257e24 */ /* 0x000fe400098e06ff */
        /* <DEDUP_REMOVED lines=15> */
.L_x_1063:
[----:B------:R-:W-:Y:S01]  /*1730*/  MOV R20, R11 ;  /* 0x0000000b00147202 */ /* 0x000fe20000000f00 */
[----:B------:R-:W-:Y:S01]  /*1740*/  IMAD.MOV.U32 R14, RZ, RZ, R3 ;  /* 0x000000ffff0e7224 */ /* 0x000fe200078e0003 */
[----:B------:R-:W-:Y:S01]  /*1750*/  MOV R15, R8 ;  /* 0x00000008000f7202 */ /* 0x000fe20000000f00 */
[----:B------:R-:W-:-:S07]  /*1760*/  IMAD.MOV.U32 R11, RZ, RZ, R4 ;  /* 0x000000ffff0b7224 */ /* 0x000fce00078e0004 */
.L_x_1062:
        /* <DEDUP_REMOVED lines=18> */
.L_x_7030:
[----:B------:R-:W-:Y:S05]  /*1890*/  BRX R4 -0x18a0                                                                                                                                                                                                                                                                                                                                                                                                                                                                               (*"BRANCH_TARGETS .L_x_7031,.L_x_7032,.L_x_7033"*) ;  /* 0xffffffe404d87949 */ /* 0x000fea000383ffff */
.L_x_1066:
        /* <DEDUP_REMOVED lines=28> */
.L_x_1072:
[----:B------:R0:W5:Y:S02]  /*1a60*/  LDG.E R3, desc[UR36][R16.64] ;  /* 0x0000002410037981 */ /* 0x000164000c1e1900 */
.L_x_1071:
[----:B------:R-:W-:Y:S05]  /*1a70*/  BSYNC B6 ;  /* 0x0000000000067941 */ /* 0x000fea0003800000 */
.L_x_1070:
[----:B-----5:R-:W-:-:S04]  /*1a80*/  FSETP.GTU.FTZ.AND P0, PT, R34, R3, PT ;  /* 0x000000032200720b */ /* 0x020fc80003f1c000 */
[----:B------:R-:W-:-:S05]  /*1a90*/  SEL R3, RZ, 0x1, P0 ;  /* 0x00000001ff037807 */ /* 0x000fca0000000000 */
[----:B------:R1:W-:Y:S04]  /*1aa0*/  STG.E.U8 desc[UR36][R38.64], R3 ;  /* 0x0000000326007986 */ /* 0x0003e8000c101124 */
.L_x_1068:
[----:B------:R-:W-:Y:S05]  /*1ab0*/  BSYNC B7 ;  /* 0x0000000000077941 */ /* 0x000fea0003800000 */
.L_x_1067:
        /* <DEDUP_REMOVED lines=21> */
.L_x_1075:
[----:B------:R2:W5:Y:S02]  /*1c10*/  LDG.E R0, desc[UR36][R18.64] ;  /* 0x0000002412007981 */ /* 0x000564000c1e1900 */
.L_x_1074:
[----:B------:R-:W-:Y:S05]  /*1c20*/  BSYNC B6 ;  /* 0x0000000000067941 */ /* 0x000fea0003800000 */
.L_x_1073:
[----:B-----5:R-:W-:-:S04]  /*1c30*/  FSETP.GTU.FTZ.AND P0, PT, R33, R0, PT ;  /* 0x000000002100720b */ /* 0x020fc80003f1c000 */
[----:B-1----:R-:W-:-:S05]  /*1c40*/  SEL R3, RZ, 0x1, P0 ;  /* 0x00000001ff037807 */ /* 0x002fca0000000000 */
[----:B------:R1:W-:Y:S04]  /*1c50*/  STG.E.U8 desc[UR36][R36.64], R3 ;  /* 0x0000000324007986 */ /* 0x0003e8000c101124 */
.L_x_7032:
        /* <DEDUP_REMOVED lines=21> */
.L_x_1078:
[----:B------:R1:W5:Y:S02]  /*1db0*/  LDG.E R3, desc[UR36][R22.64] ;  /* 0x0000002416037981 */ /* 0x000364000c1e1900 */
.L_x_1077:
[----:B------:R-:W-:Y:S05]  /*1dc0*/  BSYNC B6 ;  /* 0x0000000000067941 */ /* 0x000fea0003800000 */
.L_x_1076:
[----:B-----5:R-:W-:-:S04]  /*1dd0*/  FSETP.GTU.FTZ.AND P0, PT, R32, R3, PT ;  /* 0x000000032000720b */ /* 0x020fc80003f1c000 */
[----:B------:R-:W-:-:S05]  /*1de0*/  SEL R3, RZ, 0x1, P0 ;  /* 0x00000001ff037807 */ /* 0x000fca0000000000 */
[----:B------:R3:W-:Y:S04]  /*1df0*/  STG.E.U8 desc[UR36][R28.64], R3 ;  /* 0x000000031c007986 */ /* 0x0007e8000c101124 */
.L_x_7031:
[----:B------:R-:W-:Y:S05]  /*1e00*/  BSYNC B8 ;  /* 0x0000000000087941 */ /* 0x000fea0003800000 */
.L_x_1065:
        /* <DEDUP_REMOVED lines=21> */
.L_x_1081:
[----:B------:R4:W5:Y:S02]  /*1f60*/  LDG.E R0, desc[UR36][R24.64] ;  /* 0x0000002418007981 */ /* 0x000964000c1e1900 */
.L_x_1080:
[----:B------:R-:W-:Y:S05]  /*1f70*/  BSYNC B6 ;  /* 0x0000000000067941 */ /* 0x000fea0003800000 */
.L_x_1079:
[----:B-----5:R-:W-:-:S04]  /*1f80*/  FSETP.GTU.FTZ.AND P0, PT, R31, R0, PT ;  /* 0x000000001f00720b */ /* 0x020fc80003f1c000 */
[----:B---3--:R-:W-:-:S05]  /*1f90*/  SEL R3, RZ, 0x1, P0 ;  /* 0x00000001ff037807 */ /* 0x008fca0000000000 */
[----:B------:R3:W-:Y:S01]  /*1fa0*/  STG.E.U8 desc[UR36][R26.64], R3 ;  /* 0x000000031a007986 */ /* 0x0007e2000c101124 */
[----:B------:R-:W-:Y:S05]  /*1fb0*/  BRA `(.L_x_1069) ;  /* 0x0000000000047947 */ /* 0x000fea0003800000 */
.L_x_7033:
[----:B------:R-:W-:Y:S05]  /*1fc0*/  BREAK B8 ;  /* 0x0000000000087942 */ /* 0x000fea0003800000 */
.L_x_1069:
[----:B------:R-:W-:Y:S05]  /*1fd0*/  BSYNC B9 ;  /* 0x0000000000097941 */ /* 0x000fea0003800000 */
.L_x_1064:
[----:B------:R-:W-:Y:S01]  /*1fe0*/  ULDC UR4, c[0x0][0x0] ;  /* 0x0000000000047ab9 */ /* 0x000fe20000000800 */
[----:B---3--:R-:W3:Y:S01]  /*1ff0*/  LDC R3, c[0x0][0xc] ;  /* 0x00000300ff037b82 */ /* 0x008ee20000000800 */
[----:B------:R-:W-:-:S06]  /*2000*/  USHF.L.U32 UR4, UR4, 0x2, URZ ;  /* 0x0000000204047899 */ /* 0x000fcc000800063f */
[----:B---3--:R-:W-:-:S05]  /*2010*/  IMAD R2, R3, UR4, R2 ;  /* 0x0000000403027c24 */ /* 0x008fca000f8e0202 */
[----:B------:R-:W-:-:S13]  /*2020*/  ISETP.GE.U32.AND P0, PT, R2, UR47, PT ;  /* 0x0000002f02007c0c */ /* 0x000fda000bf06070 */
[----:B------:R-:W-:Y:S05]  /*2030*/  @!P0 BRA `(.L_x_1082) ;  /* 0xffffffe000408947 */ /* 0x000fea000383ffff */
[----:B------:R-:W-:Y:S05]  /*2040*/  BSYNC B10 ;  /* 0x00000000000a7941 */ /* 0x000fea0003800000 */
.L_x_1053:
[----:B------:R-:W-:Y:S05]  /*2050*/  EXIT ;  /* 0x000000000000794d */ /* 0x000fea0003800000 */
.L_x_1083:
        /* <DEDUP_REMOVED lines=10> */
.L_x_7569:


//--------------------- .text._ZN2at4cuda57_GLOBAL__N__cd6b329d_24_DistributionBernoulli_cu_7537a20d21kernelPointwiseApply2IZNS_6native9templates4cuda28bernoulli_tensor_cuda_kernelIbfEEvRKNS_10TensorBaseES9_NS_15PhiloxCudaStateEEUliRbSB_SB_SB_RKfSD_SD_SD_E_bSC_jLi2ELi1ELi4ELi512ELi2EEEvNS0_6detail10TensorInfoIT0_T2_EENSG_IT1_SI_EESI_T_ --------------------------
	.section	.text._ZN2at4cuda57_GLOBAL__N__cd6b329d_24_DistributionBernoulli_cu_7537a20d21kernelPointwiseApply2IZNS_6native9templates4cuda28bernoulli_tensor_cuda_kernelIbfEEvRKNS_10TensorBaseES9_NS_15PhiloxCudaStateEEUliRbSB_SB_SB_RKfSD_SD_SD_E_bSC_jLi2ELi1ELi4ELi512ELi2EEEvNS0_6detail10TensorInfoIT0_T2_EENSG_IT1_SI_EESI_T_,"ax",@progbits
	.align	128
.text._ZN2at4cuda57_GLOBAL__N__cd6b329d_24_DistributionBernoulli_cu_7537a20d21kernelPointwiseApply2IZNS_6native9templates4cuda28bernoulli_tensor_cuda_kernelIbfEEvRKNS_10TensorBaseES9_NS_15PhiloxCudaStateEEUliRbSB_SB_SB_RKfSD_SD_SD_E_bSC_jLi2ELi1ELi4ELi512ELi2EEEvNS0_6detail10TensorInfoIT0_T2_EENSG_IT1_SI_EESI_T_:
        .type           _ZN2at4cuda57_GLOBAL__N__cd6b329d_24_DistributionBernoulli_cu_7537a20d21kernelPointwiseApply2IZNS_6native9templates4cuda28bernoulli_tensor_cuda_kernelIbfEEvRKNS_10TensorBaseES9_NS_15PhiloxCudaStateEEUliRbSB_SB_SB_RKfSD_SD_SD_E_bSC_jLi2ELi1ELi4ELi512ELi2EEEvNS0_6detail10TensorInfoIT0_T2_EENSG_IT1_SI_EESI_T_,@function
        .size           _ZN2at4cuda57_GLOBAL__N__cd6b329d_24_DistributionBernoulli_cu_7537a20d21kernelPointwiseApply2IZNS_6native9templates4cuda28bernoulli_tensor_cuda_kernelIbfEEvRKNS_10TensorBaseES9_NS_15PhiloxCudaStateEEUliRbSB_SB_SB_RKfSD_SD_SD_E_bSC_jLi2ELi1ELi4ELi512ELi2EEEvNS0_6detail10TensorInfoIT0_T2_EENSG_IT1_SI_EESI_T_,(.L_x_7570 - _ZN2at4cuda57_GLOBAL__N__cd6b329d_24_DistributionBernoulli_cu_7537a20d21kernelPointwiseApply2IZNS_6native9templates4cuda28bernoulli_tensor_cuda_kernelIbfEEvRKNS_10TensorBaseES9_NS_15PhiloxCudaStateEEUliRbSB_SB_SB_RKfSD_SD_SD_E_bSC_jLi2ELi1ELi4ELi512ELi2EEEvNS0_6detail10TensorInfoIT0_T2_EENSG_IT1_SI_EESI_T_)
        .other          _ZN2at4cuda57_GLOBAL__N__cd6b329d_24_DistributionBernoulli_cu_7537a20d21kernelPointwiseApply2IZNS_6native9templates4cuda28bernoulli_tensor_cuda_kernelIbfEEvRKNS_10TensorBaseES9_NS_15PhiloxCudaStateEEUliRbSB_SB_SB_RKfSD_SD_SD_E_bSC_jLi2ELi1ELi4ELi512ELi2EEEvNS0_6detail10TensorInfoIT0_T2_EENSG_IT1_SI_EESI_T_,@"STO_CUDA_ENTRY STV_DEFAULT"
_ZN2at4cuda57_GLOBAL__N__cd6b329d_24_DistributionBernoulli_cu_7537a20d21kernelPointwiseApply2IZNS_6native9templates4cuda28bernoulli_tensor_cuda_kernelIbfEEvRKNS_10TensorBaseES9_NS_15PhiloxCudaStateEEUliRbSB_SB_SB_RKfSD_SD_SD_E_bSC_jLi2ELi1ELi4ELi512ELi2EEEvNS0_6detail10TensorInfoIT0_T2_EENSG_IT1_SI_EESI_T_:
[----:B------:R-:W0:Y:S01]  /*0000*/  LDC R1, c[0x0][0x28] ;  /* 0x00000a00ff017b82 */ /* 0x000e220000000800 */
[----:B------:R-:W1:Y:S01]  /*0010*/  S2R R30, SR_CTAID.X ;  /* 0x00000000001e7919 */ /* 0x000e620000002500 */
[----:B------:R-:W-:Y:S01]  /*0020*/  ULDC UR40, c[0x0][0x0] ;  /* 0x0000000000287ab9 */ /* 0x000fe20000000800 */
[----:B------:R-:W-:Y:S01]  /*0030*/  ULDC UR4, c[0x0][0x3c0] ;  /* 0x0000f00000047ab9 */ /* 0x000fe20000000800 */
[----:B------:R-:W1:Y:S02]  /*0040*/  S2R R3, SR_TID.X ;  /* 0x0000000000037919 */ /* 0x000e640000002100 */
[----:B-1----:R-:W-:-:S04]  /*0050*/  IMAD R30, R30, UR40, R3 ;  /* 0x000000281e1e7c24 */ /* 0x002fc8000f8e0203 */
[----:B------:R-:W-:-:S05]  /*0060*/  IMAD.SHL.U32 R29, R30, 0x4, RZ ;  /* 0x000000041e1d7824 */ /* 0x000fca00078e00ff */
[----:B------:R-:W-:-:S13]  /*0070*/  ISETP.GE.U32.AND P0, PT, R29, UR4, PT ;  /* 0x000000041d007c0c */ /* 0x000fda000bf06070 */
[----:B0-----:R-:W-:Y:S05]  /*0080*/  @P0 EXIT ;  /* 0x000000000000094d */ /* 0x001fea0003800000 */
[----:B------:R-:W0:Y:S01]  /*0090*/  LDC.64 R18, c[0x0][0x2e8] ;  /* 0x0000ba00ff127b82 */ /* 0x000e220000000a00 */
[----:B------:R-:W-:Y:S01]  /*00a0*/  ULDC.U8 UR41, c[0x0][0x3dc] ;  /* 0x0000f70000297ab9 */ /* 0x000fe20000000000 */
[----:B------:R-:W-:Y:S01]  /*00b0*/  ULDC.64 UR36, c[0x0][0x208] ;  /* 0x0000820000247ab9 */ /* 0x000fe20000000a00 */
[----:B------:R-:W-:Y:S01]  /*00c0*/  ULDC UR42, c[0x0][0x21c] ;  /* 0x00008700002a7ab9 */ /* 0x000fe20000000800 */
[----:B------:R-:W-:Y:S01]  /*00d0*/  ULDC UR43, c[0x0][0x280] ;  /* 0x0000a000002b7ab9 */ /* 0x000fe20000000800 */
[----:B------:R-:W-:Y:S01]  /*00e0*/  ULDC UR44, c[0x0][0x27c] ;  /* 0x00009f00002c7ab9 */ /* 0x000fe20000000800 */
[----:B------:R-:W-:Y:S01]  /*00f0*/  ULDC UR45, c[0x0][0x354] ;  /* 0x0000d500002d7ab9 */ /* 0x000fe20000000800 */
[----:B------:R-:W-:Y:S01]  /*0100*/  ULDC UR46, c[0x0][0x3c0] ;  /* 0x0000f000002e7ab9 */ /* 0x000fe20000000800 */
[----:B------:R-:W-:-:S05]  /*0110*/  ULDC.64 UR38, c[0x0][0x210] ;  /* 0x0000840000267ab9 */ /* 0x000fca0000000a00 */
.L_x_1112:
[----:B------:R-:W-:Y:S01]  /*0120*/  ISETP.NE.AND P0, PT, RZ, UR41, PT ;  /* 0x00000029ff007c0c */ /* 0x000fe2000bf05270 */
[----:B-1----:R-:W1:-:S12]  /*0130*/  LDC.64 R6, c[0x0][0x3c8] ;  /* 0x0000f200ff067b82 */ /* 0x002e580000000a00 */
[----:B------:R-:W2:Y:S08]  /*0140*/  @P0 LDC.64 R4, c[0x0][0x3d0] ;  /* 0x0000f400ff040b82 */ /* 0x000eb00000000a00 */
[----:B------:R-:W3:Y:S01]  /*0150*/  LDC R2, c[0x0][0x3d0] ;  /* 0x0000f400ff027b82 */ /* 0x000ee20000000800 */
[----:B-1----:R-:W4:Y:S07]  /*0160*/  @P0 LDG.E.64 R6, desc[UR36][R6.64] ;  /* 0x0000002406060981 */ /* 0x002f2e000c1e1b00 */
[----:B------:R-:W3:Y:S01]  /*0170*/  @P0 LDC R9, c[0x0][0x3d8] ;  /* 0x0000f600ff090b82 */ /* 0x000ee20000000800 */
[----:B--2---:R-:W3:Y:S07]  /*0180*/  @P0 LDG.E.64 R4, desc[UR36][R4.64] ;  /* 0x0000002404040981 */ /* 0x004eee000c1e1b00 */
[----:B------:R-:W1:Y:S01]  /*0190*/  LDC R3, c[0x0][0x3d4] ;  /* 0x0000f500ff037b82 */ /* 0x000e620000000800 */
[----:B------:R-:W-:-:S04]  /*01a0*/  IADD3 R28, -R29, UR46, RZ ;  /* 0x0000002e1d1c7c10 */ /* 0x000fc8000fffe1ff */
[C---:B------:R-:W-:Y:S01]  /*01b0*/  ISETP.GE.AND P4, PT, R28.reuse, 0x1, PT ;  /* 0x000000011c00780c */ /* 0x040fe20003f86270 */
[----:B------:R-:W-:Y:S01]  /*01c0*/  BSSY B0, `(.L_x_1084) ;  /* 0x0000090000007945 */ /* 0x000fe20003800000 */
[----:B------:R-:W-:Y:S01]  /*01d0*/  VIMNMX R27, R28, 0x4, PT ;  /* 0x000000041c1b7848 */ /* 0x000fe20003fe0100 */
[----:B------:R-:W-:Y:S02]  /*01e0*/  IMAD.MOV.U32 R24, RZ, RZ, RZ ;  /* 0x000000ffff187224 */ /* 0x000fe400078e00ff */
[----:B------:R-:W-:Y:S01]  /*01f0*/  VIADD R26, R29, 0x1 ;  /* 0x000000011d1a7836 */ /* 0x000fe20000000000 */
[----:B------:R-:W-:Y:S01]  /*0200*/  ISETP.GE.AND P3, PT, R27, 0x2, PT ;  /* 0x000000021b00780c */ /* 0x000fe20003f66270 */
[----:B------:R-:W-:Y:S02]  /*0210*/  IMAD.MOV.U32 R38, RZ, RZ, RZ ;  /* 0x000000ffff267224 */ /* 0x000fe400078e00ff */
[----:B------:R-:W-:Y:S01]  /*0220*/  IMAD.MOV.U32 R36, RZ, RZ, RZ ;  /* 0x000000ffff247224 */ /* 0x000fe200078e00ff */
[----:B---3--:R-:W-:-:S05]  /*0230*/  @P0 IADD3 R2, P1, R4, R9, RZ ;  /* 0x0000000904020210 */ /* 0x008fca0007f3e0ff */
[----:B-1----:R-:W-:-:S05]  /*0240*/  @P0 IMAD.X R3, RZ, RZ, R5, P1 ;  /* 0x000000ffff030224 */ /* 0x002fca00008e0605 */
[----:B------:R-:W-:-:S04]  /*0250*/  SHF.R.U64 R8, R2, 0x2, R3 ;  /* 0x0000000202087819 */ /* 0x000fc80000001203 */
[----:B------:R-:W-:-:S04]  /*0260*/  IADD3 R10, R8, 0x1, RZ ;  /* 0x00000001080a7810 */ /* 0x000fc80007ffe0ff */
[----:B------:R-:W-:Y:S02]  /*0270*/  ISETP.NE.AND P0, PT, R10, RZ, PT ;  /* 0x000000ff0a00720c */ /* 0x000fe40003f05270 */
[----:B------:R-:W-:Y:S01]  /*0280*/  SHF.R.U32.HI R12, RZ, 0x2, R3 ;  /* 0x00000002ff0c7819 */ /* 0x000fe20000011603 */
[----:B------:R-:W-:-:S04]  /*0290*/  IMAD.HI.U32 R3, R30, -0x326172a9, RZ ;  /* 0xcd9e8d571e037827 */ /* 0x000fc800078e00ff */
[----:B------:R-:W-:Y:S01]  /*02a0*/  IMAD.WIDE.U32 R8, R8, -0x2daee0ad, RZ ;  /* 0xd2511f5308087825 */ /* 0x000fe200078e00ff */
[----:B----4-:R-:W-:-:S03]  /*02b0*/  LOP3.LUT R4, R3, R12, R6, 0x96, !PT ;  /* 0x0000000c03047212 */ /* 0x010fc600078e9606 */
[----:B------:R-:W-:Y:S02]  /*02c0*/  IMAD R5, R30, -0x326172a9, RZ ;  /* 0xcd9e8d571e057824 */ /* 0x000fe400078e02ff */
[----:B------:R-:W-:Y:S02]  /*02d0*/  VIADD R0, R6, 0x9e3779b9 ;  /* 0x9e3779b906007836 */ /* 0x000fe40000000000 */
[----:B------:R-:W-:-:S04]  /*02e0*/  IMAD.HI.U32 R11, R10, -0x2daee0ad, RZ ;  /* 0xd2511f530a0b7827 */ /* 0x000fc800078e00ff */
[C---:B------:R-:W-:Y:S01]  /*02f0*/  VIADD R14, R12.reuse, 0x1 ;  /* 0x000000010c0e7836 */ /* 0x040fe20000000000 */
[----:B------:R-:W-:Y:S02]  /*0300*/  @P0 IADD3 R14, R12, RZ, RZ ;  /* 0x000000ff0c0e0210 */ /* 0x000fe40007ffe0ff */
[----:B------:R-:W-:Y:S01]  /*0310*/  LOP3.LUT R12, R9, R7, RZ, 0x3c, !PT ;  /* 0x00000007090c7212 */ /* 0x000fe200078e3cff */
[----:B------:R-:W-:Y:S01]  /*0320*/  VIADD R23, R7, 0xbb67ae85 ;  /* 0xbb67ae8507177836 */ /* 0x000fe20000000000 */
[----:B------:R-:W-:Y:S01]  /*0330*/  LOP3.LUT R15, R0, R5, RZ, 0x3c, !PT ;  /* 0x00000005000f7212 */ /* 0x000fe200078e3cff */
[----:B------:R-:W-:Y:S01]  /*0340*/  IMAD.WIDE.U32 R4, R4, -0x2daee0ad, RZ ;  /* 0xd2511f5304047825 */ /* 0x000fe200078e00ff */
[----:B------:R-:W-:-:S03]  /*0350*/  LOP3.LUT R11, R11, R7, RZ, 0x3c, !PT ;  /* 0x000000070b0b7212 */ /* 0x000fc600078e3cff */
[----:B------:R-:W-:Y:S01]  /*0360*/  IMAD.WIDE.U32 R12, R12, -0x326172a9, RZ ;  /* 0xcd9e8d570c0c7825 */ /* 0x000fe200078e00ff */
[----:B0-----:R-:W-:-:S03]  /*0370*/  LOP3.LUT R16, R5, R8, R23, 0x96, !PT ;  /* 0x0000000805107212 */ /* 0x001fc600078e9617 */
[----:B------:R-:W-:Y:S01]  /*0380*/  IMAD.WIDE.U32 R10, R11, -0x326172a9, RZ ;  /* 0xcd9e8d570b0a7825 */ /* 0x000fe200078e00ff */
[----:B------:R-:W-:Y:S02]  /*0390*/  LOP3.LUT R14, R14, R3, R6, 0x96, !PT ;  /* 0x000000030e0e7212 */ /* 0x000fe400078e9606 */
[C---:B------:R-:W-:Y:S01]  /*03a0*/  LOP3.LUT R20, R15.reuse, R13, RZ, 0x3c, !PT ;  /* 0x0000000d0f147212 */ /* 0x040fe200078e3cff */
[----:B------:R-:W-:Y:S01]  /*03b0*/  VIADD R0, R8, 0xd2511f53 ;  /* 0xd2511f5308007836 */ /* 0x000fe20000000000 */
[----:B------:R-:W-:Y:S01]  /*03c0*/  LOP3.LUT R8, R15, R11, RZ, 0x3c, !PT ;  /* 0x0000000b0f087212 */ /* 0x000fe200078e3cff */
        /* <DEDUP_REMOVED lines=28> */
[----:B------:R-:W-:-:S03]  /*0590*/  LOP3.LUT R12, R17, R14, R5, 0x96, !PT ;  /* 0x0000000e110c7212 */ /* 0x000fc600078e9605 */
[----:B------:R-:W-:Y:S01]  /*05a0*/  IMAD.WIDE.U32 R14, R15, -0x2daee0ad, RZ ;  /* 0xd2511f530f0e7825 */ /* 0x000fe200078e00ff */
[----:B------:R-:W-:Y:S02]  /*05b0*/  LOP3.LUT R8, R11, R22, R5, 0x96, !PT ;  /* 0x000000160b087212 */ /* 0x000fe400078e9605 */
[----:B------:R-:W-:Y:S01]  /*05c0*/  IADD3 R11, R7, -0x56f99767, RZ ;  /* 0xa9066899070b7810 */ /* 0x000fe20007ffe0ff */
[----:B------:R-:W-:-:S04]  /*05d0*/  IMAD.WIDE.U32 R22, R9, -0x326172a9, RZ ;  /* 0xcd9e8d5709167825 */ /* 0x000fc800078e00ff */
[----:B------:R-:W-:Y:S02]  /*05e0*/  VIADD R5, R6, 0x1715609d ;  /* 0x1715609d06057836 */ /* 0x000fe40000000000 */
[----:B------:R-:W-:Y:S01]  /*05f0*/  IMAD.WIDE.U32 R12, R12, -0x326172a9, RZ ;  /* 0xcd9e8d570c0c7825 */ /* 0x000fe200078e00ff */
[----:B------:R-:W-:-:S03]  /*0600*/  LOP3.LUT R21, R15, R16, R11, 0x96, !PT ;  /* 0x000000100f157212 */ /* 0x000fc600078e960b */
[----:B------:R-:W-:Y:S01]  /*0610*/  IMAD.WIDE.U32 R8, R8, -0x326172a9, RZ ;  /* 0xcd9e8d5708087825 */ /* 0x000fe200078e00ff */
[----:B------:R-:W-:Y:S02]  /*0620*/  LOP3.LUT R23, R23, R4, R3, 0x96, !PT ;  /* 0x0000000417177212 */ /* 0x000fe400078e9603 */
[--C-:B------:R-:W-:Y:S01]  /*0630*/  LOP3.LUT R16, R13, R20, R5.reuse, 0x96, !PT ;  /* 0x000000140d107212 */ /* 0x100fe200078e9605 */
[----:B------:R-:W-:Y:S01]  /*0640*/  IMAD.WIDE.U32 R20, R21, -0x326172a9, RZ ;  /* 0xcd9e8d5715147825 */ /* 0x000fe200078e00ff */
[----:B------:R-:W-:Y:S02]  /*0650*/  LOP3.LUT R5, R9, R22, R5, 0x96, !PT ;  /* 0x0000001609057212 */ /* 0x000fe400078e9605 */
[----:B------:R-:W-:Y:S01]  /*0660*/  IADD3 R3, R6, -0x4ab325aa, RZ ;  /* 0xb54cda5606037810 */ /* 0x000fe20007ffe0ff */
[----:B------:R-:W-:-:S03]  /*0670*/  IMAD.WIDE.U32 R22, R23, -0x2daee0ad, RZ ;  /* 0xd2511f5317167825 */ /* 0x000fc600078e00ff */
[----:B------:R-:W-:Y:S01]  /*0680*/  LOP3.LUT R12, R21, R12, R3, 0x96, !PT ;  /* 0x0000000c150c7212 */ /* 0x000fe200078e9603 */
[----:B------:R-:W-:Y:S02]  /*0690*/  VIADD R9, R7, 0x646e171e ;  /* 0x646e171e07097836 */ /* 0x000fe40000000000 */
        /* <DEDUP_REMOVED lines=20> */
[----:B------:R-:W-:Y:S01]  /*07e0*/  IMAD.WIDE.U32 R20, R20, -0x2daee0ad, RZ ;  /* 0xd2511f5314147825 */ /* 0x000fe200078e00ff */
[----:B------:R-:W-:-:S03]  /*07f0*/  LOP3.LUT R15, R9, R4, R5, 0x96, !PT ;  /* 0x00000004090f7212 */ /* 0x000fc600078e9605 */
[----:B------:R-:W-:Y:S01]  /*0800*/  IMAD.WIDE.U32 R12, R12, -0x2daee0ad, RZ ;  /* 0xd2511f530c0c7825 */ /* 0x000fe200078e00ff */
[----:B------:R-:W-:-:S03]  /*0810*/  LOP3.LUT R9, R21, R22, R11, 0x96, !PT ;  /* 0x0000001615097212 */ /* 0x000fc600078e960b */
[----:B------:R-:W-:Y:S01]  /*0820*/  IMAD.WIDE.U32 R4, R14, -0x2daee0ad, RZ ;  /* 0xd2511f530e047825 */ /* 0x000fe200078e00ff */
[----:B------:R-:W-:-:S03]  /*0830*/  LOP3.LUT R0, R13, R8, R11, 0x96, !PT ;  /* 0x000000080d007212 */ /* 0x000fc600078e960b */
[----:B------:R-:W-:Y:S01]  /*0840*/  IMAD.WIDE.U32 R14, R15, -0x326172a9, RZ ;  /* 0xcd9e8d570f0e7825 */ /* 0x000fe200078e00ff */
[----:B------:R-:W-:-:S03]  /*0850*/  IADD3 R13, R7, -0x695add53, RZ ;  /* 0x96a522ad070d7810 */ /* 0x000fc60007ffe0ff */
[----:B------:R-:W-:Y:S01]  /*0860*/  VIADD R11, R6, 0x8ff34781 ;  /* 0x8ff34781060b7836 */ /* 0x000fe20000000000 */
[----:B------:R-:W-:Y:S01]  /*0870*/  LOP3.LUT R15, R15, R10, R3, 0x96, !PT ;  /* 0x0000000a0f0f7212 */ /* 0x000fe200078e9603 */
[----:B------:R-:W-:-:S04]  /*0880*/  IMAD.WIDE.U32 R8, R9, -0x326172a9, RZ ;  /* 0xcd9e8d5709087825 */ /* 0x000fc800078e00ff */
[----:B------:R-:W-:Y:S01]  /*0890*/  IMAD.WIDE.U32 R6, R0, -0x326172a9, RZ ;  /* 0xcd9e8d5700067825 */ /* 0x000fe200078e00ff */
[----:B------:R-:W-:-:S03]  /*08a0*/  LOP3.LUT R3, R9, R16, R11, 0x96, !PT ;  /* 0x0000001009037212 */ /* 0x000fc600078e960b */
[----:B------:R-:W-:Y:S01]  /*08b0*/  IMAD.HI.U32 R15, R15, -0x2daee0ad, RZ ;  /* 0xd2511f530f0f7827 */ /* 0x000fe200078e00ff */
[----:B------:R-:W-:Y:S02]  /*08c0*/  LOP3.LUT R10, R7, R14, R11, 0x96, !PT ;  /* 0x0000000e070a7212 */ /* 0x000fe400078e960b */
[----:B------:R-:W-:Y:S01]  /*08d0*/  LOP3.LUT R11, R2, 0x3, RZ, 0xc0, !PT ;  /* 0x00000003020b7812 */ /* 0x000fe200078ec0ff */
[----:B------:R-:W-:Y:S01]  /*08e0*/  HFMA2.MMA R22, -RZ, RZ, 0, 0 ;  /* 0x00000000ff167435 */ /* 0x000fe200000001ff */
[----:B------:R-:W-:Y:S02]  /*08f0*/  LOP3.LUT R0, R5, R20, R13, 0x96, !PT ;  /* 0x0000001405007212 */ /* 0x000fe400078e960d */
[C---:B------:R-:W-:Y:S02]  /*0900*/  ISETP.GE.AND P0, PT, R27.reuse, 0x3, PT ;  /* 0x000000031b00780c */ /* 0x040fe40003f06270 */
[----:B------:R-:W-:Y:S02]  /*0910*/  ISETP.GE.AND P1, PT, R27, 0x4, PT ;  /* 0x000000041b00780c */ /* 0x000fe40003f26270 */
[----:B------:R-:W-:-:S02]  /*0920*/  ISETP.NE.AND P2, PT, R11, 0x1, PT ;  /* 0x000000010b00780c */ /* 0x000fc40003f45270 */
[----:B------:R-:W-:Y:S02]  /*0930*/  LOP3.LUT R12, R15, R12, R13, 0x96, !PT ;  /* 0x0000000c0f0c7212 */ /* 0x000fe400078e960d */
[----:B------:R-:W-:Y:S01]  /*0940*/  IADD3 R2, R29, 0x2, RZ ;  /* 0x000000021d027810 */ /* 0x000fe20007ffe0ff */
[----:B------:R-:W-:Y:S08]  /*0950*/  @!P4 BRA `(.L_x_1085) ;  /* 0x000000000058c947 */ /* 0x000ff00003800000 */
[----:B------:R-:W1:Y:S01]  /*0960*/  I2F.U32.RP R13, UR42 ;  /* 0x0000002a000d7d06 */ /* 0x000e620008209000 */
[----:B------:R-:W-:-:S07]  /*0970*/  ISETP.NE.U32.AND P6, PT, RZ, UR42, PT ;  /* 0x0000002aff007c0c */ /* 0x000fce000bfc5070 */
[----:B-1----:R-:W1:Y:S02]  /*0980*/  MUFU.RCP R13, R13 ;  /* 0x0000000d000d7308 */ /* 0x002e640000001000 */
[----:B-1----:R-:W-:-:S06]  /*0990*/  VIADD R14, R13, 0xffffffe ;  /* 0x0ffffffe0d0e7836 */ /* 0x002fcc0000000000 */
[----:B------:R1:W2:Y:S02]  /*09a0*/  F2I.FTZ.U32.TRUNC.NTZ R15, R14 ;  /* 0x0000000e000f7305 */ /* 0x0002a4000021f000 */
[----:B-1----:R-:W-:Y:S01]  /*09b0*/  MOV R14, RZ ;  /* 0x000000ff000e7202 */ /* 0x002fe20000000f00 */
[----:B--2---:R-:W-:-:S04]  /*09c0*/  IMAD.MOV R17, RZ, RZ, -R15 ;  /* 0x000000ffff117224 */ /* 0x004fc800078e0a0f */
[----:B------:R-:W-:-:S04]  /*09d0*/  IMAD R17, R17, UR42, RZ ;  /* 0x0000002a11117c24 */ /* 0x000fc8000f8e02ff */
[----:B------:R-:W-:-:S06]  /*09e0*/  IMAD.HI.U32 R16, R15, R17, R14 ;  /* 0x000000110f107227 */ /* 0x000fcc00078e000e */
[----:B------:R-:W-:-:S04]  /*09f0*/  IMAD.HI.U32 R16, R16, R29, RZ ;  /* 0x0000001d10107227 */ /* 0x000fc800078e00ff */
[----:B------:R-:W-:-:S04]  /*0a00*/  IMAD.MOV R20, RZ, RZ, -R16 ;  /* 0x000000ffff147224 */ /* 0x000fc800078e0a10 */
[----:B------:R-:W-:-:S05]  /*0a10*/  IMAD R15, R20, UR42, R29 ;  /* 0x0000002a140f7c24 */ /* 0x000fca000f8e021d */
[----:B------:R-:W-:-:S13]  /*0a20*/  ISETP.GE.U32.AND P4, PT, R15, UR42, PT ;  /* 0x0000002a0f007c0c */ /* 0x000fda000bf86070 */
[----:B------:R-:W-:Y:S01]  /*0a30*/  @P4 VIADD R15, R15, -UR42 ;  /* 0x8000002a0f0f4c36 */ /* 0x000fe20008000000 */
[----:B------:R-:W-:-:S04]  /*0a40*/  @P4 IADD3 R16, R16, 0x1, RZ ;  /* 0x0000000110104810 */ /* 0x000fc80007ffe0ff */
[----:B------:R-:W-:-:S13]  /*0a50*/  ISETP.GE.U32.AND P5, PT, R15, UR42, PT ;  /* 0x0000002a0f007c0c */ /* 0x000fda000bfa6070 */
[----:B------:R-:W-:Y:S01]  /*0a60*/  @P5 VIADD R16, R16, 0x1 ;  /* 0x0000000110105836 */ /* 0x000fe20000000000 */
[----:B------:R-:W-:-:S05]  /*0a70*/  @!P6 LOP3.LUT R16, RZ, UR42, RZ, 0x33, !PT ;  /* 0x0000002aff10ec12 */ /* 0x000fca000f8e33ff */
[----:B------:R-:W-:-:S04]  /*0a80*/  IMAD.MOV R14, RZ, RZ, -R16 ;  /* 0x000000ffff0e7224 */ /* 0x000fc800078e0a10 */
[----:B------:R-:W-:-:S04]  /*0a90*/  IMAD R13, R14, UR42, R29 ;  /* 0x0000002a0e0d7c24 */ /* 0x000fc8000f8e021d */
[----:B------:R-:W-:-:S04]  /*0aa0*/  IMAD R13, R13, UR43, RZ ;  /* 0x0000002b0d0d7c24 */ /* 0x000fc8000f8e02ff */
[----:B------:R-:W-:-:S07]  /*0ab0*/  IMAD R22, R16, UR44, R13 ;  /* 0x0000002c10167c24 */ /* 0x000fce000f8e020d */
.L_x_1085:
[----:B------:R-:W-:Y:S05]  /*0ac0*/  BSYNC B0 ;  /* 0x0000000000007941 */ /* 0x000fea0003800000 */
.L_x_1084:
[----:B------:R-:W-:Y:S04]  /*0ad0*/  BSSY B0, `(.L_x_1086) ;  /* 0x0000018000007945 */ /* 0x000fe80003800000 */
[----:B------:R-:W-:Y:S05]  /*0ae0*/  @!P3 BRA `(.L_x_1087) ;  /* 0x000000000058b947 */ /* 0x000fea0003800000 */
[----:B------:R-:W1:Y:S01]  /*0af0*/  I2F.U32.RP R16, UR42 ;  /* 0x0000002a00107d06 */ /* 0x000e620008209000 */
[----:B------:R-:W-:-:S07]  /*0b00*/  ISETP.NE.U32.AND P5, PT, RZ, UR42, PT ;  /* 0x0000002aff007c0c */ /* 0x000fce000bfa5070 */
[----:B-1----:R-:W1:Y:S02]  /*0b10*/  MUFU.RCP R16, R16 ;  /* 0x0000001000107308 */ /* 0x002e640000001000 */
[----:B-1----:R-:W-:-:S06]  /*0b20*/  IADD3 R14, R16, 0xffffffe, RZ ;  /* 0x0ffffffe100e7810 */ /* 0x002fcc0007ffe0ff */
[----:B------:R1:W2:Y:S02]  /*0b30*/  F2I.FTZ.U32.TRUNC.NTZ R15, R14 ;  /* 0x0000000e000f7305 */ /* 0x0002a4000021f000 */
[----:B-1----:R-:W-:Y:S02]  /*0b40*/  IMAD.MOV.U32 R14, RZ, RZ, RZ ;  /* 0x000000ffff0e7224 */ /* 0x002fe400078e00ff */
[----:B--2---:R-:W-:-:S04]  /*0b50*/  IMAD.MOV R13, RZ, RZ, -R15 ;  /* 0x000000ffff0d7224 */ /* 0x004fc800078e0a0f */
[----:B------:R-:W-:-:S04]  /*0b60*/  IMAD R13, R13, UR42, RZ ;  /* 0x0000002a0d0d7c24 */ /* 0x000fc8000f8e02ff */
[----:B------:R-:W-:-:S06]  /*0b70*/  IMAD.HI.U32 R13, R15, R13, R14 ;  /* 0x0000000d0f0d7227 */ /* 0x000fcc00078e000e */
[----:B------:R-:W-:-:S05]  /*0b80*/  IMAD.HI.U32 R24, R13, R26, RZ ;  /* 0x0000001a0d187227 */ /* 0x000fca00078e00ff */
[----:B------:R-:W-:-:S05]  /*0b90*/  IADD3 R13, -R24, RZ, RZ ;  /* 0x000000ff180d7210 */ /* 0x000fca0007ffe1ff */
[----:B------:R-:W-:-:S05]  /*0ba0*/  IMAD R13, R13, UR42, R26 ;  /* 0x0000002a0d0d7c24 */ /* 0x000fca000f8e021a */
[----:B------:R-:W-:-:S13]  /*0bb0*/  ISETP.GE.U32.AND P3, PT, R13, UR42, PT ;  /* 0x0000002a0d007c0c */ /* 0x000fda000bf66070 */
[----:B------:R-:W-:Y:S02]  /*0bc0*/  @P3 VIADD R13, R13, -UR42 ;  /* 0x8000002a0d0d3c36 */ /* 0x000fe40008000000 */
[----:B------:R-:W-:-:S03]  /*0bd0*/  @P3 VIADD R24, R24, 0x1 ;  /* 0x0000000118183836 */ /* 0x000fc60000000000 */
[----:B------:R-:W-:-:S13]  /*0be0*/  ISETP.GE.U32.AND P4, PT, R13, UR42, PT ;  /* 0x0000002a0d007c0c */ /* 0x000fda000bf86070 */
[----:B------:R-:W-:Y:S02]  /*0bf0*/  @P4 IADD3 R24, R24, 0x1, RZ ;  /* 0x0000000118184810 */ /* 0x000fe40007ffe0ff */
[----:B------:R-:W-:-:S05]  /*0c00*/  @!P5 LOP3.LUT R24, RZ, UR42, RZ, 0x33, !PT ;  /* 0x0000002aff18dc12 */ /* 0x000fca000f8e33ff */
[----:B------:R-:W-:-:S04]  /*0c10*/  IMAD.MOV R13, RZ, RZ, -R24 ;  /* 0x000000ffff0d7224 */ /* 0x000fc800078e0a18 */
[----:B------:R-:W-:-:S04]  /*0c20*/  IMAD R13, R13, UR42, R26 ;  /* 0x0000002a0d0d7c24 */ /* 0x000fc8000f8e021a */
[----:B------:R-:W-:-:S04]  /*0c30*/  IMAD R13, R13, UR43, RZ ;  /* 0x0000002b0d0d7c24 */ /* 0x000fc8000f8e02ff */
[----:B------:R-:W-:-:S07]  /*0c40*/  IMAD R24, R24, UR44, R13 ;  /* 0x0000002c18187c24 */ /* 0x000fce000f8e020d */
.L_x_1087:
[----:B------:R-:W-:Y:S05]  /*0c50*/  BSYNC B0 ;  /* 0x0000000000007941 */ /* 0x000fea0003800000 */
.L_x_1086:
[----:B------:R-:W-:Y:S04]  /*0c60*/  BSSY B0, `(.L_x_1088) ;  /* 0x0000018000007945 */ /* 0x000fe80003800000 */
[----:B------:R-:W-:Y:S05]  /*0c70*/  @!P0 BRA `(.L_x_1089) ;  /* 0x0000000000588947 */ /* 0x000fea0003800000 */
[----:B------:R-:W1:Y:S01]  /*0c80*/  I2F.U32.RP R16, UR42 ;  /* 0x0000002a00107d06 */ /* 0x000e620008209000 */
[----:B------:R-:W-:-:S07]  /*0c90*/  ISETP.NE.U32.AND P4, PT, RZ, UR42, PT ;  /* 0x0000002aff007c0c */ /* 0x000fce000bf85070 */
[----:B-1----:R-:W1:Y:S02]  /*0ca0*/  MUFU.RCP R16, R16 ;  /* 0x0000001000107308 */ /* 0x002e640000001000 */
[----:B-1----:R-:W-:-:S06]  /*0cb0*/  VIADD R14, R16, 0xffffffe ;  /* 0x0ffffffe100e7836 */ /* 0x002fcc0000000000 */
[----:B------:R1:W2:Y:S02]  /*0cc0*/  F2I.FTZ.U32.TRUNC.NTZ R15, R14 ;  /* 0x0000000e000f7305 */ /* 0x0002a4000021f000 */
[----:B-1----:R-:W-:Y:S01]  /*0cd0*/  IMAD.MOV.U32 R14, RZ, RZ, RZ ;  /* 0x000000ffff0e7224 */ /* 0x002fe200078e00ff */
[----:B--2---:R-:W-:-:S05]  /*0ce0*/  IADD3 R13, RZ, -R15, RZ ;  /* 0x8000000fff0d7210 */ /* 0x004fca0007ffe0ff */
        /* <DEDUP_REMOVED lines=9> */
[----:B------:R-:W-:Y:S01]  /*0d80*/  @P3 VIADD R36, R36, 0x1 ;  /* 0x0000000124243836 */ /* 0x000fe20000000000 */
[----:B------:R-:W-:-:S04]  /*0d90*/  @!P4 LOP3.LUT R36, RZ, UR42, RZ, 0x33, !PT ;  /* 0x0000002aff24cc12 */ /* 0x000fc8000f8e33ff */
[----:B------:R-:W-:-:S05]  /*0da0*/  IADD3 R13, -R36, RZ, RZ ;  /* 0x000000ff240d7210 */ /* 0x000fca0007ffe1ff */
[----:B------:R-:W-:-:S04]  /*0db0*/  IMAD R13, R13, UR42, R2 ;  /* 0x0000002a0d0d7c24 */ /* 0x000fc8000f8e0202 */
[----:B------:R-:W-:-:S04]  /*0dc0*/  IMAD R13, R13, UR43, RZ ;  /* 0x0000002b0d0d7c24 */ /* 0x000fc8000f8e02ff */
[----:B------:R-:W-:-:S07]  /*0dd0*/  IMAD R36, R36, UR44, R13 ;  /* 0x0000002c24247c24 */ /* 0x000fce000f8e020d */
.L_x_1089:
[----:B------:R-:W-:Y:S05]  /*0de0*/  BSYNC B0 ;  /* 0x0000000000007941 */ /* 0x000fea0003800000 */
.L_x_1088:
[----:B------:R-:W-:Y:S04]  /*0df0*/  BSSY B0, `(.L_x_1090) ;  /* 0x0000019000007945 */ /* 0x000fe80003800000 */
[----:B------:R-:W-:Y:S05]  /*0e00*/  @!P1 BRA `(.L_x_1091) ;  /* 0x00000000005c9947 */ /* 0x000fea0003800000 */
[----:B------:R-:W1:Y:S01]  /*0e10*/  I2F.U32.RP R16, UR42 ;  /* 0x0000002a00107d06 */ /* 0x000e620008209000 */
[----:B------:R-:W-:Y:S02]  /*0e20*/  MOV R14, RZ ;  /* 0x000000ff000e7202 */ /* 0x000fe40000000f00 */
[----:B------:R-:W-:-:S05]  /*0e30*/  ISETP.NE.U32.AND P3, PT, RZ, UR42, PT ;  /* 0x0000002aff007c0c */ /* 0x000fca000bf65070 */
[----:B-1----:R-:W1:Y:S02]  /*0e40*/  MUFU.RCP R16, R16 ;  /* 0x0000001000107308 */ /* 0x002e640000001000 */
[----:B-1----:R-:W-:-:S06]  /*0e50*/  VIADD R15, R16, 0xffffffe ;  /* 0x0ffffffe100f7836 */ /* 0x002fcc0000000000 */
[----:B------:R-:W1:Y:S02]  /*0e60*/  F2I.FTZ.U32.TRUNC.NTZ R15, R15 ;  /* 0x0000000f000f7305 */ /* 0x000e64000021f000 */
[----:B-1----:R-:W-:-:S04]  /*0e70*/  IMAD.MOV R13, RZ, RZ, -R15 ;  /* 0x000000ffff0d7224 */ /* 0x002fc800078e0a0f */
[----:B------:R-:W-:-:S04]  /*0e80*/  IMAD R13, R13, UR42, RZ ;  /* 0x0000002a0d0d7c24 */ /* 0x000fc8000f8e02ff */
[----:B------:R-:W-:-:S04]  /*0e90*/  IMAD.HI.U32 R14, R15, R13, R14 ;  /* 0x0000000d0f0e7227 */ /* 0x000fc800078e000e */
[----:B------:R-:W-:-:S04]  /*0ea0*/  VIADD R13, R29, 0x3 ;  /* 0x000000031d0d7836 */ /* 0x000fc80000000000 */
        /* <DEDUP_REMOVED lines=13> */
.L_x_1091:
[----:B------:R-:W-:Y:S05]  /*0f80*/  BSYNC B0 ;  /* 0x0000000000007941 */ /* 0x000fea0003800000 */
.L_x_1090:
[----:B------:R-:W-:Y:S01]  /*0f90*/  IADD3 R22, P0, R22, UR38, RZ ;  /* 0x0000002616167c10 */ /* 0x000fe2000ff1e0ff */
[----:B------:R-:W-:Y:S01]  /*0fa0*/  IMAD.MOV.U32 R15, RZ, RZ, R4 ;  /* 0x000000ffff0f7224 */ /* 0x000fe200078e0004 */
[----:B------:R-:W-:Y:S01]  /*0fb0*/  IADD3 R24, P1, R24, UR38, RZ ;  /* 0x0000002618187c10 */ /* 0x000fe2000ff3e0ff */
[----:B------:R-:W-:Y:S01]  /*0fc0*/  IMAD.MOV.U32 R14, RZ, RZ, R0 ;  /* 0x000000ffff0e7224 */ /* 0x000fe200078e0000 */
[----:B------:R-:W-:Y:S01]  /*0fd0*/  IADD3 R38, P4, R38, UR38, RZ ;  /* 0x0000002626267c10 */ /* 0x000fe2000ff9e0ff */
[----:B------:R-:W-:Y:S01]  /*0fe0*/  IMAD.X R23, RZ, RZ, UR39, P0 ;  /* 0x00000027ff177e24 */ /* 0x000fe200080e06ff */
[----:B------:R-:W-:Y:S01]  /*0ff0*/  IADD3 R36, P3, R36, UR38, RZ ;  /* 0x0000002624247c10 */ /* 0x000fe2000ff7e0ff */
[----:B------:R-:W-:Y:S01]  /*1000*/  IMAD.X R25, RZ, RZ, UR39, P1 ;  /* 0x00000027ff197e24 */ /* 0x000fe200088e06ff */
[----:B------:R-:W-:Y:S01]  /*1010*/  MOV R13, R8 ;  /* 0x00000008000d7202 */ /* 0x000fe20000000f00 */
[----:B------:R-:W-:Y:S01]  /*1020*/  IMAD.X R39, RZ, RZ, UR39, P4 ;  /* 0x00000027ff277e24 */ /* 0x000fe2000a0e06ff */
[----:B------:R-:W-:Y:S01]  /*1030*/  IADD3.X R37, RZ, UR39, RZ, P3, !PT ;  /* 0x00000027ff257c10 */ /* 0x000fe20009ffe4ff */
[----:B------:R-:W-:Y:S08]  /*1040*/  @!P2 BRA `(.L_x_1092) ;  /* 0x000000000040a947 */ /* 0x000ff00003800000 */
        /* <DEDUP_REMOVED lines=12> */
.L_x_1093:
[----:B------:R-:W-:Y:S01]  /*1110*/  MOV R15, R10 ;  /* 0x0000000a000f7202 */ /* 0x000fe20000000f00 */
[----:B------:R-:W-:Y:S02]  /*1120*/  IMAD.MOV.U32 R14, RZ, RZ, R4 ;  /* 0x000000ffff0e7224 */ /* 0x000fe400078e0004 */
[----:B------:R-:W-:Y:S02]  /*1130*/  IMAD.MOV.U32 R13, RZ, RZ, R0 ;  /* 0x000000ffff0d7224 */ /* 0x000fe400078e0000 */
[----:B------:R-:W-:-:S07]  /*1140*/  IMAD.MOV.U32 R10, RZ, RZ, R6 ;  /* 0x000000ffff0a7224 */ /* 0x000fce00078e0006 */
.L_x_1092:
[----:B------:R-:W-:Y:S01]  /*1150*/  ISETP.GT.AND P0, PT, R27, 0x2, PT ;  /* 0x000000021b00780c */ /* 0x000fe20003f04270 */
[----:B------:R-:W-:Y:S01]  /*1160*/  IMAD.MOV.U32 R0, RZ, RZ, 0x2f800000 ;  /* 0x2f800000ff007424 */ /* 0x000fe200078e00ff */
[----:B------:R-:W-:Y:S01]  /*1170*/  I2FP.F32.U32 R13, R13 ;  /* 0x0000000d000d7245 */ /* 0x000fe20000201000 */
[----:B------:R-:W-:Y:S01]  /*1180*/  BSSY B9, `(.L_x_1094) ;  /* 0x0000093000097945 */ /* 0x000fe20003800000 */
[----:B------:R-:W-:-:S03]  /*1190*/  I2FP.F32.U32 R32, R14 ;  /* 0x0000000e00207245 */ /* 0x000fc60000201000 */
[----:B------:R-:W-:Y:S01]  /*11a0*/  BSSY B8, `(.L_x_1095) ;  /* 0x0000070000087945 */ /* 0x000fe20003800000 */
[----:B------:R-:W-:Y:S01]  /*11b0*/  I2FP.F32.U32 R33, R15 ;  /* 0x0000000f00217245 */ /* 0x000fe20000201000 */
[----:B------:R-:W-:Y:S01]  /*11c0*/  FFMA.FTZ R31, R13, R0, 1.1641532182693481445e-10 ;  /* 0x2f0000000d1f7423 */ /* 0x000fe20000010000 */
        /* <DEDUP_REMOVED lines=9> */
[----:B------:R-:W1:Y:S02]  /*1260*/  LDC R2, c[0x2][R0] ;  /* 0x0080000000027b82 */ /* 0x000e640000000800 */
[----:B-1----:R-:W-:-:S04]  /*1270*/  SHF.R.S32.HI R3, RZ, 0x1f, R2 ;  /* 0x0000001fff037819 */ /* 0x002fc80000011402 */
.L_x_7034:
[----:B------:R-:W-:Y:S05]  /*1280*/  BRX R2 -0x1290                                                                                                                                                                                                                                                                                                                                                                                                                                                                               (*"BRANCH_TARGETS .L_x_7035,.L_x_7036,.L_x_7037"*) ;  /* 0xffffffec025c7949 */ /* 0x000fea000383ffff */
.L_x_1096:
[----:B------:R-:W-:Y:S01]  /*1290*/  ISETP.NE.AND P0, PT, R27, 0x3, PT ;  /* 0x000000031b00780c */ /* 0x000fe20003f05270 */
[----:B------:R-:W-:-:S12]  /*12a0*/  BSSY B7, `(.L_x_1097) ;  /* 0x0000023000077945 */ /* 0x000fd80003800000 */
[----:B------:R-:W-:Y:S05]  /*12b0*/  @!P0 BRA `(.L_x_1098) ;  /* 0x0000000000848947 */ /* 0x000fea0003800000 */
[----:B------:R-:W-:-:S13]  /*12c0*/  ISETP.NE.AND P0, PT, R27, 0x4, PT ;  /* 0x000000041b00780c */ /* 0x000fda0003f05270 */
[----:B------:R-:W-:Y:S05]  /*12d0*/  @P0 BREAK B7 ;  /* 0x0000000000070942 */ /* 0x000fea0003800000 */
[----:B------:R-:W-:Y:S05]  /*12e0*/  @P0 BREAK B8 ;  /* 0x0000000000080942 */ /* 0x000fea0003800000 */
[----:B------:R-:W-:Y:S05]  /*12f0*/  @P0 BRA `(.L_x_1099) ;  /* 0x0000000400ec0947 */ /* 0x000fea0003800000 */
[----:B------:R-:W-:-:S04]  /*1300*/  VIADD R17, R29, 0x3 ;  /* 0x000000031d117836 */ /* 0x000fc80000000000 */
        /* <DEDUP_REMOVED lines=14> */
[----:B------:R-:W-:Y:S01]  /*13f0*/  HFMA2.MMA R8, -RZ, RZ, 0, 3.719329833984375e-05 ;  /* 0x00000270ff087435 */ /* 0x000fe200000001ff */
[----:B------:R-:W-:Y:S01]  /*1400*/  IMAD.U32 R6, RZ, RZ, UR4 ;  /* 0x00000004ff067e24 */ /* 0x000fe2000f8e00ff */
[----:B------:R-:W-:Y:S01]  /*1410*/  MOV R7, UR5 ;  /* 0x0000000500077c02 */ /* 0x000fe20008000f00 */
[----:B------:R-:W-:-:S02]  /*1420*/  IMAD.U32 R10, RZ, RZ, UR6 ;  /* 0x00000006ff0a7e24 */ /* 0x000fc4000f8e00ff */
[----:B------:R-:W-:Y:S02]  /*1430*/  IMAD.U32 R11, RZ, RZ, UR7 ;  /* 0x00000007ff0b7e24 */ /* 0x000fe4000f8e00ff */
[----:B------:R-:W-:Y:S02]  /*1440*/  IMAD.MOV.U32 R12, RZ, RZ, 0x1 ;  /* 0x00000001ff0c7424 */ /* 0x000fe400078e00ff */
[----:B------:R-:W-:-:S07]  /*1450*/  IMAD.MOV.U32 R13, RZ, RZ, RZ ;  /* 0x000000ffff0d7224 */ /* 0x000fce00078e00ff */
[----:B------:R-:W-:-:S07]  /*1460*/  LEPC R20, `(.L_x_1102) ;  /* 0x000000001014794e */ /* 0x000fce0000000000 */
[----:B0-----:R-:W-:Y:S05]  /*1470*/  CALL.ABS.NOINC R14 ;  /* 0x000000000e007343 */ /* 0x001fea0003c00000 */
.L_x_1102:
[----:B------:R0:W5:Y:S02]  /*1480*/  LDG.E R3, desc[UR36][R16.64] ;  /* 0x0000002410037981 */ /* 0x000164000c1e1900 */
.L_x_1101:
[----:B------:R-:W-:Y:S05]  /*1490*/  BSYNC B6 ;  /* 0x0000000000067941 */ /* 0x000fea0003800000 */
.L_x_1100:
[----:B-----5:R-:W-:-:S04]  /*14a0*/  FSETP.GTU.FTZ.AND P0, PT, R34, R3, PT ;  /* 0x000000032200720b */ /* 0x020fc80003f1c000 */
[----:B------:R-:W-:-:S05]  /*14b0*/  SEL R3, RZ, 0x1, P0 ;  /* 0x00000001ff037807 */ /* 0x000fca0000000000 */
[----:B------:R1:W-:Y:S04]  /*14c0*/  STG.E.U8 desc[UR36][R38.64], R3 ;  /* 0x0000000326007986 */ /* 0x0003e8000c101124 */
.L_x_1098:
[----:B------:R-:W-:Y:S05]  /*14d0*/  BSYNC B7 ;  /* 0x0000000000077941 */ /* 0x000fea0003800000 */
.L_x_1097:
[----:B------:R-:W-:Y:S01]  /*14e0*/  IMAD R2, R2, UR45, RZ ;  /* 0x0000002d02027c24 */ /* 0x000fe2000f8e02ff */
[----:B------:R-:W-:-:S04]  /*14f0*/  ISETP.NE.AND P0, PT, R35, RZ, PT ;  /* 0x000000ff2300720c */ /* 0x000fc80003f05270 */
[----:B0-----:R-:W-:-:S05]  /*1500*/  SEL R17, R2, RZ, P0 ;  /* 0x000000ff02117207 */ /* 0x001fca0000000000 */
[----:B------:R-:W-:-:S05]  /*1510*/  IMAD.WIDE.U32 R16, R17, 0x4, R18 ;  /* 0x0000000411107825 */ /* 0x000fca00078e0012 */
        /* <DEDUP_REMOVED lines=11> */
[----:B-1----:R-:W0:Y:S01]  /*15d0*/  LDC.64 R2, c[0x4][R2] ;  /* 0x0100000002027b82 */ /* 0x002e220000000a00 */
[----:B------:R-:W-:Y:S01]  /*15e0*/  HFMA2.MMA R8, -RZ, RZ, 0, 3.7491321563720703125e-05 ;  /* 0x00000275ff087435 */ /* 0x000fe200000001ff */
[----:B------:R-:W-:Y:S01]  /*15f0*/  IMAD.U32 R6, RZ, RZ, UR4 ;  /* 0x00000004ff067e24 */ /* 0x000fe2000f8e00ff */
[----:B------:R-:W-:Y:S01]  /*1600*/  MOV R7, UR5 ;  /* 0x0000000500077c02 */ /* 0x000fe20008000f00 */
[----:B------:R-:W-:Y:S01]  /*1610*/  IMAD.U32 R10, RZ, RZ, UR6 ;  /* 0x00000006ff0a7e24 */ /* 0x000fe2000f8e00ff */
[----:B------:R-:W-:Y:S01]  /*1620*/  MOV R13, RZ ;  /* 0x000000ff000d7202 */ /* 0x000fe20000000f00 */
[----:B------:R-:W-:-:S02]  /*1630*/  IMAD.U32 R11, RZ, RZ, UR7 ;  /* 0x00000007ff0b7e24 */ /* 0x000fc4000f8e00ff */
[----:B------:R-:W-:-:S07]  /*1640*/  IMAD.MOV.U32 R12, RZ, RZ, 0x1 ;  /* 0x00000001ff0c7424 */ /* 0x000fce00078e00ff */
[----:B------:R-:W-:-:S07]  /*1650*/  LEPC R20, `(.L_x_1105) ;  /* 0x000000001014794e */ /* 0x000fce0000000000 */
[----:B0-----:R-:W-:Y:S05]  /*1660*/  CALL.ABS.NOINC R2 ;  /* 0x0000000002007343 */ /* 0x001fea0003c00000 */
.L_x_1105:
[----:B------:R0:W5:Y:S02]  /*1670*/  LDG.E R0, desc[UR36][R16.64] ;  /* 0x0000002410007981 */ /* 0x000164000c1e1900 */
.L_x_1104:
[----:B------:R-:W-:Y:S05]  /*1680*/  BSYNC B6 ;  /* 0x0000000000067941 */ /* 0x000fea0003800000 */
.L_x_1103:
[----:B-----5:R-:W-:-:S04]  /*1690*/  FSETP.GTU.FTZ.AND P0, PT, R33, R0, PT ;  /* 0x000000002100720b */ /* 0x020fc80003f1c000 */
[----:B-1----:R-:W-:-:S05]  /*16a0*/  SEL R3, RZ, 0x1, P0 ;  /* 0x00000001ff037807 */ /* 0x002fca0000000000 */
[----:B------:R1:W-:Y:S04]  /*16b0*/  STG.E.U8 desc[UR36][R36.64], R3 ;  /* 0x0000000324007986 */ /* 0x0003e8000c101124 */
.L_x_7036:
[----:B------:R-:W-:Y:S01]  /*16c0*/  IMAD R26, R26, UR45, RZ ;  /* 0x0000002d1a1a7c24 */ /* 0x000fe2000f8e02ff */
[----:B------:R-:W-:-:S04]  /*16d0*/  ISETP.GT.AND P0, PT, R27, 0x1, PT ;  /* 0x000000011b00780c */ /* 0x000fc80003f04270 */
[----:B0-----:R-:W-:-:S05]  /*16e0*/  SEL R17, R26, RZ, P0 ;  /* 0x000000ff1a117207 */ /* 0x001fca0000000000 */
[----:B------:R-:W-:-:S05]  /*16f0*/  IMAD.WIDE.U32 R16, R17, 0x4, R18 ;  /* 0x0000000411107825 */ /* 0x000fca00078e0012 */
[----:B-1----:R-:W2:Y:S01]  /*1700*/  LDG.E R3, desc[UR36][R16.64] ;  /* 0x0000002410037981 */ /* 0x002ea2000c1e1900 */
        /* <DEDUP_REMOVED lines=20> */
.L_x_1108:
[----:B------:R0:W5:Y:S02]  /*1850*/  LDG.E R3, desc[UR36][R16.64] ;  /* 0x0000002410037981 */ /* 0x000164000c1e1900 */
.L_x_1107:
[----:B------:R-:W-:Y:S05]  /*1860*/  BSYNC B6 ;  /* 0x0000000000067941 */ /* 0x000fea0003800000 */
.L_x_1106:
[----:B-----5:R-:W-:-:S04]  /*1870*/  FSETP.GTU.FTZ.AND P0, PT, R32, R3, PT ;  /* 0x000000032000720b */ /* 0x020fc80003f1c000 */
[----:B------:R-:W-:-:S05]  /*1880*/  SEL R3, RZ, 0x1, P0 ;  /* 0x00000001ff037807 */ /* 0x000fca0000000000 */
[----:B------:R1:W-:Y:S04]  /*1890*/  STG.E.U8 desc[UR36][R24.64], R3 ;  /* 0x0000000318007986 */ /* 0x0003e8000c101124 */
.L_x_7035:
[----:B------:R-:W-:Y:S05]  /*18a0*/  BSYNC B8 ;  /* 0x0000000000087941 */ /* 0x000fea0003800000 */
.L_x_1095:
[----:B------:R-:W-:Y:S01]  /*18b0*/  IMAD R0, R29, UR45, RZ ;  /* 0x0000002d1d007c24 */ /* 0x000fe2000f8e02ff */
[----:B------:R-:W-:-:S04]  /*18c0*/  ISETP.GT.AND P0, PT, R28, RZ, PT ;  /* 0x000000ff1c00720c */ /* 0x000fc80003f04270 */
        /* <DEDUP_REMOVED lines=14> */
[----:B------:R-:W-:Y:S01]  /*19b0*/  HFMA2.MMA R8, -RZ, RZ, 0, 3.8087368011474609375e-05 ;  /* 0x0000027fff087435 */ /* 0x000fe200000001ff */
[----:B------:R-:W-:Y:S01]  /*19c0*/  MOV R6, UR4 ;  /* 0x0000000400067c02 */ /* 0x000fe20008000f00 */
[----:B------:R-:W-:Y:S01]  /*19d0*/  IMAD.U32 R7, RZ, RZ, UR5 ;  /* 0x00000005ff077e24 */ /* 0x000fe2000f8e00ff */
[----:B------:R-:W-:Y:S01]  /*19e0*/  MOV R10, UR6 ;  /* 0x00000006000a7c02 */ /* 0x000fe20008000f00 */
[----:B------:R-:W-:Y:S01]  /*19f0*/  IMAD.U32 R11, RZ, RZ, UR7 ;  /* 0x00000007ff0b7e24 */ /* 0x000fe2000f8e00ff */
[----:B------:R-:W-:Y:S01]  /*1a00*/  MOV R13, RZ ;  /* 0x000000ff000d7202 */ /* 0x000fe20000000f00 */
[----:B------:R-:W-:-:S07]  /*1a10*/  IMAD.MOV.U32 R12, RZ, RZ, 0x1 ;  /* 0x00000001ff0c7424 */ /* 0x000fce00078e00ff */
[----:B------:R-:W-:-:S07]  /*1a20*/  LEPC R20, `(.L_x_1111) ;  /* 0x000000001014794e */ /* 0x000fce0000000000 */
[----:B0-----:R-:W-:Y:S05]  /*1a30*/  CALL.ABS.NOINC R2 ;  /* 0x0000000002007343 */ /* 0x001fea0003c00000 */
.L_x_1111:
[----:B------:R0:W5:Y:S02]  /*1a40*/  LDG.E R0, desc[UR36][R16.64] ;  /* 0x0000002410007981 */ /* 0x000164000c1e1900 */
.L_x_1110:
[----:B------:R-:W-:Y:S05]  /*1a50*/  BSYNC B6 ;  /* 0x0000000000067941 */ /* 0x000fea0003800000 */
.L_x_1109:
[----:B-----5:R-:W-:-:S04]  /*1a60*/  FSETP.GTU.FTZ.AND P0, PT, R31, R0, PT ;  /* 0x000000001f00720b */ /* 0x020fc80003f1c000 */
[----:B-1----:R-:W-:-:S05]  /*1a70*/  SEL R3, RZ, 0x1, P0 ;  /* 0x00000001ff037807 */ /* 0x002fca0000000000 */
[----:B------:R1:W-:Y:S01]  /*1a80*/  STG.E.U8 desc[UR36][R22.64], R3 ;  /* 0x0000000316007986 */ /* 0x0003e2000c101124 */
[----:B------:R-:W-:Y:S05]  /*1a90*/  BRA `(.L_x_1099) ;  /* 0x0000000000047947 */ /* 0x000fea0003800000 */
.L_x_7037:
[----:B------:R-:W-:Y:S05]  /*1aa0*/  BREAK B8 ;  /* 0x0000000000087942 */ /* 0x000fea0003800000 */
.L_x_1099:
[----:B------:R-:W-:Y:S05]  /*1ab0*/  BSYNC B9 ;  /* 0x0000000000097941 */ /* 0x000fea0003800000 */
.L_x_1094:
[----:B------:R-:W2:Y:S01]  /*1ac0*/  LDC R0, c[0x0][0xc] ;  /* 0x00000300ff007b82 */ /* 0x000ea20000000800 */
[----:B------:R-:W-:-:S06]  /*1ad0*/  USHF.L.U32 UR4, UR40, 0x2, URZ ;  /* 0x0000000228047899 */ /* 0x000fcc000800063f */
[----:B--2---:R-:W-:-:S05]  /*1ae0*/  IMAD R29, R0, UR4, R29 ;  /* 0x00000004001d7c24 */ /* 0x004fca000f8e021d */
[----:B------:R-:W-:-:S13]  /*1af0*/  ISETP.GE.U32.AND P0, PT, R29, UR46, PT ;  /* 0x0000002e1d007c0c */ /* 0x000fda000bf06070 */
[----:B------:R-:W-:Y:S05]  /*1b00*/  @!P0 BRA `(.L_x_1112) ;  /* 0xffffffe400848947 */ /* 0x000fea000383ffff */
[----:B------:R-:W-:Y:S05]  /*1b10*/  EXIT ;  /* 0x000000000000794d */ /* 0x000fea0003800000 */
.L_x_1113:
        /* <DEDUP_REMOVED lines=14> */
.L_x_7570:


//--------------------- .text._ZN2at4cuda57_GLOBAL__N__cd6b329d_24_DistributionBernoulli_cu_7537a20d21kernelPointwiseApply2IZNS_6native9templates4cuda28bernoulli_tensor_cuda_kernelIbfEEvRKNS_10TensorBaseES9_NS_15PhiloxCudaStateEEUliRbSB_SB_SB_RKfSD_SD_SD_E_bSC_jLi1ELin1ELi4ELi512ELi2EEEvNS0_6detail10TensorInfoIT0_T2_EENSG_IT1_SI_EESI_T_ --------------------------
	.section	.text._ZN2at4cuda57_GLOBAL__N__cd6b329d_24_DistributionBernoulli_cu_7537a20d21kernelPointwiseApply2IZNS_6native9templates4cuda28bernoulli_tensor_cuda_kernelIbfEEvRKNS_10TensorBaseES9_NS_15PhiloxCudaStateEEUliRbSB_SB_SB_RKfSD_SD_SD_E_bSC_jLi1ELin1ELi4ELi512ELi2EEEvNS0_6detail10TensorInfoIT0_T2_EENSG_IT1_SI_EESI_T_,"ax",@progbits
	.align	128
.text._ZN2at4cuda57_GLOBAL__N__cd6b329d_24_DistributionBernoulli_cu_7537a20d21kernelPointwiseApply2IZNS_6native9templates4cuda28bernoulli_tensor_cuda_kernelIbfEEvRKNS_10TensorBaseES9_NS_15PhiloxCudaStateEEUliRbSB_SB_SB_RKfSD_SD_SD_E_bSC_jLi1ELin1ELi4ELi512ELi2EEEvNS0_6detail10TensorInfoIT0_T2_EENSG_IT1_SI_EESI_T_:
        .type           _ZN2at4cuda57_GLOBAL__N__cd6b329d_24_DistributionBernoulli_cu_7537a20d21kernelPointwiseApply2IZNS_6native9templates4cuda28bernoulli_tensor_cuda_kernelIbfEEvRKNS_10TensorBaseES9_NS_15PhiloxCudaStateEEUliRbSB_SB_SB_RKfSD_SD_SD_E_bSC_jLi1ELin1ELi4ELi512ELi2EEEvNS0_6detail10TensorInfoIT0_T2_EENSG_IT1_SI_EESI_T_,@function
        .size           _ZN2at4cuda57_GLOBAL__N__cd6b329d_24_DistributionBernoulli_cu_7537a20d21kernelPointwiseApply2IZNS_6native9templates4cuda28bernoulli_tensor_cuda_kernelIbfEEvRKNS_10TensorBaseES9_NS_15PhiloxCudaStateEEUliRbSB_SB_SB_RKfSD_SD_SD_E_bSC_jLi1ELin1ELi4ELi512ELi2EEEvNS0_6detail10TensorInfoIT0_T2_EENSG_IT1_SI_EESI_T_,(.L_x_7571 - _ZN2at4cuda57_GLOBAL__N__cd6b329d_24_DistributionBernoulli_cu_7537a20d21kernelPointwiseApply2IZNS_6native9templates4cuda28bernoulli_tensor_cuda_kernelIbfEEvRKNS_10TensorBaseES9_NS_15PhiloxCudaStateEEUliRbSB_SB_SB_RKfSD_SD_SD_E_bSC_jLi1ELin1ELi4ELi512ELi2EEEvNS0_6detail10TensorInfoIT0_T2_EENSG_IT1_SI_EESI_T_)
        .other          _ZN2at4cuda57_GLOBAL__N__cd6b329d_24_DistributionBernoulli_cu_7537a20d21kernelPointwiseApply2IZNS_6native9templates4cuda28bernoulli_tensor_cuda_kernelIbfEEvRKNS_10TensorBaseES9_NS_15PhiloxCudaStateEEUliRbSB_SB_SB_RKfSD_SD_SD_E_bSC_jLi1ELin1ELi4ELi512ELi2EEEvNS0_6detail10TensorInfoIT0_T2_EENSG_IT1_SI_EESI_T_,@"STO_CUDA_ENTRY STV_DEFAULT"
_ZN2at4cuda57_GLOBAL__N__cd6b329d_24_DistributionBernoulli_cu_7537a20d21kernelPointwiseApply2IZNS_6native9templates4cuda28bernoulli_tensor_cuda_kernelIbfEEvRKNS_10TensorBaseES9_NS_15PhiloxCudaStateEEUliRbSB_SB_SB_RKfSD_SD_SD_E_bSC_jLi1ELin1ELi4ELi512ELi2EEEvNS0_6detail10TensorInfoIT0_T2_EENSG_IT1_SI_EESI_T_:
        /* <DEDUP_REMOVED lines=11> */
.L_x_1154:
[----:B------:R-:W-:Y:S01]  /*00b0*/  ULDC UR4, c[0x0][0x3c0] ;  /* 0x0000f00000047ab9 */ /* 0x000fe20000000800 */
[----:B------:R-:W-:Y:S01]  /*00c0*/  BSSY B0, `(.L_x_1114) ;  /* 0x00000d3000007945 */ /* 0x000fe20003800000 */
[----:B------:R-:W-:Y:S02]  /*00d0*/  IMAD.U32 R0, RZ, RZ, UR4 ;  /* 0x00000004ff007e24 */ /* 0x000fe4000f8e00ff */
[----:B------:R-:W-:Y:S02]  /*00e0*/  IMAD.MOV.U32 R31, RZ, RZ, RZ ;  /* 0x000000ffff1f7224 */ /* 0x000fe400078e00ff */
[----:B----4-:R-:W-:Y:S01]  /*00f0*/  IMAD.MOV.U32 R25, RZ, RZ, RZ ;  /* 0x000000ffff197224 */ /* 0x010fe200078e00ff */
[----:B------:R-:W-:-:S04]  /*0100*/  IADD3 R2, -R29, R0, RZ ;  /* 0x000000001d027210 */ /* 0x000fc80007ffe1ff */
[----:B------:R-:W-:-:S13]  /*0110*/  ISETP.GE.AND P0, PT, R2, 0x1, PT ;  /* 0x000000010200780c */ /* 0x000fda0003f06270 */
[----:B012---:R-:W-:Y:S05]  /*0120*/  @!P0 BRA `(.L_x_1115) ;  /* 0x0000000c00308947 */ /* 0x007fea0003800000 */
[----:B------:R-:W0:Y:S01]  /*0130*/  LDC R3, c[0x0][0x3b8] ;  /* 0x0000ee00ff037b82 */ /* 0x000e220000000800 */
[----:B------:R-:W-:Y:S01]  /*0140*/  HFMA2.MMA R25, -RZ, RZ, 0, 0 ;  /* 0x00000000ff197435 */ /* 0x000fe200000001ff */
[----:B------:R-:W-:Y:S01]  /*0150*/  IMAD.MOV.U32 R4, RZ, RZ, R29 ;  /* 0x000000ffff047224 */ /* 0x000fe200078e001d */
[----:B0-----:R-:W-:-:S13]  /*0160*/  ISETP.GE.AND P0, PT, R3, 0x2, PT ;  /* 0x000000020300780c */ /* 0x001fda0003f06270 */
[----:B------:R-:W-:Y:S05]  /*0170*/  @!P0 BRA `(.L_x_1116) ;  /* 0x0000000c00148947 */ /* 0x000fea0003800000 */
[----:B------:R-:W-:Y:S01]  /*0180*/  LOP3.LUT R2, RZ, R3, RZ, 0x33, !PT ;  /* 0x00000003ff027212 */ /* 0x000fe200078e33ff */
[----:B------:R-:W-:Y:S01]  /*0190*/  ULDC UR4, c[0x0][0x3b8] ;  /* 0x0000ee0000047ab9 */ /* 0x000fe20000000800 */
[----:B------:R-:W-:Y:S01]  /*01a0*/  IMAD.MOV.U32 R25, RZ, RZ, RZ ;  /* 0x000000ffff197224 */ /* 0x000fe200078e00ff */
[----:B------:R-:W-:Y:S02]  /*01b0*/  MOV R4, R29 ;  /* 0x0000001d00047202 */ /* 0x000fe40000000f00 */
[----:B------:R-:W-:-:S05]  /*01c0*/  VIMNMX R2, R2, -0x3, !PT ;  /* 0xfffffffd02027848 */ /* 0x000fca0007fe0100 */
[----:B------:R-:W-:-:S04]  /*01d0*/  IMAD.IADD R2, R2, 0x1, R3 ;  /* 0x0000000102027824 */ /* 0x000fc800078e0203 */
[C---:B------:R-:W-:Y:S01]  /*01e0*/  VIADD R3, R2.reuse, 0x1 ;  /* 0x0000000102037836 */ /* 0x040fe20000000000 */
[----:B------:R-:W-:-:S04]  /*01f0*/  IADD3 R5, R2, 0x2, RZ ;  /* 0x0000000202057810 */ /* 0x000fc80007ffe0ff */
[----:B------:R-:W-:Y:S01]  /*0200*/  ISETP.GE.U32.AND P1, PT, R3, 0x3, PT ;  /* 0x000000030300780c */ /* 0x000fe20003f26070 */
[----:B------:R-:W-:Y:S01]  /*0210*/  IMAD.U32 R3, RZ, RZ, UR4 ;  /* 0x00000004ff037e24 */ /* 0x000fe2000f8e00ff */
[----:B------:R-:W-:-:S04]  /*0220*/  LOP3.LUT R2, R5, 0x3, RZ, 0xc0, !PT ;  /* 0x0000000305027812 */ /* 0x000fc800078ec0ff */
[----:B------:R-:W-:-:S07]  /*0230*/  ISETP.NE.AND P0, PT, R2, RZ, PT ;  /* 0x000000ff0200720c */ /* 0x000fce0003f05270 */
[----:B------:R-:W-:Y:S06]  /*0240*/  @!P1 BRA `(.L_x_1117) ;  /* 0x0000000400a49947 */ /* 0x000fec0003800000 */
[----:B------:R-:W-:Y:S01]  /*0250*/  BSSY B1, `(.L_x_1117) ;  /* 0x0000068000017945 */ /* 0x000fe20003800000 */
[----:B------:R-:W-:Y:S01]  /*0260*/  IMAD.IADD R5, R5, 0x1, -R2 ;  /* 0x0000000105057824 */ /* 0x000fe200078e0a02 */
[----:B------:R-:W-:Y:S01]  /*0270*/  MOV R25, RZ ;  /* 0x000000ff00197202 */ /* 0x000fe20000000f00 */
[----:B------:R-:W-:-:S07]  /*0280*/  IMAD.MOV.U32 R4, RZ, RZ, R29 ;  /* 0x000000ffff047224 */ /* 0x000fce00078e001d */
.L_x_1118:
[----:B------:R-:W-:Y:S01]  /*0290*/  VIADD R7, R3, 0xffffffff ;  /* 0xffffffff03077836 */ /* 0x000fe20000000000 */
[----:B------:R-:W-:Y:S01]  /*02a0*/  UMOV UR4, 0xd8 ;  /* 0x000000d800047882 */ /* 0x000fe20000000000 */
[----:B------:R-:W-:Y:S01]  /*02b0*/  VIADD R5, R5, 0xfffffffc ;  /* 0xfffffffc05057836 */ /* 0x000fe20000000000 */
[----:B------:R-:W-:Y:S02]  /*02c0*/  IADD3 R3, R3, -0x4, RZ ;  /* 0xfffffffc03037810 */ /* 0x000fe40007ffe0ff */
        /* <DEDUP_REMOVED lines=8> */
[----:B-1----:R-:W1:Y:S01]  /*0350*/  I2F.U32.RP R14, R6 ;  /* 0x00000006000e7306 */ /* 0x002e620000209000 */
[----:B------:R-:W-:-:S07]  /*0360*/  IADD3 R15, RZ, -R6, RZ ;  /* 0x80000006ff0f7210 */ /* 0x000fce0007ffe0ff */
[----:B0-----:R-:W0:Y:S08]  /*0370*/  MUFU.RCP R12, R12 ;  /* 0x0000000c000c7308 */ /* 0x001e300000001000 */
[----:B-1----:R-:W-:Y:S08]  /*0380*/  MUFU.RCP R14, R14 ;  /* 0x0000000e000e7308 */ /* 0x002ff00000001000 */
[----:B--2---:R-:W1:Y:S01]  /*0390*/  I2F.U32.RP R16, R8 ;  /* 0x0000000800107306 */ /* 0x004e620000209000 */
[----:B0-----:R-:W-:-:S07]  /*03a0*/  IADD3 R10, R12, 0xffffffe, RZ ;  /* 0x0ffffffe0c0a7810 */ /* 0x001fce0007ffe0ff */
[----:B------:R0:W2:Y:S08]  /*03b0*/  F2I.FTZ.U32.TRUNC.NTZ R11, R10 ;  /* 0x0000000a000b7305 */ /* 0x0000b0000021f000 */
[----:B-1----:R-:W-:Y:S01]  /*03c0*/  MUFU.RCP R16, R16 ;  /* 0x0000001000107308 */ /* 0x002fe20000001000 */
[----:B0-----:R-:W-:Y:S02]  /*03d0*/  IMAD.MOV.U32 R10, RZ, RZ, RZ ;  /* 0x000000ffff0a7224 */ /* 0x001fe400078e00ff */
[----:B--2---:R-:W-:-:S04]  /*03e0*/  IMAD R13, R13, R11, RZ ;  /* 0x0000000b0d0d7224 */ /* 0x004fc800078e02ff */
[----:B------:R-:W-:-:S06]  /*03f0*/  IMAD.HI.U32 R11, R11, R13, R10 ;  /* 0x0000000d0b0b7227 */ /* 0x000fcc00078e000a */
[----:B------:R-:W-:-:S05]  /*0400*/  IMAD.HI.U32 R11, R11, R4, RZ ;  /* 0x000000040b0b7227 */ /* 0x000fca00078e00ff */
[----:B------:R-:W-:-:S05]  /*0410*/  IADD3 R12, -R11, RZ, RZ ;  /* 0x000000ff0b0c7210 */ /* 0x000fca0007ffe1ff */
[----:B------:R-:W-:Y:S02]  /*0420*/  IMAD R10, R9, R12, R4 ;  /* 0x0000000c090a7224 */ /* 0x000fe400078e0204 */
[----:B------:R-:W-:-:S03]  /*0430*/  VIADD R12, R14, 0xffffffe ;  /* 0x0ffffffe0e0c7836 */ /* 0x000fc60000000000 */
[----:B------:R-:W-:Y:S01]  /*0440*/  ISETP.GE.U32.AND P1, PT, R10, R9, PT ;  /* 0x000000090a00720c */ /* 0x000fe20003f26070 */
[----:B------:R0:W1:Y:S02]  /*0450*/  F2I.FTZ.U32.TRUNC.NTZ R13, R12 ;  /* 0x0000000c000d7305 */ /* 0x000064000021f000 */
[----:B0-----:R-:W-:-:S10]  /*0460*/  IMAD.MOV.U32 R12, RZ, RZ, RZ ;  /* 0x000000ffff0c7224 */ /* 0x001fd400078e00ff */
[----:B------:R-:W-:Y:S02]  /*0470*/  @P1 IMAD.IADD R10, R10, 0x1, -R9 ;  /* 0x000000010a0a1824 */ /* 0x000fe400078e0a09 */
[----:B------:R-:W-:Y:S02]  /*0480*/  @P1 VIADD R11, R11, 0x1 ;  /* 0x000000010b0b1836 */ /* 0x000fe40000000000 */
[----:B-1----:R-:W-:Y:S01]  /*0490*/  IMAD R15, R15, R13, RZ ;  /* 0x0000000d0f0f7224 */ /* 0x002fe200078e02ff */
[----:B------:R-:W-:Y:S02]  /*04a0*/  ISETP.GE.U32.AND P2, PT, R10, R9, PT ;  /* 0x000000090a00720c */ /* 0x000fe40003f46070 */
[----:B------:R-:W0:Y:S01]  /*04b0*/  LDC R10, c[0x0][R7+0x20c] ;  /* 0x00008300070a7b82 */ /* 0x000e220000000800 */
[----:B------:R-:W-:-:S04]  /*04c0*/  IMAD.HI.U32 R14, R13, R15, R12 ;  /* 0x0000000f0d0e7227 */ /* 0x000fc800078e000c */
[----:B------:R-:W-:-:S04]  /*04d0*/  VIADD R12, R16, 0xffffffe ;  /* 0x0ffffffe100c7836 */ /* 0x000fc80000000000 */
[----:B------:R1:W2:Y:S02]  /*04e0*/  F2I.FTZ.U32.TRUNC.NTZ R13, R12 ;  /* 0x0000000c000d7305 */ /* 0x0002a4000021f000 */
[----:B------:R-:W-:Y:S02]  /*04f0*/  @P2 IADD3 R11, R11, 0x1, RZ ;  /* 0x000000010b0b2810 */ /* 0x000fe40007ffe0ff */
[----:B------:R-:W-:Y:S02]  /*0500*/  @!P3 LOP3.LUT R11, RZ, R9, RZ, 0x33, !PT ;  /* 0x00000009ff0bb212 */ /* 0x000fe400078e33ff */
[----:B------:R-:W-:-:S03]  /*0510*/  ISETP.NE.U32.AND P3, PT, R6, RZ, PT ;  /* 0x000000ff0600720c */ /* 0x000fc60003f65070 */
[----:B------:R-:W-:-:S04]  /*0520*/  IMAD.HI.U32 R15, R14, R11, RZ ;  /* 0x0000000b0e0f7227 */ /* 0x000fc800078e00ff */
[----:B------:R-:W-:Y:S02]  /*0530*/  IMAD.MOV R17, RZ, RZ, -R15 ;  /* 0x000000ffff117224 */ /* 0x000fe400078e0a0f */
[----:B-1----:R-:W-:Y:S02]  /*0540*/  IMAD.MOV.U32 R12, RZ, RZ, RZ ;  /* 0x000000ffff0c7224 */ /* 0x002fe400078e00ff */
[----:B------:R-:W-:-:S05]  /*0550*/  IMAD R17, R6, R17, R11 ;  /* 0x0000001106117224 */ /* 0x000fca00078e020b */
[----:B------:R-:W-:-:S13]  /*0560*/  ISETP.GE.U32.AND P1, PT, R17, R6, PT ;  /* 0x000000061100720c */ /* 0x000fda0003f26070 */
[----:B------:R-:W-:Y:S01]  /*0570*/  @P1 IADD3 R17, -R6, R17, RZ ;  /* 0x0000001106111210 */ /* 0x000fe20007ffe1ff */
[----:B------:R-:W-:-:S03]  /*0580*/  @P1 VIADD R15, R15, 0x1 ;  /* 0x000000010f0f1836 */ /* 0x000fc60000000000 */
[----:B------:R-:W-:Y:S01]  /*0590*/  ISETP.GE.U32.AND P2, PT, R17, R6, PT ;  /* 0x000000061100720c */ /* 0x000fe20003f46070 */
[----:B------:R-:W-:Y:S01]  /*05a0*/  IMAD.MOV R17, RZ, RZ, -R8 ;  /* 0x000000ffff117224 */ /* 0x000fe200078e0a08 */
[----:B0-----:R-:W0:Y:S03]  /*05b0*/  I2F.U32.RP R16, R10 ;  /* 0x0000000a00107306 */ /* 0x001e260000209000 */
[----:B--2---:R-:W-:-:S04]  /*05c0*/  IMAD R17, R17, R13, RZ ;  /* 0x0000000d11117224 */ /* 0x004fc800078e02ff */
[----:B------:R-:W-:-:S04]  /*05d0*/  IMAD.HI.U32 R14, R13, R17, R12 ;  /* 0x000000110d0e7227 */ /* 0x000fc800078e000c */
[----:B------:R-:W-:Y:S02]  /*05e0*/  @P2 IADD3 R15, R15, 0x1, RZ ;  /* 0x000000010f0f2810 */ /* 0x000fe40007ffe0ff */
[----:B------:R-:W-:Y:S01]  /*05f0*/  @!P3 LOP3.LUT R15, RZ, R6, RZ, 0x33, !PT ;  /* 0x00000006ff0fb212 */ /* 0x000fe200078e33ff */
[----:B0-----:R-:W0:Y:S01]  /*0600*/  MUFU.RCP R16, R16 ;  /* 0x0000001000107308 */ /* 0x001e220000001000 */
[----:B------:R-:W-:-:S03]  /*0610*/  ISETP.NE.U32.AND P3, PT, R8, RZ, PT ;  /* 0x000000ff0800720c */ /* 0x000fc60003f65070 */
[----:B------:R-:W-:-:S04]  /*0620*/  IMAD.HI.U32 R17, R14, R15, RZ ;  /* 0x0000000f0e117227 */ /* 0x000fc800078e00ff */
[----:B------:R-:W-:-:S04]  /*0630*/  IMAD.MOV R19, RZ, RZ, -R17 ;  /* 0x000000ffff137224 */ /* 0x000fc800078e0a11 */
[----:B------:R-:W-:-:S05]  /*0640*/  IMAD R19, R8, R19, R15 ;  /* 0x0000001308137224 */ /* 0x000fca00078e020f */
[----:B------:R-:W-:Y:S02]  /*0650*/  ISETP.GE.U32.AND P1, PT, R19, R8, PT ;  /* 0x000000081300720c */ /* 0x000fe40003f26070 */
[----:B0-----:R-:W-:-:S04]  /*0660*/  IADD3 R12, R16, 0xffffffe, RZ ;  /* 0x0ffffffe100c7810 */ /* 0x001fc80007ffe0ff */
[----:B------:R0:W1:Y:S07]  /*0670*/  F2I.FTZ.U32.TRUNC.NTZ R13, R12 ;  /* 0x0000000c000d7305 */ /* 0x00006e000021f000 */
[----:B------:R-:W-:Y:S01]  /*0680*/  @P1 IMAD.IADD R19, R19, 0x1, -R8 ;  /* 0x0000000113131824 */ /* 0x000fe200078e0a08 */
[----:B------:R-:W-:Y:S01]  /*0690*/  @P1 IADD3 R17, R17, 0x1, RZ ;  /* 0x0000000111111810 */ /* 0x000fe20007ffe0ff */
[----:B0-----:R-:W-:-:S03]  /*06a0*/  IMAD.MOV.U32 R12, RZ, RZ, RZ ;  /* 0x000000ffff0c7224 */ /* 0x001fc600078e00ff */
[----:B------:R-:W-:Y:S01]  /*06b0*/  ISETP.GE.U32.AND P2, PT, R19, R8, PT ;  /* 0x000000081300720c */ /* 0x000fe20003f46070 */
[----:B------:R-:W-:-:S04]  /*06c0*/  IMAD.MOV R19, RZ, RZ, -R10 ;  /* 0x000000ffff137224 */ /* 0x000fc800078e0a0a */
[----:B-1----:R-:W-:-:S04]  /*06d0*/  IMAD R19, R19, R13, RZ ;  /* 0x0000000d13137224 */ /* 0x002fc800078e02ff */
[----:B------:R-:W-:Y:S02]  /*06e0*/  IMAD.HI.U32 R14, R13, R19, R12 ;  /* 0x000000130d0e7227 */ /* 0x000fe400078e000c */
[----:B------:R-:W0:Y:S02]  /*06f0*/  LDC R12, c[0x0][R7+0x27c] ;  /* 0x00009f00070c7b82 */ /* 0x000e240000000800 */
[----:B------:R-:W-:Y:S01]  /*0700*/  @P2 VIADD R17, R17, 0x1 ;  /* 0x0000000111112836 */ /* 0x000fe20000000000 */
[----:B------:R-:W-:Y:S02]  /*0710*/  @!P3 LOP3.LUT R17, RZ, R8, RZ, 0x33, !PT ;  /* 0x00000008ff11b212 */ /* 0x000fe400078e33ff */
[----:B------:R-:W-:-:S03]  /*0720*/  ISETP.NE.U32.AND P3, PT, R10, RZ, PT ;  /* 0x000000ff0a00720c */ /* 0x000fc60003f65070 */
[----:B------:R-:W-:Y:S01]  /*0730*/  IMAD.HI.U32 R16, R14, R17, RZ ;  /* 0x000000110e107227 */ /* 0x000fe200078e00ff */
[----:B------:R-:W1:Y:S04]  /*0740*/  LDC R13, c[0x0][R7+0x278] ;  /* 0x00009e00070d7b82 */ /* 0x000e680000000800 */
[----:B------:R-:W-:-:S04]  /*0750*/  IADD3 R19, -R16, RZ, RZ ;  /* 0x000000ff10137210 */ /* 0x000fc80007ffe1ff */
[----:B------:R-:W2:Y:S01]  /*0760*/  LDC R14, c[0x0][R7+0x274] ;  /* 0x00009d00070e7b82 */ /* 0x000ea20000000800 */
[----:B------:R-:W-:-:S05]  /*0770*/  IMAD R19, R10, R19, R17 ;  /* 0x000000130a137224 */ /* 0x000fca00078e0211 */
[----:B------:R-:W-:-:S13]  /*0780*/  ISETP.GE.U32.AND P1, PT, R19, R10, PT ;  /* 0x0000000a1300720c */ /* 0x000fda0003f26070 */
[----:B------:R-:W-:Y:S02]  /*0790*/  @P1 IMAD.IADD R19, R19, 0x1, -R10 ;  /* 0x0000000113131824 */ /* 0x000fe400078e0a0a */
[----:B------:R-:W-:Y:S01]  /*07a0*/  @P1 VIADD R16, R16, 0x1 ;  /* 0x0000000110101836 */ /* 0x000fe20000000000 */
[----:B------:R-:W-:Y:S02]  /*07b0*/  ISETP.NE.AND P1, PT, R5, RZ, PT ;  /* 0x000000ff0500720c */ /* 0x000fe40003f25270 */
[----:B------:R-:W-:Y:S01]  /*07c0*/  ISETP.GE.U32.AND P2, PT, R19, R10, PT ;  /* 0x0000000a1300720c */ /* 0x000fe20003f46070 */
[----:B------:R-:W-:-:S04]  /*07d0*/  IMAD.MOV R19, RZ, RZ, -R11 ;  /* 0x000000ffff137224 */ /* 0x000fc800078e0a0b */
[----:B------:R-:W-:Y:S01]  /*07e0*/  IMAD R4, R9, R19, R4 ;  /* 0x0000001309047224 */ /* 0x000fe200078e0204 */
[----:B------:R-:W-:-:S03]  /*07f0*/  IADD3 R9, -R15, RZ, RZ ;  /* 0x000000ff0f097210 */ /* 0x000fc60007ffe1ff */
[----:B0-----:R-:W-:Y:S02]  /*0800*/  IMAD R4, R4, R12, R25 ;  /* 0x0000000c04047224 */ /* 0x001fe400078e0219 */
[----:B------:R-:W-:Y:S01]  /*0810*/  IMAD R11, R6, R9, R11 ;  /* 0x00000009060b7224 */ /* 0x000fe200078e020b */
[----:B------:R-:W-:Y:S01]  /*0820*/  IADD3 R6, -R17, RZ, RZ ;  /* 0x000000ff11067210 */ /* 0x000fe20007ffe1ff */
[----:B------:R-:W-:Y:S01]  /*0830*/  @P2 VIADD R16, R16, 0x1 ;  /* 0x0000000110102836 */ /* 0x000fe20000000000 */
[----:B------:R-:W-:Y:S01]  /*0840*/  @!P3 LOP3.LUT R16, RZ, R10, RZ, 0x33, !PT ;  /* 0x0000000aff10b212 */ /* 0x000fe200078e33ff */
[----:B-1----:R-:W-:Y:S02]  /*0850*/  IMAD R4, R11, R13, R4 ;  /* 0x0000000d0b047224 */ /* 0x002fe400078e0204 */
[----:B------:R-:W-:Y:S02]  /*0860*/  IMAD R15, R8, R6, R15 ;  /* 0x00000006080f7224 */ /* 0x000fe400078e020f */
[----:B------:R-:W-:-:S02]  /*0870*/  IMAD.MOV R6, RZ, RZ, -R16 ;  /* 0x000000ffff067224 */ /* 0x000fc400078e0a10 */
[----:B--2---:R-:W-:Y:S02]  /*0880*/  IMAD R4, R15, R14, R4 ;  /* 0x0000000e0f047224 */ /* 0x004fe400078e0204 */
[----:B------:R-:W-:-:S04]  /*0890*/  IMAD R17, R10, R6, R17 ;  /* 0x000000060a117224 */ /* 0x000fc800078e0211 */
[----:B---3--:R-:W-:Y:S02]  /*08a0*/  IMAD R25, R17, R18, R4 ;  /* 0x0000001211197224 */ /* 0x008fe400078e0204 */
[----:B------:R-:W-:Y:S01]  /*08b0*/  IMAD.MOV.U32 R4, RZ, RZ, R16 ;  /* 0x000000ffff047224 */ /* 0x000fe200078e0010 */
[----:B------:R-:W-:Y:S06]  /*08c0*/  @P1 BRA `(.L_x_1118) ;  /* 0xfffffff800701947 */ /* 0x000fec000383ffff */
[----:B------:R-:W-:Y:S05]  /*08d0*/  BSYNC B1 ;  /* 0x0000000000017941 */ /* 0x000fea0003800000 */
.L_x_1117:
        /* <DEDUP_REMOVED lines=19> */
[----:B------:R-:W-:Y:S02]  /*0a10*/  @P0 IMAD.IADD R10, R10, 0x1, -R5 ;  /* 0x000000010a0a0824 */ /* 0x000fe400078e0a05 */
[----:B------:R-:W-:Y:S01]  /*0a20*/  @P0 VIADD R7, R7, 0x1 ;  /* 0x0000000107070836 */ /* 0x000fe20000000000 */
[----:B------:R-:W-:Y:S02]  /*0a30*/  ISETP.NE.AND P0, PT, R2, 0x1, PT ;  /* 0x000000010200780c */ /* 0x000fe40003f05270 */
[----:B------:R-:W-:-:S13]  /*0a40*/  ISETP.GE.U32.AND P1, PT, R10, R5, PT ;  /* 0x000000050a00720c */ /* 0x000fda0003f26070 */
[----:B------:R-:W-:Y:S02]  /*0a50*/  @P1 IADD3 R7, R7, 0x1, RZ ;  /* 0x0000000107071810 */ /* 0x000fe40007ffe0ff */
[----:B------:R-:W-:-:S05]  /*0a60*/  @!P2 LOP3.LUT R7, RZ, R5, RZ, 0x33, !PT ;  /* 0x00000005ff07a212 */ /* 0x000fca00078e33ff */
[----:B------:R-:W-:-:S04]  /*0a70*/  IMAD.MOV R6, RZ, RZ, -R7 ;  /* 0x000000ffff067224 */ /* 0x000fc800078e0a07 */
        /* <DEDUP_REMOVED lines=47> */
[----:B------:R-:W-:Y:S01]  /*0d70*/  @P1 VIADD R7, R7, 0x1 ;  /* 0x0000000107071836 */ /* 0x000fe20000000000 */
[----:B------:R-:W-:-:S04]  /*0d80*/  @!P2 LOP3.LUT R7, RZ, R5, RZ, 0x33, !PT ;  /* 0x00000005ff07a212 */ /* 0x000fc800078e33ff */
[----:B------:R-:W-:-:S05]  /*0d90*/  IADD3 R2, -R7, RZ, RZ ;  /* 0x000000ff07027210 */ /* 0x000fca0007ffe1ff */
[----:B------:R-:W-:Y:S02]  /*0da0*/  IMAD R2, R5, R2, R4 ;  /* 0x0000000205027224 */ /* 0x000fe400078e0204 */
[----:B------:R-:W-:Y:S02]  /*0db0*/  IMAD.MOV.U32 R4, RZ, RZ, R7 ;  /* 0x000000ffff047224 */ /* 0x000fe400078e0007 */
[----:B0-----:R-:W-:-:S07]  /*0dc0*/  IMAD R25, R2, R9, R25 ;  /* 0x0000000902197224 */ /* 0x001fce00078e0219 */
.L_x_1116:
[----:B------:R-:W-:Y:S02]  /*0dd0*/  ULDC UR4, c[0x0][0x354] ;  /* 0x0000d50000047ab9 */ /* 0x000fe40000000800 */
[----:B------:R-:W-:-:S07]  /*0de0*/  IMAD R25, R4, UR4, R25 ;  /* 0x0000000404197c24 */ /* 0x000fce000f8e0219 */
.L_x_1115:
[----:B------:R-:W-:Y:S05]  /*0df0*/  BSYNC B0 ;  /* 0x0000000000007941 */ /* 0x000fea0003800000 */
.L_x_1114:
[----:B------:R-:W-:Y:S01]  /*0e00*/  IMAD.MOV R3, RZ, RZ, -R29 ;  /* 0x000000ffff037224 */ /* 0x000fe200078e0a1d */
[----:B------:R-:W-:Y:S04]  /*0e10*/  BSSY B0, `(.L_x_1119) ;  /* 0x00000ce000007945 */ /* 0x000fe80003800000 */
[----:B------:R-:W-:-:S04]  /*0e20*/  VIADDMNMX R28, R3, R0, 0x4, PT ;  /* 0x00000004031c7446 */ /* 0x000fc80003800100 */
[----:B------:R-:W-:-:S13]  /*0e30*/  ISETP.GE.AND P0, PT, R28, 0x2, PT ;  /* 0x000000021c00780c */ /* 0x000fda0003f06270 */
        /* <DEDUP_REMOVED lines=18> */
[----:B------:R-:W-:Y:S01]  /*0f60*/  HFMA2.MMA R31, -RZ, RZ, 0, 0 ;  /* 0x00000000ff1f7435 */ /* 0x000fe200000001ff */
[----:B------:R-:W-:Y:S01]  /*0f70*/  BSSY B1, `(.L_x_1122) ;  /* 0x0000066000017945 */ /* 0x000fe20003800000 */
[----:B------:R-:W-:-:S09]  /*0f80*/  IMAD.IADD R7, R7, 0x1, -R4 ;  /* 0x0000000107077824 */ /* 0x000fd200078e0a04 */
.L_x_1123:
        /* <DEDUP_REMOVED lines=15> */
[----:B-1----:R-:W-:Y:S01]  /*1080*/  MUFU.RCP R14, R14 ;  /* 0x0000000e000e7308 */ /* 0x002fe20000001000 */
[----:B0-----:R-:W-:Y:S02]  /*1090*/  IADD3 R2, R12, 0xffffffe, RZ ;  /* 0x0ffffffe0c027810 */ /* 0x001fe40007ffe0ff */
[----:B------:R-:W0:Y:S05]  /*10a0*/  LDC R12, c[0x0][R9+0x20c] ;  /* 0x00008300090c7b82 */ /* 0x000e2a0000000800 */
[----:B------:R1:W4:Y:S02]  /*10b0*/  F2I.FTZ.U32.TRUNC.NTZ R3, R2 ;  /* 0x0000000200037305 */ /* 0x000324000021f000 */
[----:B-1----:R-:W-:Y:S01]  /*10c0*/  MOV R2, RZ ;  /* 0x000000ff00027202 */ /* 0x002fe20000000f00 */
[----:B----4-:R-:W-:-:S04]  /*10d0*/  IMAD R13, R13, R3, RZ ;  /* 0x000000030d0d7224 */ /* 0x010fc800078e02ff */
[----:B------:R-:W-:-:S06]  /*10e0*/  IMAD.HI.U32 R3, R3, R13, R2 ;  /* 0x0000000d03037227 */ /* 0x000fcc00078e0002 */
[----:B------:R-:W-:-:S04]  /*10f0*/  IMAD.HI.U32 R13, R3, R6, RZ ;  /* 0x00000006030d7227 */ /* 0x000fc800078e00ff */
[----:B------:R-:W-:-:S04]  /*1100*/  IMAD.MOV R3, RZ, RZ, -R13 ;  /* 0x000000ffff037224 */ /* 0x000fc800078e0a0d */
[----:B------:R-:W-:Y:S01]  /*1110*/  IMAD R2, R11, R3, R6 ;  /* 0x000000030b027224 */ /* 0x000fe200078e0206 */
[----:B------:R-:W-:Y:S02]  /*1120*/  IADD3 R3, R14, 0xffffffe, RZ ;  /* 0x0ffffffe0e037810 */ /* 0x000fe40007ffe0ff */
[----:B--2---:R-:W1:Y:S02]  /*1130*/  I2F.U32.RP R14, R10 ;  /* 0x0000000a000e7306 */ /* 0x004e640000209000 */
[----:B------:R-:W-:-:S06]  /*1140*/  ISETP.GE.U32.AND P1, PT, R2, R11, PT ;  /* 0x0000000b0200720c */ /* 0x000fcc0003f26070 */
[----:B------:R-:W2:Y:S07]  /*1150*/  F2I.FTZ.U32.TRUNC.NTZ R3, R3 ;  /* 0x0000000300037305 */ /* 0x000eae000021f000 */
[----:B------:R-:W-:Y:S01]  /*1160*/  @P1 IMAD.IADD R2, R2, 0x1, -R11 ;  /* 0x0000000102021824 */ /* 0x000fe200078e0a0b */
[----:B-1----:R-:W-:Y:S01]  /*1170*/  MUFU.RCP R14, R14 ;  /* 0x0000000e000e7308 */ /* 0x002fe20000001000 */
[----:B------:R-:W-:-:S03]  /*1180*/  @P1 VIADD R13, R13, 0x1 ;  /* 0x000000010d0d1836 */ /* 0x000fc60000000000 */
[----:B------:R-:W-:Y:S02]  /*1190*/  ISETP.GE.U32.AND P2, PT, R2, R11, PT ;  /* 0x0000000b0200720c */ /* 0x000fe40003f46070 */
[----:B------:R-:W-:Y:S01]  /*11a0*/  MOV R2, RZ ;  /* 0x000000ff00027202 */ /* 0x000fe20000000f00 */
[----:B--2---:R-:W-:Y:S01]  /*11b0*/  IMAD R15, R15, R3, RZ ;  /* 0x000000030f0f7224 */ /* 0x004fe200078e02ff */
[----:B0-----:R-:W0:Y:S03]  /*11c0*/  I2F.U32.RP R16, R12 ;  /* 0x0000000c00107306 */ /* 0x001e260000209000 */
[----:B------:R-:W-:-:S06]  /*11d0*/  IMAD.HI.U32 R2, R3, R15, R2 ;  /* 0x0000000f03027227 */ /* 0x000fcc00078e0002 */
[----:B------:R-:W-:Y:S01]  /*11e0*/  @P2 VIADD R13, R13, 0x1 ;  /* 0x000000010d0d2836 */ /* 0x000fe20000000000 */
[----:B------:R-:W-:Y:S02]  /*11f0*/  @!P3 LOP3.LUT R13, RZ, R11, RZ, 0x33, !PT ;  /* 0x0000000bff0db212 */ /* 0x000fe400078e33ff */
[----:B------:R-:W-:-:S03]  /*1200*/  ISETP.NE.U32.AND P3, PT, R8, RZ, PT ;  /* 0x000000ff0800720c */ /* 0x000fc60003f65070 */
[----:B------:R-:W-:Y:S01]  /*1210*/  IMAD.HI.U32 R15, R2, R13, RZ ;  /* 0x0000000d020f7227 */ /* 0x000fe200078e00ff */
[----:B0-----:R-:W-:Y:S03]  /*1220*/  MUFU.RCP R16, R16 ;  /* 0x0000001000107308 */ /* 0x001fe60000001000 */
[----:B------:R-:W-:Y:S01]  /*1230*/  VIADD R2, R14, 0xffffffe ;  /* 0x0ffffffe0e027836 */ /* 0x000fe20000000000 */
[----:B------:R-:W-:-:S04]  /*1240*/  IADD3 R17, -R15, RZ, RZ ;  /* 0x000000ff0f117210 */ /* 0x000fc80007ffe1ff */
[----:B------:R0:W1:Y:S01]  /*1250*/  F2I.FTZ.U32.TRUNC.NTZ R3, R2 ;  /* 0x0000000200037305 */ /* 0x000062000021f000 */
        /* <DEDUP_REMOVED lines=18> */
[----:B------:R-:W-:-:S05]  /*1380*/  IMAD R19, R10, R19, R15 ;  /* 0x000000130a137224 */ /* 0x000fca00078e020f */
[----:B------:R-:W-:-:S13]  /*1390*/  ISETP.GE.U32.AND P1, PT, R19, R10, PT ;  /* 0x0000000a1300720c */ /* 0x000fda0003f26070 */
[----:B------:R-:W-:Y:S02]  /*13a0*/  @P1 IMAD.IADD R19, R19, 0x1, -R10 ;  /* 0x0000000113131824 */ /* 0x000fe400078e0a0a */
[----:B------:R-:W-:-:S03]  /*13b0*/  @P1 VIADD R17, R17, 0x1 ;  /* 0x0000000111111836 */ /* 0x000fc60000000000 */
[----:B------:R-:W-:Y:S02]  /*13c0*/  ISETP.GE.U32.AND P2, PT, R19, R10, PT ;  /* 0x0000000a1300720c */ /* 0x000fe40003f46070 */
[----:B------:R-:W-:-:S05]  /*13d0*/  IADD3 R19, RZ, -R12, RZ ;  /* 0x8000000cff137210 */ /* 0x000fca0007ffe0ff */
[----:B--2---:R-:W-:-:S04]  /*13e0*/  IMAD R19, R19, R3, RZ ;  /* 0x0000000313137224 */ /* 0x004fc800078e02ff */
[----:B------:R-:W-:Y:S01]  /*13f0*/  IMAD.HI.U32 R14, R3, R19, R2 ;  /* 0x00000013030e7227 */ /* 0x000fe200078e0002 */
[----:B------:R-:W-:Y:S01]  /*1400*/  IADD3 R2, -R13, RZ, RZ ;  /* 0x000000ff0d027210 */ /* 0x000fe20007ffe1ff */
[----:B------:R-:W1:Y:S01]  /*1410*/  LDC R3, c[0x0][R9+0x27c] ;  /* 0x00009f0009037b82 */ /* 0x000e620000000800 */
[----:B------:R-:W-:Y:S02]  /*1420*/  @P2 IADD3 R17, R17, 0x1, RZ ;  /* 0x0000000111112810 */ /* 0x000fe40007ffe0ff */
[----:B------:R-:W-:Y:S01]  /*1430*/  @!P3 LOP3.LUT R17, RZ, R10, RZ, 0x33, !PT ;  /* 0x0000000aff11b212 */ /* 0x000fe200078e33ff */
[----:B------:R-:W-:Y:S01]  /*1440*/  IMAD R2, R11, R2, R6 ;  /* 0x000000020b027224 */ /* 0x000fe200078e0206 */
[----:B------:R-:W-:Y:S01]  /*1450*/  ISETP.NE.U32.AND P3, PT, R12, RZ, PT ;  /* 0x000000ff0c00720c */ /* 0x000fe20003f65070 */
[----:B------:R-:W-:Y:S02]  /*1460*/  IMAD.MOV R6, RZ, RZ, -R15 ;  /* 0x000000ffff067224 */ /* 0x000fe400078e0a0f */
[----:B------:R-:W-:-:S02]  /*1470*/  IMAD.HI.U32 R18, R14, R17, RZ ;  /* 0x000000110e127227 */ /* 0x000fc400078e00ff */
[----:B------:R-:W2:Y:S02]  /*1480*/  LDC R14, c[0x0][R9+0x278] ;  /* 0x00009e00090e7b82 */ /* 0x000ea40000000800 */
        /* <DEDUP_REMOVED lines=13> */
[----:B--2---:R-:W-:Y:S01]  /*1560*/  IMAD R2, R13, R14, R2 ;  /* 0x0000000e0d027224 */ /* 0x004fe200078e0202 */
[----:B------:R-:W-:Y:S02]  /*1570*/  IADD3 R3, -R18, RZ, RZ ;  /* 0x000000ff12037210 */ /* 0x000fe40007ffe1ff */
[----:B------:R-:W-:Y:S01]  /*1580*/  MOV R6, R18 ;  /* 0x0000001200067202 */ /* 0x000fe20000000f00 */
[----:B0-----:R-:W-:Y:S02]  /*1590*/  IMAD R2, R15, R16, R2 ;  /* 0x000000100f027224 */ /* 0x001fe400078e0202 */
[----:B------:R-:W-:-:S04]  /*15a0*/  IMAD R17, R12, R3, R17 ;  /* 0x000000030c117224 */ /* 0x000fc800078e0211 */
[----:B---3--:R-:W-:Y:S01]  /*15b0*/  IMAD R31, R17, R20, R2 ;  /* 0x00000014111f7224 */ /* 0x008fe200078e0202 */
[----:B------:R-:W-:Y:S06]  /*15c0*/  @P1 BRA `(.L_x_1123) ;  /* 0xfffffff800701947 */ /* 0x000fec000383ffff */
[----:B------:R-:W-:Y:S05]  /*15d0*/  BSYNC B1 ;  /* 0x0000000000017941 */ /* 0x000fea0003800000 */
.L_x_1122:
        /* <DEDUP_REMOVED lines=79> */
.L_x_1121:
[----:B------:R-:W-:Y:S02]  /*1ad0*/  ULDC UR4, c[0x0][0x354] ;  /* 0x0000d50000047ab9 */ /* 0x000fe40000000800 */
[----:B------:R-:W-:-:S07]  /*1ae0*/  IMAD R31, R6, UR4, R31 ;  /* 0x00000004061f7c24 */ /* 0x000fce000f8e021f */
.L_x_1120:
[----:B------:R-:W-:Y:S05]  /*1af0*/  BSYNC B0 ;  /* 0x0000000000007941 */ /* 0x000fea0003800000 */
.L_x_1119:
        /* <DEDUP_REMOVED lines=25> */
.L_x_1128:
        /* <DEDUP_REMOVED lines=18> */
[----:B------:R2:W4:Y:S08]  /*1db0*/  F2I.FTZ.U32.TRUNC.NTZ R3, R2 ;  /* 0x0000000200037305 */ /* 0x000530000021f000 */
[----:B-1----:R-:W-:Y:S01]  /*1dc0*/  MUFU.RCP R16, R16 ;  /* 0x0000001000107308 */ /* 0x002fe20000001000 */
[----:B--2---:R-:W-:Y:S01]  /*1dd0*/  MOV R2, RZ ;  /* 0x000000ff00027202 */ /* 0x004fe20000000f00 */
[----:B----4-:R-:W-:-:S04]  /*1de0*/  IMAD R17, R17, R3, RZ ;  /* 0x0000000311117224 */ /* 0x010fc800078e02ff */
[----:B------:R-:W-:-:S04]  /*1df0*/  IMAD.HI.U32 R3, R3, R17, R2 ;  /* 0x0000001103037227 */ /* 0x000fc800078e0002 */
[----:B------:R-:W-:Y:S02]  /*1e00*/  IMAD.MOV R17, RZ, RZ, -R12 ;  /* 0x000000ffff117224 */ /* 0x000fe400078e0a0c */
        /* <DEDUP_REMOVED lines=17> */
[----:B------:R-:W-:-:S03]  /*1f20*/  ISETP.NE.U32.AND P3, PT, R9, RZ, PT ;  /* 0x000000ff0900720c */ /* 0x000fc60003f65070 */
[----:B------:R-:W-:Y:S02]  /*1f30*/  VIADD R3, R16, 0xffffffe ;  /* 0x0ffffffe10037836 */ /* 0x000fe40000000000 */
[----:B------:R-:W-:-:S04]  /*1f40*/  IMAD.HI.U32 R15, R15, R14, RZ ;  /* 0x0000000e0f0f7227 */ /* 0x000fc800078e00ff */
[----:B------:R-:W0:Y:S01]  /*1f50*/  F2I.FTZ.U32.TRUNC.NTZ R3, R3 ;  /* 0x0000000300037305 */ /* 0x000e22000021f000 */
[----:B------:R-:W-:-:S05]  /*1f60*/  IADD3 R2, -R15, RZ, RZ ;  /* 0x000000ff0f027210 */ /* 0x000fca0007ffe1ff */
[----:B------:R-:W-:-:S05]  /*1f70*/  IMAD R2, R9, R2, R14 ;  /* 0x0000000209027224 */ /* 0x000fca00078e020e */
[----:B------:R-:W-:Y:S01]  /*1f80*/  ISETP.GE.U32.AND P1, PT, R2, R9, PT ;  /* 0x000000090200720c */ /* 0x000fe20003f26070 */
[----:B0-----:R-:W-:-:S12]  /*1f90*/  IMAD R17, R17, R3, RZ ;  /* 0x0000000311117224 */ /* 0x001fd800078e02ff */
[----:B------:R-:W-:Y:S02]  /*1fa0*/  @P1 IADD3 R2, -R9, R2, RZ ;  /* 0x0000000209021210 */ /* 0x000fe40007ffe1ff */
[----:B------:R-:W-:Y:S02]  /*1fb0*/  @P1 IADD3 R15, R15, 0x1, RZ ;  /* 0x000000010f0f1810 */ /* 0x000fe40007ffe0ff */
[----:B------:R-:W-:Y:S02]  /*1fc0*/  ISETP.GE.U32.AND P2, PT, R2, R9, PT ;  /* 0x000000090200720c */ /* 0x000fe40003f46070 */
[----:B------:R-:W-:-:S05]  /*1fd0*/  MOV R2, RZ ;  /* 0x000000ff00027202 */ /* 0x000fca0000000f00 */
[----:B------:R-:W-:-:S06]  /*1fe0*/  IMAD.HI.U32 R2, R3, R17, R2 ;  /* 0x0000001103027227 */ /* 0x000fcc00078e0002 */
[----:B------:R-:W-:Y:S01]  /*1ff0*/  @P2 VIADD R15, R15, 0x1 ;  /* 0x000000010f0f2836 */ /* 0x000fe20000000000 */
[----:B------:R-:W-:Y:S02]  /*2000*/  @!P3 LOP3.LUT R15, RZ, R9, RZ, 0x33, !PT ;  /* 0x00000009ff0fb212 */ /* 0x000fe400078e33ff */
[----:B------:R-:W-:-:S03]  /*2010*/  ISETP.NE.U32.AND P3, PT, R12, RZ, PT ;  /* 0x000000ff0c00720c */ /* 0x000fc60003f65070 */
[----:B------:R-:W-:Y:S01]  /*2020*/  IMAD.HI.U32 R16, R2, R15, RZ ;  /* 0x0000000f02107227 */ /* 0x000fe200078e00ff */
[----:B------:R-:W-:Y:S02]  /*2030*/  IADD3 R2, R18, 0xffffffe, RZ ;  /* 0x0ffffffe12027810 */ /* 0x000fe40007ffe0ff */
[----:B------:R-:W0:Y:S01]  /*2040*/  LDC R18, c[0x0][R10+0x274] ;  /* 0x00009d000a127b82 */ /* 0x000e220000000800 */
[----:B------:R-:W-:Y:S01]  /*2050*/  IMAD.MOV R17, RZ, RZ, -R16 ;  /* 0x000000ffff117224 */ /* 0x000fe200078e0a10 */
[----:B------:R1:W2:Y:S03]  /*2060*/  F2I.FTZ.U32.TRUNC.NTZ R3, R2 ;  /* 0x0000000200037305 */ /* 0x0002a6000021f000 */
        /* <DEDUP_REMOVED lines=32> */
[----:B--2---:R-:W-:-:S04]  /*2270*/  IMAD R3, R14, R17, R3 ;  /* 0x000000110e037224 */ /* 0x004fc800078e0203 */
[----:B0-----:R-:W-:Y:S02]  /*2280*/  IMAD R3, R12, R18, R3 ;  /* 0x000000120c037224 */ /* 0x001fe400078e0203 */
[----:B------:R-:W-:Y:S01]  /*2290*/  IMAD R16, R13, R4, R16 ;  /* 0x000000040d107224 */ /* 0x000fe200078e0210 */
[----:B------:R-:W-:-:S03]  /*22a0*/  MOV R4, R2 ;  /* 0x0000000200047202 */ /* 0x000fc60000000f00 */
[----:B---3--:R-:W-:Y:S01]  /*22b0*/  IMAD R27, R16, R19, R3 ;  /* 0x00000013101b7224 */ /* 0x008fe200078e0203 */
[----:B------:R-:W-:Y:S06]  /*22c0*/  @P1 BRA `(.L_x_1128) ;  /* 0xfffffff800701947 */ /* 0x000fec000383ffff */
[----:B------:R-:W-:Y:S05]  /*22d0*/  BSYNC B1 ;  /* 0x0000000000017941 */ /* 0x000fea0003800000 */
.L_x_1127:
        /* <DEDUP_REMOVED lines=79> */
.L_x_1126:
[----:B------:R-:W-:Y:S02]  /*27d0*/  ULDC UR4, c[0x0][0x354] ;  /* 0x0000d50000047ab9 */ /* 0x000fe40000000800 */
[----:B------:R-:W-:-:S07]  /*27e0*/  IMAD R27, R4, UR4, R27 ;  /* 0x00000004041b7c24 */ /* 0x000fce000f8e021b */
.L_x_1125:
[----:B------:R-:W-:Y:S05]  /*27f0*/  BSYNC B0 ;  /* 0x0000000000007941 */ /* 0x000fea0003800000 */
.L_x_1124:
        /* <DEDUP_REMOVED lines=24> */
.L_x_1133:
[----:B------:R-:W-:Y:S01]  /*2980*/  IADD3 R10, R6, -0x1, RZ ;  /* 0xffffffff060a7810 */ /* 0x000fe20007ffe0ff */
        /* <DEDUP_REMOVED lines=62> */
[----:B------:R-:W-:Y:S02]  /*2d70*/  ISETP.GE.U32.AND P1, PT, R17, R12, PT ;  /* 0x0000000c1100720c */ /* 0x000fe40003f26070 */
[----:B-1----:R-:W-:-:S11]  /*2d80*/  MOV R2, RZ ;  /* 0x000000ff00027202 */ /* 0x002fd60000000f00 */
        /* <DEDUP_REMOVED lines=36> */
.L_x_1132:
        /* <DEDUP_REMOVED lines=79> */
.L_x_1131:
[----:B------:R-:W-:Y:S02]  /*34c0*/  ULDC UR4, c[0x0][0x354] ;  /* 0x0000d50000047ab9 */ /* 0x000fe40000000800 */
[----:B------:R-:W-:-:S07]  /*34d0*/  IMAD R7, R4, UR4, R7 ;  /* 0x0000000404077c24 */ /* 0x000fce000f8e0207 */
.L_x_1130:
[----:B------:R-:W-:Y:S05]  /*34e0*/  BSYNC B0 ;  /* 0x0000000000007941 */ /* 0x000fea0003800000 */
.L_x_1129:
[----:B------:R-:W-:Y:S01]  /*34f0*/  ISETP.NE.AND P0, PT, RZ, UR38, PT ;  /* 0x00000026ff007c0c */ /* 0x000fe2000bf05270 */
[----:B------:R-:W0:-:S12]  /*3500*/  LDC.64 R18, c[0x0][0x3c8] ;  /* 0x0000f200ff127b82 */ /* 0x000e180000000a00 */
[----:B------:R-:W1:Y:S08]  /*3510*/  @P0 LDC.64 R2, c[0x0][0x3d0] ;  /* 0x0000f400ff020b82 */ /* 0x000e700000000a00 */
[----:B------:R-:W2:Y:S01]  /*3520*/  LDC R6, c[0x0][0x3d0] ;  /* 0x0000f400ff067b82 */ /* 0x000ea20000000800 */
[----:B0-----:R-:W3:Y:S07]  /*3530*/  @P0 LDG.E.64 R18, desc[UR36][R18.64] ;  /* 0x0000002412120981 */ /* 0x001eee000c1e1b00 */
[----:B------:R-:W2:Y:S01]  /*3540*/  @P0 LDC R5, c[0x0][0x3d8] ;  /* 0x0000f600ff050b82 */ /* 0x000ea20000000800 */
[----:B-1----:R-:W2:Y:S07]  /*3550*/  @P0 LDG.E.64 R2, desc[UR36][R2.64] ;  /* 0x0000002402020981 */ /* 0x002eae000c1e1b00 */
[----:B------:R-:W0:Y:S01]  /*3560*/  LDC R11, c[0x0][0x3d4] ;  /* 0x0000f500ff0b7b82 */ /* 0x000e220000000800 */
        /* <DEDUP_REMOVED lines=79> */
[----:B------:R-:W-:Y:S01]  /*3a60*/  IADD3 R9, R19, 0x1fd5c5a3, RZ ;  /* 0x1fd5c5a313097810 */ /* 0x000fe20007ffe0ff */
[----:B------:R-:W0:Y:S02]  /*3a70*/  LDC.64 R16, c[0x0][0x2e8] ;  /* 0x0000ba00ff107b82 */ /* 0x000e240000000a00 */
[----:B------:R-:W-:Y:S02]  /*3a80*/  VIADD R13, R18, 0x5384540f ;  /* 0x5384540f120d7836 */ /* 0x000fe40000000000 */
[----:B------:R-:W-:-:S04]  /*3a90*/  IMAD.WIDE.U32 R4, R11, -0x326172a9, RZ ;  /* 0xcd9e8d570b047825 */ /* 0x000fc800078e00ff */
[----:B------:R-:W-:Y:S01]  /*3aa0*/  IMAD.WIDE.U32 R20, R20, -0x326172a9, RZ ;  /* 0xcd9e8d5714147825 */ /* 0x000fe200078e00ff */
[----:B------:R-:W-:-:S03]  /*3ab0*/  LOP3.LUT R12, R3, R12, R9, 0x96, !PT ;  /* 0x0000000c030c7212 */ /* 0x000fc600078e9609 */
[----:B------:R-:W-:Y:S01]  /*3ac0*/  IMAD.WIDE.U32 R22, R22, -0x2daee0ad, RZ ;  /* 0xd2511f5316167825 */ /* 0x000fe200078e00ff */
[--C-:B------:R-:W-:Y:S02]  /*3ad0*/  LOP3.LUT R10, R5, R10, R13.reuse, 0x96, !PT ;  /* 0x0000000a050a7212 */ /* 0x100fe400078e960d */
[----:B------:R-:W-:Y:S02]  /*3ae0*/  LOP3.LUT R13, R21, R14, R13, 0x96, !PT ;  /* 0x0000000e150d7212 */ /* 0x000fe400078e960d */
[----:B------:R-:W-:Y:S01]  /*3af0*/  LOP3.LUT R14, R23, R8, R9, 0x96, !PT ;  /* 0x00000008170e7212 */ /* 0x000fe200078e9609 */
[----:B------:R-:W-:Y:S01]  /*3b00*/  VIADD R3, R18, 0xf1bbcdc8 ;  /* 0xf1bbcdc812037836 */ /* 0x000fe20000000000 */
[----:B------:R-:W-:Y:S01]  /*3b10*/  LOP3.LUT R6, R6, 0x3, RZ, 0xc0, !PT ;  /* 0x0000000306067812 */ /* 0x000fe200078ec0ff */
[----:B------:R-:W-:Y:S01]  /*3b20*/  IMAD.WIDE.U32 R8, R12, -0x326172a9, RZ ;  /* 0xcd9e8d570c087825 */ /* 0x000fe200078e00ff */
[----:B------:R-:W-:-:S03]  /*3b30*/  IADD3 R5, R19, -0x24c28bd8, RZ ;  /* 0xdb3d742813057810 */ /* 0x000fc60007ffe0ff */
[----:B------:R-:W-:Y:S01]  /*3b40*/  IMAD.WIDE.U32 R10, R10, -0x2daee0ad, RZ ;  /* 0xd2511f530a0a7825 */ /* 0x000fe200078e00ff */
[----:B------:R-:W-:-:S03]  /*3b50*/  ISETP.NE.AND P0, PT, R6, 0x1, PT ;  /* 0x000000010600780c */ /* 0x000fc60003f05270 */
[----:B------:R-:W-:Y:S01]  /*3b60*/  IMAD.WIDE.U32 R12, R13, -0x2daee0ad, RZ ;  /* 0xd2511f530d0c7825 */ /* 0x000fe200078e00ff */
[----:B------:R-:W-:-:S03]  /*3b70*/  LOP3.LUT R4, R9, R4, R3, 0x96, !PT ;  /* 0x0000000409047212 */ /* 0x000fc600078e9603 */
[----:B------:R-:W-:Y:S01]  /*3b80*/  IMAD.WIDE.U32 R14, R14, -0x326172a9, RZ ;  /* 0xcd9e8d570e0e7825 */ /* 0x000fe200078e00ff */
[--C-:B------:R-:W-:Y:S02]  /*3b90*/  LOP3.LUT R11, R11, R2, R5.reuse, 0x96, !PT ;  /* 0x000000020b0b7212 */ /* 0x100fe400078e9605 */
[----:B------:R-:W-:Y:S02]  /*3ba0*/  LOP3.LUT R21, R13, R22, R5, 0x96, !PT ;  /* 0x000000160d157212 */ /* 0x000fe400078e9605 */
[----:B------:R-:W-:Y:S01]  /*3bb0*/  LOP3.LUT R13, R15, R20, R3, 0x96, !PT ;  /* 0x000000140f0d7212 */ /* 0x000fe200078e9603 */
[----:B------:R-:W-:Y:S01]  /*3bc0*/  IMAD.WIDE.U32 R2, R4, -0x2daee0ad, RZ ;  /* 0xd2511f5304027825 */ /* 0x000fe200078e00ff */
[----:B------:R-:W-:-:S03]  /*3bd0*/  IADD3 R9, R19, -0x695add53, RZ ;  /* 0x96a522ad13097810 */ /* 0x000fc60007ffe0ff */
[----:B------:R-:W-:-:S04]  /*3be0*/  IMAD.WIDE.U32 R4, R11, -0x326172a9, RZ ;  /* 0xcd9e8d570b047825 */ /* 0x000fc800078e00ff */
[----:B------:R-:W-:Y:S02]  /*3bf0*/  VIADD R19, R18, 0x8ff34781 ;  /* 0x8ff3478112137836 */ /* 0x000fe40000000000 */
[----:B------:R-:W-:Y:S01]  /*3c00*/  IMAD.WIDE.U32 R20, R21, -0x326172a9, RZ ;  /* 0xcd9e8d5715147825 */ /* 0x000fe200078e00ff */
[----:B------:R-:W-:-:S03]  /*3c10*/  LOP3.LUT R10, R3, R10, R9, 0x96, !PT ;  /* 0x0000000a030a7212 */ /* 0x000fc600078e9609 */
[----:B------:R-:W-:Y:S01]  /*3c20*/  IMAD.HI.U32 R13, R13, -0x2daee0ad, RZ ;  /* 0xd2511f530d0d7827 */ /* 0x000fe200078e00ff */
[--C-:B------:R-:W-:Y:S02]  /*3c30*/  LOP3.LUT R8, R5, R8, R19.reuse, 0x96, !PT ;  /* 0x0000000805087212 */ /* 0x100fe400078e9613 */
[----:B------:R-:W-:Y:S01]  /*3c40*/  LOP3.LUT R14, R21, R14, R19, 0x96, !PT ;  /* 0x0000000e150e7212 */ /* 0x000fe200078e9613 */
[----:B0-----:R-:W-:Y:S01]  /*3c50*/  IMAD.WIDE.U32 R24, R25, 0x4, R16 ;  /* 0x0000000419187825 */ /* 0x001fe200078e0010 */
[----:B------:R-:W-:-:S03]  /*3c60*/  LOP3.LUT R13, R13, R12, R9, 0x96, !PT ;  /* 0x0000000c0d0d7212 */ /* 0x000fc600078e9609 */
[----:B------:R-:W-:Y:S01]  /*3c70*/  IMAD.WIDE.U32 R22, R31, 0x4, R16 ;  /* 0x000000041f167825 */ /* 0x000fe200078e0010 */
[----:B------:R-:W-:-:S03]  /*3c80*/  MOV R11, R2 ;  /* 0x00000002000b7202 */ /* 0x000fc60000000f00 */
[----:B------:R-:W-:Y:S01]  /*3c90*/  IMAD.WIDE.U32 R18, R27, 0x4, R16 ;  /* 0x000000041b127825 */ /* 0x000fe200078e0010 */
[----:B------:R-:W-:-:S03]  /*3ca0*/  MOV R9, R10 ;  /* 0x0000000a00097202 */ /* 0x000fc60000000f00 */
[----:B------:R-:W-:-:S04]  /*3cb0*/  IMAD.WIDE.U32 R16, R7, 0x4, R16 ;  /* 0x0000000407107825 */ /* 0x000fc800078e0010 */
        /* <DEDUP_REMOVED lines=14> */
.L_x_1135:
[----:B------:R-:W-:Y:S01]  /*3da0*/  IMAD.MOV.U32 R11, RZ, RZ, R14 ;  /* 0x000000ffff0b7224 */ /* 0x000fe200078e000e */
[----:B------:R-:W-:Y:S01]  /*3db0*/  MOV R7, R10 ;  /* 0x0000000a00077202 */ /* 0x000fe20000000f00 */
[----:B------:R-:W-:Y:S01]  /*3dc0*/  IMAD.MOV.U32 R9, RZ, RZ, R2 ;  /* 0x000000ffff097224 */ /* 0x000fe200078e0002 */
[----:B------:R-:W-:-:S07]  /*3dd0*/  MOV R14, R20 ;  /* 0x00000014000e7202 */ /* 0x000fce0000000f00 */
.L_x_1134:
        /* <DEDUP_REMOVED lines=19> */
.L_x_7038:
[----:B------:R-:W-:Y:S05]  /*3f10*/  BRX R2 -0x3f20                                                                                                                                                                                                                                                                                                                                                                                                                                                                               (*"BRANCH_TARGETS .L_x_7039,.L_x_7040,.L_x_7041"*) ;  /* 0xffffffc002387949 */ /* 0x000fea000383ffff */
.L_x_1138:
        /* <DEDUP_REMOVED lines=28> */
.L_x_1144:
[----:B------:R0:W5:Y:S02]  /*40e0*/  LDG.E R0, desc[UR36][R16.64] ;  /* 0x0000002410007981 */ /* 0x000164000c1e1900 */
.L_x_1143:
[----:B------:R-:W-:Y:S05]  /*40f0*/  BSYNC B6 ;  /* 0x0000000000067941 */ /* 0x000fea0003800000 */
.L_x_1142:
[----:B------:R-:W1:Y:S01]  /*4100*/  LDC.64 R2, c[0x0][0x210] ;  /* 0x00008400ff027b82 */ /* 0x000e620000000a00 */
[----:B------:R-:W-:Y:S01]  /*4110*/  VIADD R4, R29, 0x3 ;  /* 0x000000031d047836 */ /* 0x000fe20000000000 */
[----:B------:R-:W-:Y:S01]  /*4120*/  ULDC UR4, c[0x0][0x27c] ;  /* 0x00009f0000047ab9 */ /* 0x000fe20000000800 */
[----:B-----5:R-:W-:Y:S02]  /*4130*/  FSETP.GTU.FTZ.AND P0, PT, R33, R0, PT ;  /* 0x000000002100720b */ /* 0x020fe40003f1c000 */
[----:B------:R-:W-:-:S05]  /*4140*/  IMAD R5, R4, UR4, RZ ;  /* 0x0000000404057c24 */ /* 0x000fca000f8e02ff */
[----:B-1----:R-:W-:Y:S02]  /*4150*/  IADD3 R2, P1, R5, R2, RZ ;  /* 0x0000000205027210 */ /* 0x002fe40007f3e0ff */
[----:B------:R-:W-:Y:S02]  /*4160*/  SEL R5, RZ, 0x1, P0 ;  /* 0x00000001ff057807 */ /* 0x000fe40000000000 */
[----:B------:R-:W-:-:S05]  /*4170*/  IADD3.X R3, RZ, R3, RZ, P1, !PT ;  /* 0x00000003ff037210 */ /* 0x000fca0000ffe4ff */
[----:B------:R1:W-:Y:S04]  /*4180*/  STG.E.U8 desc[UR36][R2.64], R5 ;  /* 0x0000000502007986 */ /* 0x0003e8000c101124 */
.L_x_1140:
[----:B------:R-:W-:Y:S05]  /*4190*/  BSYNC B7 ;  /* 0x0000000000077941 */ /* 0x000fea0003800000 */
.L_x_1139:
[----:B------:R-:W2:Y:S01]  /*41a0*/  LDG.E R0, desc[UR36][R18.64] ;  /* 0x0000002412007981 */ /* 0x000ea2000c1e1900 */
[----:B------:R-:W-:Y:S01]  /*41b0*/  BSSY B6, `(.L_x_1145) ;  /* 0x0000015000067945 */ /* 0x000fe20003800000 */
[C---:B--2---:R-:W-:Y:S02]  /*41c0*/  FSETP.GE.FTZ.AND P1, PT, R0.reuse, RZ, PT ;  /* 0x000000ff0000720b */ /* 0x044fe40003f36000 */
[----:B------:R-:W-:-:S13]  /*41d0*/  FSETP.GTU.FTZ.AND P0, PT, R0, 1, PT ;  /* 0x3f8000000000780b */ /* 0x000fda0003f1c000 */
[----:B------:R-:W-:Y:S05]  /*41e0*/  @!P0 BRA P1, `(.L_x_1146) ;  /* 0x0000000000448947 */ /* 0x000fea0000800000 */
[----:B-1----:R-:W-:Y:S01]  /*41f0*/  MOV R2, 0x1a0 ;  /* 0x000001a000027802 */ /* 0x002fe20000000f00 */
        /* <DEDUP_REMOVED lines=14> */
[----:B01----:R-:W-:Y:S05]  /*42e0*/  CALL.ABS.NOINC R2 ;  /* 0x0000000002007343 */ /* 0x003fea0003c00000 */
.L_x_1147:
[----:B------:R2:W5:Y:S02]  /*42f0*/  LDG.E R0, desc[UR36][R18.64] ;  /* 0x0000002412007981 */ /* 0x000564000c1e1900 */
.L_x_1146:
[----:B------:R-:W-:Y:S05]  /*4300*/  BSYNC B6 ;  /* 0x0000000000067941 */ /* 0x000fea0003800000 */
.L_x_1145:
[----:B-1----:R-:W-:Y:S01]  /*4310*/  IADD3 R2, R29, 0x2, RZ ;  /* 0x000000021d027810 */ /* 0x002fe20007ffe0ff */
[----:B------:R-:W-:Y:S01]  /*4320*/  ULDC UR4, c[0x0][0x27c] ;  /* 0x00009f0000047ab9 */ /* 0x000fe20000000800 */
[----:B------:R-:W-:-:S03]  /*4330*/  ISETP.NE.AND P0, PT, R32, RZ, PT ;  /* 0x000000ff2000720c */ /* 0x000fc60003f05270 */
[----:B------:R-:W-:Y:S01]  /*4340*/  IMAD R2, R2, UR4, RZ ;  /* 0x0000000402027c24 */ /* 0x000fe2000f8e02ff */
[----:B------:R-:W-:-:S04]  /*4350*/  ULDC.64 UR4, c[0x0][0x210] ;  /* 0x0000840000047ab9 */ /* 0x000fc80000000a00 */
[----:B------:R-:W-:Y:S02]  /*4360*/  SEL R2, R2, RZ, P0 ;  /* 0x000000ff02027207 */ /* 0x000fe40000000000 */
[----:B-----5:R-:W-:Y:S02]  /*4370*/  FSETP.GTU.FTZ.AND P0, PT, R31, R0, PT ;  /* 0x000000001f00720b */ /* 0x020fe40003f1c000 */
[----:B------:R-:W-:Y:S02]  /*4380*/  IADD3 R2, P1, R2, UR4, RZ ;  /* 0x0000000402027c10 */ /* 0x000fe4000ff3e0ff */
[----:B------:R-:W-:-:S03]  /*4390*/  SEL R5, RZ, 0x1, P0 ;  /* 0x00000001ff057807 */ /* 0x000fc60000000000 */
[----:B------:R-:W-:-:S05]  /*43a0*/  IMAD.X R3, RZ, RZ, UR5, P1 ;  /* 0x00000005ff037e24 */ /* 0x000fca00088e06ff */
[----:B------:R1:W-:Y:S03]  /*43b0*/  STG.E.U8 desc[UR36][R2.64], R5 ;  /* 0x0000000502007986 */ /* 0x0003e6000c101124 */
.L_x_7040:
        /* <DEDUP_REMOVED lines=11> */
[----:B------:R-:W1:Y:S01]  /*4470*/  LDC.64 R2, c[0x4][R2] ;  /* 0x0100000002027b82 */ /* 0x000e620000000a00 */
[----:B------:R-:W-:Y:S01]  /*4480*/  HFMA2.MMA R8, -RZ, RZ, 0, 3.778934478759765625e-05 ;  /* 0x0000027aff087435 */ /* 0x000fe200000001ff */
        /* <DEDUP_REMOVED lines=8> */
.L_x_1150:
[----:B------:R1:W5:Y:S02]  /*4510*/  LDG.E R3, desc[UR36][R22.64] ;  /* 0x0000002416037981 */ /* 0x000364000c1e1900 */
.L_x_1149:
[----:B------:R-:W-:Y:S05]  /*4520*/  BSYNC B6 ;  /* 0x0000000000067941 */ /* 0x000fea0003800000 */
.L_x_1148:
[----:B------:R-:W-:Y:S01]  /*4530*/  VIADD R0, R29, 0x1 ;  /* 0x000000011d007836 */ /* 0x000fe20000000000 */
[----:B------:R-:W-:Y:S01]  /*4540*/  ULDC UR4, c[0x0][0x27c] ;  /* 0x00009f0000047ab9 */ /* 0x000fe20000000800 */
[----:B------:R-:W-:Y:S02]  /*4550*/  ISETP.GT.AND P0, PT, R28, 0x1, PT ;  /* 0x000000011c00780c */ /* 0x000fe40003f04270 */
[----:B------:R-:W-:Y:S01]  /*4560*/  IMAD R0, R0, UR4, RZ ;  /* 0x0000000400007c24 */ /* 0x000fe2000f8e02ff */
[----:B------:R-:W-:-:S04]  /*4570*/  ULDC.64 UR4, c[0x0][0x210] ;  /* 0x0000840000047ab9 */ /* 0x000fc80000000a00 */
[----:B------:R-:W-:Y:S02]  /*4580*/  SEL R0, R0, RZ, P0 ;  /* 0x000000ff00007207 */ /* 0x000fe40000000000 */
[----:B-----5:R-:W-:Y:S02]  /*4590*/  FSETP.GTU.FTZ.AND P0, PT, R26, R3, PT ;  /* 0x000000031a00720b */ /* 0x020fe40003f1c000 */
[----:B------:R-:W-:Y:S02]  /*45a0*/  IADD3 R2, P1, R0, UR4, RZ ;  /* 0x0000000400027c10 */ /* 0x000fe4000ff3e0ff */
[----:B------:R-:W-:Y:S02]  /*45b0*/  SEL R5, RZ, 0x1, P0 ;  /* 0x00000001ff057807 */ /* 0x000fe40000000000 */
[----:B------:R-:W-:-:S05]  /*45c0*/  IADD3.X R3, RZ, UR5, RZ, P1, !PT ;  /* 0x00000005ff037c10 */ /* 0x000fca0008ffe4ff */
[----:B------:R3:W-:Y:S04]  /*45d0*/  STG.E.U8 desc[UR36][R2.64], R5 ;  /* 0x0000000502007986 */ /* 0x0007e8000c101124 */
.L_x_7039:
[----:B------:R-:W-:Y:S05]  /*45e0*/  BSYNC B8 ;  /* 0x0000000000087941 */ /* 0x000fea0003800000 */
.L_x_1137:
        /* <DEDUP_REMOVED lines=8> */
[----:B------:R-:W-:Y:S01]  /*4670*/  IMAD.U32 R4, RZ, RZ, UR4 ;  /* 0x00000004ff047e24 */ /* 0x000fe2000f8e00ff */
[----:B---3--:R3:W4:Y:S01]  /*4680*/  LDC.64 R2, c[0x4][R0] ;  /* 0x0100000000027b82 */ /* 0x0087220000000a00 */
[----:B------:R-:W-:Y:S01]  /*4690*/  MOV R5, UR5 ;  /* 0x0000000500057c02 */ /* 0x000fe20008000f00 */
[----:B------:R-:W-:Y:S01]  /*46a0*/  ULDC.64 UR4, c[0x4][0x178] ;  /* 0x01005e0000047ab9 */ /* 0x000fe20000000a00 */
[----:B------:R-:W-:Y:S01]  /*46b0*/  HFMA2.MMA R12, -RZ, RZ, 0, 5.9604644775390625e-08 ;  /* 0x00000001ff0c7435 */ /* 0x000fe200000001ff */
[----:B------:R-:W-:Y:S01]  /*46c0*/  IMAD.U32 R6, RZ, RZ, UR4 ;  /* 0x00000004ff067e24 */ /* 0x000fe2000f8e00ff */
[----:B------:R-:W-:Y:S01]  /*46d0*/  MOV R7, UR5 ;  /* 0x0000000500077c02 */ /* 0x000fe20008000f00 */
[----:B------:R-:W-:Y:S01]  /*46e0*/  IMAD.U32 R10, RZ, RZ, UR6 ;  /* 0x00000006ff0a7e24 */ /* 0x000fe2000f8e00ff */
[----:B------:R-:W-:Y:S01]  /*46f0*/  MOV R11, UR7 ;  /* 0x00000007000b7c02 */ /* 0x000fe20008000f00 */
[----:B------:R-:W-:-:S02]  /*4700*/  IMAD.MOV.U32 R8, RZ, RZ, 0x27f ;  /* 0x0000027fff087424 */ /* 0x000fc400078e00ff */
[----:B---3--:R-:W-:-:S07]  /*4710*/  IMAD.MOV.U32 R13, RZ, RZ, RZ ;  /* 0x000000ffff0d7224 */ /* 0x008fce00078e00ff */
[----:B------:R-:W-:-:S07]  /*4720*/  LEPC R20, `(.L_x_1153) ;  /* 0x000000001014794e */ /* 0x000fce0000000000 */
[----:B012-4-:R-:W-:Y:S05]  /*4730*/  CALL.ABS.NOINC R2 ;  /* 0x0000000002007343 */ /* 0x017fea0003c00000 */
.L_x_1153:
[----:B------:R4:W5:Y:S02]  /*4740*/  LDG.E R4, desc[UR36][R24.64] ;  /* 0x0000002418047981 */ /* 0x000964000c1e1900 */
.L_x_1152:
[----:B------:R-:W-:Y:S05]  /*4750*/  BSYNC B6 ;  /* 0x0000000000067941 */ /* 0x000fea0003800000 */
.L_x_1151:
[----:B------:R-:W-:Y:S02]  /*4760*/  ULDC UR4, c[0x0][0x3c0] ;  /* 0x0000f00000047ab9 */ /* 0x000fe40000000800 */
[----:B------:R-:W-:Y:S01]  /*4770*/  MOV R0, UR4 ;  /* 0x0000000400007c02 */ /* 0x000fe20008000f00 */
[----:B------:R-:W-:Y:S02]  /*4780*/  ULDC UR4, c[0x0][0x27c] ;  /* 0x00009f0000047ab9 */ /* 0x000fe40000000800 */
[----:B---3--:R-:W-:Y:S01]  /*4790*/  IMAD R2, R29, UR4, RZ ;  /* 0x000000041d027c24 */ /* 0x008fe2000f8e02ff */
[----:B------:R-:W-:Y:S01]  /*47a0*/  ULDC.64 UR4, c[0x0][0x210] ;  /* 0x0000840000047ab9 */ /* 0x000fe20000000a00 */
[----:B------:R-:W-:-:S05]  /*47b0*/  IMAD.IADD R3, R0, 0x1, -R29 ;  /* 0x0000000100037824 */ /* 0x000fca00078e0a1d */
[----:B------:R-:W-:-:S04]  /*47c0*/  ISETP.GT.AND P0, PT, R3, RZ, PT ;  /* 0x000000ff0300720c */ /* 0x000fc80003f04270 */
[----:B------:R-:W-:Y:S02]  /*47d0*/  SEL R2, R2, RZ, P0 ;  /* 0x000000ff02027207 */ /* 0x000fe40000000000 */
[----:B-----5:R-:W-:Y:S02]  /*47e0*/  FSETP.GTU.FTZ.AND P0, PT, R27, R4, PT ;  /* 0x000000041b00720b */ /* 0x020fe40003f1c000 */
[----:B------:R-:W-:Y:S02]  /*47f0*/  IADD3 R2, P1, R2, UR4, RZ ;  /* 0x0000000402027c10 */ /* 0x000fe4000ff3e0ff */
[----:B------:R-:W-:Y:S02]  /*4800*/  SEL R5, RZ, 0x1, P0 ;  /* 0x00000001ff057807 */ /* 0x000fe40000000000 */
[----:B------:R-:W-:-:S05]  /*4810*/  IADD3.X R3, RZ, UR5, RZ, P1, !PT ;  /* 0x00000005ff037c10 */ /* 0x000fca0008ffe4ff */
[----:B------:R3:W-:Y:S01]  /*4820*/  STG.E.U8 desc[UR36][R2.64], R5 ;  /* 0x0000000502007986 */ /* 0x0007e2000c101124 */
[----:B------:R-:W-:Y:S05]  /*4830*/  BRA `(.L_x_1141) ;  /* 0x0000000000047947 */ /* 0x000fea0003800000 */
.L_x_7041:
[----:B------:R-:W-:Y:S05]  /*4840*/  BREAK B8 ;  /* 0x0000000000087942 */ /* 0x000fea0003800000 */
.L_x_1141:
[----:B------:R-:W-:Y:S05]  /*4850*/  BSYNC B9 ;  /* 0x0000000000097941 */ /* 0x000fea0003800000 */
.L_x_1136:
[----:B------:R-:W-:Y:S01]  /*4860*/  ULDC UR4, c[0x0][0x0] ;  /* 0x0000000000047ab9 */ /* 0x000fe20000000800 */
[----:B---3--:R-:W3:Y:S01]  /*4870*/  LDC R2, c[0x0][0xc] ;  /* 0x00000300ff027b82 */ /* 0x008ee20000000800 */
[----:B------:R-:W-:-:S06]  /*4880*/  USHF.L.U32 UR4, UR4, 0x2, URZ ;  /* 0x0000000204047899 */ /* 0x000fcc000800063f */
[----:B---3--:R-:W-:-:S05]  /*4890*/  IMAD R29, R2, UR4, R29 ;  /* 0x00000004021d7c24 */ /* 0x008fca000f8e021d */
[----:B------:R-:W-:-:S13]  /*48a0*/  ISETP.GE.U32.AND P0, PT, R29, R0, PT ;  /* 0x000000001d00720c */ /* 0x000fda0003f06070 */
[----:B------:R-:W-:Y:S05]  /*48b0*/  @!P0 BRA `(.L_x_1154) ;  /* 0xffffffb400fc8947 */ /* 0x000fea000383ffff */
[----:B------:R-:W-:Y:S05]  /*48c0*/  EXIT ;  /* 0x000000000000794d */ /* 0x000fea0003800000 */
.L_x_1155:
        /* <DEDUP_REMOVED lines=11> */
.L_x_7571:


//--------------------- .text._ZN2at4cuda57_GLOBAL__N__cd6b329d_24_DistributionBernoulli_cu_7537a20d21kernelPointwiseApply2IZNS_6native9templates4cuda28bernoulli_tensor_cuda_kernelIbfEEvRKNS_10TensorBaseES9_NS_15PhiloxCudaStateEEUliRbSB_SB_SB_RKfSD_SD_SD_E_bSC_jLi1ELi2ELi4ELi512ELi2EEEvNS0_6detail10TensorInfoIT0_T2_EENSG_IT1_SI_EESI_T_ --------------------------
	.section	.text._ZN2at4cuda57_GLOBAL__N__cd6b329d_24_DistributionBernoulli_cu_7537a20d21kernelPointwiseApply2IZNS_6native9templates4cuda28bernoulli_tensor_cuda_kernelIbfEEvRKNS_10TensorBaseES9_NS_15PhiloxCudaStateEEUliRbSB_SB_SB_RKfSD_SD_SD_E_bSC_jLi1ELi2ELi4ELi512ELi2EEEvNS0_6detail10TensorInfoIT0_T2_EENSG_IT1_SI_EESI_T_,"ax",@progbits
	.align	128
.text._ZN2at4cuda57_GLOBAL__N__cd6b329d_24_DistributionBernoulli_cu_7537a20d21kernelPointwiseApply2IZNS_6native9templates4cuda28bernoulli_tensor_cuda_kernelIbfEEvRKNS_10TensorBaseES9_NS_15PhiloxCudaStateEEUliRbSB_SB_SB_RKfSD_SD_SD_E_bSC_jLi1ELi2ELi4ELi512ELi2EEEvNS0_6detail10TensorInfoIT0_T2_EENSG_IT1_SI_EESI_T_:
        .type           _ZN2at4cuda57_GLOBAL__N__cd6b329d_24_DistributionBernoulli_cu_7537a20d21kernelPointwiseApply2IZNS_6native9templates4cuda28bernoulli_tensor_cuda_kernelIbfEEvRKNS_10TensorBaseES9_NS_15PhiloxCudaStateEEUliRbSB_SB_SB_RKfSD_SD_SD_E_bSC_jLi1ELi2ELi4ELi512ELi2EEEvNS0_6detail10TensorInfoIT0_T2_EENSG_IT1_SI_EESI_T_,@function
        .size           _ZN2at4cuda57_GLOBAL__N__cd6b329d_24_DistributionBernoulli_cu_7537a20d21kernelPointwiseApply2IZNS_6native9templates4cuda28bernoulli_tensor_cuda_kernelIbfEEvRKNS_10TensorBaseES9_NS_15PhiloxCudaStateEEUliRbSB_SB_SB_RKfSD_SD_SD_E_bSC_jLi1ELi2ELi4ELi512ELi2EEEvNS0_6detail10TensorInfoIT0_T2_EENSG_IT1_SI_EESI_T_,(.L_x_7572 - _ZN2at4cuda57_GLOBAL__N__cd6b329d_24_DistributionBernoulli_cu_7537a20d21kernelPointwiseApply2IZNS_6native9templates4cuda28bernoulli_tensor_cuda_kernelIbfEEvRKNS_10TensorBaseES9_NS_15PhiloxCudaStateEEUliRbSB_SB_SB_RKfSD_SD_SD_E_bSC_jLi1ELi2ELi4ELi512ELi2EEEvNS0_6detail10TensorInfoIT0_T2_EENSG_IT1_SI_EESI_T_)
        .other          _ZN2at4cuda57_GLOBAL__N__cd6b329d_24_DistributionBernoulli_cu_7537a20d21kernelPointwiseApply2IZNS_6native9templates4cuda28bernoulli_tensor_cuda_kernelIbfEEvRKNS_10TensorBaseES9_NS_15PhiloxCudaStateEEUliRbSB_SB_SB_RKfSD_SD_SD_E_bSC_jLi1ELi2ELi4ELi512ELi2EEEvNS0_6detail10TensorInfoIT0_T2_EENSG_IT1_SI_EESI_T_,@"STO_CUDA_ENTRY STV_DEFAULT"
_ZN2at4cuda57_GLOBAL__N__cd6b329d_24_DistributionBernoulli_cu_7537a20d21kernelPointwiseApply2IZNS_6native9templates4cuda28bernoulli_tensor_cuda_kernelIbfEEvRKNS_10TensorBaseES9_NS_15PhiloxCudaStateEEUliRbSB_SB_SB_RKfSD_SD_SD_E_bSC_jLi1ELi2ELi4ELi512ELi2EEEvNS0_6detail10TensorInfoIT0_T2_EENSG_IT1_SI_EESI_T_:
        /* <DEDUP_REMOVED lines=17> */
[----:B------:R-:W1:Y:S01]  /*0110*/  LDC.64 R30, c[0x0][0x210] ;  /* 0x00008400ff1e7b82 */ /* 0x000e620000000a00 */
[----:B------:R-:W-:-:S05]  /*0120*/  ULDC.64 UR38, c[0x0][0x210] ;  /* 0x0000840000267ab9 */ /* 0x000fca0000000a00 */
.L_x_1184:
[----:B------:R-:W-:Y:S01]  /*0130*/  ISETP.NE.AND P0, PT, RZ, UR41, PT ;  /* 0x00000029ff007c0c */ /* 0x000fe2000bf05270 */
[----:B--2---:R-:W2:-:S12]  /*0140*/  LDC.64 R4, c[0x0][0x3c8] ;  /* 0x0000f200ff047b82 */ /* 0x004e980000000a00 */
[----:B---3--:R-:W3:Y:S08]  /*0150*/  @P0 LDC.64 R6, c[0x0][0x3d0] ;  /* 0x0000f400ff060b82 */ /* 0x008ef00000000a00 */
[----:B------:R-:W4:Y:S01]  /*0160*/  LDC R0, c[0x0][0x3d0] ;  /* 0x0000f400ff007b82 */ /* 0x000f220000000800 */
[----:B--2---:R-:W2:Y:S07]  /*0170*/  @P0 LDG.E.64 R4, desc[UR36][R4.64] ;  /* 0x0000002404040981 */ /* 0x004eae000c1e1b00 */
[----:B------:R-:W4:Y:S01]  /*0180*/  @P0 LDC R9, c[0x0][0x3d8] ;  /* 0x0000f600ff090b82 */ /* 0x000f220000000800 */
[----:B---3--:R-:W4:Y:S07]  /*0190*/  @P0 LDG.E.64 R6, desc[UR36][R6.64] ;  /* 0x0000002406060981 */ /* 0x008f2e000c1e1b00 */
[----:B------:R-:W3:Y:S01]  /*01a0*/  LDC R3, c[0x0][0x3d4] ;  /* 0x0000f500ff037b82 */ /* 0x000ee20000000800 */
[----:B------:R-:W-:Y:S01]  /*01b0*/  IMAD R10, R2, -0x326172a9, RZ ;  /* 0xcd9e8d57020a7824 */ /* 0x000fe200078e02ff */
[----:B------:R-:W-:-:S04]  /*01c0*/  IADD3 R27, -R26, UR46, RZ ;  /* 0x0000002e1a1b7c10 */ /* 0x000fc8000fffe1ff */
[C---:B------:R-:W-:Y:S01]  /*01d0*/  ISETP.GE.AND P4, PT, R27.reuse, 0x1, PT ;  /* 0x000000011b00780c */ /* 0x040fe20003f86270 */
[----:B------:R-:W-:Y:S01]  /*01e0*/  BSSY B0, `(.L_x_1156) ;  /* 0x000008d000007945 */ /* 0x000fe20003800000 */
[----:B------:R-:W-:Y:S01]  /*01f0*/  VIMNMX R28, R27, 0x4, PT ;  /* 0x000000041b1c7848 */ /* 0x000fe20003fe0100 */
[----:B------:R-:W-:Y:S02]  /*0200*/  IMAD.MOV.U32 R23, RZ, RZ, RZ ;  /* 0x000000ffff177224 */ /* 0x000fe400078e00ff */
[----:B0-----:R-:W-:Y:S01]  /*0210*/  IMAD.MOV.U32 R25, RZ, RZ, RZ ;  /* 0x000000ffff197224 */ /* 0x001fe200078e00ff */
[----:B------:R-:W-:Y:S02]  /*0220*/  ISETP.GE.AND P3, PT, R28, 0x2, PT ;  /* 0x000000021c00780c */ /* 0x000fe40003f66270 */
[----:B----4-:R-:W-:-:S05]  /*0230*/  @P0 IADD3 R0, P1, R6, R9, RZ ;  /* 0x0000000906000210 */ /* 0x010fca0007f3e0ff */
[----:B---3--:R-:W-:-:S05]  /*0240*/  @P0 IMAD.X R3, RZ, RZ, R7, P1 ;  /* 0x000000ffff030224 */ /* 0x008fca00008e0607 */
[----:B------:R-:W-:-:S04]  /*0250*/  SHF.R.U64 R8, R0, 0x2, R3 ;  /* 0x0000000200087819 */ /* 0x000fc80000001203 */
[----:B------:R-:W-:-:S04]  /*0260*/  IADD3 R11, R8, 0x1, RZ ;  /* 0x00000001080b7810 */ /* 0x000fc80007ffe0ff */
[----:B------:R-:W-:Y:S02]  /*0270*/  ISETP.NE.AND P0, PT, R11, RZ, PT ;  /* 0x000000ff0b00720c */ /* 0x000fe40003f05270 */
[----:B------:R-:W-:Y:S01]  /*0280*/  SHF.R.U32.HI R12, RZ, 0x2, R3 ;  /* 0x00000002ff0c7819 */ /* 0x000fe20000011603 */
[----:B------:R-:W-:-:S04]  /*0290*/  IMAD.HI.U32 R3, R2, -0x326172a9, RZ ;  /* 0xcd9e8d5702037827 */ /* 0x000fc800078e00ff */
[----:B------:R-:W-:Y:S01]  /*02a0*/  IMAD.WIDE.U32 R8, R8, -0x2daee0ad, RZ ;  /* 0xd2511f5308087825 */ /* 0x000fe200078e00ff */
[----:B--2---:R-:W-:-:S03]  /*02b0*/  LOP3.LUT R6, R3, R12, R4, 0x96, !PT ;  /* 0x0000000c03067212 */ /* 0x004fc600078e9604 */
[----:B------:R-:W-:Y:S02]  /*02c0*/  VIADD R7, R4, 0x9e3779b9 ;  /* 0x9e3779b904077836 */ /* 0x000fe40000000000 */
[----:B------:R-:W-:-:S04]  /*02d0*/  IMAD.HI.U32 R13, R11, -0x2daee0ad, RZ ;  /* 0xd2511f530b0d7827 */ /* 0x000fc800078e00ff */
[C---:B------:R-:W-:Y:S01]  /*02e0*/  VIADD R15, R12.reuse, 0x1 ;  /* 0x000000010c0f7836 */ /* 0x040fe20000000000 */
[----:B------:R-:W-:Y:S02]  /*02f0*/  @P0 IADD3 R15, R12, RZ, RZ ;  /* 0x000000ff0c0f0210 */ /* 0x000fe40007ffe0ff */
[-C--:B------:R-:W-:Y:S01]  /*0300*/  LOP3.LUT R12, R9, R5.reuse, RZ, 0x3c, !PT ;  /* 0x00000005090c7212 */ /* 0x080fe200078e3cff */
[----:B------:R-:W-:Y:S01]  /*0310*/  VIADD R21, R5, 0xbb67ae85 ;  /* 0xbb67ae8505157836 */ /* 0x000fe20000000000 */
[----:B------:R-:W-:Y:S01]  /*0320*/  LOP3.LUT R11, R7, R10, RZ, 0x3c, !PT ;  /* 0x0000000a070b7212 */ /* 0x000fe200078e3cff */
[----:B------:R-:W-:Y:S01]  /*0330*/  IMAD.WIDE.U32 R6, R6, -0x2daee0ad, RZ ;  /* 0xd2511f5306067825 */ /* 0x000fe200078e00ff */
[----:B------:R-:W-:-:S03]  /*0340*/  LOP3.LUT R16, R13, R5, RZ, 0x3c, !PT ;  /* 0x000000050d107212 */ /* 0x000fc600078e3cff */
[----:B------:R-:W-:Y:S01]  /*0350*/  IMAD.WIDE.U32 R12, R12, -0x326172a9, RZ ;  /* 0xcd9e8d570c0c7825 */ /* 0x000fe200078e00ff */
[----:B------:R-:W-:-:S03]  /*0360*/  LOP3.LUT R14, R7, R8, R21, 0x96, !PT ;  /* 0x00000008070e7212 */ /* 0x000fc600078e9615 */
[----:B------:R-:W-:Y:S01]  /*0370*/  IMAD.WIDE.U32 R16, R16, -0x326172a9, RZ ;  /* 0xcd9e8d5710107825 */ /* 0x000fe200078e00ff */
[----:B------:R-:W-:-:S03]  /*0380*/  LOP3.LUT R18, R15, R3, R4, 0x96, !PT ;  /* 0x000000030f127212 */ /* 0x000fc600078e9604 */
[----:B------:R-:W-:Y:S01]  /*0390*/  VIADD R20, R8, 0xd2511f53 ;  /* 0xd2511f5308147836 */ /* 0x000fe20000000000 */
[C---:B------:R-:W-:Y:S01]  /*03a0*/  LOP3.LUT R8, R11.reuse, R13, RZ, 0x3c, !PT ;  /* 0x0000000d0b087212 */ /* 0x040fe200078e3cff */
[----:B------:R-:W-:Y:S01]  /*03b0*/  VIADD R3, R4, 0x3c6ef372 ;  /* 0x3c6ef37204037836 */ /* 0x000fe20000000000 */
[----:B------:R-:W-:Y:S01]  /*03c0*/  LOP3.LUT R11, R11, R17, RZ, 0x3c, !PT ;  /* 0x000000110b0b7212 */ /* 0x000fe200078e3cff */
[----:B------:R-:W-:Y:S01]  /*03d0*/  IMAD.WIDE.U32 R14, R14, -0x326172a9, RZ ;  /* 0xcd9e8d570e0e7825 */ /* 0x000fe200078e00ff */
[----:B------:R-:W-:-:S03]  /*03e0*/  IADD3 R7, R5, 0x76cf5d0a, RZ ;  /* 0x76cf5d0a05077810 */ /* 0x000fc60007ffe0ff */
        /* <DEDUP_REMOVED lines=8> */
[----:B------:R-:W-:Y:S02]  /*0470*/  VIADD R11, R5, 0x32370b8f ;  /* 0x32370b8f050b7836 */ /* 0x000fe40000000000 */
[----:B------:R-:W-:Y:S01]  /*0480*/  IMAD.WIDE.U32 R20, R20, -0x326172a9, RZ ;  /* 0xcd9e8d5714147825 */ /* 0x000fe200078e00ff */
[----:B------:R-:W-:-:S03]  /*0490*/  IADD3 R9, R4, -0x255992d5, RZ ;  /* 0xdaa66d2b04097810 */ /* 0x000fc60007ffe0ff */
[----:B------:R-:W-:Y:S01]  /*04a0*/  IMAD.WIDE.U32 R18, R19, -0x326172a9, RZ ;  /* 0xcd9e8d5713127825 */ /* 0x000fe200078e00ff */
[----:B------:R-:W-:-:S03]  /*04b0*/  LOP3.LUT R17, R13, R8, R11, 0x96, !PT ;  /* 0x000000080d117212 */ /* 0x000fc600078e960b */
[----:B------:R-:W-:Y:S01]  /*04c0*/  IMAD.WIDE.U32 R6, R7, -0x326172a9, RZ ;  /* 0xcd9e8d5707067825 */ /* 0x000fe200078e00ff */
[----:B------:R-:W-:Y:S02]  /*04d0*/  LOP3.LUT R15, R21, R16, R3, 0x96, !PT ;  /* 0x00000010150f7212 */ /* 0x000fe400078e9603 */
[--C-:B------:R-:W-:Y:S01]  /*04e0*/  LOP3.LUT R21, R19, R14, R9.reuse, 0x96, !PT ;  /* 0x0000000e13157212 */ /* 0x100fe200078e9609 */
        /* <DEDUP_REMOVED lines=19> */
[--C-:B------:R-:W-:Y:S02]  /*0620*/  LOP3.LUT R16, R19, R16, R7.reuse, 0x96, !PT ;  /* 0x0000001013107212 */ /* 0x100fe400078e9607 */
[----:B------:R-:W-:Y:S02]  /*0630*/  IADD3 R3, R4, -0x4ab325aa, RZ ;  /* 0xb54cda5604037810 */ /* 0x000fe40007ffe0ff */
        /* <DEDUP_REMOVED lines=8> */
[----:B------:R-:W-:-:S04]  /*06c0*/  LOP3.LUT R19, R17, R10, R11, 0x96, !PT ;  /* 0x0000000a11137212 */ /* 0x000fc800078e960b */
[----:B------:R-:W-:Y:S01]  /*06d0*/  LOP3.LUT R8, R13, R20, R11, 0x96, !PT ;  /* 0x000000140d087212 */ /* 0x000fe200078e960b */
[----:B------:R-:W-:Y:S02]  /*06e0*/  VIADD R13, R5, 0x1fd5c5a3 ;  /* 0x1fd5c5a3050d7836 */ /* 0x000fe40000000000 */
        /* <DEDUP_REMOVED lines=9> */
[----:B------:R-:W-:-:S04]  /*0780*/  IMAD.WIDE.U32 R6, R16, -0x326172a9, RZ ;  /* 0xcd9e8d5710067825 */ /* 0x000fc800078e00ff */
[----:B------:R-:W-:-:S05]  /*0790*/  IMAD.WIDE.U32 R16, R17, -0x2daee0ad, RZ ;  /* 0xd2511f5311107825 */ /* 0x000fca00078e00ff */
        /* <DEDUP_REMOVED lines=8> */
[----:B------:R-:W-:Y:S01]  /*0820*/  VIADD R3, R4, 0x8ff34781 ;  /* 0x8ff3478104037836 */ /* 0x000fe20000000000 */
[--C-:B------:R-:W-:Y:S02]  /*0830*/  LOP3.LUT R4, R7, R18, R9.reuse, 0x96, !PT ;  /* 0x0000001207047212 */ /* 0x100fe400078e9609 */
[----:B------:R-:W-:Y:S02]  /*0840*/  LOP3.LUT R13, R15, R8, R9, 0x96, !PT ;  /* 0x000000080f0d7212 */ /* 0x000fe400078e9609 */
[----:B------:R-:W-:Y:S01]  /*0850*/  IADD3 R19, R5, -0x695add53, RZ ;  /* 0x96a522ad05137810 */ /* 0x000fe20007ffe0ff */
[----:B------:R-:W-:-:S04]  /*0860*/  IMAD.WIDE.U32 R4, R4, -0x2daee0ad, RZ ;  /* 0xd2511f5304047825 */ /* 0x000fc800078e00ff */
[----:B------:R-:W-:Y:S01]  /*0870*/  IMAD.HI.U32 R13, R13, -0x2daee0ad, RZ ;  /* 0xd2511f530d0d7827 */ /* 0x000fe200078e00ff */
[----:B------:R-:W-:-:S03]  /*0880*/  LOP3.LUT R0, R0, 0x3, RZ, 0xc0, !PT ;  /* 0x0000000300007812 */ /* 0x000fc600078ec0ff */
[----:B------:R-:W-:Y:S01]  /*0890*/  IMAD.WIDE.U32 R8, R10, -0x326172a9, RZ ;  /* 0xcd9e8d570a087825 */ /* 0x000fe200078e00ff */
[----:B------:R-:W-:-:S03]  /*08a0*/  LOP3.LUT R7, R5, R20, R19, 0x96, !PT ;  /* 0x0000001405077212 */ /* 0x000fc600078e9613 */
[----:B------:R-:W-:Y:S01]  /*08b0*/  IMAD.WIDE.U32 R10, R11, -0x326172a9, RZ ;  /* 0xcd9e8d570b0a7825 */ /* 0x000fe200078e00ff */
[----:B------:R-:W-:Y:S01]  /*08c0*/  LOP3.LUT R12, R13, R12, R19, 0x96, !PT ;  /* 0x0000000c0d0c7212 */ /* 0x000fe200078e9613 */
[----:B------:R-:W-:Y:S01]  /*08d0*/  HFMA2.MMA R19, -RZ, RZ, 0, 0 ;  /* 0x00000000ff137435 */ /* 0x000fe200000001ff */
[--C-:B------:R-:W-:Y:S01]  /*08e0*/  LOP3.LUT R6, R9, R6, R3.reuse, 0x96, !PT ;  /* 0x0000000609067212 */ /* 0x100fe200078e9603 */
[----:B------:R-:W-:Y:S01]  /*08f0*/  IMAD.MOV.U32 R17, RZ, RZ, RZ ;  /* 0x000000ffff117224 */ /* 0x000fe200078e00ff */
[C---:B------:R-:W-:Y:S02]  /*0900*/  ISETP.GE.AND P0, PT, R28.reuse, 0x3, PT ;  /* 0x000000031c00780c */ /* 0x040fe40003f06270 */
[----:B------:R-:W-:Y:S02]  /*0910*/  ISETP.GE.AND P1, PT, R28, 0x4, PT ;  /* 0x000000041c00780c */ /* 0x000fe40003f26270 */
[----:B------:R-:W-:Y:S02]  /*0920*/  ISETP.NE.AND P2, PT, R0, 0x1, PT ;  /* 0x000000010000780c */ /* 0x000fe40003f45270 */
[----:B------:R-:W-:Y:S01]  /*0930*/  LOP3.LUT R3, R11, R14, R3, 0x96, !PT ;  /* 0x0000000e0b037212 */ /* 0x000fe200078e9603 */
[----:B------:R-:W-:Y:S10]  /*0940*/  @!P4 BRA `(.L_x_1157) ;  /* 0x000000000058c947 */ /* 0x000ff40003800000 */
[----:B------:R-:W2:Y:S01]  /*0950*/  I2F.U32.RP R13, UR42 ;  /* 0x0000002a000d7d06 */ /* 0x000ea20008209000 */
[----:B------:R-:W-:-:S07]  /*0960*/  ISETP.NE.U32.AND P6, PT, RZ, UR42, PT ;  /* 0x0000002aff007c0c */ /* 0x000fce000bfc5070 */
[----:B--2---:R-:W2:Y:S02]  /*0970*/  MUFU.RCP R13, R13 ;  /* 0x0000000d000d7308 */ /* 0x004ea40000001000 */
[----:B--2---:R-:W-:-:S06]  /*0980*/  VIADD R14, R13, 0xffffffe ;  /* 0x0ffffffe0d0e7836 */ /* 0x004fcc0000000000 */
[----:B------:R2:W3:Y:S02]  /*0990*/  F2I.FTZ.U32.TRUNC.NTZ R15, R14 ;  /* 0x0000000e000f7305 */ /* 0x0004e4000021f000 */
[----:B--2---:R-:W-:Y:S01]  /*09a0*/  IMAD.MOV.U32 R14, RZ, RZ, RZ ;  /* 0x000000ffff0e7224 */ /* 0x004fe200078e00ff */
[----:B---3--:R-:W-:-:S05]  /*09b0*/  IADD3 R21, RZ, -R15, RZ ;  /* 0x8000000fff157210 */ /* 0x008fca0007ffe0ff */
        /* <DEDUP_REMOVED lines=15> */
.L_x_1157:
[----:B------:R-:W-:Y:S05]  /*0ab0*/  BSYNC B0 ;  /* 0x0000000000007941 */ /* 0x000fea0003800000 */
.L_x_1156:
[----:B------:R-:W-:Y:S04]  /*0ac0*/  BSSY B0, `(.L_x_1158) ;  /* 0x0000019000007945 */ /* 0x000fe80003800000 */
[----:B------:R-:W-:Y:S05]  /*0ad0*/  @!P3 BRA `(.L_x_1159) ;  /* 0x00000000005cb947 */ /* 0x000fea0003800000 */
[----:B------:R-:W2:Y:S01]  /*0ae0*/  I2F.U32.RP R16, UR42 ;  /* 0x0000002a00107d06 */ /* 0x000ea20008209000 */
[----:B------:R-:W-:Y:S02]  /*0af0*/  MOV R14, RZ ;  /* 0x000000ff000e7202 */ /* 0x000fe40000000f00 */
[----:B------:R-:W-:-:S05]  /*0b00*/  ISETP.NE.U32.AND P5, PT, RZ, UR42, PT ;  /* 0x0000002aff007c0c */ /* 0x000fca000bfa5070 */
[----:B--2---:R-:W2:Y:S02]  /*0b10*/  MUFU.RCP R16, R16 ;  /* 0x0000001000107308 */ /* 0x004ea40000001000 */
[----:B--2---:R-:W-:-:S06]  /*0b20*/  VIADD R15, R16, 0xffffffe ;  /* 0x0ffffffe100f7836 */ /* 0x004fcc0000000000 */
[----:B------:R-:W2:Y:S02]  /*0b30*/  F2I.FTZ.U32.TRUNC.NTZ R15, R15 ;  /* 0x0000000f000f7305 */ /* 0x000ea4000021f000 */
[----:B--2---:R-:W-:-:S04]  /*0b40*/  IMAD.MOV R13, RZ, RZ, -R15 ;  /* 0x000000ffff0d7224 */ /* 0x004fc800078e0a0f */
        /* <DEDUP_REMOVED lines=16> */
.L_x_1159:
[----:B------:R-:W-:Y:S05]  /*0c50*/  BSYNC B0 ;  /* 0x0000000000007941 */ /* 0x000fea0003800000 */
.L_x_1158:
[----:B------:R-:W-:Y:S04]  /*0c60*/  BSSY B0, `(.L_x_1160) ;  /* 0x0000019000007945 */ /* 0x000fe80003800000 */
[----:B------:R-:W-:Y:S05]  /*0c70*/  @!P0 BRA `(.L_x_1161) ;  /* 0x00000000005c8947 */ /* 0x000fea0003800000 */
[----:B------:R-:W2:Y:S01]  /*0c80*/  I2F.U32.RP R16, UR42 ;  /* 0x0000002a00107d06 */ /* 0x000ea20008209000 */
[----:B------:R-:W-:Y:S01]  /*0c90*/  HFMA2.MMA R14, -RZ, RZ, 0, 0 ;  /* 0x00000000ff0e7435 */ /* 0x000fe200000001ff */
[----:B------:R-:W-:-:S06]  /*0ca0*/  ISETP.NE.U32.AND P4, PT, RZ, UR42, PT ;  /* 0x0000002aff007c0c */ /* 0x000fcc000bf85070 */
        /* <DEDUP_REMOVED lines=20> */
.L_x_1161:
[----:B------:R-:W-:Y:S05]  /*0df0*/  BSYNC B0 ;  /* 0x0000000000007941 */ /* 0x000fea0003800000 */
.L_x_1160:
        /* <DEDUP_REMOVED lines=25> */
.L_x_1163:
[----:B------:R-:W-:Y:S05]  /*0f90*/  BSYNC B0 ;  /* 0x0000000000007941 */ /* 0x000fea0003800000 */
.L_x_1162:
[----:B0-----:R-:W-:Y:S01]  /*0fa0*/  IMAD.WIDE.U32 R24, R25, 0x4, R36 ;  /* 0x0000000419187825 */ /* 0x001fe200078e0024 */
[----:B------:R-:W-:-:S03]  /*0fb0*/  MOV R14, R7 ;  /* 0x00000007000e7202 */ /* 0x000fc60000000f00 */
[----:B------:R-:W-:-:S04]  /*0fc0*/  IMAD.WIDE.U32 R22, R23, 0x4, R36 ;  /* 0x0000000417167825 */ /* 0x000fc800078e0024 */
        /* <DEDUP_REMOVED lines=17> */
.L_x_1165:
[----:B------:R-:W-:Y:S01]  /*10e0*/  IMAD.MOV.U32 R15, RZ, RZ, R3 ;  /* 0x000000ffff0f7224 */ /* 0x000fe200078e0003 */
[----:B------:R-:W-:Y:S01]  /*10f0*/  MOV R14, R4 ;  /* 0x00000004000e7202 */ /* 0x000fe20000000f00 */
[----:B------:R-:W-:Y:S01]  /*1100*/  IMAD.MOV.U32 R13, RZ, RZ, R7 ;  /* 0x000000ffff0d7224 */ /* 0x000fe200078e0007 */
[----:B------:R-:W-:-:S07]  /*1110*/  MOV R3, R10 ;  /* 0x0000000a00037202 */ /* 0x000fce0000000f00 */
.L_x_1164:
        /* <DEDUP_REMOVED lines=19> */
.L_x_7042:
[----:B------:R-:W-:Y:S05]  /*1250*/  BRX R4 -0x1260                                                                                                                                                                                                                                                                                                                                                                                                                                                                               (*"BRANCH_TARGETS .L_x_7043,.L_x_7044,.L_x_7045"*) ;  /* 0xffffffec04687949 */ /* 0x000fea000383ffff */
.L_x_1168:
        /* <DEDUP_REMOVED lines=16> */
[----:B------:R-:W-:Y:S01]  /*1360*/  HFMA2.MMA R13, -RZ, RZ, 0, 0 ;  /* 0x00000000ff0d7435 */ /* 0x000fe200000001ff */
[----:B------:R-:W-:Y:S01]  /*1370*/  IMAD.U32 R5, RZ, RZ, UR5 ;  /* 0x00000005ff057e24 */ /* 0x000fe2000f8e00ff */
[----:B------:R-:W0:Y:S01]  /*1380*/  LDC.64 R14, c[0x4][R14] ;  /* 0x010000000e0e7b82 */ /* 0x000e220000000a00 */
[----:B------:R-:W-:Y:S01]  /*1390*/  ULDC.64 UR4, c[0x4][0x178] ;  /* 0x01005e0000047ab9 */ /* 0x000fe20000000a00 */
[----:B------:R-:W-:Y:S01]  /*13a0*/  IMAD.U32 R10, RZ, RZ, UR6 ;  /* 0x00000006ff0a7e24 */ /* 0x000fe2000f8e00ff */
[----:B------:R-:W-:Y:S01]  /*13b0*/  MOV R6, UR4 ;  /* 0x0000000400067c02 */ /* 0x000fe20008000f00 */
[----:B------:R-:W-:Y:S01]  /*13c0*/  IMAD.U32 R7, RZ, RZ, UR5 ;  /* 0x00000005ff077e24 */ /* 0x000fe2000f8e00ff */
[----:B------:R-:W-:Y:S01]  /*13d0*/  MOV R11, UR7 ;  /* 0x00000007000b7c02 */ /* 0x000fe20008000f00 */
[----:B------:R-:W-:-:S02]  /*13e0*/  IMAD.MOV.U32 R8, RZ, RZ, 0x270 ;  /* 0x00000270ff087424 */ /* 0x000fc400078e00ff */
[----:B------:R-:W-:-:S07]  /*13f0*/  IMAD.MOV.U32 R12, RZ, RZ, 0x1 ;  /* 0x00000001ff0c7424 */ /* 0x000fce00078e00ff */
[----:B------:R-:W-:-:S07]  /*1400*/  LEPC R20, `(.L_x_1174) ;  /* 0x000000001014794e */ /* 0x000fce0000000000 */
[----:B01----:R-:W-:Y:S05]  /*1410*/  CALL.ABS.NOINC R14 ;  /* 0x000000000e007343 */ /* 0x003fea0003c00000 */
.L_x_1174:
[----:B------:R0:W5:Y:S02]  /*1420*/  LDG.E R3, desc[UR36][R16.64] ;  /* 0x0000002410037981 */ /* 0x000164000c1e1900 */
.L_x_1173:
[----:B------:R-:W-:Y:S05]  /*1430*/  BSYNC B6 ;  /* 0x0000000000067941 */ /* 0x000fea0003800000 */
.L_x_1172:
[----:B------:R-:W-:Y:S01]  /*1440*/  VIADD R0, R26, 0x3 ;  /* 0x000000031a007836 */ /* 0x000fe20000000000 */
[----:B-----5:R-:W-:-:S03]  /*1450*/  FSETP.GTU.FTZ.AND P0, PT, R34, R3, PT ;  /* 0x000000032200720b */ /* 0x020fc60003f1c000 */
[----:B------:R-:W-:Y:S01]  /*1460*/  IMAD R5, R0, UR45, RZ ;  /* 0x0000002d00057c24 */ /* 0x000fe2000f8e02ff */
[----:B------:R-:W-:-:S04]  /*1470*/  SEL R3, RZ, 0x1, P0 ;  /* 0x00000001ff037807 */ /* 0x000fc80000000000 */
[----:B-1----:R-:W-:-:S05]  /*1480*/  IADD3 R4, P1, R5, R30, RZ ;  /* 0x0000001e05047210 */ /* 0x002fca0007f3e0ff */
[----:B------:R-:W-:-:S05]  /*1490*/  IMAD.X R5, RZ, RZ, R31, P1 ;  /* 0x000000ffff057224 */ /* 0x000fca00008e061f */
[----:B------:R2:W-:Y:S03]  /*14a0*/  STG.E.U8 desc[UR36][R4.64], R3 ;  /* 0x0000000304007986 */ /* 0x0005e6000c101124 */
.L_x_1170:
[----:B------:R-:W-:Y:S05]  /*14b0*/  BSYNC B7 ;  /* 0x0000000000077941 */ /* 0x000fea0003800000 */
.L_x_1169:
[----:B------:R-:W3:Y:S01]  /*14c0*/  LDG.E R0, desc[UR36][R18.64] ;  /* 0x0000002412007981 */ /* 0x000ee2000c1e1900 */
[----:B------:R-:W-:Y:S01]  /*14d0*/  BSSY B6, `(.L_x_1175) ;  /* 0x0000015000067945 */ /* 0x000fe20003800000 */
[C---:B---3--:R-:W-:Y:S02]  /*14e0*/  FSETP.GE.FTZ.AND P1, PT, R0.reuse, RZ, PT ;  /* 0x000000ff0000720b */ /* 0x048fe40003f36000 */
[----:B------:R-:W-:-:S13]  /*14f0*/  FSETP.GTU.FTZ.AND P0, PT, R0, 1, PT ;  /* 0x3f8000000000780b */ /* 0x000fda0003f1c000 */
[----:B------:R-:W-:Y:S05]  /*1500*/  @!P0 BRA P1, `(.L_x_1176) ;  /* 0x0000000000448947 */ /* 0x000fea0000800000 */
[----:B------:R-:W-:Y:S01]  /*1510*/  MOV R14, 0x1a0 ;  /* 0x000001a0000e7802 */ /* 0x000fe20000000f00 */
[----:B------:R-:W-:Y:S01]  /*1520*/  ULDC.64 UR4, c[0x4][0x188] ;  /* 0x0100620000047ab9 */ /* 0x000fe20000000a00 */
[----:B------:R-:W-:Y:S01]  /*1530*/  ULDC.64 UR6, c[0x4][0x90] ;  /* 0x0100240000067ab9 */ /* 0x000fe20000000a00 */
[----:B--2---:R-:W-:Y:S01]  /*1540*/  MOV R4, UR4 ;  /* 0x0000000400047c02 */ /* 0x004fe20008000f00 */
[----:B------:R-:W-:Y:S01]  /*1550*/  IMAD.U32 R5, RZ, RZ, UR5 ;  /* 0x00000005ff057e24 */ /* 0x000fe2000f8e00ff */
[----:B------:R-:W-:Y:S01]  /*1560*/  ULDC.64 UR4, c[0x4][0x178] ;  /* 0x01005e0000047ab9 */ /* 0x000fe20000000a00 */
[----:B------:R-:W2:Y:S01]  /*1570*/  LDC.64 R14, c[0x4][R14] ;  /* 0x010000000e0e7b82 */ /* 0x000ea20000000a00 */
[----:B------:R-:W-:Y:S01]  /*1580*/  HFMA2.MMA R8, -RZ, RZ, 0, 3.7491321563720703125e-05 ;  /* 0x00000275ff087435 */ /* 0x000fe200000001ff */
        /* <DEDUP_REMOVED lines=8> */
.L_x_1177:
[----:B------:R3:W5:Y:S02]  /*1610*/  LDG.E R0, desc[UR36][R18.64] ;  /* 0x0000002412007981 */ /* 0x000764000c1e1900 */
.L_x_1176:
[----:B------:R-:W-:Y:S05]  /*1620*/  BSYNC B6 ;  /* 0x0000000000067941 */ /* 0x000fea0003800000 */
.L_x_1175:
[----:B--2---:R-:W-:Y:S02]  /*1630*/  IADD3 R3, R26, 0x2, RZ ;  /* 0x000000021a037810 */ /* 0x004fe40007ffe0ff */
[----:B------:R-:W-:-:S03]  /*1640*/  ISETP.NE.AND P0, PT, R35, RZ, PT ;  /* 0x000000ff2300720c */ /* 0x000fc60003f05270 */
[----:B------:R-:W-:-:S05]  /*1650*/  IMAD R3, R3, UR45, RZ ;  /* 0x0000002d03037c24 */ /* 0x000fca000f8e02ff */
[----:B------:R-:W-:Y:S02]  /*1660*/  SEL R3, R3, RZ, P0 ;  /* 0x000000ff03037207 */ /* 0x000fe40000000000 */
[----:B-----5:R-:W-:Y:S02]  /*1670*/  FSETP.GTU.FTZ.AND P0, PT, R33, R0, PT ;  /* 0x000000002100720b */ /* 0x020fe40003f1c000 */
[----:B------:R-:W-:Y:S02]  /*1680*/  IADD3 R4, P1, R3, UR38, RZ ;  /* 0x0000002603047c10 */ /* 0x000fe4000ff3e0ff */
[----:B------:R-:W-:-:S03]  /*1690*/  SEL R3, RZ, 0x1, P0 ;  /* 0x00000001ff037807 */ /* 0x000fc60000000000 */
[----:B------:R-:W-:-:S05]  /*16a0*/  IMAD.X R5, RZ, RZ, UR39, P1 ;  /* 0x00000027ff057e24 */ /* 0x000fca00088e06ff */
[----:B------:R2:W-:Y:S03]  /*16b0*/  STG.E.U8 desc[UR36][R4.64], R3 ;  /* 0x0000000304007986 */ /* 0x0005e6000c101124 */
.L_x_7044:
[----:B--2---:R-:W2:Y:S01]  /*16c0*/  LDG.E R3, desc[UR36][R22.64] ;  /* 0x0000002416037981 */ /* 0x004ea2000c1e1900 */
        /* <DEDUP_REMOVED lines=19> */
[----:B0123--:R-:W-:Y:S05]  /*1800*/  CALL.ABS.NOINC R14 ;  /* 0x000000000e007343 */ /* 0x00ffea0003c00000 */
.L_x_1180:
[----:B------:R2:W5:Y:S02]  /*1810*/  LDG.E R3, desc[UR36][R22.64] ;  /* 0x0000002416037981 */ /* 0x000564000c1e1900 */
.L_x_1179:
[----:B------:R-:W-:Y:S05]  /*1820*/  BSYNC B6 ;  /* 0x0000000000067941 */ /* 0x000fea0003800000 */
.L_x_1178:
[----:B------:R-:W-:Y:S01]  /*1830*/  VIADD R0, R26, 0x1 ;  /* 0x000000011a007836 */ /* 0x000fe20000000000 */
[----:B------:R-:W-:-:S03]  /*1840*/  ISETP.GT.AND P0, PT, R28, 0x1, PT ;  /* 0x000000011c00780c */ /* 0x000fc60003f04270 */
[----:B------:R-:W-:-:S05]  /*1850*/  IMAD R0, R0, UR45, RZ ;  /* 0x0000002d00007c24 */ /* 0x000fca000f8e02ff */
[----:B------:R-:W-:Y:S02]  /*1860*/  SEL R0, R0, RZ, P0 ;  /* 0x000000ff00007207 */ /* 0x000fe40000000000 */
[----:B-----5:R-:W-:Y:S02]  /*1870*/  FSETP.GTU.FTZ.AND P0, PT, R32, R3, PT ;  /* 0x000000032000720b */ /* 0x020fe40003f1c000 */
[----:B------:R-:W-:Y:S02]  /*1880*/  IADD3 R4, P1, R0, UR38, RZ ;  /* 0x0000002600047c10 */ /* 0x000fe4000ff3e0ff */
[----:B------:R-:W-:Y:S02]  /*1890*/  SEL R3, RZ, 0x1, P0 ;  /* 0x00000001ff037807 */ /* 0x000fe40000000000 */
[----:B------:R-:W-:-:S05]  /*18a0*/  IADD3.X R5, RZ, UR39, RZ, P1, !PT ;  /* 0x00000027ff057c10 */ /* 0x000fca0008ffe4ff */
[----:B------:R4:W-:Y:S04]  /*18b0*/  STG.E.U8 desc[UR36][R4.64], R3 ;  /* 0x0000000304007986 */ /* 0x0009e8000c101124 */
.L_x_7043:
[----:B------:R-:W-:Y:S05]  /*18c0*/  BSYNC B8 ;  /* 0x0000000000087941 */ /* 0x000fea0003800000 */
.L_x_1167:
[----:B------:R-:W5:Y:S01]  /*18d0*/  LDG.E R0, desc[UR36][R24.64] ;  /* 0x0000002418007981 */ /* 0x000f62000c1e1900 */
[----:B------:R-:W-:Y:S01]  /*18e0*/  BSSY B6, `(.L_x_1181) ;  /* 0x0000015000067945 */ /* 0x000fe20003800000 */
[C---:B-----5:R-:W-:Y:S02]  /*18f0*/  FSETP.GE.FTZ.AND P1, PT, R0.reuse, RZ, PT ;  /* 0x000000ff0000720b */ /* 0x060fe40003f36000 */
[----:B------:R-:W-:-:S13]  /*1900*/  FSETP.GTU.FTZ.AND P0, PT, R0, 1, PT ;  /* 0x3f8000000000780b */ /* 0x000fda0003f1c000 */
[----:B------:R-:W-:Y:S05]  /*1910*/  @!P0 BRA P1, `(.L_x_1182) ;  /* 0x0000000000448947 */ /* 0x000fea0000800000 */
[----:B------:R-:W-:Y:S01]  /*1920*/  MOV R14, 0x1a0 ;  /* 0x000001a0000e7802 */ /* 0x000fe20000000f00 */
[----:B------:R-:W-:Y:S01]  /*1930*/  ULDC.64 UR4, c[0x4][0x198] ;  /* 0x0100660000047ab9 */ /* 0x000fe20000000a00 */
[----:B------:R-:W-:Y:S01]  /*1940*/  ULDC.64 UR6, c[0x4][0x90] ;  /* 0x0100240000067ab9 */ /* 0x000fe20000000a00 */
[----:B----4-:R-:W-:Y:S01]  /*1950*/  IMAD.U32 R4, RZ, RZ, UR4 ;  /* 0x00000004ff047e24 */ /* 0x010fe2000f8e00ff */
[----:B------:R-:W-:Y:S01]  /*1960*/  MOV R5, UR5 ;  /* 0x0000000500057c02 */ /* 0x000fe20008000f00 */
[----:B------:R-:W-:Y:S01]  /*1970*/  ULDC.64 UR4, c[0x4][0x178] ;  /* 0x01005e0000047ab9 */ /* 0x000fe20000000a00 */
[----:B------:R-:W4:Y:S01]  /*1980*/  LDC.64 R14, c[0x4][R14] ;  /* 0x010000000e0e7b82 */ /* 0x000f220000000a00 */
        /* <DEDUP_REMOVED lines=8> */
[----:B01234-:R-:W-:Y:S05]  /*1a10*/  CALL.ABS.NOINC R14 ;  /* 0x000000000e007343 */ /* 0x01ffea0003c00000 */
.L_x_1183:
[----:B------:R0:W5:Y:S02]  /*1a20*/  LDG.E R0, desc[UR36][R24.64] ;  /* 0x0000002418007981 */ /* 0x000164000c1e1900 */
.L_x_1182:
[----:B------:R-:W-:Y:S05]  /*1a30*/  BSYNC B6 ;  /* 0x0000000000067941 */ /* 0x000fea0003800000 */
.L_x_1181:
[----:B----4-:R-:W-:Y:S01]  /*1a40*/  IMAD R3, R26, UR45, RZ ;  /* 0x0000002d1a037c24 */ /* 0x010fe2000f8e02ff */
        /* <DEDUP_REMOVED lines=8> */
.L_x_7045:
[----:B------:R-:W-:Y:S05]  /*1ad0*/  BREAK B8 ;  /* 0x0000000000087942 */ /* 0x000fea0003800000 */
.L_x_1171:
[----:B------:R-:W-:Y:S05]  /*1ae0*/  BSYNC B9 ;  /* 0x0000000000097941 */ /* 0x000fea0003800000 */
.L_x_1166:
[----:B----4-:R-:W4:Y:S01]  /*1af0*/  LDC R3, c[0x0][0xc] ;  /* 0x00000300ff037b82 */ /* 0x010f220000000800 */
[----:B------:R-:W-:-:S06]  /*1b00*/  USHF.L.U32 UR4, UR40, 0x2, URZ ;  /* 0x0000000228047899 */ /* 0x000fcc000800063f */
[----:B----4-:R-:W-:-:S05]  /*1b10*/  IMAD R26, R3, UR4, R26 ;  /* 0x00000004031a7c24 */ /* 0x010fca000f8e021a */
[----:B------:R-:W-:-:S13]  /*1b20*/  ISETP.GE.U32.AND P0, PT, R26, UR46, PT ;  /* 0x0000002e1a007c0c */ /* 0x000fda000bf06070 */
[----:B------:R-:W-:Y:S05]  /*1b30*/  @!P0 BRA `(.L_x_1184) ;  /* 0xffffffe4007c8947 */ /* 0x000fea000383ffff */
[----:B------:R-:W-:Y:S05]  /*1b40*/  EXIT ;  /* 0x000000000000794d */ /* 0x000fea0003800000 */
.L_x_1185:
        /* <DEDUP_REMOVED lines=11> */
.L_x_7572:


//--------------------- .text._ZN2at4cuda57_GLOBAL__N__cd6b329d_24_DistributionBernoulli_cu_7537a20d21kernelPointwiseApply2IZNS_6native9templates4cuda28bernoulli_tensor_cuda_kernelIbfEEvRKNS_10TensorBaseES9_NS_15PhiloxCudaStateEEUliRbSB_SB_SB_RKfSD_SD_SD_E_bSC_jLi1ELi1ELi4ELi512ELi2EEEvNS0_6detail10TensorInfoIT0_T2_EENSG_IT1_SI_EESI_T_ --------------------------
	.section	.text._ZN2at4cuda57_GLOBAL__N__cd6b329d_24_DistributionBernoulli_cu_7537a20d21kernelPointwiseApply2IZNS_6native9templates4cuda28bernoulli_tensor_cuda_kernelIbfEEvRKNS_10TensorBaseES9_NS_15PhiloxCudaStateEEUliRbSB_SB_SB_RKfSD_SD_SD_E_bSC_jLi1ELi1ELi4ELi512ELi2EEEvNS0_6detail10TensorInfoIT0_T2_EENSG_IT1_SI_EESI_T_,"ax",@progbits
	.align	128
.text._ZN2at4cuda57_GLOBAL__N__cd6b329d_24_DistributionBernoulli_cu_7537a20d21kernelPointwiseApply2IZNS_6native9templates4cuda28bernoulli_tensor_cuda_kernelIbfEEvRKNS_10TensorBaseES9_NS_15PhiloxCudaStateEEUliRbSB_SB_SB_RKfSD_SD_SD_E_bSC_jLi1ELi1ELi4ELi512ELi2EEEvNS0_6detail10TensorInfoIT0_T2_EENSG_IT1_SI_EESI_T_:
        .type           _ZN2at4cuda57_GLOBAL__N__cd6b329d_24_DistributionBernoulli_cu_7537a20d21kernelPointwiseApply2IZNS_6native9templates4cuda28bernoulli_tensor_cuda_kernelIbfEEvRKNS_10TensorBaseES9_NS_15PhiloxCudaStateEEUliRbSB_SB_SB_RKfSD_SD_SD_E_bSC_jLi1ELi1ELi4ELi512ELi2EEEvNS0_6detail10TensorInfoIT0_T2_EENSG_IT1_SI_EESI_T_,@function
        .size           _ZN2at4cuda57_GLOBAL__N__cd6b329d_24_DistributionBernoulli_cu_7537a20d21kernelPointwiseApply2IZNS_6native9templates4cuda28bernoulli_tensor_cuda_kernelIbfEEvRKNS_10TensorBaseES9_NS_15PhiloxCudaStateEEUliRbSB_SB_SB_RKfSD_SD_SD_E_bSC_jLi1ELi1ELi4ELi512ELi2EEEvNS0_6detail10TensorInfoIT0_T2_EENSG_IT1_SI_EESI_T_,(.L_x_7573 - _ZN2at4cuda57_GLOBAL__N__cd6b329d_24_DistributionBernoulli_cu_7537a20d21kernelPointwiseApply2IZNS_6native9templates4cuda28bernoulli_tensor_cuda_kernelIbfEEvRKNS_10TensorBaseES9_NS_15PhiloxCudaStateEEUliRbSB_SB_SB_RKfSD_SD_SD_E_bSC_jLi1ELi1ELi4ELi512ELi2EEEvNS0_6detail10TensorInfoIT0_T2_EENSG_IT1_SI_EESI_T_)
        .other          _ZN2at4cuda57_GLOBAL__N__cd6b329d_24_DistributionBernoulli_cu_7537a20d21kernelPointwiseApply2IZNS_6native9templates4cuda28bernoulli_tensor_cuda_kernelIbfEEvRKNS_10TensorBaseES9_NS_15PhiloxCudaStateEEUliRbSB_SB_SB_RKfSD_SD_SD_E_bSC_jLi1ELi1ELi4ELi512ELi2EEEvNS0_6detail10TensorInfoIT0_T2_EENSG_IT1_SI_EESI_T_,@"STO_CUDA_ENTRY STV_DEFAULT"
_ZN2at4cuda57_GLOBAL__N__cd6b329d_24_DistributionBernoulli_cu_7537a20d21kernelPointwiseApply2IZNS_6native9templates4cuda28bernoulli_tensor_cuda_kernelIbfEEvRKNS_10TensorBaseES9_NS_15PhiloxCudaStateEEUliRbSB_SB_SB_RKfSD_SD_SD_E_bSC_jLi1ELi1ELi4ELi512ELi2EEEvNS0_6detail10TensorInfoIT0_T2_EENSG_IT1_SI_EESI_T_:
        /* <DEDUP_REMOVED lines=9> */
[----:B------:R-:W0:Y:S01]  /*0090*/  LDC R30, c[0x0][0x3c0] ;  /* 0x0000f000ff1e7b82 */ /* 0x000e220000000800 */
[----:B------:R-:W-:Y:S01]  /*00a0*/  ULDC.U8 UR41, c[0x0][0x3dc] ;  /* 0x0000f70000297ab9 */ /* 0x000fe20000000000 */
[----:B------:R-:W-:Y:S01]  /*00b0*/  ULDC.64 UR36, c[0x0][0x208] ;  /* 0x0000820000247ab9 */ /* 0x000fe20000000a00 */
[----:B------:R-:W-:Y:S01]  /*00c0*/  ULDC UR42, c[0x0][0x3c0] ;  /* 0x0000f000002a7ab9 */ /* 0x000fe20000000800 */
[----:B------:R-:W-:Y:S01]  /*00d0*/  ULDC UR43, c[0x0][0x354] ;  /* 0x0000d500002b7ab9 */ /* 0x000fe20000000800 */
[----:B------:R-:W-:Y:S01]  /*00e0*/  ULDC UR44, c[0x0][0x27c] ;  /* 0x00009f00002c7ab9 */ /* 0x000fe20000000800 */
[----:B------:R-:W-:Y:S02]  /*00f0*/  ULDC.64 UR38, c[0x0][0x210] ;  /* 0x0000840000267ab9 */ /* 0x000fe40000000a00 */
[----:B------:R-:W1:Y:S03]  /*0100*/  LDC.64 R24, c[0x0][0x2e8] ;  /* 0x0000ba00ff187b82 */ /* 0x000e660000000a00 */
.L_x_1206:
[----:B------:R-:W-:Y:S01]  /*0110*/  ISETP.NE.AND P0, PT, RZ, UR41, PT ;  /* 0x00000029ff007c0c */ /* 0x000fe2000bf05270 */
[----:B------:R-:W2:-:S12]  /*0120*/  LDC.64 R4, c[0x0][0x3c8] ;  /* 0x0000f200ff047b82 */ /* 0x000e980000000a00 */
[----:B---3--:R-:W3:Y:S08]  /*0130*/  @P0 LDC.64 R6, c[0x0][0x3d0] ;  /* 0x0000f400ff060b82 */ /* 0x008ef00000000a00 */
[----:B------:R-:W4:Y:S01]  /*0140*/  LDC R0, c[0x0][0x3d0] ;  /* 0x0000f400ff007b82 */ /* 0x000f220000000800 */
[----:B--2---:R-:W2:Y:S07]  /*0150*/  @P0 LDG.E.64 R4, desc[UR36][R4.64] ;  /* 0x0000002404040981 */ /* 0x004eae000c1e1b00 */
[----:B------:R-:W4:Y:S01]  /*0160*/  @P0 LDC R9, c[0x0][0x3d8] ;  /* 0x0000f600ff090b82 */ /* 0x000f220000000800 */
[----:B---3--:R-:W4:Y:S07]  /*0170*/  @P0 LDG.E.64 R6, desc[UR36][R6.64] ;  /* 0x0000002406060981 */ /* 0x008f2e000c1e1b00 */
[----:B------:R-:W3:Y:S01]  /*0180*/  LDC R3, c[0x0][0x3d4] ;  /* 0x0000f500ff037b82 */ /* 0x000ee20000000800 */
[----:B----4-:R-:W-:-:S05]  /*0190*/  @P0 IADD3 R0, P1, R6, R9, RZ ;  /* 0x0000000906000210 */ /* 0x010fca0007f3e0ff */
[----:B---3--:R-:W-:-:S05]  /*01a0*/  @P0 IMAD.X R3, RZ, RZ, R7, P1 ;  /* 0x000000ffff030224 */ /* 0x008fca00008e0607 */
[----:B------:R-:W-:-:S05]  /*01b0*/  SHF.R.U64 R10, R0, 0x2, R3 ;  /* 0x00000002000a7819 */ /* 0x000fca0000001203 */
[----:B------:R-:W-:-:S05]  /*01c0*/  VIADD R8, R10, 0x1 ;  /* 0x000000010a087836 */ /* 0x000fca0000000000 */
[----:B------:R-:W-:Y:S01]  /*01d0*/  ISETP.NE.AND P0, PT, R8, RZ, PT ;  /* 0x000000ff0800720c */ /* 0x000fe20003f05270 */
[C---:B------:R-:W-:Y:S02]  /*01e0*/  IMAD R7, R31.reuse, -0x326172a9, RZ ;  /* 0xcd9e8d571f077824 */ /* 0x040fe400078e02ff */
[----:B--2---:R-:W-:Y:S01]  /*01f0*/  VIADD R6, R4, 0x9e3779b9 ;  /* 0x9e3779b904067836 */ /* 0x004fe20000000000 */
[----:B------:R-:W-:Y:S01]  /*0200*/  SHF.R.U32.HI R12, RZ, 0x2, R3 ;  /* 0x00000002ff0c7819 */ /* 0x000fe20000011603 */
[----:B------:R-:W-:-:S03]  /*0210*/  IMAD.HI.U32 R3, R31, -0x326172a9, RZ ;  /* 0xcd9e8d571f037827 */ /* 0x000fc600078e00ff */
[----:B0-----:R-:W-:Y:S01]  /*0220*/  LOP3.LUT R17, R6, R7, RZ, 0x3c, !PT ;  /* 0x0000000706117212 */ /* 0x001fe200078e3cff */
[----:B------:R-:W-:Y:S01]  /*0230*/  IMAD.HI.U32 R7, R8, -0x2daee0ad, RZ ;  /* 0xd2511f5308077827 */ /* 0x000fe200078e00ff */
[----:B------:R-:W-:Y:S02]  /*0240*/  IADD3 R9, R12, 0x1, RZ ;  /* 0x000000010c097810 */ /* 0x000fe40007ffe0ff */
[----:B------:R-:W-:Y:S01]  /*0250*/  LOP3.LUT R8, R3, R12, R4, 0x96, !PT ;  /* 0x0000000c03087212 */ /* 0x000fe200078e9604 */
[----:B------:R-:W-:Y:S02]  /*0260*/  @P0 IMAD.MOV R9, RZ, RZ, R12 ;  /* 0x000000ffff090224 */ /* 0x000fe400078e020c */
[----:B------:R-:W-:Y:S01]  /*0270*/  IMAD.WIDE.U32 R10, R10, -0x2daee0ad, RZ ;  /* 0xd2511f530a0a7825 */ /* 0x000fe200078e00ff */
[----:B------:R-:W-:Y:S02]  /*0280*/  LOP3.LUT R12, R7, R5, RZ, 0x3c, !PT ;  /* 0x00000005070c7212 */ /* 0x000fe400078e3cff */
[----:B------:R-:W-:Y:S01]  /*0290*/  LOP3.LUT R6, R9, R3, R4, 0x96, !PT ;  /* 0x0000000309067212 */ /* 0x000fe200078e9604 */
[----:B------:R-:W-:Y:S01]  /*02a0*/  VIADD R3, R5, 0xbb67ae85 ;  /* 0xbb67ae8505037836 */ /* 0x000fe20000000000 */
[----:B------:R-:W-:Y:S01]  /*02b0*/  LOP3.LUT R14, R11, R5, RZ, 0x3c, !PT ;  /* 0x000000050b0e7212 */ /* 0x000fe200078e3cff */
[----:B------:R-:W-:-:S04]  /*02c0*/  IMAD.WIDE.U32 R8, R8, -0x2daee0ad, RZ ;  /* 0xd2511f5308087825 */ /* 0x000fc800078e00ff */
[----:B------:R-:W-:-:S04]  /*02d0*/  IMAD.WIDE.U32 R12, R12, -0x326172a9, RZ ;  /* 0xcd9e8d570c0c7825 */ /* 0x000fc800078e00ff */
[----:B------:R-:W-:Y:S01]  /*02e0*/  VIADD R11, R10, 0xd2511f53 ;  /* 0xd2511f530a0b7836 */ /* 0x000fe20000000000 */
[----:B------:R-:W-:Y:S01]  /*02f0*/  LOP3.LUT R10, R9, R10, R3, 0x96, !PT ;  /* 0x0000000a090a7212 */ /* 0x000fe200078e9603 */
[----:B------:R-:W-:-:S04]  /*0300*/  IMAD.WIDE.U32 R6, R6, -0x2daee0ad, RZ ;  /* 0xd2511f5306067825 */ /* 0x000fc800078e00ff */
[----:B------:R-:W-:Y:S01]  /*0310*/  IMAD.WIDE.U32 R14, R14, -0x326172a9, RZ ;  /* 0xcd9e8d570e0e7825 */ /* 0x000fe200078e00ff */
[----:B------:R-:W-:Y:S02]  /*0320*/  LOP3.LUT R18, R17, R13, RZ, 0x3c, !PT ;  /* 0x0000000d11127212 */ /* 0x000fe400078e3cff */
[----:B------:R-:W-:Y:S01]  /*0330*/  LOP3.LUT R20, R7, R11, R3, 0x96, !PT ;  /* 0x0000000b07147212 */ /* 0x000fe200078e9603 */
[----:B------:R-:W-:Y:S01]  /*0340*/  VIADD R3, R4, 0x3c6ef372 ;  /* 0x3c6ef37204037836 */ /* 0x000fe20000000000 */
[----:B------:R-:W-:Y:S01]  /*0350*/  LOP3.LUT R16, R17, R15, RZ, 0x3c, !PT ;  /* 0x0000000f11107212 */ /* 0x000fe200078e3cff */
[----:B------:R-:W-:Y:S01]  /*0360*/  IMAD.WIDE.U32 R10, R10, -0x326172a9, RZ ;  /* 0xcd9e8d570a0a7825 */ /* 0x000fe200078e00ff */
[----:B------:R-:W-:-:S03]  /*0370*/  IADD3 R7, R5, 0x76cf5d0a, RZ ;  /* 0x76cf5d0a05077810 */ /* 0x000fc60007ffe0ff */
[----:B------:R-:W-:Y:S01]  /*0380*/  IMAD.WIDE.U32 R18, R18, -0x2daee0ad, RZ ;  /* 0xd2511f5312127825 */ /* 0x000fe200078e00ff */
[----:B------:R-:W-:-:S03]  /*0390*/  LOP3.LUT R14, R11, R14, R3, 0x96, !PT ;  /* 0x0000000e0b0e7212 */ /* 0x000fc600078e9603 */
[----:B------:R-:W-:-:S04]  /*03a0*/  IMAD.WIDE.U32 R16, R16, -0x2daee0ad, RZ ;  /* 0xd2511f5310107825 */ /* 0x000fc800078e00ff */
[----:B------:R-:W-:Y:S01]  /*03b0*/  IMAD.WIDE.U32 R20, R20, -0x326172a9, RZ ;  /* 0xcd9e8d5714147825 */ /* 0x000fe200078e00ff */
[--C-:B------:R-:W-:Y:S02]  /*03c0*/  LOP3.LUT R13, R19, R6, R7.reuse, 0x96, !PT ;  /* 0x00000006130d7212 */ /* 0x100fe400078e9607 */
[----:B------:R-:W-:Y:S01]  /*03d0*/  LOP3.LUT R8, R17, R8, R7, 0x96, !PT ;  /* 0x0000000811087212 */ /* 0x000fe200078e9607 */
[----:B------:R-:W-:Y:S01]  /*03e0*/  VIADD R11, R5, 0x32370b8f ;  /* 0x32370b8f050b7836 */ /* 0x000fe20000000000 */
[----:B------:R-:W-:Y:S01]  /*03f0*/  LOP3.LUT R15, R21, R12, R3, 0x96, !PT ;  /* 0x0000000c150f7212 */ /* 0x000fe200078e9603 */
[----:B------:R-:W-:-:S04]  /*0400*/  IMAD.WIDE.U32 R6, R14, -0x2daee0ad, RZ ;  /* 0xd2511f530e067825 */ /* 0x000fc800078e00ff */
[----:B------:R-:W-:Y:S02]  /*0410*/  VIADD R3, R4, 0xdaa66d2b ;  /* 0xdaa66d2b04037836 */ /* 0x000fe40000000000 */
        /* <DEDUP_REMOVED lines=8> */
[----:B------:R-:W-:Y:S01]  /*04a0*/  IMAD.WIDE.U32 R10, R17, -0x326172a9, RZ ;  /* 0xcd9e8d57110a7825 */ /* 0x000fe200078e00ff */
[----:B------:R-:W-:-:S03]  /*04b0*/  IADD3 R7, R5, -0x126145ec, RZ ;  /* 0xed9eba1405077810 */ /* 0x000fc60007ffe0ff */
        /* <DEDUP_REMOVED lines=29> */
[----:B------:R-:W-:Y:S01]  /*0690*/  VIADD R3, R4, 0x5384540f ;  /* 0x5384540f04037836 */ /* 0x000fe20000000000 */
[----:B------:R-:W-:Y:S01]  /*06a0*/  LOP3.LUT R16, R9, R16, R11, 0x96, !PT ;  /* 0x0000001009107212 */ /* 0x000fe200078e960b */
[----:B------:R-:W-:-:S04]  /*06b0*/  IMAD.WIDE.U32 R14, R15, -0x326172a9, RZ ;  /* 0xcd9e8d570f0e7825 */ /* 0x000fc800078e00ff */
        /* <DEDUP_REMOVED lines=10> */
[----:B------:R-:W-:-:S04]  /*0760*/  IMAD.WIDE.U32 R10, R10, -0x2daee0ad, RZ ;  /* 0xd2511f530a0a7825 */ /* 0x000fc800078e00ff */
[----:B------:R-:W-:Y:S01]  /*0770*/  IMAD.WIDE.U32 R14, R15, -0x326172a9, RZ ;  /* 0xcd9e8d570f0e7825 */ /* 0x000fe200078e00ff */
[--C-:B------:R-:W-:Y:S02]  /*0780*/  LOP3.LUT R8, R19, R8, R7.reuse, 0x96, !PT ;  /* 0x0000000813087212 */ /* 0x100fe400078e9607 */
[----:B------:R-:W-:Y:S02]  /*0790*/  LOP3.LUT R7, R11, R12, R7, 0x96, !PT ;  /* 0x0000000c0b077212 */ /* 0x000fe400078e9607 */
[----:B------:R-:W-:Y:S01]  /*07a0*/  LOP3.LUT R11, R15, R6, R3, 0x96, !PT ;  /* 0x000000060f0b7212 */ /* 0x000fe200078e9603 */
[----:B------:R-:W-:Y:S02]  /*07b0*/  VIADD R13, R4, 0x8ff34781 ;  /* 0x8ff34781040d7836 */ /* 0x000fe40000000000 */
[----:B------:R-:W-:Y:S02]  /*07c0*/  VIADD R17, R5, 0x96a522ad ;  /* 0x96a522ad05117836 */ /* 0x000fe40000000000 */
[----:B------:R-:W-:Y:S01]  /*07d0*/  IMAD.WIDE.U32 R4, R9, -0x2daee0ad, RZ ;  /* 0xd2511f5309047825 */ /* 0x000fe200078e00ff */
[----:B------:R-:W-:-:S03]  /*07e0*/  IADD3 R19, -R2, RZ, RZ ;  /* 0x000000ff02137210 */ /* 0x000fc60007ffe1ff */
[----:B------:R-:W-:-:S04]  /*07f0*/  IMAD.WIDE.U32 R8, R8, -0x326172a9, RZ ;  /* 0xcd9e8d5708087825 */ /* 0x000fc800078e00ff */
[----:B------:R-:W-:-:S04]  /*0800*/  IMAD.WIDE.U32 R6, R7, -0x326172a9, RZ ;  /* 0xcd9e8d5707067825 */ /* 0x000fc800078e00ff */
[----:B------:R-:W-:Y:S01]  /*0810*/  IMAD.HI.U32 R15, R11, -0x2daee0ad, RZ ;  /* 0xd2511f530b0f7827 */ /* 0x000fe200078e00ff */
[--C-:B------:R-:W-:Y:S02]  /*0820*/  LOP3.LUT R11, R9, R16, R13.reuse, 0x96, !PT ;  /* 0x00000010090b7212 */ /* 0x100fe400078e960d */
[----:B------:R-:W-:Y:S01]  /*0830*/  LOP3.LUT R12, R7, R14, R13, 0x96, !PT ;  /* 0x0000000e070c7212 */ /* 0x000fe200078e960d */
[----:B------:R-:W-:Y:S01]  /*0840*/  VIADD R14, R2, 0x1 ;  /* 0x00000001020e7836 */ /* 0x000fe20000000000 */
[--C-:B------:R-:W-:Y:S02]  /*0850*/  LOP3.LUT R13, R15, R10, R17.reuse, 0x96, !PT ;  /* 0x0000000a0f0d7212 */ /* 0x100fe400078e9611 */
[----:B0-----:R-:W-:Y:S01]  /*0860*/  VIADDMNMX R10, R19, R30, 0x4, PT ;  /* 0x00000004130a7446 */ /* 0x001fe2000380011e */
[C---:B------:R-:W-:Y:S01]  /*0870*/  IMAD R19, R14.reuse, UR44, RZ ;  /* 0x0000002c0e137c24 */ /* 0x040fe2000f8e02ff */
[----:B------:R-:W-:Y:S01]  /*0880*/  LOP3.LUT R3, R5, R18, R17, 0x96, !PT ;  /* 0x0000001205037212 */ /* 0x000fe200078e9611 */
[----:B------:R-:W-:Y:S01]  /*0890*/  IMAD R17, R14, UR43, RZ ;  /* 0x0000002b0e117c24 */ /* 0x000fe2000f8e02ff */
[----:B------:R-:W-:Y:S01]  /*08a0*/  ISETP.GT.AND P1, PT, R10, 0x1, PT ;  /* 0x000000010a00780c */ /* 0x000fe20003f24270 */
[----:B------:R-:W-:Y:S01]  /*08b0*/  VIADD R15, R2, 0x2 ;  /* 0x00000002020f7836 */ /* 0x000fe20000000000 */
[----:B------:R-:W-:Y:S01]  /*08c0*/  LOP3.LUT R20, R0, 0x3, RZ, 0xc0, !PT ;  /* 0x0000000300147812 */ /* 0x000fe200078ec0ff */
[----:B------:R-:W-:Y:S01]  /*08d0*/  VIADD R16, R2, 0x3 ;  /* 0x0000000302107836 */ /* 0x000fe20000000000 */
[----:B------:R-:W-:Y:S01]  /*08e0*/  SEL R17, R17, RZ, P1 ;  /* 0x000000ff11117207 */ /* 0x000fe20000800000 */
[----:B------:R-:W-:Y:S01]  /*08f0*/  IMAD R14, R15, UR43, RZ ;  /* 0x0000002b0f0e7c24 */ /* 0x000fe2000f8e02ff */
[----:B------:R-:W-:Y:S01]  /*0900*/  SEL R26, R19, RZ, P1 ;  /* 0x000000ff131a7207 */ /* 0x000fe20000800000 */
[----:B------:R-:W-:Y:S01]  /*0910*/  IMAD R18, R16, UR43, RZ ;  /* 0x0000002b10127c24 */ /* 0x000fe2000f8e02ff */
[----:B------:R-:W-:Y:S01]  /*0920*/  ISETP.NE.AND P1, PT, R20, 0x1, PT ;  /* 0x000000011400780c */ /* 0x000fe20003f25270 */
[----:B------:R-:W-:Y:S01]  /*0930*/  IMAD R15, R15, UR44, RZ ;  /* 0x0000002c0f0f7c24 */ /* 0x000fe2000f8e02ff */
[----:B------:R-:W-:Y:S01]  /*0940*/  ISETP.GT.AND P0, PT, R10, 0x2, PT ;  /* 0x000000020a00780c */ /* 0x000fe20003f04270 */
[----:B------:R-:W-:Y:S01]  /*0950*/  IMAD R16, R16, UR44, RZ ;  /* 0x0000002c10107c24 */ /* 0x000fe2000f8e02ff */
[----:B------:R-:W-:-:S02]  /*0960*/  ISETP.GT.AND P2, PT, R10, 0x3, PT ;  /* 0x000000030a00780c */ /* 0x000fc40003f44270 */
[----:B------:R-:W-:Y:S02]  /*0970*/  SEL R28, R15, RZ, P0 ;  /* 0x000000ff0f1c7207 */ /* 0x000fe40000000000 */
[----:B------:R-:W-:Y:S02]  /*0980*/  SEL R16, R16, RZ, P2 ;  /* 0x000000ff10107207 */ /* 0x000fe40001000000 */
[----:B------:R-:W-:Y:S02]  /*0990*/  SEL R15, R18, RZ, P2 ;  /* 0x000000ff120f7207 */ /* 0x000fe40001000000 */
[----:B------:R-:W-:Y:S02]  /*09a0*/  SEL R19, R14, RZ, P0 ;  /* 0x000000ff0e137207 */ /* 0x000fe40000000000 */
[----:B------:R-:W-:Y:S02]  /*09b0*/  IADD3 R28, P3, R28, UR38, RZ ;  /* 0x000000261c1c7c10 */ /* 0x000fe4000ff7e0ff */
[----:B------:R-:W-:-:S02]  /*09c0*/  IADD3 R26, P4, R26, UR38, RZ ;  /* 0x000000261a1a7c10 */ /* 0x000fc4000ff9e0ff */
[----:B------:R-:W-:Y:S01]  /*09d0*/  IADD3 R36, P2, R16, UR38, RZ ;  /* 0x0000002610247c10 */ /* 0x000fe2000ff5e0ff */
[--C-:B-1----:R-:W-:Y:S01]  /*09e0*/  IMAD.WIDE.U32 R22, R17, 0x4, R24.reuse ;  /* 0x0000000411167825 */ /* 0x102fe200078e0018 */
[----:B------:R-:W-:Y:S02]  /*09f0*/  MOV R0, R8 ;  /* 0x0000000800007202 */ /* 0x000fe40000000f00 */
[----:B------:R-:W-:Y:S01]  /*0a00*/  IADD3.X R37, RZ, UR39, RZ, P2, !PT ;  /* 0x00000027ff257c10 */ /* 0x000fe200097fe4ff */
[----:B------:R-:W-:-:S04]  /*0a10*/  IMAD.WIDE.U32 R16, R15, 0x4, R24 ;  /* 0x000000040f107825 */ /* 0x000fc800078e0018 */
[----:B------:R-:W-:-:S04]  /*0a20*/  IMAD.WIDE.U32 R18, R19, 0x4, R24 ;  /* 0x0000000413127825 */ /* 0x000fc800078e0018 */
        /* <DEDUP_REMOVED lines=17> */
.L_x_1187:
[----:B------:R-:W-:Y:S01]  /*0b40*/  MOV R15, R12 ;  /* 0x0000000c000f7202 */ /* 0x000fe20000000f00 */
[----:B------:R-:W-:Y:S02]  /*0b50*/  IMAD.MOV.U32 R14, RZ, RZ, R4 ;  /* 0x000000ffff0e7224 */ /* 0x000fe400078e0004 */
[----:B------:R-:W-:Y:S02]  /*0b60*/  IMAD.MOV.U32 R0, RZ, RZ, R3 ;  /* 0x000000ffff007224 */ /* 0x000fe400078e0003 */
[----:B------:R-:W-:-:S07]  /*0b70*/  IMAD.MOV.U32 R12, RZ, RZ, R6 ;  /* 0x000000ffff0c7224 */ /* 0x000fce00078e0006 */
.L_x_1186:
        /* <DEDUP_REMOVED lines=17> */
.L_x_7046:
[----:B------:R-:W-:Y:S05]  /*0c90*/  BRX R4 -0xca0                                                                                                                                                                                                                                                                                                                                                                                                                                                                                (*"BRANCH_TARGETS .L_x_7047,.L_x_7048,.L_x_7049"*) ;  /* 0xfffffff004d87949 */ /* 0x000fea000383ffff */
.L_x_1190:
        /* <DEDUP_REMOVED lines=28> */
.L_x_1196:
[----:B------:R0:W5:Y:S02]  /*0e60*/  LDG.E R0, desc[UR36][R16.64] ;  /* 0x0000002410007981 */ /* 0x000164000c1e1900 */
.L_x_1195:
[----:B------:R-:W-:Y:S05]  /*0e70*/  BSYNC B6 ;  /* 0x0000000000067941 */ /* 0x000fea0003800000 */
.L_x_1194:
[----:B-----5:R-:W-:-:S04]  /*0e80*/  FSETP.GTU.FTZ.AND P0, PT, R35, R0, PT ;  /* 0x000000002300720b */ /* 0x020fc80003f1c000 */
[----:B------:R-:W-:-:S05]  /*0e90*/  SEL R3, RZ, 0x1, P0 ;  /* 0x00000001ff037807 */ /* 0x000fca0000000000 */
[----:B------:R1:W-:Y:S04]  /*0ea0*/  STG.E.U8 desc[UR36][R36.64], R3 ;  /* 0x0000000324007986 */ /* 0x0003e8000c101124 */
.L_x_1192:
[----:B------:R-:W-:Y:S05]  /*0eb0*/  BSYNC B7 ;  /* 0x0000000000077941 */ /* 0x000fea0003800000 */
.L_x_1191:
        /* <DEDUP_REMOVED lines=9> */
[----:B------:R-:W-:Y:S01]  /*0f50*/  HFMA2.MMA R8, -RZ, RZ, 0, 3.7491321563720703125e-05 ;  /* 0x00000275ff087435 */ /* 0x000fe200000001ff */
        /* <DEDUP_REMOVED lines=11> */
.L_x_1199:
[----:B------:R1:W5:Y:S02]  /*1010*/  LDG.E R3, desc[UR36][R18.64] ;  /* 0x0000002412037981 */ /* 0x000364000c1e1900 */
.L_x_1198:
[----:B------:R-:W-:Y:S05]  /*1020*/  BSYNC B6 ;  /* 0x0000000000067941 */ /* 0x000fea0003800000 */
.L_x_1197:
[----:B-----5:R-:W-:-:S04]  /*1030*/  FSETP.GTU.FTZ.AND P0, PT, R34, R3, PT ;  /* 0x000000032200720b */ /* 0x020fc80003f1c000 */
[----:B------:R-:W-:-:S05]  /*1040*/  SEL R3, RZ, 0x1, P0 ;  /* 0x00000001ff037807 */ /* 0x000fca0000000000 */
[----:B------:R2:W-:Y:S04]  /*1050*/  STG.E.U8 desc[UR36][R28.64], R3 ;  /* 0x000000031c007986 */ /* 0x0005e8000c101124 */
.L_x_7048:
        /* <DEDUP_REMOVED lines=11> */
[----:B------:R-:W3:Y:S01]  /*1110*/  LDC.64 R14, c[0x4][R14] ;  /* 0x010000000e0e7b82 */ /* 0x000ee20000000a00 */
        /* <DEDUP_REMOVED lines=8> */
[----:B0123--:R-:W-:Y:S05]  /*11a0*/  CALL.ABS.NOINC R14 ;  /* 0x000000000e007343 */ /* 0x00ffea0003c00000 */
.L_x_1202:
[----:B------:R3:W5:Y:S02]  /*11b0*/  LDG.E R0, desc[UR36][R22.64] ;  /* 0x0000002416007981 */ /* 0x000764000c1e1900 */
.L_x_1201:
[----:B------:R-:W-:Y:S05]  /*11c0*/  BSYNC B6 ;  /* 0x0000000000067941 */ /* 0x000fea0003800000 */
.L_x_1200:
[----:B-----5:R-:W-:-:S04]  /*11d0*/  FSETP.GTU.FTZ.AND P0, PT, R33, R0, PT ;  /* 0x000000002100720b */ /* 0x020fc80003f1c000 */
[----:B--2---:R-:W-:-:S05]  /*11e0*/  SEL R3, RZ, 0x1, P0 ;  /* 0x00000001ff037807 */ /* 0x004fca0000000000 */
[----:B------:R2:W-:Y:S04]  /*11f0*/  STG.E.U8 desc[UR36][R26.64], R3 ;  /* 0x000000031a007986 */ /* 0x0005e8000c101124 */
.L_x_7047:
[----:B------:R-:W-:Y:S05]  /*1200*/  BSYNC B8 ;  /* 0x0000000000087941 */ /* 0x000fea0003800000 */
.L_x_1189:
[C---:B--2---:R-:W-:Y:S01]  /*1210*/  IADD3 R3, -R2.reuse, UR42, RZ ;  /* 0x0000002a02037c10 */ /* 0x044fe2000fffe1ff */
[----:B------:R-:W-:-:S03]  /*1220*/  IMAD R0, R2, UR43, RZ ;  /* 0x0000002b02007c24 */ /* 0x000fc6000f8e02ff */
[----:B------:R-:W-:-:S04]  /*1230*/  ISETP.GT.AND P0, PT, R3, RZ, PT ;  /* 0x000000ff0300720c */ /* 0x000fc80003f04270 */
[----:B0-----:R-:W-:Y:S02]  /*1240*/  SEL R17, R0, RZ, P0 ;  /* 0x000000ff00117207 */ /* 0x001fe40000000000 */
[----:B-1----:R-:W-:-:S03]  /*1250*/  P2R R18, PR, RZ, 0x1 ;  /* 0x00000001ff127803 */ /* 0x002fc60000000000 */
        /* <DEDUP_REMOVED lines=13> */
[----:B------:R-:W-:Y:S01]  /*1330*/  HFMA2.MMA R13, -RZ, RZ, 0, 0 ;  /* 0x00000000ff0d7435 */ /* 0x000fe200000001ff */
[----:B------:R-:W-:Y:S01]  /*1340*/  IMAD.U32 R6, RZ, RZ, UR4 ;  /* 0x00000004ff067e24 */ /* 0x000fe2000f8e00ff */
[----:B------:R-:W-:Y:S01]  /*1350*/  MOV R10, UR6 ;  /* 0x00000006000a7c02 */ /* 0x000fe20008000f00 */
[----:B------:R-:W-:-:S02]  /*1360*/  IMAD.U32 R7, RZ, RZ, UR5 ;  /* 0x00000005ff077e24 */ /* 0x000fc4000f8e00ff */
[----:B------:R-:W-:Y:S02]  /*1370*/  IMAD.U32 R11, RZ, RZ, UR7 ;  /* 0x00000007ff0b7e24 */ /* 0x000fe4000f8e00ff */
[----:B------:R-:W-:Y:S02]  /*1380*/  IMAD.MOV.U32 R8, RZ, RZ, 0x27f ;  /* 0x0000027fff087424 */ /* 0x000fe400078e00ff */
[----:B------:R-:W-:-:S07]  /*1390*/  IMAD.MOV.U32 R12, RZ, RZ, 0x1 ;  /* 0x00000001ff0c7424 */ /* 0x000fce00078e00ff */
[----:B------:R-:W-:-:S07]  /*13a0*/  LEPC R20, `(.L_x_1205) ;  /* 0x000000001014794e */ /* 0x000fce0000000000 */
[----:B0--3--:R-:W-:Y:S05]  /*13b0*/  CALL.ABS.NOINC R14 ;  /* 0x000000000e007343 */ /* 0x009fea0003c00000 */
.L_x_1205:
[----:B------:R0:W5:Y:S02]  /*13c0*/  LDG.E R3, desc[UR36][R16.64] ;  /* 0x0000002410037981 */ /* 0x000164000c1e1900 */
.L_x_1204:
[----:B------:R-:W-:Y:S05]  /*13d0*/  BSYNC B6 ;  /* 0x0000000000067941 */ /* 0x000fea0003800000 */
.L_x_1203:
[----:B------:R-:W-:Y:S01]  /*13e0*/  IMAD R0, R2, UR44, RZ ;  /* 0x0000002c02007c24 */ /* 0x000fe2000f8e02ff */
[----:B------:R-:W-:-:S04]  /*13f0*/  ISETP.NE.AND P0, PT, R18, RZ, PT ;  /* 0x000000ff1200720c */ /* 0x000fc80003f05270 */
[----:B------:R-:W-:Y:S02]  /*1400*/  SEL R0, R0, RZ, P0 ;  /* 0x000000ff00007207 */ /* 0x000fe40000000000 */
[----:B-----5:R-:W-:Y:S02]  /*1410*/  FSETP.GTU.FTZ.AND P0, PT, R32, R3, PT ;  /* 0x000000032000720b */ /* 0x020fe40003f1c000 */
[----:B------:R-:W-:Y:S02]  /*1420*/  IADD3 R4, P1, R0, UR38, RZ ;  /* 0x0000002600047c10 */ /* 0x000fe4000ff3e0ff */
[----:B------:R-:W-:-:S03]  /*1430*/  SEL R3, RZ, 0x1, P0 ;  /* 0x00000001ff037807 */ /* 0x000fc60000000000 */
[----:B------:R-:W-:-:S05]  /*1440*/  IMAD.X R5, RZ, RZ, UR39, P1 ;  /* 0x00000027ff057e24 */ /* 0x000fca00088e06ff */
[----:B------:R1:W-:Y:S01]  /*1450*/  STG.E.U8 desc[UR36][R4.64], R3 ;  /* 0x0000000304007986 */ /* 0x0003e2000c101124 */
[----:B------:R-:W-:Y:S05]  /*1460*/  BRA `(.L_x_1193) ;  /* 0x0000000000047947 */ /* 0x000fea0003800000 */
.L_x_7049:
[----:B------:R-:W-:Y:S05]  /*1470*/  BREAK B8 ;  /* 0x0000000000087942 */ /* 0x000fea0003800000 */
.L_x_1193:
[----:B------:R-:W-:Y:S05]  /*1480*/  BSYNC B9 ;  /* 0x0000000000097941 */ /* 0x000fea0003800000 */
.L_x_1188:
[----:B-1----:R-:W1:Y:S01]  /*1490*/  LDC R3, c[0x0][0xc] ;  /* 0x00000300ff037b82 */ /* 0x002e620000000800 */
[----:B------:R-:W-:-:S06]  /*14a0*/  USHF.L.U32 UR4, UR40, 0x2, URZ ;  /* 0x0000000228047899 */ /* 0x000fcc000800063f */
[----:B-1----:R-:W-:-:S05]  /*14b0*/  IMAD R2, R3, UR4, R2 ;  /* 0x0000000403027c24 */ /* 0x002fca000f8e0202 */
[----:B------:R-:W-:-:S13]  /*14c0*/  ISETP.GE.U32.AND P0, PT, R2, UR42, PT ;  /* 0x0000002a02007c0c */ /* 0x000fda000bf06070 */
[----:B------:R-:W-:Y:S05]  /*14d0*/  @!P0 BRA `(.L_x_1206) ;  /* 0xffffffec000c8947 */ /* 0x000fea000383ffff */
[----:B------:R-:W-:Y:S05]  /*14e0*/  EXIT ;  /* 0x000000000000794d */ /* 0x000fea0003800000 */
.L_x_1207:
        /* <DEDUP_REMOVED lines=9> */
.L_x_7573:


//--------------------- .text._ZN2at4cuda57_GLOBAL__N__cd6b329d_24_DistributionBernoulli_cu_7537a20d21kernelPointwiseApply2IZNS_6native9templates4cuda28bernoulli_tensor_cuda_kernelIN3c108BFloat16EfEEvRKNS_10TensorBaseESB_NS_15PhiloxCudaStateEEUliRS8_SD_SD_SD_RKfSF_SF_SF_E_S8_SE_mLin1ELin1ELi4ELi512ELi2EEEvNS0_6detail10TensorInfoIT0_T2_EENSI_IT1_SK_EESK_T_ --------------------------
	.section	.text._ZN2at4cuda57_GLOBAL__N__cd6b329d_24_DistributionBernoulli_cu_7537a20d21kernelPointwiseApply2IZNS_6native9templates4cuda28bernoulli_tensor_cuda_kernelIN3c108BFloat16EfEEvRKNS_10TensorBaseESB_NS_15PhiloxCudaStateEEUliRS8_SD_SD_SD_RKfSF_SF_SF_E_S8_SE_mLin1ELin1ELi4ELi512ELi2EEEvNS0_6detail10TensorInfoIT0_T2_EENSI_IT1_SK_EESK_T_,"ax",@progbits
	.align	128
.text._ZN2at4cuda57_GLOBAL__N__cd6b329d_24_DistributionBernoulli_cu_7537a20d21kernelPointwiseApply2IZNS_6native9templates4cuda28bernoulli_tensor_cuda_kernelIN3c108BFloat16EfEEvRKNS_10TensorBaseESB_NS_15PhiloxCudaStateEEUliRS8_SD_SD_SD_RKfSF_SF_SF_E_S8_SE_mLin1ELin1ELi4ELi512ELi2EEEvNS0_6detail10TensorInfoIT0_T2_EENSI_IT1_SK_EESK_T_:
        .type           _ZN2at4cuda57_GLOBAL__N__cd6b329d_24_DistributionBernoulli_cu_7537a20d21kernelPointwiseApply2IZNS_6native9templates4cuda28bernoulli_tensor_cuda_kernelIN3c108BFloat16EfEEvRKNS_10TensorBaseESB_NS_15PhiloxCudaStateEEUliRS8_SD_SD_SD_RKfSF_SF_SF_E_S8_SE_mLin1ELin1ELi4ELi512ELi2EEEvNS0_6detail10TensorInfoIT0_T2_EENSI_IT1_SK_EESK_T_,@function
        .size           _ZN2at4cuda57_GLOBAL__N__cd6b329d_24_DistributionBernoulli_cu_7537a20d21kernelPointwiseApply2IZNS_6native9templates4cuda28bernoulli_tensor_cuda_kernelIN3c108BFloat16EfEEvRKNS_10TensorBaseESB_NS_15PhiloxCudaStateEEUliRS8_SD_SD_SD_RKfSF_SF_SF_E_S8_SE_mLin1ELin1ELi4ELi512ELi2EEEvNS0_6detail10TensorInfoIT0_T2_EENSI_IT1_SK_EESK_T_,(.L_x_7574 - _ZN2at4cuda57_GLOBAL__N__cd6b329d_24_DistributionBernoulli_cu_7537a20d21kernelPointwiseApply2IZNS_6native9templates4cuda28bernoulli_tensor_cuda_kernelIN3c108BFloat16EfEEvRKNS_10TensorBaseESB_NS_15PhiloxCudaStateEEUliRS8_SD_SD_SD_RKfSF_SF_SF_E_S8_SE_mLin1ELin1ELi4ELi512ELi2EEEvNS0_6detail10TensorInfoIT0_T2_EENSI_IT1_SK_EESK_T_)
        .other          _ZN2at4cuda57_GLOBAL__N__cd6b329d_24_DistributionBernoulli_cu_7537a20d21kernelPointwiseApply2IZNS_6native9templates4cuda28bernoulli_tensor_cuda_kernelIN3c108BFloat16EfEEvRKNS_10TensorBaseESB_NS_15PhiloxCudaStateEEUliRS8_SD_SD_SD_RKfSF_SF_SF_E_S8_SE_mLin1ELin1ELi4ELi512ELi2EEEvNS0_6detail10TensorInfoIT0_T2_EENSI_IT1_SK_EESK_T_,@"STO_CUDA_ENTRY STV_DEFAULT"
_ZN2at4cuda57_GLOBAL__N__cd6b329d_24_DistributionBernoulli_cu_7537a20d21kernelPointwiseApply2IZNS_6native9templates4cuda28bernoulli_tensor_cuda_kernelIN3c108BFloat16EfEEvRKNS_10TensorBaseESB_NS_15PhiloxCudaStateEEUliRS8_SD_SD_SD_RKfSF_SF_SF_E_S8_SE_mLin1ELin1ELi4ELi512ELi2EEEvNS0_6detail10TensorInfoIT0_T2_EENSI_IT1_SK_EESK_T_:
        /* <DEDUP_REMOVED lines=13> */
.L_x_1428:
        /* <DEDUP_REMOVED lines=8> */
[----:B01234-:R-:W-:Y:S05]  /*0150*/  @!P0 BRA `(.L_x_1209) ;  /* 0x0000003000908947 */ /* 0x01ffea0003800000 */
        /* <DEDUP_REMOVED lines=8> */
[----:B------:R-:W-:Y:S01]  /*01e0*/  LOP3.LUT R3, RZ, R4, RZ, 0x33, !PT ;  /* 0x00000004ff037212 */ /* 0x000fe200078e33ff */
        /* <DEDUP_REMOVED lines=17> */
.L_x_1224:
        /* <DEDUP_REMOVED lines=13> */
[----:B------:R-:W-:Y:S05]  /*03d0*/  CALL.REL.NOINC `($__internal_41_$__cuda_sm20_div_u64) ;  /* 0x000000d800d47944 */ /* 0x000fea0003c00000 */
[----:B------:R-:W-:-:S05]  /*03e0*/  IADD3 R9, P1, RZ, -R4, RZ ;  /* 0x80000004ff097210 */ /* 0x000fca0007f3e0ff */
[----:B------:R-:W-:Y:S02]  /*03f0*/  IMAD.X R3, RZ, RZ, ~R5, P1 ;  /* 0x000000ffff037224 */ /* 0x000fe400008e0e05 */
[----:B------:R-:W-:-:S04]  /*0400*/  IMAD.WIDE.U32 R10, R12, R9, R14 ;  /* 0x000000090c0a7225 */ /* 0x000fc800078e000e */
[----:B------:R-:W-:Y:S02]  /*0410*/  IMAD R3, R3, R12, RZ ;  /* 0x0000000c03037224 */ /* 0x000fe400078e02ff */
[----:B------:R-:W-:Y:S02]  /*0420*/  IMAD.MOV.U32 R12, RZ, RZ, R4 ;  /* 0x000000ffff0c7224 */ /* 0x000fe400078e0004 */
[----:B------:R-:W-:Y:S01]  /*0430*/  IMAD R3, R13, R9, R3 ;  /* 0x000000090d037224 */ /* 0x000fe200078e0203 */
[----:B------:R-:W-:-:S04]  /*0440*/  MOV R13, R5 ;  /* 0x00000005000d7202 */ /* 0x000fc80000000f00 */
[----:B------:R-:W-:Y:S01]  /*0450*/  IADD3 R9, R11, R3, RZ ;  /* 0x000000030b097210 */ /* 0x000fe20007ffe0ff */
[----:B------:R-:W-:Y:S06]  /*0460*/  BRA `(.L_x_1214) ;  /* 0x00000000005c7947 */ /* 0x000fec0003800000 */
.L_x_1213:
        /* <DEDUP_REMOVED lines=23> */
.L_x_1214:
[----:B------:R-:W-:Y:S05]  /*05e0*/  BSYNC B2 ;  /* 0x0000000000027941 */ /* 0x000fea0003800000 */
.L_x_1212:
[----:B------:R-:W0:Y:S01]  /*05f0*/  LDC.64 R14, c[0x0][R18+0x208] ;  /* 0x00008200120e7b82 */ /* 0x000e220000000a00 */
[----:B------:R-:W-:Y:S07]  /*0600*/  BSSY B2, `(.L_x_1215) ;  /* 0x0000031000027945 */ /* 0x000fee0003800000 */
        /* <DEDUP_REMOVED lines=13> */
[----:B------:R-:W-:Y:S05]  /*06e0*/  CALL.REL.NOINC `($__internal_41_$__cuda_sm20_div_u64) ;  /* 0x000000d800107944 */ /* 0x000fea0003c00000 */
[----:B------:R-:W-:Y:S01]  /*06f0*/  IADD3 R9, P1, RZ, -R4, RZ ;  /* 0x80000004ff097210 */ /* 0x000fe20007f3e0ff */
[----:B------:R-:W-:Y:S01]  /*0700*/  IMAD.MOV.U32 R11, RZ, RZ, R13 ;  /* 0x000000ffff0b7224 */ /* 0x000fe200078e000d */
[----:B------:R-:W-:Y:S01]  /*0710*/  MOV R10, R12 ;  /* 0x0000000c000a7202 */ /* 0x000fe20000000f00 */
[----:B------:R-:W-:Y:S01]  /*0720*/  IMAD.MOV.U32 R12, RZ, RZ, R4 ;  /* 0x000000ffff0c7224 */ /* 0x000fe200078e0004 */
[----:B------:R-:W-:Y:S01]  /*0730*/  MOV R13, R5 ;  /* 0x00000005000d7202 */ /* 0x000fe20000000f00 */
[----:B------:R-:W-:Y:S02]  /*0740*/  IMAD.X R3, RZ, RZ, ~R5, P1 ;  /* 0x000000ffff037224 */ /* 0x000fe400008e0e05 */
[----:B------:R-:W-:-:S04]  /*0750*/  IMAD.WIDE.U32 R10, R14, R9, R10 ;  /* 0x000000090e0a7225 */ /* 0x000fc800078e000a */
[----:B------:R-:W-:-:S04]  /*0760*/  IMAD R3, R3, R14, RZ ;  /* 0x0000000e03037224 */ /* 0x000fc800078e02ff */
[----:B------:R-:W-:-:S05]  /*0770*/  IMAD R3, R15, R9, R3 ;  /* 0x000000090f037224 */ /* 0x000fca00078e0203 */
[----:B------:R-:W-:Y:S01]  /*0780*/  IADD3 R9, R11, R3, RZ ;  /* 0x000000030b097210 */ /* 0x000fe20007ffe0ff */
[----:B------:R-:W-:Y:S06]  /*0790*/  BRA `(.L_x_1217) ;  /* 0x00000000005c7947 */ /* 0x000fec0003800000 */
.L_x_1216:
        /* <DEDUP_REMOVED lines=23> */
.L_x_1217:
[----:B------:R-:W-:Y:S05]  /*0910*/  BSYNC B2 ;  /* 0x0000000000027941 */ /* 0x000fea0003800000 */
.L_x_1215:
        /* <DEDUP_REMOVED lines=16> */
[----:B------:R-:W-:Y:S05]  /*0a20*/  CALL.REL.NOINC `($__internal_41_$__cuda_sm20_div_u64) ;  /* 0x000000d400407944 */ /* 0x000fea0003c00000 */
[----:B------:R-:W-:Y:S01]  /*0a30*/  IADD3 R9, P1, RZ, -R4, RZ ;  /* 0x80000004ff097210 */ /* 0x000fe20007f3e0ff */
[----:B------:R-:W-:Y:S01]  /*0a40*/  IMAD.MOV.U32 R10, RZ, RZ, R12 ;  /* 0x000000ffff0a7224 */ /* 0x000fe200078e000c */
[----:B------:R-:W-:Y:S02]  /*0a50*/  MOV R11, R13 ;  /* 0x0000000d000b7202 */ /* 0x000fe40000000f00 */
[----:B------:R-:W-:Y:S01]  /*0a60*/  IADD3.X R3, RZ, ~R5, RZ, P1, !PT ;  /* 0x80000005ff037210 */ /* 0x000fe20000ffe4ff */
[----:B------:R-:W-:-:S04]  /*0a70*/  IMAD.WIDE.U32 R10, R14, R9, R10 ;  /* 0x000000090e0a7225 */ /* 0x000fc800078e000a */
[----:B------:R-:W-:Y:S01]  /*0a80*/  IMAD R3, R3, R14, RZ ;  /* 0x0000000e03037224 */ /* 0x000fe200078e02ff */
[----:B------:R-:W-:-:S03]  /*0a90*/  MOV R14, R4 ;  /* 0x00000004000e7202 */ /* 0x000fc60000000f00 */
[----:B------:R-:W-:Y:S02]  /*0aa0*/  IMAD R3, R15, R9, R3 ;  /* 0x000000090f037224 */ /* 0x000fe400078e0203 */
[----:B------:R-:W-:Y:S02]  /*0ab0*/  IMAD.MOV.U32 R15, RZ, RZ, R5 ;  /* 0x000000ffff0f7224 */ /* 0x000fe400078e0005 */
[----:B------:R-:W-:Y:S01]  /*0ac0*/  IMAD.IADD R9, R11, 0x1, R3 ;  /* 0x000000010b097824 */ /* 0x000fe200078e0203 */
[----:B------:R-:W-:Y:S06]  /*0ad0*/  BRA `(.L_x_1220) ;  /* 0x00000000005c7947 */ /* 0x000fec0003800000 */
.L_x_1219:
        /* <DEDUP_REMOVED lines=23> */
.L_x_1220:
[----:B------:R-:W-:Y:S05]  /*0c50*/  BSYNC B2 ;  /* 0x0000000000027941 */ /* 0x000fea0003800000 */
.L_x_1218:
        /* <DEDUP_REMOVED lines=29> */
.L_x_1222:
[----:B------:R-:W0:Y:S01]  /*0e30*/  I2F.U32.RP R3, R12 ;  /* 0x0000000c00037306 */ /* 0x000e220000209000 */
[----:B------:R-:W-:Y:S01]  /*0e40*/  IMAD.MOV R9, RZ, RZ, -R12 ;  /* 0x000000ffff097224 */ /* 0x000fe200078e0a0c */
[----:B------:R-:W-:Y:S02]  /*0e50*/  ISETP.NE.U32.AND P3, PT, R12, RZ, PT ;  /* 0x000000ff0c00720c */ /* 0x000fe40003f65070 */
[----:B------:R-:W-:-:S04]  /*0e60*/  MOV R15, RZ ;  /* 0x000000ff000f7202 */ /* 0x000fc80000000f00 */
[----:B0-----:R-:W0:Y:S02]  /*0e70*/  MUFU.RCP R3, R3 ;  /* 0x0000000300037308 */ /* 0x001e240000001000 */
[----:B0-----:R-:W-:Y:S01]  /*0e80*/  IADD3 R4, R3, 0xffffffe, RZ ;  /* 0x0ffffffe03047810 */ /* 0x001fe20007ffe0ff */
[----:B------:R-:W-:-:S05]  /*0e90*/  IMAD.MOV.U32 R3, RZ, RZ, RZ ;  /* 0x000000ffff037224 */ /* 0x000fca00078e00ff */
        /* <DEDUP_REMOVED lines=16> */
.L_x_1223:
[----:B------:R-:W-:Y:S05]  /*0fa0*/  BSYNC B2 ;  /* 0x0000000000027941 */ /* 0x000fea0003800000 */
.L_x_1221:
[----:B------:R0:W1:Y:S02]  /*0fb0*/  LDC.64 R4, c[0x0][R18+0x2c0] ;  /* 0x0000b00012047b82 */ /* 0x0000640000000a00 */
[----:B0-----:R-:W-:Y:S02]  /*0fc0*/  IMAD.MOV.U32 R18, RZ, RZ, R16 ;  /* 0x000000ffff127224 */ /* 0x001fe400078e0010 */
[-C--:B-1----:R-:W-:Y:S02]  /*0fd0*/  IMAD R5, R5, R10.reuse, RZ ;  /* 0x0000000a05057224 */ /* 0x082fe400078e02ff */
[----:B------:R-:W-:-:S04]  /*0fe0*/  IMAD.WIDE.U32 R16, R4, R10, R18 ;  /* 0x0000000a04107225 */ /* 0x000fc800078e0012 */
[----:B------:R-:W-:-:S05]  /*0ff0*/  IMAD R5, R4, R3, R5 ;  /* 0x0000000304057224 */ /* 0x000fca00078e0205 */
[----:B------:R-:W-:Y:S01]  /*1000*/  IADD3 R17, R17, R5, RZ ;  /* 0x0000000511117210 */ /* 0x000fe20007ffe0ff */
[----:B------:R-:W-:Y:S06]  /*1010*/  @P0 BRA `(.L_x_1224) ;  /* 0xfffffff000b80947 */ /* 0x000fec000383ffff */
[----:B------:R-:W-:Y:S05]  /*1020*/  BSYNC B1 ;  /* 0x0000000000017941 */ /* 0x000fea0003800000 */
.L_x_1211:
        /* <DEDUP_REMOVED lines=13> */
[----:B------:R-:W-:Y:S05]  /*1100*/  CALL.REL.NOINC `($__internal_41_$__cuda_sm20_div_u64) ;  /* 0x000000cc00887944 */ /* 0x000fea0003c00000 */
        /* <DEDUP_REMOVED lines=9> */
.L_x_1226:
        /* <DEDUP_REMOVED lines=23> */
.L_x_1227:
[----:B------:R-:W-:Y:S05]  /*1310*/  BSYNC B1 ;  /* 0x0000000000017941 */ /* 0x000fea0003800000 */
.L_x_1225:
        /* <DEDUP_REMOVED lines=27> */
.L_x_1229:
        /* <DEDUP_REMOVED lines=23> */
.L_x_1230:
[----:B------:R-:W-:Y:S05]  /*1640*/  BSYNC B1 ;  /* 0x0000000000017941 */ /* 0x000fea0003800000 */
.L_x_1228:
        /* <DEDUP_REMOVED lines=27> */
.L_x_1232:
        /* <DEDUP_REMOVED lines=23> */
.L_x_1233:
[----:B------:R-:W-:Y:S05]  /*1970*/  BSYNC B1 ;  /* 0x0000000000017941 */ /* 0x000fea0003800000 */
.L_x_1231:
[----:B------:R-:W0:Y:S02]  /*1980*/  LDC.64 R4, c[0x0][R7+0x2c8] ;  /* 0x0000b20007047b82 */ /* 0x000e240000000a00 */
[-C--:B0-----:R-:W-:Y:S02]  /*1990*/  IMAD R5, R5, R8.reuse, RZ ;  /* 0x0000000805057224 */ /* 0x081fe400078e02ff */
[----:B------:R-:W-:-:S04]  /*19a0*/  IMAD.WIDE.U32 R16, R4, R8, R16 ;  /* 0x0000000804107225 */ /* 0x000fc800078e0010 */
[----:B------:R-:W-:-:S04]  /*19b0*/  IMAD R5, R4, R3, R5 ;  /* 0x0000000304057224 */ /* 0x000fc800078e0205 */
[----:B------:R-:W-:-:S07]  /*19c0*/  IMAD.IADD R17, R17, 0x1, R5 ;  /* 0x0000000111117824 */ /* 0x000fce00078e0205 */
.L_x_1210:
[----:B------:R-:W0:Y:S01]  /*19d0*/  LDC R7, c[0x0][0x548] ;  /* 0x00015200ff077b82 */ /* 0x000e220000000800 */
[----:B------:R-:W-:Y:S02]  /*19e0*/  ULDC.64 UR4, c[0x0][0x2e0] ;  /* 0x0000b80000047ab9 */ /* 0x000fe40000000a00 */
[----:B------:R-:W-:Y:S02]  /*19f0*/  IMAD R3, R15, UR4, RZ ;  /* 0x000000040f037c24 */ /* 0x000fe4000f8e02ff */
[----:B------:R-:W-:-:S04]  /*1a00*/  IMAD.WIDE.U32 R4, R14, UR4, R16 ;  /* 0x000000040e047c25 */ /* 0x000fc8000f8e0010 */
[----:B------:R-:W-:Y:S01]  /*1a10*/  IMAD R3, R14, UR5, R3 ;  /* 0x000000050e037c24 */ /* 0x000fe2000f8e0203 */
[----:B------:R-:W-:Y:S01]  /*1a20*/  MOV R39, R4 ;  /* 0x0000000400277202 */ /* 0x000fe20000000f00 */
[----:B------:R-:W-:Y:S01]  /*1a30*/  IMAD.MOV.U32 R15, RZ, RZ, R30 ;  /* 0x000000ffff0f7224 */ /* 0x000fe200078e001e */
[----:B------:R-:W-:Y:S01]  /*1a40*/  MOV R14, R29 ;  /* 0x0000001d000e7202 */ /* 0x000fe20000000f00 */
[----:B------:R-:W-:Y:S01]  /*1a50*/  IMAD.IADD R42, R5, 0x1, R3 ;  /* 0x00000001052a7824 */ /* 0x000fe200078e0203 */
[----:B0-----:R-:W-:-:S13]  /*1a60*/  ISETP.GE.AND P0, PT, R7, 0x2, PT ;  /* 0x000000020700780c */ /* 0x001fda0003f06270 */
[----:B------:R-:W-:Y:S05]  /*1a70*/  @!P0 BRA `(.L_x_1234) ;  /* 0x0000001800308947 */ /* 0x000fea0003800000 */
[-C--:B------:R-:W-:Y:S01]  /*1a80*/  LOP3.LUT R0, RZ, R7.reuse, RZ, 0x33, !PT ;  /* 0x00000007ff007212 */ /* 0x080fe200078e33ff */
[----:B------:R-:W-:Y:S01]  /*1a90*/  ULDC UR4, c[0x0][0x548] ;  /* 0x0001520000047ab9 */ /* 0x000fe20000000800 */
[----:B------:R-:W-:Y:S01]  /*1aa0*/  HFMA2.MMA R2, -RZ, RZ, 0, 0 ;  /* 0x00000000ff027435 */ /* 0x000fe200000001ff */
[----:B------:R-:W-:Y:S01]  /*1ab0*/  IMAD.MOV.U32 R14, RZ, RZ, R29 ;  /* 0x000000ffff0e7224 */ /* 0x000fe200078e001d */
[----:B------:R-:W-:Y:S02]  /*1ac0*/  VIMNMX R0, R0, -0x3, !PT ;  /* 0xfffffffd00007848 */ /* 0x000fe40007fe0100 */
[----:B------:R-:W-:Y:S02]  /*1ad0*/  MOV R15, R30 ;  /* 0x0000001e000f7202 */ /* 0x000fe40000000f00 */
[----:B------:R-:W-:Y:S01]  /*1ae0*/  IADD3 R3, R0, R7, RZ ;  /* 0x0000000700037210 */ /* 0x000fe20007ffe0ff */
[----:B------:R-:W-:-:S03]  /*1af0*/  IMAD.U32 R7, RZ, RZ, UR4 ;  /* 0x00000004ff077e24 */ /* 0x000fc6000f8e00ff */
[C---:B------:R-:W-:Y:S01]  /*1b00*/  IADD3 R8, R3.reuse, 0x2, RZ ;  /* 0x0000000203087810 */ /* 0x040fe20007ffe0ff */
[----:B------:R-:W-:-:S03]  /*1b10*/  VIADD R0, R3, 0x1 ;  /* 0x0000000103007836 */ /* 0x000fc60000000000 */
[----:B------:R-:W-:Y:S02]  /*1b20*/  LOP3.LUT R19, R8, 0x3, RZ, 0xc0, !PT ;  /* 0x0000000308137812 */ /* 0x000fe400078ec0ff */
[----:B------:R-:W-:Y:S01]  /*1b30*/  ISETP.GE.U32.AND P0, PT, R0, 0x3, PT ;  /* 0x000000030000780c */ /* 0x000fe20003f06070 */
[----:B------:R-:W-:-:S12]  /*1b40*/  IMAD.MOV.U32 R0, RZ, RZ, RZ ;  /* 0x000000ffff007224 */ /* 0x000fd800078e00ff */
[----:B------:R-:W-:Y:S05]  /*1b50*/  @!P0 BRA `(.L_x_1235) ;  /* 0x0000000c00808947 */ /* 0x000fea0003800000 */
[----:B------:R-:W-:Y:S01]  /*1b60*/  BSSY B1, `(.L_x_1235) ;  /* 0x00000df000017945 */ /* 0x000fe20003800000 */
[----:B------:R-:W-:Y:S01]  /*1b70*/  IADD3 R8, R8, -R19, RZ ;  /* 0x8000001308087210 */ /* 0x000fe20007ffe0ff */
[----:B------:R-:W-:Y:S01]  /*1b80*/  IMAD.MOV.U32 R2, RZ, RZ, RZ ;  /* 0x000000ffff027224 */ /* 0x000fe200078e00ff */
[----:B------:R-:W-:Y:S01]  /*1b90*/  MOV R0, RZ ;  /* 0x000000ff00007202 */ /* 0x000fe20000000f00 */
[----:B------:R-:W-:Y:S01]  /*1ba0*/  IMAD.MOV.U32 R14, RZ, RZ, R29 ;  /* 0x000000ffff0e7224 */ /* 0x000fe200078e001d */
[----:B------:R-:W-:-:S07]  /*1bb0*/  MOV R15, R30 ;  /* 0x0000001e000f7202 */ /* 0x000fce0000000f00 */
.L_x_1248:
        /* <DEDUP_REMOVED lines=24> */
.L_x_1237:
        /* <DEDUP_REMOVED lines=23> */
.L_x_1238:
[----:B------:R-:W-:Y:S05]  /*1eb0*/  BSYNC B2 ;  /* 0x0000000000027941 */ /* 0x000fea0003800000 */
.L_x_1236:
        /* <DEDUP_REMOVED lines=25> */
[----:B------:R-:W-:Y:S01]  /*2050*/  MOV R9, R2 ;  /* 0x0000000200097202 */ /* 0x000fe20000000f00 */
[----:B------:R-:W-:Y:S02]  /*2060*/  IMAD.MOV.U32 R15, RZ, RZ, R5 ;  /* 0x000000ffff0f7224 */ /* 0x000fe400078e0005 */
[----:B------:R-:W-:Y:S01]  /*2070*/  IMAD.IADD R11, R3, 0x1, R11 ;  /* 0x00000001030b7824 */ /* 0x000fe200078e020b */
[----:B------:R-:W-:Y:S06]  /*2080*/  BRA `(.L_x_1241) ;  /* 0x00000000005c7947 */ /* 0x000fec0003800000 */
.L_x_1240:
        /* <DEDUP_REMOVED lines=23> */
.L_x_1241:
[----:B------:R-:W-:Y:S05]  /*2200*/  BSYNC B2 ;  /* 0x0000000000027941 */ /* 0x000fea0003800000 */
.L_x_1239:
        /* <DEDUP_REMOVED lines=29> */
.L_x_1243:
        /* <DEDUP_REMOVED lines=23> */
.L_x_1244:
[----:B------:R-:W-:Y:S05]  /*2550*/  BSYNC B2 ;  /* 0x0000000000027941 */ /* 0x000fea0003800000 */
.L_x_1242:
        /* <DEDUP_REMOVED lines=30> */
.L_x_1246:
[----:B------:R-:W0:Y:S01]  /*2740*/  I2F.U32.RP R4, R12 ;  /* 0x0000000c00047306 */ /* 0x000e220000209000 */
[----:B------:R-:W-:Y:S01]  /*2750*/  IADD3 R5, RZ, -R12, RZ ;  /* 0x8000000cff057210 */ /* 0x000fe20007ffe0ff */
[----:B------:R-:W-:Y:S01]  /*2760*/  HFMA2.MMA R9, -RZ, RZ, 0, 0 ;  /* 0x00000000ff097435 */ /* 0x000fe200000001ff */
        /* <DEDUP_REMOVED lines=19> */
[----:B------:R-:W-:-:S07]  /*28a0*/  IMAD.MOV.U32 R14, RZ, RZ, R3 ;  /* 0x000000ffff0e7224 */ /* 0x000fce00078e0003 */
.L_x_1247:
[----:B------:R-:W-:Y:S05]  /*28b0*/  BSYNC B2 ;  /* 0x0000000000027941 */ /* 0x000fea0003800000 */
.L_x_1245:
[----:B------:R-:W0:Y:S01]  /*28c0*/  LDC.64 R2, c[0x0][R18+0x2c0] ;  /* 0x0000b00012027b82 */ /* 0x000e220000000a00 */
[----:B------:R-:W-:Y:S01]  /*28d0*/  MOV R4, R16 ;  /* 0x0000001000047202 */ /* 0x000fe20000000f00 */
[----:B------:R-:W-:Y:S02]  /*28e0*/  IMAD.MOV.U32 R5, RZ, RZ, R0 ;  /* 0x000000ffff057224 */ /* 0x000fe400078e0000 */
[-C--:B0-----:R-:W-:Y:S02]  /*28f0*/  IMAD R3, R3, R13.reuse, RZ ;  /* 0x0000000d03037224 */ /* 0x081fe400078e02ff */
[----:B------:R-:W-:-:S04]  /*2900*/  IMAD.WIDE.U32 R4, R2, R13, R4 ;  /* 0x0000000d02047225 */ /* 0x000fc800078e0004 */
[----:B------:R-:W-:Y:S01]  /*2910*/  IMAD R3, R2, R9, R3 ;  /* 0x0000000902037224 */ /* 0x000fe200078e0203 */
[----:B------:R-:W-:-:S03]  /*2920*/  MOV R2, R4 ;  /* 0x0000000400027202 */ /* 0x000fc60000000f00 */
[----:B------:R-:W-:Y:S01]  /*2930*/  IMAD.IADD R0, R5, 0x1, R3 ;  /* 0x0000000105007824 */ /* 0x000fe200078e0203 */
[----:B------:R-:W-:Y:S06]  /*2940*/  @P0 BRA `(.L_x_1248) ;  /* 0xfffffff0009c0947 */ /* 0x000fec000383ffff */
[----:B------:R-:W-:Y:S05]  /*2950*/  BSYNC B1 ;  /* 0x0000000000017941 */ /* 0x000fea0003800000 */
.L_x_1235:
        /* <DEDUP_REMOVED lines=24> */
.L_x_1250:
        /* <DEDUP_REMOVED lines=23> */
.L_x_1251:
[----:B------:R-:W-:Y:S05]  /*2c50*/  BSYNC B1 ;  /* 0x0000000000017941 */ /* 0x000fea0003800000 */
.L_x_1249:
        /* <DEDUP_REMOVED lines=28> */
.L_x_1253:
        /* <DEDUP_REMOVED lines=23> */
.L_x_1254:
[----:B------:R-:W-:Y:S05]  /*2f90*/  BSYNC B1 ;  /* 0x0000000000017941 */ /* 0x000fea0003800000 */
.L_x_1252:
        /* <DEDUP_REMOVED lines=28> */
.L_x_1256:
        /* <DEDUP_REMOVED lines=23> */
.L_x_1257:
[----:B------:R-:W-:Y:S05]  /*32d0*/  BSYNC B1 ;  /* 0x0000000000017941 */ /* 0x000fea0003800000 */
.L_x_1255:
[----:B------:R-:W0:Y:S01]  /*32e0*/  LDC.64 R4, c[0x0][R7+0x2c8] ;  /* 0x0000b20007047b82 */ /* 0x000e220000000a00 */
[----:B------:R-:W-:Y:S02]  /*32f0*/  IMAD.MOV.U32 R3, RZ, RZ, R0 ;  /* 0x000000ffff037224 */ /* 0x000fe400078e0000 */
[-C--:B0-----:R-:W-:Y:S02]  /*3300*/  IMAD R5, R5, R8.reuse, RZ ;  /* 0x0000000805057224 */ /* 0x081fe400078e02ff */
[----:B------:R-:W-:-:S04]  /*3310*/  IMAD.WIDE.U32 R2, R4, R8, R2 ;  /* 0x0000000804027225 */ /* 0x000fc800078e0002 */
[----:B------:R-:W-:-:S05]  /*3320*/  IMAD R5, R4, R9, R5 ;  /* 0x0000000904057224 */ /* 0x000fca00078e0205 */
[----:B------:R-:W-:-:S07]  /*3330*/  IADD3 R0, R3, R5, RZ ;  /* 0x0000000503007210 */ /* 0x000fce0007ffe0ff */
.L_x_1234:
[----:B------:R-:W-:Y:S01]  /*3340*/  ULDC.64 UR4, c[0x0][0x480] ;  /* 0x0001200000047ab9 */ /* 0x000fe20000000a00 */
[----:B------:R-:W-:Y:S02]  /*3350*/  IMAD.MOV.U32 R3, RZ, RZ, R0 ;  /* 0x000000ffff037224 */ /* 0x000fe400078e0000 */
[----:B------:R-:W-:Y:S02]  /*3360*/  IMAD R5, R15, UR4, RZ ;  /* 0x000000040f057c24 */ /* 0x000fe4000f8e02ff */
[----:B------:R-:W-:-:S04]  /*3370*/  IMAD.WIDE.U32 R36, R14, UR4, R2 ;  /* 0x000000040e247c25 */ /* 0x000fc8000f8e0002 */
[----:B------:R-:W-:-:S05]  /*3380*/  IMAD R5, R14, UR5, R5 ;  /* 0x000000050e057c24 */ /* 0x000fca000f8e0205 */
[----:B------:R-:W-:-:S07]  /*3390*/  IADD3 R40, R37, R5, RZ ;  /* 0x0000000525287210 */ /* 0x000fce0007ffe0ff */
.L_x_1209:
[----:B------:R-:W-:Y:S05]  /*33a0*/  BSYNC B0 ;  /* 0x0000000000007941 */ /* 0x000fea0003800000 */
.L_x_1208:
        /* <DEDUP_REMOVED lines=34> */
.L_x_1274:
        /* <DEDUP_REMOVED lines=14> */
[----:B------:R-:W-:Y:S02]  /*36b0*/  IADD3 R9, P1, RZ, -R4, RZ ;  /* 0x80000004ff097210 */ /* 0x000fe40007f3e0ff */
[----:B------:R-:W-:-:S03]  /*36c0*/  MOV R19, R15 ;  /* 0x0000000f00137202 */ /* 0x000fc60000000f00 */
[----:B------:R-:W-:Y:S02]  /*36d0*/  IMAD.X R3, RZ, RZ, ~R5, P1 ;  /* 0x000000ffff037224 */ /* 0x000fe400008e0e05 */
[----:B------:R-:W-:Y:S01]  /*36e0*/  IMAD.WIDE.U32 R10, R16, R9, R18 ;  /* 0x00000009100a7225 */ /* 0x000fe200078e0012 */
[----:B------:R-:W-:-:S03]  /*36f0*/  MOV R18, R4 ;  /* 0x0000000400127202 */ /* 0x000fc60000000f00 */
[----:B------:R-:W-:Y:S02]  /*3700*/  IMAD R3, R3, R16, RZ ;  /* 0x0000001003037224 */ /* 0x000fe400078e02ff */
[----:B------:R-:W-:Y:S02]  /*3710*/  IMAD.MOV.U32 R19, RZ, RZ, R5 ;  /* 0x000000ffff137224 */ /* 0x000fe400078e0005 */
[----:B------:R-:W-:-:S04]  /*3720*/  IMAD R3, R17, R9, R3 ;  /* 0x0000000911037224 */ /* 0x000fc800078e0203 */
[----:B------:R-:W-:Y:S01]  /*3730*/  IMAD.IADD R9, R11, 0x1, R3 ;  /* 0x000000010b097824 */ /* 0x000fe200078e0203 */
[----:B------:R-:W-:Y:S06]  /*3740*/  BRA `(.L_x_1264) ;  /* 0x00000000005c7947 */ /* 0x000fec0003800000 */
.L_x_1263:
        /* <DEDUP_REMOVED lines=23> */
.L_x_1264:
[----:B------:R-:W-:Y:S05]  /*38c0*/  BSYNC B2 ;  /* 0x0000000000027941 */ /* 0x000fea0003800000 */
.L_x_1262:
        /* <DEDUP_REMOVED lines=16> */
[-C--:B------:R-:W-:Y:S01]  /*39d0*/  IADD3 R9, P1, RZ, -R4.reuse, RZ ;  /* 0x80000004ff097210 */ /* 0x080fe20007f3e0ff */
[----:B------:R-:W-:Y:S01]  /*39e0*/  IMAD.MOV.U32 R10, RZ, RZ, R18 ;  /* 0x000000ffff0a7224 */ /* 0x000fe200078e0012 */
[----:B------:R-:W-:Y:S01]  /*39f0*/  MOV R11, R19 ;  /* 0x00000013000b7202 */ /* 0x000fe20000000f00 */
[----:B------:R-:W-:Y:S01]  /*3a00*/  IMAD.MOV.U32 R19, RZ, RZ, R5 ;  /* 0x000000ffff137224 */ /* 0x000fe200078e0005 */
[----:B------:R-:W-:Y:S02]  /*3a10*/  IADD3.X R3, RZ, ~R5, RZ, P1, !PT ;  /* 0x80000005ff037210 */ /* 0x000fe40000ffe4ff */
[----:B------:R-:W-:Y:S01]  /*3a20*/  MOV R18, R4 ;  /* 0x0000000400127202 */ /* 0x000fe20000000f00 */
[----:B------:R-:W-:-:S04]  /*3a30*/  IMAD.WIDE.U32 R10, R20, R9, R10 ;  /* 0x00000009140a7225 */ /* 0x000fc800078e000a */
[----:B------:R-:W-:-:S04]  /*3a40*/  IMAD R3, R3, R20, RZ ;  /* 0x0000001403037224 */ /* 0x000fc800078e02ff */
[----:B------:R-:W-:-:S04]  /*3a50*/  IMAD R3, R21, R9, R3 ;  /* 0x0000000915037224 */ /* 0x000fc800078e0203 */
[----:B------:R-:W-:Y:S01]  /*3a60*/  IMAD.IADD R9, R11, 0x1, R3 ;  /* 0x000000010b097824 */ /* 0x000fe200078e0203 */
[----:B------:R-:W-:Y:S06]  /*3a70*/  BRA `(.L_x_1267) ;  /* 0x00000000005c7947 */ /* 0x000fec0003800000 */
.L_x_1266:
        /* <DEDUP_REMOVED lines=23> */
.L_x_1267:
[----:B------:R-:W-:Y:S05]  /*3bf0*/  BSYNC B2 ;  /* 0x0000000000027941 */ /* 0x000fea0003800000 */
.L_x_1265:
        /* <DEDUP_REMOVED lines=28> */
.L_x_1269:
        /* <DEDUP_REMOVED lines=23> */
.L_x_1270:
[----:B------:R-:W-:Y:S05]  /*3f30*/  BSYNC B2 ;  /* 0x0000000000027941 */ /* 0x000fea0003800000 */
.L_x_1268:
        /* <DEDUP_REMOVED lines=29> */
.L_x_1272:
[----:B------:R-:W0:Y:S01]  /*4110*/  I2F.U32.RP R3, R20 ;  /* 0x0000001400037306 */ /* 0x000e220000209000 */
[----:B------:R-:W-:Y:S01]  /*4120*/  IADD3 R9, RZ, -R20, RZ ;  /* 0x80000014ff097210 */ /* 0x000fe20007ffe0ff */
[----:B------:R-:W-:Y:S01]  /*4130*/  IMAD.MOV.U32 R15, RZ, RZ, RZ ;  /* 0x000000ffff0f7224 */ /* 0x000fe200078e00ff */
[----:B------:R-:W-:-:S05]  /*4140*/  ISETP.NE.U32.AND P3, PT, R20, RZ, PT ;  /* 0x000000ff1400720c */ /* 0x000fca0003f65070 */
[----:B0-----:R-:W0:Y:S02]  /*4150*/  MUFU.RCP R3, R3 ;  /* 0x0000000300037308 */ /* 0x001e240000001000 */
[----:B0-----:R-:W-:Y:S01]  /*4160*/  VIADD R4, R3, 0xffffffe ;  /* 0x0ffffffe03047836 */ /* 0x001fe20000000000 */
[----:B------:R-:W-:-:S05]  /*4170*/  HFMA2.MMA R3, -RZ, RZ, 0, 0 ;  /* 0x00000000ff037435 */ /* 0x000fca00000001ff */
        /* <DEDUP_REMOVED lines=16> */
.L_x_1273:
[----:B------:R-:W-:Y:S05]  /*4280*/  BSYNC B2 ;  /* 0x0000000000027941 */ /* 0x000fea0003800000 */
.L_x_1271:
        /* <DEDUP_REMOVED lines=9> */
.L_x_1261:
        /* <DEDUP_REMOVED lines=16> */
[-C--:B------:R-:W-:Y:S02]  /*4420*/  MOV R15, R5.reuse ;  /* 0x00000005000f7202 */ /* 0x080fe40000000f00 */
[----:B------:R-:W-:Y:S01]  /*4430*/  IADD3.X R3, RZ, ~R5, RZ, P0, !PT ;  /* 0x80000005ff037210 */ /* 0x000fe200007fe4ff */
[----:B------:R-:W-:Y:S01]  /*4440*/  IMAD.WIDE.U32 R10, R12, R9, R18 ;  /* 0x000000090c0a7225 */ /* 0x000fe200078e0012 */
[----:B------:R-:W-:-:S03]  /*4450*/  MOV R18, R4 ;  /* 0x0000000400127202 */ /* 0x000fc60000000f00 */
[----:B------:R-:W-:-:S04]  /*4460*/  IMAD R3, R3, R12, RZ ;  /* 0x0000000c03037224 */ /* 0x000fc800078e02ff */
[----:B------:R-:W-:-:S04]  /*4470*/  IMAD R3, R13, R9, R3 ;  /* 0x000000090d037224 */ /* 0x000fc800078e0203 */
[----:B------:R-:W-:Y:S01]  /*4480*/  IMAD.IADD R3, R11, 0x1, R3 ;  /* 0x000000010b037824 */ /* 0x000fe200078e0203 */
[----:B------:R-:W-:Y:S06]  /*4490*/  BRA `(.L_x_1277) ;  /* 0x00000000005c7947 */ /* 0x000fec0003800000 */
.L_x_1276:
        /* <DEDUP_REMOVED lines=23> */
.L_x_1277:
[----:B------:R-:W-:Y:S05]  /*4610*/  BSYNC B1 ;  /* 0x0000000000017941 */ /* 0x000fea0003800000 */
.L_x_1275:
        /* <DEDUP_REMOVED lines=19> */
[----:B------:R-:W-:Y:S01]  /*4750*/  MOV R19, R15 ;  /* 0x0000000f00137202 */ /* 0x000fe20000000f00 */
[--C-:B------:R-:W-:Y:S02]  /*4760*/  IMAD.MOV.U32 R15, RZ, RZ, R5.reuse ;  /* 0x000000ffff0f7224 */ /* 0x100fe400078e0005 */
[----:B------:R-:W-:Y:S02]  /*4770*/  IMAD.X R3, RZ, RZ, ~R5, P0 ;  /* 0x000000ffff037224 */ /* 0x000fe400000e0e05 */
[----:B------:R-:W-:-:S04]  /*4780*/  IMAD.WIDE.U32 R10, R12, R9, R18 ;  /* 0x000000090c0a7225 */ /* 0x000fc800078e0012 */
[----:B------:R-:W-:Y:S02]  /*4790*/  IMAD R3, R3, R12, RZ ;  /* 0x0000000c03037224 */ /* 0x000fe400078e02ff */
[----:B------:R-:W-:Y:S02]  /*47a0*/  IMAD.MOV.U32 R18, RZ, RZ, R4 ;  /* 0x000000ffff127224 */ /* 0x000fe400078e0004 */
[----:B------:R-:W-:-:S05]  /*47b0*/  IMAD R3, R13, R9, R3 ;  /* 0x000000090d037224 */ /* 0x000fca00078e0203 */
[----:B------:R-:W-:Y:S01]  /*47c0*/  IADD3 R3, R11, R3, RZ ;  /* 0x000000030b037210 */ /* 0x000fe20007ffe0ff */
[----:B------:R-:W-:Y:S06]  /*47d0*/  BRA `(.L_x_1280) ;  /* 0x00000000005c7947 */ /* 0x000fec0003800000 */
.L_x_1279:
        /* <DEDUP_REMOVED lines=23> */
.L_x_1280:
[----:B------:R-:W-:Y:S05]  /*4950*/  BSYNC B1 ;  /* 0x0000000000017941 */ /* 0x000fea0003800000 */
.L_x_1278:
        /* <DEDUP_REMOVED lines=28> */
.L_x_1282:
        /* <DEDUP_REMOVED lines=23> */
.L_x_1283:
[----:B------:R-:W-:Y:S05]  /*4c90*/  BSYNC B1 ;  /* 0x0000000000017941 */ /* 0x000fea0003800000 */
.L_x_1281:
[----:B------:R-:W0:Y:S02]  /*4ca0*/  LDC.64 R4, c[0x0][R14+0x2c8] ;  /* 0x0000b2000e047b82 */ /* 0x000e240000000a00 */
[-C--:B0-----:R-:W-:Y:S02]  /*4cb0*/  IMAD R5, R5, R10.reuse, RZ ;  /* 0x0000000a05057224 */ /* 0x081fe400078e02ff */
[----:B------:R-:W-:-:S04]  /*4cc0*/  IMAD.WIDE.U32 R26, R4, R10, R26 ;  /* 0x0000000a041a7225 */ /* 0x000fc800078e001a */
[----:B------:R-:W-:-:S05]  /*4cd0*/  IMAD R5, R4, R3, R5 ;  /* 0x0000000304057224 */ /* 0x000fca00078e0205 */
[----:B------:R-:W-:-:S07]  /*4ce0*/  IADD3 R27, R27, R5, RZ ;  /* 0x000000051b1b7210 */ /* 0x000fce0007ffe0ff */
.L_x_1260:
[----:B------:R-:W0:Y:S01]  /*4cf0*/  LDC R6, c[0x0][0x548] ;  /* 0x00015200ff067b82 */ /* 0x000e220000000800 */
[----:B------:R-:W-:Y:S02]  /*4d00*/  ULDC.64 UR4, c[0x0][0x2e0] ;  /* 0x0000b80000047ab9 */ /* 0x000fe40000000a00 */
[----:B------:R-:W-:Y:S02]  /*4d10*/  IMAD R3, R15, UR4, RZ ;  /* 0x000000040f037c24 */ /* 0x000fe4000f8e02ff */
[----:B------:R-:W-:-:S04]  /*4d20*/  IMAD.WIDE.U32 R4, R18, UR4, R26 ;  /* 0x0000000412047c25 */ /* 0x000fc8000f8e001a */
[----:B------:R-:W-:Y:S02]  /*4d30*/  IMAD R3, R18, UR5, R3 ;  /* 0x0000000512037c24 */ /* 0x000fe4000f8e0203 */
[----:B------:R-:W-:-:S03]  /*4d40*/  IMAD.MOV.U32 R38, RZ, RZ, R4 ;  /* 0x000000ffff267224 */ /* 0x000fc600078e0004 */
[----:B------:R-:W-:Y:S02]  /*4d50*/  IADD3 R41, R5, R3, RZ ;  /* 0x0000000305297210 */ /* 0x000fe40007ffe0ff */
[----:B0-----:R-:W-:-:S13]  /*4d60*/  ISETP.GE.AND P0, PT, R6, 0x2, PT ;  /* 0x000000020600780c */ /* 0x001fda0003f06270 */
[----:B------:R-:W-:Y:S05]  /*4d70*/  @!P0 BRA `(.L_x_1284) ;  /* 0x0000001800308947 */ /* 0x000fea0003800000 */
[----:B------:R-:W-:Y:S01]  /*4d80*/  LOP3.LUT R0, RZ, R6, RZ, 0x33, !PT ;  /* 0x00000006ff007212 */ /* 0x000fe200078e33ff */
[----:B------:R-:W-:Y:S01]  /*4d90*/  ULDC UR4, c[0x0][0x548] ;  /* 0x0001520000047ab9 */ /* 0x000fe20000000800 */
[----:B------:R-:W-:Y:S01]  /*4da0*/  HFMA2.MMA R2, -RZ, RZ, 0, 0 ;  /* 0x00000000ff027435 */ /* 0x000fe200000001ff */
[----:B------:R-:W-:Y:S02]  /*4db0*/  MOV R12, UR4 ;  /* 0x00000004000c7c02 */ /* 0x000fe40008000f00 */
[----:B------:R-:W-:-:S05]  /*4dc0*/  VIMNMX R3, R0, -0x3, !PT ;  /* 0xfffffffd00037848 */ /* 0x000fca0007fe0100 */
[----:B------:R-:W-:-:S04]  /*4dd0*/  IMAD.IADD R3, R3, 0x1, R6 ;  /* 0x0000000103037824 */ /* 0x000fc800078e0206 */
[C---:B------:R-:W-:Y:S01]  /*4de0*/  VIADD R4, R3.reuse, 0x2 ;  /* 0x0000000203047836 */ /* 0x040fe20000000000 */
[----:B------:R-:W-:-:S04]  /*4df0*/  IADD3 R0, R3, 0x1, RZ ;  /* 0x0000000103007810 */ /* 0x000fc80007ffe0ff */
[----:B------:R-:W-:Y:S01]  /*4e00*/  ISETP.GE.U32.AND P0, PT, R0, 0x3, PT ;  /* 0x000000030000780c */ /* 0x000fe20003f06070 */
[----:B------:R-:W-:Y:S01]  /*4e10*/  IMAD.MOV.U32 R0, RZ, RZ, RZ ;  /* 0x000000ffff007224 */ /* 0x000fe200078e00ff */
[----:B------:R-:W-:-:S11]  /*4e20*/  LOP3.LUT R15, R4, 0x3, RZ, 0xc0, !PT ;  /* 0x00000003040f7812 */ /* 0x000fd600078ec0ff */
[----:B------:R-:W-:Y:S05]  /*4e30*/  @!P0 BRA `(.L_x_1285) ;  /* 0x0000000c007c8947 */ /* 0x000fea0003800000 */
[----:B------:R-:W-:Y:S01]  /*4e40*/  BSSY B1, `(.L_x_1285) ;  /* 0x00000de000017945 */ /* 0x000fe20003800000 */
[----:B------:R-:W-:Y:S01]  /*4e50*/  IMAD.IADD R13, R4, 0x1, -R15 ;  /* 0x00000001040d7824 */ /* 0x000fe200078e0a0f */
[----:B------:R-:W-:Y:S01]  /*4e60*/  MOV R2, RZ ;  /* 0x000000ff00027202 */ /* 0x000fe20000000f00 */
[----:B------:R-:W-:-:S07]  /*4e70*/  IMAD.MOV.U32 R0, RZ, RZ, RZ ;  /* 0x000000ffff007224 */ /* 0x000fce00078e00ff */
.L_x_1298:
        /* <DEDUP_REMOVED lines=19> */
[----:B------:R-:W-:Y:S02]  /*4fb0*/  IMAD.X R3, RZ, RZ, ~R5, P1 ;  /* 0x000000ffff037224 */ /* 0x000fe400008e0e05 */
[----:B------:R-:W-:-:S04]  /*4fc0*/  IMAD.WIDE.U32 R6, R16, R9, R6 ;  /* 0x0000000910067225 */ /* 0x000fc800078e0006 */
[----:B------:R-:W-:Y:S02]  /*4fd0*/  IMAD R3, R3, R16, RZ ;  /* 0x0000001003037224 */ /* 0x000fe400078e02ff */
[----:B------:R-:W-:Y:S02]  /*4fe0*/  IMAD.MOV.U32 R21, RZ, RZ, R6 ;  /* 0x000000ffff157224 */ /* 0x000fe400078e0006 */
[----:B------:R-:W-:-:S05]  /*4ff0*/  IMAD R3, R17, R9, R3 ;  /* 0x0000000911037224 */ /* 0x000fca00078e0203 */
[----:B------:R-:W-:Y:S01]  /*5000*/  IADD3 R7, R7, R3, RZ ;  /* 0x0000000307077210 */ /* 0x000fe20007ffe0ff */
[----:B------:R-:W-:Y:S06]  /*5010*/  BRA `(.L_x_1288) ;  /* 0x0000000000587947 */ /* 0x000fec0003800000 */
.L_x_1287:
[----:B------:R-:W0:Y:S01]  /*5020*/  I2F.U32.RP R3, R16 ;  /* 0x0000001000037306 */ /* 0x000e220000209000 */
[----:B------:R-:W-:Y:S01]  /*5030*/  IADD3 R7, RZ, -R16, RZ ;  /* 0x80000010ff077210 */ /* 0x000fe20007ffe0ff */
[----:B------:R-:W-:Y:S01]  /*5040*/  HFMA2.MMA R19, -RZ, RZ, 0, 0 ;  /* 0x00000000ff137435 */ /* 0x000fe200000001ff */
        /* <DEDUP_REMOVED lines=18> */
[----:B------:R-:W-:-:S07]  /*5170*/  IMAD R21, R16, R21, R8 ;  /* 0x0000001510157224 */ /* 0x000fce00078e0208 */
.L_x_1288:
[----:B------:R-:W-:Y:S05]  /*5180*/  BSYNC B2 ;  /* 0x0000000000027941 */ /* 0x000fea0003800000 */
.L_x_1286:
        /* <DEDUP_REMOVED lines=29> */
.L_x_1290:
        /* <DEDUP_REMOVED lines=23> */
.L_x_1291:
[----:B------:R-:W-:Y:S05]  /*54d0*/  BSYNC B2 ;  /* 0x0000000000027941 */ /* 0x000fea0003800000 */
.L_x_1289:
        /* <DEDUP_REMOVED lines=30> */
.L_x_1293:
        /* <DEDUP_REMOVED lines=23> */
.L_x_1294:
[----:B------:R-:W-:Y:S05]  /*5830*/  BSYNC B2 ;  /* 0x0000000000027941 */ /* 0x000fea0003800000 */
.L_x_1292:
        /* <DEDUP_REMOVED lines=28> */
[----:B------:R-:W-:Y:S01]  /*5a00*/  IMAD.MOV.U32 R7, RZ, RZ, R5 ;  /* 0x000000ffff077224 */ /* 0x000fe200078e0005 */
[----:B------:R-:W-:Y:S06]  /*5a10*/  BRA `(.L_x_1297) ;  /* 0x0000000000587947 */ /* 0x000fec0003800000 */
.L_x_1296:
[----:B------:R-:W0:Y:S01]  /*5a20*/  I2F.U32.RP R4, R20 ;  /* 0x0000001400047306 */ /* 0x000e220000209000 */
[----:B------:R-:W-:Y:S01]  /*5a30*/  IMAD.MOV R5, RZ, RZ, -R20 ;  /* 0x000000ffff057224 */ /* 0x000fe200078e0a14 */
[----:B------:R-:W-:Y:S01]  /*5a40*/  ISETP.NE.U32.AND P3, PT, R20, RZ, PT ;  /* 0x000000ff1400720c */ /* 0x000fe20003f65070 */
[----:B------:R-:W-:Y:S01]  /*5a50*/  IMAD.MOV.U32 R9, RZ, RZ, RZ ;  /* 0x000000ffff097224 */ /* 0x000fe200078e00ff */
        /* <DEDUP_REMOVED lines=18> */
.L_x_1297:
[----:B------:R-:W-:Y:S05]  /*5b80*/  BSYNC B2 ;  /* 0x0000000000027941 */ /* 0x000fea0003800000 */
.L_x_1295:
        /* <DEDUP_REMOVED lines=10> */
.L_x_1285:
        /* <DEDUP_REMOVED lines=17> */
[----:B------:R-:W-:Y:S02]  /*5d40*/  MOV R8, R4 ;  /* 0x0000000400087202 */ /* 0x000fe40000000f00 */
[----:B------:R-:W-:Y:S01]  /*5d50*/  IADD3.X R3, RZ, ~R5, RZ, P0, !PT ;  /* 0x80000005ff037210 */ /* 0x000fe200007fe4ff */
[----:B------:R-:W-:-:S04]  /*5d60*/  IMAD.WIDE.U32 R6, R12, R9, R6 ;  /* 0x000000090c067225 */ /* 0x000fc800078e0006 */
[----:B------:R-:W-:-:S04]  /*5d70*/  IMAD R3, R3, R12, RZ ;  /* 0x0000000c03037224 */ /* 0x000fc800078e02ff */
[----:B------:R-:W-:-:S04]  /*5d80*/  IMAD R3, R13, R9, R3 ;  /* 0x000000090d037224 */ /* 0x000fc800078e0203 */
[----:B------:R-:W-:Y:S01]  /*5d90*/  IMAD.IADD R9, R7, 0x1, R3 ;  /* 0x0000000107097824 */ /* 0x000fe200078e0203 */
[----:B------:R-:W-:Y:S01]  /*5da0*/  MOV R7, R5 ;  /* 0x0000000500077202 */ /* 0x000fe20000000f00 */
[----:B------:R-:W-:Y:S06]  /*5db0*/  BRA `(.L_x_1301) ;  /* 0x00000000005c7947 */ /* 0x000fec0003800000 */
.L_x_1300:
        /* <DEDUP_REMOVED lines=21> */
[----:B------:R-:W-:Y:S02]  /*5f10*/  IMAD R6, R12, R3, R8 ;  /* 0x000000030c067224 */ /* 0x000fe400078e0208 */
[----:B------:R-:W-:-:S07]  /*5f20*/  IMAD.MOV.U32 R8, RZ, RZ, R5 ;  /* 0x000000ffff087224 */ /* 0x000fce00078e0005 */
.L_x_1301:
[----:B------:R-:W-:Y:S05]  /*5f30*/  BSYNC B1 ;  /* 0x0000000000017941 */ /* 0x000fea0003800000 */
.L_x_1299:
        /* <DEDUP_REMOVED lines=29> */
.L_x_1303:
        /* <DEDUP_REMOVED lines=23> */
.L_x_1304:
[----:B------:R-:W-:Y:S05]  /*6280*/  BSYNC B1 ;  /* 0x0000000000017941 */ /* 0x000fea0003800000 */
.L_x_1302:
        /* <DEDUP_REMOVED lines=29> */
.L_x_1306:
        /* <DEDUP_REMOVED lines=23> */
.L_x_1307:
[----:B------:R-:W-:Y:S05]  /*65d0*/  BSYNC B1 ;  /* 0x0000000000017941 */ /* 0x000fea0003800000 */
.L_x_1305:
[----:B------:R-:W0:Y:S01]  /*65e0*/  LDC.64 R14, c[0x0][R14+0x2c8] ;  /* 0x0000b2000e0e7b82 */ /* 0x000e220000000a00 */
[----:B------:R-:W-:Y:S01]  /*65f0*/  MOV R3, R0 ;  /* 0x0000000000037202 */ /* 0x000fe20000000f00 */
[-C--:B0-----:R-:W-:Y:S02]  /*6600*/  IMAD R4, R15, R6.reuse, RZ ;  /* 0x000000060f047224 */ /* 0x081fe400078e02ff */
[----:B------:R-:W-:-:S04]  /*6610*/  IMAD.WIDE.U32 R2, R14, R6, R2 ;  /* 0x000000060e027225 */ /* 0x000fc800078e0002 */
[----:B------:R-:W-:-:S04]  /*6620*/  IMAD R9, R14, R9, R4 ;  /* 0x000000090e097224 */ /* 0x000fc800078e0204 */
[----:B------:R-:W-:-:S07]  /*6630*/  IMAD.IADD R0, R3, 0x1, R9 ;  /* 0x0000000103007824 */ /* 0x000fce00078e0209 */
.L_x_1284:
[----:B------:R-:W-:Y:S01]  /*6640*/  ULDC.64 UR4, c[0x0][0x480] ;  /* 0x0001200000047ab9 */ /* 0x000fe20000000a00 */
[----:B------:R-:W-:Y:S01]  /*6650*/  MOV R3, R0 ;  /* 0x0000000000037202 */ /* 0x000fe20000000f00 */
[----:B------:R-:W-:Y:S02]  /*6660*/  IMAD R7, R7, UR4, RZ ;  /* 0x0000000407077c24 */ /* 0x000fe4000f8e02ff */
[----:B------:R-:W-:-:S04]  /*6670*/  IMAD.WIDE.U32 R2, R8, UR4, R2 ;  /* 0x0000000408027c25 */ /* 0x000fc8000f8e0002 */
[----:B------:R-:W-:Y:S02]  /*6680*/  IMAD R7, R8, UR5, R7 ;  /* 0x0000000508077c24 */ /* 0x000fe4000f8e0207 */
[----:B------:R-:W-:-:S03]  /*6690*/  IMAD.MOV.U32 R33, RZ, RZ, R2 ;  /* 0x000000ffff217224 */ /* 0x000fc600078e0002 */
[----:B------:R-:W-:-:S07]  /*66a0*/  IADD3 R37, R3, R7, RZ ;  /* 0x0000000703257210 */ /* 0x000fce0007ffe0ff */
.L_x_1259:
[----:B------:R-:W-:Y:S05]  /*66b0*/  BSYNC B0 ;  /* 0x0000000000007941 */ /* 0x000fea0003800000 */
.L_x_1258:
[----:B------:R-:W-:Y:S01]  /*66c0*/  ISETP.GE.AND P0, PT, R31, 0x3, PT ;  /* 0x000000031f00780c */ /* 0x000fe20003f06270 */
[----:B------:R-:W-:Y:S01]  /*66d0*/  BSSY B0, `(.L_x_1308) ;  /* 0x000032c000007945 */ /* 0x000fe20003800000 */
[----:B------:R-:W-:Y:S01]  /*66e0*/  IADD3 R8, P1, R29, 0x2, RZ ;  /* 0x000000021d087810 */ /* 0x000fe20007f3e0ff */
[----:B------:R-:W-:Y:S01]  /*66f0*/  HFMA2.MMA R32, -RZ, RZ, 0, 0 ;  /* 0x00000000ff207435 */ /* 0x000fe200000001ff */
[----:B------:R-:W-:Y:S01]  /*6700*/  IMAD.MOV.U32 R28, RZ, RZ, RZ ;  /* 0x000000ffff1c7224 */ /* 0x000fe200078e00ff */
[----:B------:R-:W-:Y:S01]  /*6710*/  CS2R R34, SRZ ;  /* 0x0000000000227805 */ /* 0x000fe2000001ff00 */
[----:B------:R-:W-:Y:S01]  /*6720*/  IMAD.MOV.U32 R21, RZ, RZ, RZ ;  /* 0x000000ffff157224 */ /* 0x000fe200078e00ff */
[----:B------:R-:W-:Y:S01]  /*6730*/  MOV R26, RZ ;  /* 0x000000ff001a7202 */ /* 0x000fe20000000f00 */
[----:B------:R-:W-:-:S05]  /*6740*/  IMAD.X R7, RZ, RZ, R30, P1 ;  /* 0x000000ffff077224 */ /* 0x000fca00008e061e */
        /* <DEDUP_REMOVED lines=27> */
.L_x_1324:
        /* <DEDUP_REMOVED lines=23> */
.L_x_1313:
        /* <DEDUP_REMOVED lines=23> */
.L_x_1314:
[----:B------:R-:W-:Y:S05]  /*6be0*/  BSYNC B2 ;  /* 0x0000000000027941 */ /* 0x000fea0003800000 */
.L_x_1312:
        /* <DEDUP_REMOVED lines=27> */
.L_x_1316:
        /* <DEDUP_REMOVED lines=23> */
.L_x_1317:
[----:B------:R-:W-:Y:S05]  /*6f10*/  BSYNC B2 ;  /* 0x0000000000027941 */ /* 0x000fea0003800000 */
.L_x_1315:
        /* <DEDUP_REMOVED lines=28> */
.L_x_1319:
        /* <DEDUP_REMOVED lines=23> */
.L_x_1320:
[----:B------:R-:W-:Y:S05]  /*7250*/  BSYNC B2 ;  /* 0x0000000000027941 */ /* 0x000fea0003800000 */
.L_x_1318:
        /* <DEDUP_REMOVED lines=29> */
.L_x_1322:
        /* <DEDUP_REMOVED lines=23> */
.L_x_1323:
[----:B------:R-:W-:Y:S05]  /*75a0*/  BSYNC B2 ;  /* 0x0000000000027941 */ /* 0x000fea0003800000 */
.L_x_1321:
        /* <DEDUP_REMOVED lines=8> */
.L_x_1311:
        /* <DEDUP_REMOVED lines=23> */
.L_x_1326:
        /* <DEDUP_REMOVED lines=23> */
.L_x_1327:
[----:B------:R-:W-:Y:S05]  /*7910*/  BSYNC B1 ;  /* 0x0000000000017941 */ /* 0x000fea0003800000 */
.L_x_1325:
        /* <DEDUP_REMOVED lines=27> */
.L_x_1329:
        /* <DEDUP_REMOVED lines=23> */
.L_x_1330:
[----:B------:R-:W-:Y:S05]  /*7c40*/  BSYNC B1 ;  /* 0x0000000000017941 */ /* 0x000fea0003800000 */
.L_x_1328:
        /* <DEDUP_REMOVED lines=27> */
.L_x_1332:
        /* <DEDUP_REMOVED lines=23> */
.L_x_1333:
[----:B------:R-:W-:Y:S05]  /*7f70*/  BSYNC B1 ;  /* 0x0000000000017941 */ /* 0x000fea0003800000 */
.L_x_1331:
[----:B------:R-:W0:Y:S02]  /*7f80*/  LDC.64 R18, c[0x0][R18+0x2c8] ;  /* 0x0000b20012127b82 */ /* 0x000e240000000a00 */
[-C--:B0-----:R-:W-:Y:S02]  /*7f90*/  IMAD R4, R19, R10.reuse, RZ ;  /* 0x0000000a13047224 */ /* 0x081fe400078e02ff */
[----:B------:R-:W-:-:S04]  /*7fa0*/  IMAD.WIDE.U32 R16, R18, R10, R16 ;  /* 0x0000000a12107225 */ /* 0x000fc800078e0010 */
[----:B------:R-:W-:-:S04]  /*7fb0*/  IMAD R3, R18, R3, R4 ;  /* 0x0000000312037224 */ /* 0x000fc800078e0204 */
[----:B------:R-:W-:-:S07]  /*7fc0*/  IMAD.IADD R17, R17, 0x1, R3 ;  /* 0x0000000111117824 */ /* 0x000fce00078e0203 */
.L_x_1310:
        /* <DEDUP_REMOVED lines=14> */
[----:B------:R-:W-:-:S04]  /*80b0*/  IADD3 R3, R3, R6, RZ ;  /* 0x0000000603037210 */ /* 0x000fc80007ffe0ff */
[C---:B------:R-:W-:Y:S01]  /*80c0*/  IADD3 R4, R3.reuse, 0x2, RZ ;  /* 0x0000000203047810 */ /* 0x040fe20007ffe0ff */
[----:B------:R-:W-:-:S03]  /*80d0*/  VIADD R0, R3, 0x1 ;  /* 0x0000000103007836 */ /* 0x000fc60000000000 */
[----:B------:R-:W-:Y:S02]  /*80e0*/  LOP3.LUT R27, R4, 0x3, RZ, 0xc0, !PT ;  /* 0x00000003041b7812 */ /* 0x000fe400078ec0ff */
[----:B------:R-:W-:Y:S01]  /*80f0*/  ISETP.GE.U32.AND P0, PT, R0, 0x3, PT ;  /* 0x000000030000780c */ /* 0x000fe20003f06070 */
[----:B------:R-:W-:-:S12]  /*8100*/  HFMA2.MMA R0, -RZ, RZ, 0, 0 ;  /* 0x00000000ff007435 */ /* 0x000fd800000001ff */
[----:B------:R-:W-:Y:S05]  /*8110*/  @!P0 BRA `(.L_x_1335) ;  /* 0x0000000c007c8947 */ /* 0x000fea0003800000 */
[----:B------:R-:W-:Y:S01]  /*8120*/  BSSY B1, `(.L_x_1335) ;  /* 0x00000de000017945 */ /* 0x000fe20003800000 */
[----:B------:R-:W-:Y:S01]  /*8130*/  IADD3 R13, R4, -R27, RZ ;  /* 0x8000001b040d7210 */ /* 0x000fe20007ffe0ff */
[----:B------:R-:W-:Y:S01]  /*8140*/  IMAD.MOV.U32 R2, RZ, RZ, RZ ;  /* 0x000000ffff027224 */ /* 0x000fe200078e00ff */
[----:B------:R-:W-:-:S07]  /*8150*/  MOV R0, RZ ;  /* 0x000000ff00007202 */ /* 0x000fce0000000f00 */
.L_x_1348:
        /* <DEDUP_REMOVED lines=19> */
[----:B------:R-:W-:Y:S01]  /*8290*/  IADD3.X R3, RZ, ~R5, RZ, P1, !PT ;  /* 0x80000005ff037210 */ /* 0x000fe20000ffe4ff */
[----:B------:R-:W-:-:S04]  /*82a0*/  IMAD.WIDE.U32 R6, R14, R9, R6 ;  /* 0x000000090e067225 */ /* 0x000fc800078e0006 */
[----:B------:R-:W-:Y:S01]  /*82b0*/  IMAD R3, R3, R14, RZ ;  /* 0x0000000e03037224 */ /* 0x000fe200078e02ff */
[----:B------:R-:W-:-:S03]  /*82c0*/  MOV R19, R6 ;  /* 0x0000000600137202 */ /* 0x000fc60000000f00 */
[----:B------:R-:W-:-:S04]  /*82d0*/  IMAD R3, R15, R9, R3 ;  /* 0x000000090f037224 */ /* 0x000fc800078e0203 */
[----:B------:R-:W-:Y:S01]  /*82e0*/  IMAD.IADD R7, R7, 0x1, R3 ;  /* 0x0000000107077824 */ /* 0x000fe200078e0203 */
[----:B------:R-:W-:Y:S06]  /*82f0*/  BRA `(.L_x_1338) ;  /* 0x0000000000587947 */ /* 0x000fec0003800000 */
.L_x_1337:
        /* <DEDUP_REMOVED lines=22> */
.L_x_1338:
[----:B------:R-:W-:Y:S05]  /*8460*/  BSYNC B2 ;  /* 0x0000000000027941 */ /* 0x000fea0003800000 */
.L_x_1336:
        /* <DEDUP_REMOVED lines=29> */
.L_x_1340:
        /* <DEDUP_REMOVED lines=23> */
.L_x_1341:
[----:B------:R-:W-:Y:S05]  /*87b0*/  BSYNC B2 ;  /* 0x0000000000027941 */ /* 0x000fea0003800000 */
.L_x_1339:
        /* <DEDUP_REMOVED lines=30> */
.L_x_1343:
        /* <DEDUP_REMOVED lines=23> */
.L_x_1344:
[----:B------:R-:W-:Y:S05]  /*8b10*/  BSYNC B2 ;  /* 0x0000000000027941 */ /* 0x000fea0003800000 */
.L_x_1342:
        /* <DEDUP_REMOVED lines=28> */
[----:B------:R-:W-:Y:S01]  /*8ce0*/  MOV R7, R5 ;  /* 0x0000000500077202 */ /* 0x000fe20000000f00 */
[----:B------:R-:W-:Y:S06]  /*8cf0*/  BRA `(.L_x_1347) ;  /* 0x0000000000587947 */ /* 0x000fec0003800000 */
.L_x_1346:
        /* <DEDUP_REMOVED lines=22> */
.L_x_1347:
[----:B------:R-:W-:Y:S05]  /*8e60*/  BSYNC B2 ;  /* 0x0000000000027941 */ /* 0x000fea0003800000 */
.L_x_1345:
[----:B------:R-:W0:Y:S01]  /*8e70*/  LDC.64 R2, c[0x0][R26+0x2c0] ;  /* 0x0000b0001a027b82 */ /* 0x000e220000000a00 */
[----:B------:R-:W-:Y:S01]  /*8e80*/  MOV R5, R0 ;  /* 0x0000000000057202 */ /* 0x000fe20000000f00 */
[----:B------:R-:W-:Y:S02]  /*8e90*/  IMAD.MOV.U32 R4, RZ, RZ, R14 ;  /* 0x000000ffff047224 */ /* 0x000fe400078e000e */
[-C--:B0-----:R-:W-:Y:S02]  /*8ea0*/  IMAD R3, R3, R17.reuse, RZ ;  /* 0x0000001103037224 */ /* 0x081fe400078e02ff */
[----:B------:R-:W-:-:S04]  /*8eb0*/  IMAD.WIDE.U32 R4, R2, R17, R4 ;  /* 0x0000001102047225 */ /* 0x000fc800078e0004 */
[----:B------:R-:W-:Y:S02]  /*8ec0*/  IMAD R3, R2, R9, R3 ;  /* 0x0000000902037224 */ /* 0x000fe400078e0203 */
[----:B------:R-:W-:-:S03]  /*8ed0*/  IMAD.MOV.U32 R2, RZ, RZ, R4 ;  /* 0x000000ffff027224 */ /* 0x000fc600078e0004 */
[----:B------:R-:W-:Y:S01]  /*8ee0*/  IADD3 R0, R5, R3, RZ ;  /* 0x0000000305007210 */ /* 0x000fe20007ffe0ff */
[----:B------:R-:W-:Y:S06]  /*8ef0*/  @P0 BRA `(.L_x_1348) ;  /* 0xfffffff000980947 */ /* 0x000fec000383ffff */
[----:B------:R-:W-:Y:S05]  /*8f00*/  BSYNC B1 ;  /* 0x0000000000017941 */ /* 0x000fea0003800000 */
.L_x_1335:
        /* <DEDUP_REMOVED lines=17> */
[----:B------:R-:W-:Y:S02]  /*9020*/  IMAD.MOV.U32 R8, RZ, RZ, R4 ;  /* 0x000000ffff087224 */ /* 0x000fe400078e0004 */
[----:B------:R-:W-:Y:S02]  /*9030*/  IMAD.X R3, RZ, RZ, ~R5, P0 ;  /* 0x000000ffff037224 */ /* 0x000fe400000e0e05 */
[----:B------:R-:W-:-:S04]  /*9040*/  IMAD.WIDE.U32 R6, R12, R9, R6 ;  /* 0x000000090c067225 */ /* 0x000fc800078e0006 */
[----:B------:R-:W-:-:S04]  /*9050*/  IMAD R3, R3, R12, RZ ;  /* 0x0000000c03037224 */ /* 0x000fc800078e02ff */
[----:B------:R-:W-:-:S05]  /*9060*/  IMAD R3, R13, R9, R3 ;  /* 0x000000090d037224 */ /* 0x000fca00078e0203 */
[----:B------:R-:W-:Y:S01]  /*9070*/  IADD3 R9, R7, R3, RZ ;  /* 0x0000000307097210 */ /* 0x000fe20007ffe0ff */
[----:B------:R-:W-:Y:S01]  /*9080*/  IMAD.MOV.U32 R7, RZ, RZ, R5 ;  /* 0x000000ffff077224 */ /* 0x000fe200078e0005 */
[----:B------:R-:W-:Y:S06]  /*9090*/  BRA `(.L_x_1351) ;  /* 0x00000000005c7947 */ /* 0x000fec0003800000 */
.L_x_1350:
        /* <DEDUP_REMOVED lines=21> */
[----:B------:R-:W-:Y:S01]  /*91f0*/  IMAD R6, R12, R3, R8 ;  /* 0x000000030c067224 */ /* 0x000fe200078e0208 */
[----:B------:R-:W-:-:S07]  /*9200*/  MOV R8, R5 ;  /* 0x0000000500087202 */ /* 0x000fce0000000f00 */
.L_x_1351:
[----:B------:R-:W-:Y:S05]  /*9210*/  BSYNC B1 ;  /* 0x0000000000017941 */ /* 0x000fea0003800000 */
.L_x_1349:
        /* <DEDUP_REMOVED lines=29> */
.L_x_1353:
        /* <DEDUP_REMOVED lines=23> */
.L_x_1354:
[----:B------:R-:W-:Y:S05]  /*9560*/  BSYNC B1 ;  /* 0x0000000000017941 */ /* 0x000fea0003800000 */
.L_x_1352:
        /* <DEDUP_REMOVED lines=29> */
.L_x_1356:
        /* <DEDUP_REMOVED lines=23> */
.L_x_1357:
[----:B------:R-:W-:Y:S05]  /*98b0*/  BSYNC B1 ;  /* 0x0000000000017941 */ /* 0x000fea0003800000 */
.L_x_1355:
[----:B------:R-:W0:Y:S01]  /*98c0*/  LDC.64 R14, c[0x0][R14+0x2c8] ;  /* 0x0000b2000e0e7b82 */ /* 0x000e220000000a00 */
[----:B------:R-:W-:Y:S02]  /*98d0*/  IMAD.MOV.U32 R3, RZ, RZ, R0 ;  /* 0x000000ffff037224 */ /* 0x000fe400078e0000 */
[-C--:B0-----:R-:W-:Y:S02]  /*98e0*/  IMAD R4, R15, R6.reuse, RZ ;  /* 0x000000060f047224 */ /* 0x081fe400078e02ff */
[----:B------:R-:W-:-:S04]  /*98f0*/  IMAD.WIDE.U32 R2, R14, R6, R2 ;  /* 0x000000060e027225 */ /* 0x000fc800078e0002 */
[----:B------:R-:W-:-:S05]  /*9900*/  IMAD R9, R14, R9, R4 ;  /* 0x000000090e097224 */ /* 0x000fca00078e0204 */
[----:B------:R-:W-:-:S07]  /*9910*/  IADD3 R0, R3, R9, RZ ;  /* 0x0000000903007210 */ /* 0x000fce0007ffe0ff */
.L_x_1334:
[----:B------:R-:W-:Y:S01]  /*9920*/  ULDC.64 UR4, c[0x0][0x480] ;  /* 0x0001200000047ab9 */ /* 0x000fe20000000a00 */
[----:B------:R-:W-:Y:S02]  /*9930*/  IMAD.MOV.U32 R3, RZ, RZ, R0 ;  /* 0x000000ffff037224 */ /* 0x000fe400078e0000 */
[----:B------:R-:W-:Y:S02]  /*9940*/  IMAD R7, R7, UR4, RZ ;  /* 0x0000000407077c24 */ /* 0x000fe4000f8e02ff */
[----:B------:R-:W-:-:S04]  /*9950*/  IMAD.WIDE.U32 R2, R8, UR4, R2 ;  /* 0x0000000408027c25 */ /* 0x000fc8000f8e0002 */
[----:B------:R-:W-:Y:S01]  /*9960*/  IMAD R7, R8, UR5, R7 ;  /* 0x0000000508077c24 */ /* 0x000fe2000f8e0207 */
[----:B------:R-:W-:-:S03]  /*9970*/  MOV R21, R2 ;  /* 0x0000000200157202 */ /* 0x000fc60000000f00 */
[----:B------:R-:W-:-:S07]  /*9980*/  IMAD.IADD R26, R3, 0x1, R7 ;  /* 0x00000001031a7824 */ /* 0x000fce00078e0207 */
.L_x_1309:
[----:B------:R-:W-:Y:S05]  /*9990*/  BSYNC B0 ;  /* 0x0000000000007941 */ /* 0x000fea0003800000 */
.L_x_1308:
        /* <DEDUP_REMOVED lines=19> */
[----:B------:R-:W-:-:S04]  /*9ad0*/  IADD3 R3, R4, 0x1, RZ ;  /* 0x0000000104037810 */ /* 0x000fc80007ffe0ff */
[----:B------:R-:W-:Y:S01]  /*9ae0*/  ISETP.GE.U32.AND P0, PT, R3, 0x3, PT ;  /* 0x000000030300780c */ /* 0x000fe20003f06070 */
[----:B------:R-:W-:-:S05]  /*9af0*/  VIADD R3, R4, 0x2 ;  /* 0x0000000204037836 */ /* 0x000fca0000000000 */
[----:B------:R-:W-:-:S07]  /*9b00*/  LOP3.LUT R20, R3, 0x3, RZ, 0xc0, !PT ;  /* 0x0000000303147812 */ /* 0x000fce00078ec0ff */
[----:B------:R-:W-:Y:S05]  /*9b10*/  @!P0 BRA `(.L_x_1361) ;  /* 0x0000000c00588947 */ /* 0x000fea0003800000 */
[----:B------:R-:W-:Y:S01]  /*9b20*/  BSSY B1, `(.L_x_1361) ;  /* 0x00000d5000017945 */ /* 0x000fe20003800000 */
[----:B------:R-:W-:Y:S01]  /*9b30*/  IMAD.IADD R8, R3, 0x1, -R20 ;  /* 0x0000000103087824 */ /* 0x000fe200078e0a14 */
[----:B------:R-:W-:-:S07]  /*9b40*/  CS2R R16, SRZ ;  /* 0x0000000000107805 */ /* 0x000fce000001ff00 */
.L_x_1374:
[----:B------:R-:W-:Y:S01]  /*9b50*/  SHF.L.U32 R18, R7, 0x3, RZ ;  /* 0x0000000307127819 */ /* 0x000fe200000006ff */
[----:B------:R-:W-:Y:S01]  /*9b60*/  VIADD R8, R8, 0xfffffffc ;  /* 0xfffffffc08087836 */ /* 0x000fe20000000000 */
[----:B------:R-:W-:Y:S02]  /*9b70*/  BSSY B2, `(.L_x_1362) ;  /* 0x000002c000027945 */ /* 0x000fe40003800000 */
[----:B------:R-:W0:Y:S02]  /*9b80*/  LDC.64 R12, c[0x0][R18+0x210] ;  /* 0x00008400120c7b82 */ /* 0x000e240000000a00 */
        /* <DEDUP_REMOVED lines=19> */
.L_x_1363:
        /* <DEDUP_REMOVED lines=23> */
.L_x_1364:
[----:B------:R-:W-:Y:S05]  /*9e30*/  BSYNC B2 ;  /* 0x0000000000027941 */ /* 0x000fea0003800000 */
.L_x_1362:
        /* <DEDUP_REMOVED lines=27> */
.L_x_1366:
        /* <DEDUP_REMOVED lines=23> */
.L_x_1367:
[----:B------:R-:W-:Y:S05]  /*a160*/  BSYNC B2 ;  /* 0x0000000000027941 */ /* 0x000fea0003800000 */
.L_x_1365:
        /* <DEDUP_REMOVED lines=28> */
.L_x_1369:
        /* <DEDUP_REMOVED lines=23> */
.L_x_1370:
[----:B------:R-:W-:Y:S05]  /*a4a0*/  BSYNC B2 ;  /* 0x0000000000027941 */ /* 0x000fea0003800000 */
.L_x_1368:
        /* <DEDUP_REMOVED lines=29> */
.L_x_1372:
        /* <DEDUP_REMOVED lines=23> */
.L_x_1373:
[----:B------:R-:W-:Y:S05]  /*a7f0*/  BSYNC B2 ;  /* 0x0000000000027941 */ /* 0x000fea0003800000 */
.L_x_1371:
[----:B------:R0:W1:Y:S02]  /*a800*/  LDC.64 R4, c[0x0][R18+0x2c0] ;  /* 0x0000b00012047b82 */ /* 0x0000640000000a00 */
[----:B0-----:R-:W-:Y:S01]  /*a810*/  MOV R18, R16 ;  /* 0x0000001000127202 */ /* 0x001fe20000000f00 */
[----:B-1----:R-:W-:-:S04]  /*a820*/  IMAD R5, R5, R10, RZ ;  /* 0x0000000a05057224 */ /* 0x002fc800078e02ff */
[----:B------:R-:W-:-:S04]  /*a830*/  IMAD.WIDE.U32 R16, R4, R10, R18 ;  /* 0x0000000a04107225 */ /* 0x000fc800078e0012 */
[----:B------:R-:W-:-:S04]  /*a840*/  IMAD R5, R4, R3, R5 ;  /* 0x0000000304057224 */ /* 0x000fc800078e0205 */
[----:B------:R-:W-:Y:S01]  /*a850*/  IMAD.IADD R17, R17, 0x1, R5 ;  /* 0x0000000111117824 */ /* 0x000fe200078e0205 */
[----:B------:R-:W-:Y:S06]  /*a860*/  @P0 BRA `(.L_x_1374) ;  /* 0xfffffff000b80947 */ /* 0x000fec000383ffff */
[----:B------:R-:W-:Y:S05]  /*a870*/  BSYNC B1 ;  /* 0x0000000000017941 */ /* 0x000fea0003800000 */
.L_x_1361:
        /* <DEDUP_REMOVED lines=23> */
.L_x_1376:
        /* <DEDUP_REMOVED lines=23> */
.L_x_1377:
[----:B------:R-:W-:Y:S05]  /*ab60*/  BSYNC B1 ;  /* 0x0000000000017941 */ /* 0x000fea0003800000 */
.L_x_1375:
        /* <DEDUP_REMOVED lines=27> */
.L_x_1379:
        /* <DEDUP_REMOVED lines=23> */
.L_x_1380:
[----:B------:R-:W-:Y:S05]  /*ae90*/  BSYNC B1 ;  /* 0x0000000000017941 */ /* 0x000fea0003800000 */
.L_x_1378:
        /* <DEDUP_REMOVED lines=27> */
.L_x_1382:
        /* <DEDUP_REMOVED lines=23> */
.L_x_1383:
[----:B------:R-:W-:Y:S05]  /*b1c0*/  BSYNC B1 ;  /* 0x0000000000017941 */ /* 0x000fea0003800000 */
.L_x_1381:
[----:B------:R-:W0:Y:S02]  /*b1d0*/  LDC.64 R4, c[0x0][R7+0x2c8] ;  /* 0x0000b20007047b82 */ /* 0x000e240000000a00 */
[-C--:B0-----:R-:W-:Y:S02]  /*b1e0*/  IMAD R5, R5, R8.reuse, RZ ;  /* 0x0000000805057224 */ /* 0x081fe400078e02ff */
[----:B------:R-:W-:-:S04]  /*b1f0*/  IMAD.WIDE.U32 R16, R4, R8, R16 ;  /* 0x0000000804107225 */ /* 0x000fc800078e0010 */
[----:B------:R-:W-:-:S05]  /*b200*/  IMAD R5, R4, R3, R5 ;  /* 0x0000000304057224 */ /* 0x000fca00078e0205 */
[----:B------:R-:W-:-:S07]  /*b210*/  IADD3 R17, R17, R5, RZ ;  /* 0x0000000511117210 */ /* 0x000fce0007ffe0ff */
.L_x_1360:
[----:B------:R-:W0:Y:S01]  /*b220*/  LDC R7, c[0x0][0x548] ;  /* 0x00015200ff077b82 */ /* 0x000e220000000800 */
[----:B------:R-:W-:Y:S01]  /*b230*/  ULDC.64 UR4, c[0x0][0x2e0] ;  /* 0x0000b80000047ab9 */ /* 0x000fe20000000a00 */
[----:B------:R-:W-:Y:S01]  /*b240*/  IADD3 R3, P0, R29, 0x3, RZ ;  /* 0x000000031d037810 */ /* 0x000fe20007f1e0ff */
[----:B------:R-:W-:Y:S02]  /*b250*/  IMAD R15, R15, UR4, RZ ;  /* 0x000000040f0f7c24 */ /* 0x000fe4000f8e02ff */
[----:B------:R-:W-:-:S04]  /*b260*/  IMAD.WIDE.U32 R4, R14, UR4, R16 ;  /* 0x000000040e047c25 */ /* 0x000fc8000f8e0010 */
[----:B------:R-:W-:Y:S01]  /*b270*/  IMAD R15, R14, UR5, R15 ;  /* 0x000000050e0f7c24 */ /* 0x000fe2000f8e020f */
[----:B------:R-:W-:Y:S01]  /*b280*/  MOV R28, R4 ;  /* 0x00000004001c7202 */ /* 0x000fe20000000f00 */
[----:B------:R-:W-:Y:S01]  /*b290*/  IMAD.X R6, RZ, RZ, R30, P0 ;  /* 0x000000ffff067224 */ /* 0x000fe200000e061e */
[----:B------:R-:W-:Y:S01]  /*b2a0*/  MOV R14, R3 ;  /* 0x00000003000e7202 */ /* 0x000fe20000000f00 */
[----:B------:R-:W-:Y:S02]  /*b2b0*/  IMAD.IADD R34, R5, 0x1, R15 ;  /* 0x0000000105227824 */ /* 0x000fe400078e020f */
[----:B------:R-:W-:Y:S01]  /*b2c0*/  IMAD.MOV.U32 R15, RZ, RZ, R6 ;  /* 0x000000ffff0f7224 */ /* 0x000fe200078e0006 */
[----:B0-----:R-:W-:-:S13]  /*b2d0*/  ISETP.GE.AND P1, PT, R7, 0x2, PT ;  /* 0x000000020700780c */ /* 0x001fda0003f26270 */
[----:B------:R-:W-:Y:S05]  /*b2e0*/  @!P1 BRA `(.L_x_1384) ;  /* 0x0000001800309947 */ /* 0x000fea0003800000 */
[----:B------:R-:W-:Y:S01]  /*b2f0*/  LOP3.LUT R0, RZ, R7, RZ, 0x33, !PT ;  /* 0x00000007ff007212 */ /* 0x000fe200078e33ff */
[----:B------:R-:W-:Y:S01]  /*b300*/  ULDC UR4, c[0x0][0x548] ;  /* 0x0001520000047ab9 */ /* 0x000fe20000000800 */
[----:B------:R-:W-:Y:S01]  /*b310*/  MOV R14, R3 ;  /* 0x00000003000e7202 */ /* 0x000fe20000000f00 */
[----:B------:R-:W-:Y:S01]  /*b320*/  IMAD.MOV.U32 R15, RZ, RZ, R6 ;  /* 0x000000ffff0f7224 */ /* 0x000fe200078e0006 */
[----:B------:R-:W-:-:S04]  /*b330*/  VIMNMX R0, R0, -0x3, !PT ;  /* 0xfffffffd00007848 */ /* 0x000fc80007fe0100 */
[----:B------:R-:W-:Y:S01]  /*b340*/  IADD3 R0, R0, R7, RZ ;  /* 0x0000000700007210 */ /* 0x000fe20007ffe0ff */
[----:B------:R-:W-:-:S03]  /*b350*/  IMAD.U32 R7, RZ, RZ, UR4 ;  /* 0x00000004ff077e24 */ /* 0x000fc6000f8e00ff */
[C---:B------:R-:W-:Y:S01]  /*b360*/  IADD3 R8, R0.reuse, 0x2, RZ ;  /* 0x0000000200087810 */ /* 0x040fe20007ffe0ff */
[----:B------:R-:W-:Y:S01]  /*b370*/  VIADD R2, R0, 0x1 ;  /* 0x0000000100027836 */ /* 0x000fe20000000000 */
[----:B------:R-:W-:Y:S02]  /*b380*/  HFMA2.MMA R0, -RZ, RZ, 0, 0 ;  /* 0x00000000ff007435 */ /* 0x000fe400000001ff */
[----:B------:R-:W-:Y:S02]  /*b390*/  LOP3.LUT R19, R8, 0x3, RZ, 0xc0, !PT ;  /* 0x0000000308137812 */ /* 0x000fe400078ec0ff */
[----:B------:R-:W-:Y:S01]  /*b3a0*/  ISETP.GE.U32.AND P0, PT, R2, 0x3, PT ;  /* 0x000000030200780c */ /* 0x000fe20003f06070 */
[----:B------:R-:W-:-:S12]  /*b3b0*/  IMAD.MOV.U32 R2, RZ, RZ, RZ ;  /* 0x000000ffff027224 */ /* 0x000fd800078e00ff */
[----:B------:R-:W-:Y:S05]  /*b3c0*/  @!P0 BRA `(.L_x_1385) ;  /* 0x0000000c00808947 */ /* 0x000fea0003800000 */
[----:B------:R-:W-:Y:S01]  /*b3d0*/  BSSY B1, `(.L_x_1385) ;  /* 0x00000df000017945 */ /* 0x000fe20003800000 */
[----:B------:R-:W-:Y:S01]  /*b3e0*/  IADD3 R8, R8, -R19, RZ ;  /* 0x8000001308087210 */ /* 0x000fe20007ffe0ff */
[----:B------:R-:W-:Y:S01]  /*b3f0*/  IMAD.MOV.U32 R14, RZ, RZ, R3 ;  /* 0x000000ffff0e7224 */ /* 0x000fe200078e0003 */
[----:B------:R-:W-:Y:S01]  /*b400*/  MOV R15, R6 ;  /* 0x00000006000f7202 */ /* 0x000fe20000000f00 */
[----:B------:R-:W-:Y:S01]  /*b410*/  IMAD.MOV.U32 R2, RZ, RZ, RZ ;  /* 0x000000ffff027224 */ /* 0x000fe200078e00ff */
[----:B------:R-:W-:-:S07]  /*b420*/  MOV R0, RZ ;  /* 0x000000ff00007202 */ /* 0x000fce0000000f00 */
.L_x_1398:
        /* <DEDUP_REMOVED lines=24> */
.L_x_1387:
        /* <DEDUP_REMOVED lines=23> */
.L_x_1388:
[----:B------:R-:W-:Y:S05]  /*b720*/  BSYNC B2 ;  /* 0x0000000000027941 */ /* 0x000fea0003800000 */
.L_x_1386:
        /* <DEDUP_REMOVED lines=29> */
.L_x_1390:
        /* <DEDUP_REMOVED lines=23> */
.L_x_1391:
[----:B------:R-:W-:Y:S05]  /*ba70*/  BSYNC B2 ;  /* 0x0000000000027941 */ /* 0x000fea0003800000 */
.L_x_1389:
        /* <DEDUP_REMOVED lines=29> */
.L_x_1393:
        /* <DEDUP_REMOVED lines=23> */
.L_x_1394:
[----:B------:R-:W-:Y:S05]  /*bdc0*/  BSYNC B2 ;  /* 0x0000000000027941 */ /* 0x000fea0003800000 */
.L_x_1392:
        /* <DEDUP_REMOVED lines=30> */
.L_x_1396:
        /* <DEDUP_REMOVED lines=23> */
.L_x_1397:
[----:B------:R-:W-:Y:S05]  /*c120*/  BSYNC B2 ;  /* 0x0000000000027941 */ /* 0x000fea0003800000 */
.L_x_1395:
        /* <DEDUP_REMOVED lines=10> */
.L_x_1385:
        /* <DEDUP_REMOVED lines=24> */
.L_x_1400:
        /* <DEDUP_REMOVED lines=23> */
.L_x_1401:
[----:B------:R-:W-:Y:S05]  /*c4c0*/  BSYNC B1 ;  /* 0x0000000000017941 */ /* 0x000fea0003800000 */
.L_x_1399:
        /* <DEDUP_REMOVED lines=28> */
.L_x_1403:
        /* <DEDUP_REMOVED lines=23> */
.L_x_1404:
[----:B------:R-:W-:Y:S05]  /*c800*/  BSYNC B1 ;  /* 0x0000000000017941 */ /* 0x000fea0003800000 */
.L_x_1402:
        /* <DEDUP_REMOVED lines=28> */
.L_x_1406:
        /* <DEDUP_REMOVED lines=23> */
.L_x_1407:
[----:B------:R-:W-:Y:S05]  /*cb40*/  BSYNC B1 ;  /* 0x0000000000017941 */ /* 0x000fea0003800000 */
.L_x_1405:
[----:B------:R-:W0:Y:S01]  /*cb50*/  LDC.64 R4, c[0x0][R7+0x2c8] ;  /* 0x0000b20007047b82 */ /* 0x000e220000000a00 */
[----:B------:R-:W-:Y:S02]  /*cb60*/  IMAD.MOV.U32 R3, RZ, RZ, R0 ;  /* 0x000000ffff037224 */ /* 0x000fe400078e0000 */
[-C--:B0-----:R-:W-:Y:S02]  /*cb70*/  IMAD R5, R5, R8.reuse, RZ ;  /* 0x0000000805057224 */ /* 0x081fe400078e02ff */
[----:B------:R-:W-:-:S04]  /*cb80*/  IMAD.WIDE.U32 R2, R4, R8, R2 ;  /* 0x0000000804027225 */ /* 0x000fc800078e0002 */
[----:B------:R-:W-:-:S05]  /*cb90*/  IMAD R5, R4, R9, R5 ;  /* 0x0000000904057224 */ /* 0x000fca00078e0205 */
[----:B------:R-:W-:-:S07]  /*cba0*/  IADD3 R0, R3, R5, RZ ;  /* 0x0000000503007210 */ /* 0x000fce0007ffe0ff */
.L_x_1384:
[----:B------:R-:W-:Y:S01]  /*cbb0*/  ULDC.64 UR4, c[0x0][0x480] ;  /* 0x0001200000047ab9 */ /* 0x000fe20000000a00 */
[----:B------:R-:W-:Y:S02]  /*cbc0*/  IMAD.MOV.U32 R3, RZ, RZ, R0 ;  /* 0x000000ffff037224 */ /* 0x000fe400078e0000 */
[----:B------:R-:W-:Y:S02]  /*cbd0*/  IMAD R15, R15, UR4, RZ ;  /* 0x000000040f0f7c24 */ /* 0x000fe4000f8e02ff */
[----:B------:R-:W-:-:S04]  /*cbe0*/  IMAD.WIDE.U32 R2, R14, UR4, R2 ;  /* 0x000000040e027c25 */ /* 0x000fc8000f8e0002 */
[----:B------:R-:W-:Y:S01]  /*cbf0*/  IMAD R15, R14, UR5, R15 ;  /* 0x000000050e0f7c24 */ /* 0x000fe2000f8e020f */
[----:B------:R-:W-:-:S03]  /*cc00*/  MOV R20, R2 ;  /* 0x0000000200147202 */ /* 0x000fc60000000f00 */
[----:B------:R-:W-:-:S07]  /*cc10*/  IMAD.IADD R27, R3, 0x1, R15 ;  /* 0x00000001031b7824 */ /* 0x000fce00078e020f */
.L_x_1359:
[----:B------:R-:W-:Y:S05]  /*cc20*/  BSYNC B0 ;  /* 0x0000000000007941 */ /* 0x000fea0003800000 */
.L_x_1358:
        /* <DEDUP_REMOVED lines=14> */
[C---:B------:R-:W-:Y:S01]  /*cd10*/  IMAD R7, R43.reuse, -0x326172a9, RZ ;  /* 0xcd9e8d572b077824 */ /* 0x040fe200078e02ff */
        /* <DEDUP_REMOVED lines=15> */
[----:B------:R-:W-:Y:S01]  /*ce10*/  IMAD.WIDE.U32 R8, R8, -0x326172a9, RZ ;  /* 0xcd9e8d5708087825 */ /* 0x000fe200078e00ff */
[----:B------:R-:W-:-:S03]  /*ce20*/  LOP3.LUT R12, R5, R12, R15, 0x96, !PT ;  /* 0x0000000c050c7212 */ /* 0x000fc600078e960f */
[----:B------:R-:W-:Y:S01]  /*ce30*/  IMAD.WIDE.U32 R10, R10, -0x326172a9, RZ ;  /* 0xcd9e8d570a0a7825 */ /* 0x000fe200078e00ff */
[----:B------:R-:W-:-:S03]  /*ce40*/  LOP3.LUT R14, R17, R9, RZ, 0x3c, !PT ;  /* 0x00000009110e7212 */ /* 0x000fc600078e3cff */
[----:B------:R-:W-:Y:S01]  /*ce50*/  IMAD.WIDE.U32 R6, R6, -0x2daee0ad, RZ ;  /* 0xd2511f5306067825 */ /* 0x000fe200078e00ff */
[----:B------:R-:W-:Y:S02]  /*ce60*/  LOP3.LUT R17, R17, R11, RZ, 0x3c, !PT ;  /* 0x0000000b11117212 */ /* 0x000fe400078e3cff */
        /* <DEDUP_REMOVED lines=30> */
[----:B------:R-:W-:Y:S01]  /*d050*/  IADD3 R15, R3, -0x56f99767, RZ ;  /* 0xa9066899030f7810 */ /* 0x000fe20007ffe0ff */
[----:B------:R-:W-:Y:S01]  /*d060*/  IMAD.WIDE.U32 R4, R5, -0x2daee0ad, RZ ;  /* 0xd2511f5305047825 */ /* 0x000fe200078e00ff */
[----:B------:R-:W-:Y:S02]  /*d070*/  LOP3.LUT R8, R23, R8, R7, 0x96, !PT ;  /* 0x0000000817087212 */ /* 0x000fe400078e9607 */
[----:B------:R-:W-:Y:S01]  /*d080*/  IADD3 R13, R2, 0x1715609d, RZ ;  /* 0x1715609d020d7810 */ /* 0x000fe20007ffe0ff */
        /* <DEDUP_REMOVED lines=18> */
[----:B------:R-:W-:Y:S01]  /*d1b0*/  IMAD.WIDE.U32 R6, R10, -0x2daee0ad, RZ ;  /* 0xd2511f530a067825 */ /* 0x000fe200078e00ff */
[----:B------:R-:W-:-:S03]  /*d1c0*/  LEA R16, P0, R36, UR4, 0x2 ;  /* 0x0000000424107c11 */ /* 0x000fc6000f8010ff */
[----:B------:R-:W-:Y:S01]  /*d1d0*/  VIADD R13, R2, 0x5384540f ;  /* 0x5384540f020d7836 */ /* 0x000fe20000000000 */
[----:B------:R-:W-:Y:S01]  /*d1e0*/  LOP3.LUT R7, R7, R14, R15, 0x96, !PT ;  /* 0x0000000e07077212 */ /* 0x000fe200078e960f */
[----:B------:R-:W-:-:S04]  /*d1f0*/  IMAD.WIDE.U32 R10, R11, -0x326172a9, RZ ;  /* 0xcd9e8d570b0a7825 */ /* 0x000fc800078e00ff */
[----:B------:R-:W-:Y:S01]  /*d200*/  IMAD.WIDE.U32 R4, R4, -0x326172a9, RZ ;  /* 0xcd9e8d5704047825 */ /* 0x000fe200078e00ff */
[----:B------:R-:W-:-:S03]  /*d210*/  LEA.HI.X R17, R36, UR5, R40, 0x2, P0 ;  /* 0x0000000524117c11 */ /* 0x000fc600080f1428 */
[----:B------:R-:W-:Y:S01]  /*d220*/  IMAD.WIDE.U32 R8, R8, -0x2daee0ad, RZ ;  /* 0xd2511f5308087825 */ /* 0x000fe200078e00ff */
[--C-:B------:R-:W-:Y:S02]  /*d230*/  LOP3.LUT R14, R11, R12, R13.reuse, 0x96, !PT ;  /* 0x0000000c0b0e7212 */ /* 0x100fe400078e960d */
[----:B------:R-:W-:Y:S01]  /*d240*/  LOP3.LUT R36, R5, R44, R13, 0x96, !PT ;  /* 0x0000002c05247212 */ /* 0x000fe200078e960d */
[----:B------:R-:W-:Y:S01]  /*d250*/  IMAD.WIDE.U32 R12, R7, -0x326172a9, RZ ;  /* 0xcd9e8d57070c7825 */ /* 0x000fe200078e00ff */
[----:B------:R-:W-:Y:S02]  /*d260*/  LEA R18, P0, R33, UR4, 0x2 ;  /* 0x0000000421127c11 */ /* 0x000fe4000f8010ff */
[----:B------:R-:W-:Y:S02]  /*d270*/  LOP3.LUT R11, R9, R24, R15, 0x96, !PT ;  /* 0x00000018090b7212 */ /* 0x000fe400078e960f */
[----:B------:R-:W-:Y:S01]  /*d280*/  IADD3 R5, R2, -0xe443238, RZ ;  /* 0xf1bbcdc802057810 */ /* 0x000fe20007ffe0ff */
[----:B------:R-:W-:Y:S01]  /*d290*/  IMAD.WIDE.U32 R14, R14, -0x2daee0ad, RZ ;  /* 0xd2511f530e0e7825 */ /* 0x000fe200078e00ff */
[----:B------:R-:W-:-:S02]  /*d2a0*/  LEA.HI.X R19, R33, UR5, R37, 0x2, P0 ;  /* 0x0000000521137c11 */ /* 0x000fc400080f1425 */
[----:B------:R-:W-:Y:S01]  /*d2b0*/  IADD3 R9, R3, -0x24c28bd8, RZ ;  /* 0xdb3d742803097810 */ /* 0x000fe20007ffe0ff */
[----:B------:R-:W-:Y:S01]  /*d2c0*/  IMAD.WIDE.U32 R36, R36, -0x2daee0ad, RZ ;  /* 0xd2511f5324247825 */ /* 0x000fe200078e00ff */
[----:B------:R-:W-:Y:S02]  /*d2d0*/  LOP3.LUT R7, R13, R10, R5, 0x96, !PT ;  /* 0x0000000a0d077212 */ /* 0x000fe400078e9605 */
[----:B------:R-:W-:Y:S01]  /*d2e0*/  LEA R22, P0, R21, UR4, 0x2 ;  /* 0x0000000415167c11 */ /* 0x000fe2000f8010ff */
[----:B------:R-:W-:Y:S01]  /*d2f0*/  IMAD.WIDE.U32 R10, R11, -0x326172a9, RZ ;  /* 0xcd9e8d570b0a7825 */ /* 0x000fe200078e00ff */
[--C-:B------:R-:W-:Y:S02]  /*d300*/  LOP3.LUT R6, R15, R6, R9.reuse, 0x96, !PT ;  /* 0x000000060f067212 */ /* 0x100fe400078e9609 */
[----:B------:R-:W-:Y:S02]  /*d310*/  LEA.HI.X R23, R21, UR5, R26, 0x2, P0 ;  /* 0x0000000515177c11 */ /* 0x000fe400080f141a */
[----:B------:R-:W-:-:S02]  /*d320*/  LOP3.LUT R15, R37, R8, R9, 0x96, !PT ;  /* 0x00000008250f7212 */ /* 0x000fc400078e9609 */
[----:B------:R-:W-:Y:S02]  /*d330*/  LEA R24, P0, R20, UR4, 0x2 ;  /* 0x0000000414187c11 */ /* 0x000fe4000f8010ff */
[----:B------:R-:W-:Y:S02]  /*d340*/  LOP3.LUT R8, R11, R4, R5, 0x96, !PT ;  /* 0x000000040b087212 */ /* 0x000fe400078e9605 */
[----:B------:R-:W-:Y:S02]  /*d350*/  LOP3.LUT R11, R0, 0x3, RZ, 0xc0, !PT ;  /* 0x00000003000b7812 */ /* 0x000fe400078ec0ff */
[----:B------:R-:W-:Y:S02]  /*d360*/  LEA.HI.X R25, R20, UR5, R27, 0x2, P0 ;  /* 0x0000000514197c11 */ /* 0x000fe400080f141b */
[----:B------:R-:W-:Y:S01]  /*d370*/  ISETP.NE.AND P0, PT, R11, 0x1, PT ;  /* 0x000000010b00780c */ /* 0x000fe20003f05270 */
[----:B------:R-:W-:Y:S01]  /*d380*/  VIADD R9, R2, 0x8ff34781 ;  /* 0x8ff3478102097836 */ /* 0x000fe20000000000 */
[----:B------:R-:W-:Y:S01]  /*d390*/  IADD3 R13, R3, -0x695add53, RZ ;  /* 0x96a522ad030d7810 */ /* 0x000fe20007ffe0ff */
[----:B------:R-:W-:-:S04]  /*d3a0*/  IMAD.WIDE.U32 R2, R7, -0x2daee0ad, RZ ;  /* 0xd2511f5307027825 */ /* 0x000fc800078e00ff */
[----:B------:R-:W-:Y:S01]  /*d3b0*/  IMAD.WIDE.U32 R4, R6, -0x326172a9, RZ ;  /* 0xcd9e8d5706047825 */ /* 0x000fe200078e00ff */
[----:B------:R-:W-:-:S03]  /*d3c0*/  LOP3.LUT R14, R3, R14, R13, 0x96, !PT ;  /* 0x0000000e030e7212 */ /* 0x000fc600078e960d */
[----:B------:R-:W-:-:S04]  /*d3d0*/  IMAD.WIDE.U32 R6, R15, -0x326172a9, RZ ;  /* 0xcd9e8d570f067825 */ /* 0x000fc800078e00ff */
[----:B------:R-:W-:Y:S01]  /*d3e0*/  IMAD.HI.U32 R8, R8, -0x2daee0ad, RZ ;  /* 0xd2511f5308087827 */ /* 0x000fe200078e00ff */
[--C-:B------:R-:W-:Y:S02]  /*d3f0*/  LOP3.LUT R12, R5, R12, R9.reuse, 0x96, !PT ;  /* 0x0000000c050c7212 */ /* 0x100fe400078e9609 */
[----:B------:R-:W-:Y:S01]  /*d400*/  LOP3.LUT R9, R7, R10, R9, 0x96, !PT ;  /* 0x0000000a07097212 */ /* 0x000fe200078e9609 */
        /* <DEDUP_REMOVED lines=12> */
[----:B------:R-:W-:Y:S01]  /*d4d0*/  @P0 IMAD.MOV.U32 R8, RZ, RZ, R4 ;  /* 0x000000ffff080224 */ /* 0x000fe200078e0004 */
[----:B------:R-:W-:Y:S01]  /*d4e0*/  @P0 MOV R10, R14 ;  /* 0x0000000e000a0202 */ /* 0x000fe20000000f00 */
[----:B------:R-:W-:Y:S01]  /*d4f0*/  @P0 IMAD.MOV.U32 R9, RZ, RZ, R2 ;  /* 0x000000ffff090224 */ /* 0x000fe200078e0002 */
[----:B------:R-:W-:Y:S01]  /*d500*/  @P0 MOV R0, R12 ;  /* 0x0000000c00000202 */ /* 0x000fe20000000f00 */
[----:B------:R-:W-:Y:S06]  /*d510*/  BRA `(.L_x_1408) ;  /* 0x0000000000107947 */ /* 0x000fec0003800000 */
.L_x_1409:
[----:B------:R-:W-:Y:S01]  /*d520*/  IMAD.MOV.U32 R10, RZ, RZ, R9 ;  /* 0x000000ffff0a7224 */ /* 0x000fe200078e0009 */
[----:B------:R-:W-:Y:S02]  /*d530*/  MOV R8, R2 ;  /* 0x0000000200087202 */ /* 0x000fe40000000f00 */
[----:B------:R-:W-:Y:S02]  /*d540*/  MOV R0, R14 ;  /* 0x0000000e00007202 */ /* 0x000fe40000000f00 */
[----:B------:R-:W-:-:S07]  /*d550*/  MOV R9, R6 ;  /* 0x0000000600097202 */ /* 0x000fce0000000f00 */
.L_x_1408:
        /* <DEDUP_REMOVED lines=18> */
.L_x_7050:
[----:B------:R-:W-:Y:S05]  /*d680*/  BRX R2 -0xd690                                                                                                                                                                                                                                                                                                                                                                                                                                                                               (*"BRANCH_TARGETS .L_x_7051,.L_x_7052,.L_x_7053"*) ;  /* 0xffffff28025c7949 */ /* 0x000fea000383ffff */
.L_x_1412:
        /* <DEDUP_REMOVED lines=23> */
[----:B------:R-:W-:Y:S01]  /*d800*/  IMAD.MOV.U32 R12, RZ, RZ, 0x1 ;  /* 0x00000001ff0c7424 */ /* 0x000fe200078e00ff */
[----:B------:R-:W-:-:S02]  /*d810*/  MOV R11, UR7 ;  /* 0x00000007000b7c02 */ /* 0x000fc40008000f00 */
[----:B------:R-:W-:-:S07]  /*d820*/  MOV R13, RZ ;  /* 0x000000ff000d7202 */ /* 0x000fce0000000f00 */
[----:B------:R-:W-:-:S07]  /*d830*/  LEPC R20, `(.L_x_1418) ;  /* 0x000000001014794e */ /* 0x000fce0000000000 */
[----:B0-----:R-:W-:Y:S05]  /*d840*/  CALL.ABS.NOINC R2 ;  /* 0x0000000002007343 */ /* 0x001fea0003c00000 */
.L_x_1418:
[----:B------:R0:W5:Y:S02]  /*d850*/  LDG.E R0, desc[UR36][R24.64] ;  /* 0x0000002418007981 */ /* 0x000164000c1e1900 */
.L_x_1417:
[----:B------:R-:W-:Y:S05]  /*d860*/  BSYNC B9 ;  /* 0x0000000000097941 */ /* 0x000fea0003800000 */
.L_x_1416:
[----:B------:R-:W-:Y:S01]  /*d870*/  ULDC.64 UR4, c[0x0][0x210] ;  /* 0x0000840000047ab9 */ /* 0x000fe20000000a00 */
[----:B-----5:R-:W-:Y:S02]  /*d880*/  FSET.BF.LE.FTZ.AND R0, R37, R0, PT ;  /* 0x000000002500720a */ /* 0x020fe40003813000 */
[C---:B------:R-:W-:Y:S02]  /*d890*/  LEA R2, P0, R28.reuse, UR4, 0x1 ;  /* 0x000000041c027c11 */ /* 0x040fe4000f8008ff */
[----:B------:R-:W-:Y:S02]  /*d8a0*/  F2FP.BF16.F32.PACK_AB R0, RZ, R0 ;  /* 0x00000000ff00723e */ /* 0x000fe400000010ff */
[----:B------:R-:W-:-:S05]  /*d8b0*/  LEA.HI.X R3, R28, UR5, R34, 0x1, P0 ;  /* 0x000000051c037c11 */ /* 0x000fca00080f0c22 */
[----:B------:R1:W-:Y:S04]  /*d8c0*/  STG.E.U16 desc[UR36][R2.64], R0 ;  /* 0x0000000002007986 */ /* 0x0003e8000c101524 */
.L_x_1414:
[----:B------:R-:W-:Y:S05]  /*d8d0*/  BSYNC B8 ;  /* 0x0000000000087941 */ /* 0x000fea0003800000 */
.L_x_1413:
        /* <DEDUP_REMOVED lines=9> */
[----:B------:R1:W2:Y:S01]  /*d970*/  LDC.64 R2, c[0x4][R0] ;  /* 0x0100000000027b82 */ /* 0x0002a20000000a00 */
[----:B------:R-:W-:Y:S01]  /*d980*/  IMAD.U32 R5, RZ, RZ, UR5 ;  /* 0x00000005ff057e24 */ /* 0x000fe2000f8e00ff */
[----:B------:R-:W-:Y:S01]  /*d990*/  ULDC.64 UR4, c[0x4][0x178] ;  /* 0x01005e0000047ab9 */ /* 0x000fe20000000a00 */
[----:B------:R-:W-:Y:S01]  /*d9a0*/  HFMA2.MMA R8, -RZ, RZ, 0, 3.7491321563720703125e-05 ;  /* 0x00000275ff087435 */ /* 0x000fe200000001ff */
[----:B------:R-:W-:Y:S01]  /*d9b0*/  MOV R6, UR4 ;  /* 0x0000000400067c02 */ /* 0x000fe20008000f00 */
[----:B------:R-:W-:Y:S01]  /*d9c0*/  IMAD.U32 R10, RZ, RZ, UR6 ;  /* 0x00000006ff0a7e24 */ /* 0x000fe2000f8e00ff */
[----:B------:R-:W-:Y:S01]  /*d9d0*/  MOV R7, UR5 ;  /* 0x0000000500077c02 */ /* 0x000fe20008000f00 */
[----:B------:R-:W-:Y:S01]  /*d9e0*/  IMAD.MOV.U32 R12, RZ, RZ, 0x1 ;  /* 0x00000001ff0c7424 */ /* 0x000fe200078e00ff */
[----:B------:R-:W-:-:S02]  /*d9f0*/  MOV R11, UR7 ;  /* 0x00000007000b7c02 */ /* 0x000fc40008000f00 */
[----:B-1----:R-:W-:-:S07]  /*da00*/  MOV R13, RZ ;  /* 0x000000ff000d7202 */ /* 0x002fce0000000f00 */
[----:B------:R-:W-:-:S07]  /*da10*/  LEPC R20, `(.L_x_1421) ;  /* 0x000000001014794e */ /* 0x000fce0000000000 */
[----:B0-2---:R-:W-:Y:S05]  /*da20*/  CALL.ABS.NOINC R2 ;  /* 0x0000000002007343 */ /* 0x005fea0003c00000 */
.L_x_1421:
[----:B------:R1:W5:Y:S02]  /*da30*/  LDG.E R0, desc[UR36][R22.64] ;  /* 0x0000002416007981 */ /* 0x000364000c1e1900 */
.L_x_1420:
[----:B------:R-:W-:Y:S05]  /*da40*/  BSYNC B8 ;  /* 0x0000000000087941 */ /* 0x000fea0003800000 */
.L_x_1419:
[----:B------:R-:W-:Y:S01]  /*da50*/  ULDC.64 UR4, c[0x0][0x210] ;  /* 0x0000840000047ab9 */ /* 0x000fe20000000a00 */
[----:B-----5:R-:W-:Y:S02]  /*da60*/  FSET.BF.LE.FTZ.AND R0, R33, R0, PT ;  /* 0x000000002100720a */ /* 0x020fe40003813000 */
[C---:B------:R-:W-:Y:S02]  /*da70*/  LEA R2, P0, R32.reuse, UR4, 0x1 ;  /* 0x0000000420027c11 */ /* 0x040fe4000f8008ff */
[----:B------:R-:W-:Y:S02]  /*da80*/  F2FP.BF16.F32.PACK_AB R0, RZ, R0 ;  /* 0x00000000ff00723e */ /* 0x000fe400000010ff */
[----:B------:R-:W-:-:S05]  /*da90*/  LEA.HI.X R3, R32, UR5, R35, 0x1, P0 ;  /* 0x0000000520037c11 */ /* 0x000fca00080f0c23 */
[----:B------:R2:W-:Y:S04]  /*daa0*/  STG.E.U16 desc[UR36][R2.64], R0 ;  /* 0x0000000002007986 */ /* 0x0005e8000c101524 */
.L_x_7052:
        /* <DEDUP_REMOVED lines=9> */
[----:B------:R2:W3:Y:S01]  /*db40*/  LDC.64 R2, c[0x4][R0] ;  /* 0x0100000000027b82 */ /* 0x0004e20000000a00 */
[----:B------:R-:W-:Y:S01]  /*db50*/  IMAD.U32 R5, RZ, RZ, UR5 ;  /* 0x00000005ff057e24 */ /* 0x000fe2000f8e00ff */
[----:B------:R-:W-:Y:S01]  /*db60*/  ULDC.64 UR4, c[0x4][0x178] ;  /* 0x01005e0000047ab9 */ /* 0x000fe20000000a00 */
[----:B------:R-:W-:Y:S01]  /*db70*/  HFMA2.MMA R8, -RZ, RZ, 0, 3.778934478759765625e-05 ;  /* 0x0000027aff087435 */ /* 0x000fe200000001ff */
[----:B------:R-:W-:Y:S01]  /*db80*/  MOV R6, UR4 ;  /* 0x0000000400067c02 */ /* 0x000fe20008000f00 */
[----:B------:R-:W-:Y:S01]  /*db90*/  IMAD.U32 R10, RZ, RZ, UR6 ;  /* 0x00000006ff0a7e24 */ /* 0x000fe2000f8e00ff */
[----:B------:R-:W-:Y:S01]  /*dba0*/  MOV R7, UR5 ;  /* 0x0000000500077c02 */ /* 0x000fe20008000f00 */
[----:B------:R-:W-:Y:S01]  /*dbb0*/  IMAD.MOV.U32 R12, RZ, RZ, 0x1 ;  /* 0x00000001ff0c7424 */ /* 0x000fe200078e00ff */
[----:B------:R-:W-:-:S02]  /*dbc0*/  MOV R11, UR7 ;  /* 0x00000007000b7c02 */ /* 0x000fc40008000f00 */
[----:B--2---:R-:W-:-:S07]  /*dbd0*/  MOV R13, RZ ;  /* 0x000000ff000d7202 */ /* 0x004fce0000000f00 */
[----:B------:R-:W-:-:S07]  /*dbe0*/  LEPC R20, `(.L_x_1424) ;  /* 0x000000001014794e */ /* 0x000fce0000000000 */
[----:B01-3--:R-:W-:Y:S05]  /*dbf0*/  CALL.ABS.NOINC R2 ;  /* 0x0000000002007343 */ /* 0x00bfea0003c00000 */
.L_x_1424:
[----:B------:R2:W5:Y:S02]  /*dc00*/  LDG.E R0, desc[UR36][R18.64] ;  /* 0x0000002412007981 */ /* 0x000564000c1e1900 */
.L_x_1423:
[----:B------:R-:W-:Y:S05]  /*dc10*/  BSYNC B8 ;  /* 0x0000000000087941 */ /* 0x000fea0003800000 */
.L_x_1422:
[----:B------:R-:W-:Y:S01]  /*dc20*/  ULDC.64 UR4, c[0x0][0x210] ;  /* 0x0000840000047ab9 */ /* 0x000fe20000000a00 */
[----:B-----5:R-:W-:Y:S02]  /*dc30*/  FSET.BF.LE.FTZ.AND R27, R27, R0, PT ;  /* 0x000000001b1b720a */ /* 0x020fe40003813000 */
[C---:B------:R-:W-:Y:S02]  /*dc40*/  LEA R2, P0, R38.reuse, UR4, 0x1 ;  /* 0x0000000426027c11 */ /* 0x040fe4000f8008ff */
[----:B------:R-:W-:Y:S02]  /*dc50*/  F2FP.BF16.F32.PACK_AB R27, RZ, R27 ;  /* 0x0000001bff1b723e */ /* 0x000fe400000010ff */
[----:B------:R-:W-:-:S05]  /*dc60*/  LEA.HI.X R3, R38, UR5, R41, 0x1, P0 ;  /* 0x0000000526037c11 */ /* 0x000fca00080f0c29 */
[----:B------:R3:W-:Y:S04]  /*dc70*/  STG.E.U16 desc[UR36][R2.64], R27 ;  /* 0x0000001b02007986 */ /* 0x0007e8000c101524 */
.L_x_7051:
[----:B------:R-:W-:Y:S05]  /*dc80*/  BSYNC B6 ;  /* 0x0000000000067941 */ /* 0x000fea0003800000 */
.L_x_1411:
[----:B---3--:R-:W3:Y:S01]  /*dc90*/  LDG.E R3, desc[UR36][R16.64] ;  /* 0x0000002410037981 */ /* 0x008ee2000c1e1900 */
        /* <DEDUP_REMOVED lines=8> */
[----:B------:R3:W4:Y:S01]  /*dd20*/  LDC.64 R2, c[0x4][R0] ;  /* 0x0100000000027b82 */ /* 0x0007220000000a00 */
[----:B------:R-:W-:Y:S01]  /*dd30*/  IMAD.U32 R5, RZ, RZ, UR5 ;  /* 0x00000005ff057e24 */ /* 0x000fe2000f8e00ff */
[----:B------:R-:W-:Y:S01]  /*dd40*/  ULDC.64 UR4, c[0x4][0x178] ;  /* 0x01005e0000047ab9 */ /* 0x000fe20000000a00 */
[----:B------:R-:W-:Y:S01]  /*dd50*/  HFMA2.MMA R8, -RZ, RZ, 0, 3.8087368011474609375e-05 ;  /* 0x0000027fff087435 */ /* 0x000fe200000001ff */
[----:B------:R-:W-:Y:S01]  /*dd60*/  MOV R6, UR4 ;  /* 0x0000000400067c02 */ /* 0x000fe20008000f00 */
[----:B------:R-:W-:Y:S01]  /*dd70*/  IMAD.U32 R10, RZ, RZ, UR6 ;  /* 0x00000006ff0a7e24 */ /* 0x000fe2000f8e00ff */
[----:B------:R-:W-:Y:S01]  /*dd80*/  MOV R7, UR5 ;  /* 0x0000000500077c02 */ /* 0x000fe20008000f00 */
[----:B------:R-:W-:Y:S01]  /*dd90*/  IMAD.MOV.U32 R12, RZ, RZ, 0x1 ;  /* 0x00000001ff0c7424 */ /* 0x000fe200078e00ff */
[----:B------:R-:W-:-:S02]  /*dda0*/  MOV R11, UR7 ;  /* 0x00000007000b7c02 */ /* 0x000fc40008000f00 */
[----:B---3--:R-:W-:-:S07]  /*ddb0*/  MOV R13, RZ ;  /* 0x000000ff000d7202 */ /* 0x008fce0000000f00 */
[----:B------:R-:W-:-:S07]  /*ddc0*/  LEPC R20, `(.L_x_1427) ;  /* 0x000000001014794e */ /* 0x000fce0000000000 */
[----:B012-4-:R-:W-:Y:S05]  /*ddd0*/  CALL.ABS.NOINC R2 ;  /* 0x0000000002007343 */ /* 0x017fea0003c00000 */
.L_x_1427:
[----:B------:R3:W5:Y:S02]  /*dde0*/  LDG.E R3, desc[UR36][R16.64] ;  /* 0x0000002410037981 */ /* 0x000764000c1e1900 */
.L_x_1426:
[----:B------:R-:W-:Y:S05]  /*ddf0*/  BSYNC B8 ;  /* 0x0000000000087941 */ /* 0x000fea0003800000 */
.L_x_1425:
[----:B------:R-:W-:Y:S01]  /*de00*/  ULDC.64 UR4, c[0x0][0x210] ;  /* 0x0000840000047ab9 */ /* 0x000fe20000000a00 */
[----:B-----5:R-:W-:Y:S02]  /*de10*/  FSET.BF.LE.FTZ.AND R26, R26, R3, PT ;  /* 0x000000031a1a720a */ /* 0x020fe40003813000 */
[C---:B------:R-:W-:Y:S02]  /*de20*/  LEA R2, P0, R39.reuse, UR4, 0x1 ;  /* 0x0000000427027c11 */ /* 0x040fe4000f8008ff */
[----:B------:R-:W-:Y:S02]  /*de30*/  F2FP.BF16.F32.PACK_AB R26, RZ, R26 ;  /* 0x0000001aff1a723e */ /* 0x000fe400000010ff */
[----:B------:R-:W-:-:S05]  /*de40*/  LEA.HI.X R3, R39, UR5, R42, 0x1, P0 ;  /* 0x0000000527037c11 */ /* 0x000fca00080f0c2a */
[----:B------:R4:W-:Y:S01]  /*de50*/  STG.E.U16 desc[UR36][R2.64], R26 ;  /* 0x0000001a02007986 */ /* 0x0009e2000c101524 */
[----:B------:R-:W-:Y:S05]  /*de60*/  BRA `(.L_x_1415) ;  /* 0x0000000000047947 */ /* 0x000fea0003800000 */
.L_x_7053:
[----:B------:R-:W-:Y:S05]  /*de70*/  BREAK B6 ;  /* 0x0000000000067942 */ /* 0x000fea0003800000 */
.L_x_1415:
[----:B------:R-:W-:Y:S05]  /*de80*/  BSYNC B7 ;  /* 0x0000000000077941 */ /* 0x000fea0003800000 */
.L_x_1410:
[----:B------:R-:W-:Y:S01]  /*de90*/  ULDC UR4, c[0x0][0x0] ;  /* 0x0000000000047ab9 */ /* 0x000fe20000000800 */
[----:B------:R-:W5:Y:S02]  /*dea0*/  LDC R0, c[0x0][0xc] ;  /* 0x00000300ff007b82 */ /* 0x000f640000000800 */
[----:B-----5:R-:W-:Y:S01]  /*deb0*/  IMAD R0, R0, UR4, RZ ;  /* 0x0000000400007c24 */ /* 0x020fe2000f8e02ff */
[----:B------:R-:W-:-:S04]  /*dec0*/  ULDC.64 UR4, c[0x0][0x550] ;  /* 0x0001540000047ab9 */ /* 0x000fc80000000a00 */
[----:B------:R-:W-:-:S04]  /*ded0*/  LEA R29, P0, R0, R29, 0x2 ;  /* 0x0000001d001d7211 */ /* 0x000fc800078010ff */
[----:B------:R-:W-:Y:S02]  /*dee0*/  IADD3.X R30, RZ, R30, RZ, P0, !PT ;  /* 0x0000001eff1e7210 */ /* 0x000fe400007fe4ff */
[----:B------:R-:W-:-:S04]  /*def0*/  ISETP.GE.U32.AND P0, PT, R29, UR4, PT ;  /* 0x000000041d007c0c */ /* 0x000fc8000bf06070 */
[----:B------:R-:W-:-:S13]  /*df00*/  ISETP.GE.U32.AND.EX P0, PT, R30, UR5, PT, P0 ;  /* 0x000000051e007c0c */ /* 0x000fda000bf06100 */
[----:B------:R-:W-:Y:S05]  /*df10*/  @!P0 BRA `(.L_x_1428) ;  /* 0xffffff20006c8947 */ /* 0x000fea000383ffff */
[----:B------:R-:W-:Y:S05]  /*df20*/  EXIT ;  /* 0x000000000000794d */ /* 0x000fea0003800000 */
        .weak           $__internal_41_$__cuda_sm20_div_u64
        .type           $__internal_41_$__cuda_sm20_div_u64,@function
        .size           $__internal_41_$__cuda_sm20_div_u64,(.L_x_7574 - $__internal_41_$__cuda_sm20_div_u64)
$__internal_41_$__cuda_sm20_div_u64:
[----:B------:R-:W0:Y:S08]  /*df30*/  I2F.U64.RP R24, R4 ;  /* 0x0000000400187312 */ /* 0x000e300000309000 */
[----:B0-----:R-:W0:Y:S02]  /*df40*/  MUFU.RCP R24, R24 ;  /* 0x0000001800187308 */ /* 0x001e240000001000 */
[----:B0-----:R-:W-:-:S06]  /*df50*/  VIADD R24, R24, 0x1ffffffe ;  /* 0x1ffffffe18187836 */ /* 0x001fcc0000000000 */
[----:B------:R-:W0:Y:S02]  /*df60*/  F2I.U64.TRUNC R24, R24 ;  /* 0x0000001800187311 */ /* 0x000e24000020d800 */
[----:B0-----:R-:W-:Y:S01]  /*df70*/  IMAD.WIDE.U32 R10, R24, R4, RZ ;  /* 0x00000004180a7225 */ /* 0x001fe200078e00ff */
[----:B------:R-:W-:-:S03]  /*df80*/  MOV R23, R24 ;  /* 0x0000001800177202 */ /* 0x000fc60000000f00 */
[----:B------:R-:W-:Y:S01]  /*df90*/  IMAD R22, R24, R5, R11 ;  /* 0x0000000518167224 */ /* 0x000fe200078e020b */
[----:B------:R-:W-:-:S03]  /*dfa0*/  IADD3 R11, P1, RZ, -R10, RZ ;  /* 0x8000000aff0b7210 */ /* 0x000fc60007f3e0ff */
[----:B------:R-:W-:Y:S02]  /*dfb0*/  IMAD R10, R25, R4, R22 ;  /* 0x00000004190a7224 */ /* 0x000fe400078e0216 */
[----:B------:R-:W-:-:S03]  /*dfc0*/  IMAD.HI.U32 R22, R24, R11, RZ ;  /* 0x0000000b18167227 */ /* 0x000fc600078e00ff */
[----:B------:R-:W-:-:S05]  /*dfd0*/  IADD3.X R10, RZ, ~R10, RZ, P1, !PT ;  /* 0x8000000aff0a7210 */ /* 0x000fca0000ffe4ff */
[----:B------:R-:W-:-:S04]  /*dfe0*/  IMAD.WIDE.U32 R22, P1, R24, R10, R22 ;  /* 0x0000000a18167225 */ /* 0x000fc80007820016 */
[C---:B------:R-:W-:Y:S02]  /*dff0*/  IMAD R24, R25.reuse, R10, RZ ;  /* 0x0000000a19187224 */ /* 0x040fe400078e02ff */
[----:B------:R-:W-:-:S04]  /*e000*/  IMAD.HI.U32 R22, P2, R25, R11, R22 ;  /* 0x0000000b19167227 */ /* 0x000fc80007840016 */
[----:B------:R-:W-:Y:S01]  /*e010*/  IMAD.HI.U32 R10, R25, R10, RZ ;  /* 0x0000000a190a7227 */ /* 0x000fe200078e00ff */
[----:B------:R-:W-:-:S03]  /*e020*/  IADD3 R23, P3, R24, R22, RZ ;  /* 0x0000001618177210 */ /* 0x000fc60007f7e0ff */
[----:B------:R-:W-:Y:S02]  /*e030*/  IMAD.X R10, R10, 0x1, R25, P1 ;  /* 0x000000010a0a7824 */ /* 0x000fe400008e0619 */
        /* <DEDUP_REMOVED lines=12> */
[----:B------:R-:W-:Y:S01]  /*e100*/  IMAD.MOV.U32 R23, RZ, RZ, RZ ;  /* 0x000000ffff177224 */ /* 0x000fe200078e00ff */
[----:B------:R-:W-:Y:S01]  /*e110*/  IADD3.X R10, R22, R10, RZ, P1, !PT ;  /* 0x0000000a160a7210 */ /* 0x000fe20000ffe4ff */
        /* <DEDUP_REMOVED lines=8> */
[----:B------:R-:W-:-:S03]  /*e1a0*/  IMAD.WIDE.U32 R22, R10, R4, RZ ;  /* 0x000000040a167225 */ /* 0x000fc600078e00ff */
[----:B------:R-:W-:Y:S01]  /*e1b0*/  IADD3.X R11, RZ, R11, RZ, P2, !PT ;  /* 0x0000000bff0b7210 */ /* 0x000fe200017fe4ff */
[----:B------:R-:W-:Y:S01]  /*e1c0*/  IMAD R23, R10, R5, R23 ;  /* 0x000000050a177224 */ /* 0x000fe200078e0217 */
[----:B------:R-:W-:-:S03]  /*e1d0*/  IADD3 R9, P1, -R22, R9, RZ ;  /* 0x0000000916097210 */ /* 0x000fc60007f3e1ff */
[-C--:B------:R-:W-:Y:S01]  /*e1e0*/  IMAD R22, R11, R4.reuse, R23 ;  /* 0x000000040b167224 */ /* 0x080fe200078e0217 */
[----:B------:R-:W-:-:S03]  /*e1f0*/  ISETP.GE.U32.AND P3, PT, R9, R4, PT ;  /* 0x000000040900720c */ /* 0x000fc60003f66070 */
[----:B------:R-:W-:Y:S01]  /*e200*/  IMAD.X R6, R6, 0x1, ~R22, P1 ;  /* 0x0000000106067824 */ /* 0x000fe200008e0e16 */
[----:B------:R-:W-:Y:S02]  /*e210*/  IADD3 R22, P2, -R4, R9, RZ ;  /* 0x0000000904167210 */ /* 0x000fe40007f5e1ff */
[----:B------:R-:W-:Y:S02]  /*e220*/  IADD3 R23, P1, R10, 0x1, RZ ;  /* 0x000000010a177810 */ /* 0x000fe40007f3e0ff */
[----:B------:R-:W-:Y:S02]  /*e230*/  ISETP.GE.U32.AND.EX P3, PT, R6, R5, PT, P3 ;  /* 0x000000050600720c */ /* 0x000fe40003f66130 */
[----:B------:R-:W-:Y:S02]  /*e240*/  IADD3.X R24, ~R5, R6, RZ, P2, !PT ;  /* 0x0000000605187210 */ /* 0x000fe400017fe5ff */
[----:B------:R-:W-:Y:S02]  /*e250*/  IADD3.X R25, RZ, R11, RZ, P1, !PT ;  /* 0x0000000bff197210 */ /* 0x000fe40000ffe4ff */
[----:B------:R-:W-:-:S02]  /*e260*/  SEL R22, R22, R9, P3 ;  /* 0x0000000916167207 */ /* 0x000fc40001800000 */
[----:B------:R-:W-:Y:S02]  /*e270*/  SEL R10, R23, R10, P3 ;  /* 0x0000000a170a7207 */ /* 0x000fe40001800000 */
[----:B------:R-:W-:Y:S02]  /*e280*/  SEL R6, R24, R6, P3 ;  /* 0x0000000618067207 */ /* 0x000fe40001800000 */
[----:B------:R-:W-:Y:S02]  /*e290*/  SEL R11, R25, R11, P3 ;  /* 0x0000000b190b7207 */ /* 0x000fe40001800000 */
[----:B------:R-:W-:Y:S02]  /*e2a0*/  ISETP.GE.U32.AND P3, PT, R22, R4, PT ;  /* 0x000000041600720c */ /* 0x000fe40003f66070 */
[----:B------:R-:W-:Y:S02]  /*e2b0*/  IADD3 R9, P2, R10, 0x1, RZ ;  /* 0x000000010a097810 */ /* 0x000fe40007f5e0ff */
[----:B------:R-:W-:-:S02]  /*e2c0*/  ISETP.GE.U32.AND.EX P3, PT, R6, R5, PT, P3 ;  /* 0x000000050600720c */ /* 0x000fc40003f66130 */
[----:B------:R-:W-:Y:S01]  /*e2d0*/  ISETP.NE.U32.AND P1, PT, R4, RZ, PT ;  /* 0x000000ff0400720c */ /* 0x000fe20003f25070 */
[----:B------:R-:W-:Y:S01]  /*e2e0*/  IMAD.X R6, RZ, RZ, R11, P2 ;  /* 0x000000ffff067224 */ /* 0x000fe200010e060b */
[----:B------:R-:W-:Y:S02]  /*e2f0*/  SEL R4, R9, R10, P3 ;  /* 0x0000000a09047207 */ /* 0x000fe40001800000 */
[----:B------:R-:W-:Y:S02]  /*e300*/  ISETP.NE.AND.EX P1, PT, R5, RZ, PT, P1 ;  /* 0x000000ff0500720c */ /* 0x000fe40003f25310 */
[----:B------:R-:W-:Y:S01]  /*e310*/  SEL R5, R6, R11, P3 ;  /* 0x0000000b06057207 */ /* 0x000fe20001800000 */
[----:B------:R-:W-:Y:S01]  /*e320*/  HFMA2.MMA R11, -RZ, RZ, 0, 0 ;  /* 0x00000000ff0b7435 */ /* 0x000fe200000001ff */
[----:B------:R-:W-:Y:S02]  /*e330*/  MOV R10, R3 ;  /* 0x00000003000a7202 */ /* 0x000fe40000000f00 */
[----:B------:R-:W-:-:S02]  /*e340*/  SEL R4, R4, 0xffffffff, P1 ;  /* 0xffffffff04047807 */ /* 0x000fc40000800000 */
[----:B------:R-:W-:Y:S01]  /*e350*/  SEL R5, R5, 0xffffffff, P1 ;  /* 0xffffffff05057807 */ /* 0x000fe20000800000 */
[----:B------:R-:W-:Y:S06]  /*e360*/  RET.REL.NODEC R10 `(_ZN2at4cuda57_GLOBAL__N__cd6b329d_24_DistributionBernoulli_cu_7537a20d21kernelPointwiseApply2IZNS_6native9templates4cuda28bernoulli_tensor_cuda_kernelIN3c108BFloat16EfEEvRKNS_10TensorBaseESB_NS_15PhiloxCudaStateEEUliRS8_SD_SD_SD_RKfSF_SF_SF_E_S8_SE_mLin1ELin1ELi4ELi512ELi2EEEvNS0_6detail10TensorInfoIT0_T2_EENSI_IT1_SK_EESK_T_) ;  /* 0xffffff1c0a247950 */ /* 0x000fec0003c3ffff */
.L_x_1429:
        /* <DEDUP_REMOVED lines=9> */
.L_x_7574:


//--------------------- .text._ZN2at4cuda57_GLOBAL__N__cd6b329d_24_DistributionBernoulli_cu_7537a20d21kernelPointwiseApply2IZNS_6native9templates4cuda28bernoulli_tensor_cuda_kernelIN3c108BFloat16EfEEvRKNS_10TensorBaseESB_NS_15PhiloxCudaStateEEUliRS8_SD_SD_SD_RKfSF_SF_SF_E_S8_SE_mLi1ELi1ELi4ELi512ELi2EEEvNS0_6detail10TensorInfoIT0_T2_EENSI_IT1_SK_EESK_T_ --------------------------
	.section	.text._ZN2at4cuda57_GLOBAL__N__cd6b329d_24_DistributionBernoulli_cu_7537a20d21kernelPointwiseApply2IZNS_6native9templates4cuda28bernoulli_tensor_cuda_kernelIN3c108BFloat16EfEEvRKNS_10TensorBaseESB_NS_15PhiloxCudaStateEEUliRS8_SD_SD_SD_RKfSF_SF_SF_E_S8_SE_mLi1ELi1ELi4ELi512ELi2EEEvNS0_6detail10TensorInfoIT0_T2_EENSI_IT1_SK_EESK_T_,"ax",@progbits
	.align	128
.text._ZN2at4cuda57_GLOBAL__N__cd6b329d_24_DistributionBernoulli_cu_7537a20d21kernelPointwiseApply2IZNS_6native9templates4cuda28bernoulli_tensor_cuda_kernelIN3c108BFloat16EfEEvRKNS_10TensorBaseESB_NS_15PhiloxCudaStateEEUliRS8_SD_SD_SD_RKfSF_SF_SF_E_S8_SE_mLi1ELi1ELi4ELi512ELi2EEEvNS0_6detail10TensorInfoIT0_T2_EENSI_IT1_SK_EESK_T_:
        .type           _ZN2at4cuda57_GLOBAL__N__cd6b329d_24_DistributionBernoulli_cu_7537a20d21kernelPointwiseApply2IZNS_6native9templates4cuda28bernoulli_tensor_cuda_kernelIN3c108BFloat16EfEEvRKNS_10TensorBaseESB_NS_15PhiloxCudaStateEEUliRS8_SD_SD_SD_RKfSF_SF_SF_E_S8_SE_mLi1ELi1ELi4ELi512ELi2EEEvNS0_6detail10TensorInfoIT0_T2_EENSI_IT1_SK_EESK_T_,@function
        .size           _ZN2at4cuda57_GLOBAL__N__cd6b329d_24_DistributionBernoulli_cu_7537a20d21kernelPointwiseApply2IZNS_6native9templates4cuda28bernoulli_tensor_cuda_kernelIN3c108BFloat16EfEEvRKNS_10TensorBaseESB_NS_15PhiloxCudaStateEEUliRS8_SD_SD_SD_RKfSF_SF_SF_E_S8_SE_mLi1ELi1ELi4ELi512ELi2EEEvNS0_6detail10TensorInfoIT0_T2_EENSI_IT1_SK_EESK_T_,(.L_x_7576 - _ZN2at4cuda57_GLOBAL__N__cd6b329d_24_DistributionBernoulli_cu_7537a20d21kernelPointwiseApply2IZNS_6native9templates4cuda28bernoulli_tensor_cuda_kernelIN3c108BFloat16EfEEvRKNS_10TensorBaseESB_NS_15PhiloxCudaStateEEUliRS8_SD_SD_SD_RKfSF_SF_SF_E_S8_SE_mLi1ELi1ELi4ELi512ELi2EEEvNS0_6detail10TensorInfoIT0_T2_EENSI_IT1_SK_EESK_T_)
        .other          _ZN2at4cuda57_GLOBAL__N__cd6b329d_24_DistributionBernoulli_cu_7537a20d21kernelPointwiseApply2IZNS_6native9templates4cuda28bernoulli_tensor_cuda_kernelIN3c108BFloat16EfEEvRKNS_10TensorBaseESB_NS_15PhiloxCudaStateEEUliRS8_SD_SD_SD_RKfSF_SF_SF_E_S8_SE_mLi1ELi1ELi4ELi512ELi2EEEvNS0_6detail10TensorInfoIT0_T2_EENSI_IT1_SK_EESK_T_,@"STO_CUDA_ENTRY STV_DEFAULT"
_ZN2at4cuda57_GLOBAL__N__cd6b329d_24_DistributionBernoulli_cu_7537a20d21kernelPointwiseApply2IZNS_6native9templates4cuda28bernoulli_tensor_cuda_kernelIN3c108BFloat16EfEEvRKNS_10TensorBaseESB_NS_15PhiloxCudaStateEEUliRS8_SD_SD_SD_RKfSF_SF_SF_E_S8_SE_mLi1ELi1ELi4ELi512ELi2EEEvNS0_6detail10TensorInfoIT0_T2_EENSI_IT1_SK_EESK_T_:
        /* <DEDUP_REMOVED lines=21> */
.L_x_1451:
[----:B------:R-:W-:-:S13]  /*0150*/  ISETP.NE.AND P0, PT, RZ, UR48, PT ;  /* 0x00000030ff007c0c */ /* 0x000fda000bf05270 */
[----:B0-----:R-:W0:Y:S08]  /*0160*/  @P0 LDC.64 R2, c[0x0][0x560] ;  /* 0x00015800ff020b82 */ /* 0x001e300000000a00 */
[----:B------:R-:W1:Y:S08]  /*0170*/  LDC.64 R4, c[0x0][0x558] ;  /* 0x00015600ff047b82 */ /* 0x000e700000000a00 */
[----:B------:R-:W2:Y:S01]  /*0180*/  LDC R20, c[0x0][0x560] ;  /* 0x00015800ff147b82 */ /* 0x000ea20000000800 */
[----:B0-----:R-:W2:Y:S07]  /*0190*/  @P0 LDG.E.64 R2, desc[UR36][R2.64] ;  /* 0x0000002402020981 */ /* 0x001eae000c1e1b00 */
[----:B------:R-:W2:Y:S01]  /*01a0*/  @P0 LDC R7, c[0x0][0x568] ;  /* 0x00015a00ff070b82 */ /* 0x000ea20000000800 */
[----:B-1-3--:R-:W3:Y:S07]  /*01b0*/  @P0 LDG.E.64 R4, desc[UR36][R4.64] ;  /* 0x0000002404040981 */ /* 0x00aeee000c1e1b00 */
[----:B------:R-:W0:Y:S01]  /*01c0*/  LDC R9, c[0x0][0x564] ;  /* 0x00015900ff097b82 */ /* 0x000e220000000800 */
[----:B------:R-:W-:-:S02]  /*01d0*/  IADD3 R28, P2, R26, 0x1, RZ ;  /* 0x000000011a1c7810 */ /* 0x000fc40007f5e0ff */
[----:B------:R-:W-:-:S03]  /*01e0*/  IADD3 R0, -R26, UR49, RZ ;  /* 0x000000311a007c10 */ /* 0x000fc6000fffe1ff */
[----:B------:R-:W-:Y:S01]  /*01f0*/  IMAD.X R6, RZ, RZ, R25, P2 ;  /* 0x000000ffff067224 */ /* 0x000fe200010e0619 */
[----:B------:R-:W-:-:S03]  /*0200*/  VIMNMX R0, R0, 0x4, PT ;  /* 0x0000000400007848 */ /* 0x000fc60003fe0100 */
[----:B------:R-:W-:Y:S01]  /*0210*/  IMAD R11, R6, UR44, RZ ;  /* 0x0000002c060b7c24 */ /* 0x000fe2000f8e02ff */
[----:B------:R-:W-:-:S03]  /*0220*/  ISETP.GT.AND P2, PT, R0, 0x1, PT ;  /* 0x000000010000780c */ /* 0x000fc60003f44270 */
[----:B------:R-:W-:Y:S01]  /*0230*/  IMAD R13, R28, UR45, R11 ;  /* 0x0000002d1c0d7c24 */ /* 0x000fe2000f8e020b */
[----:B--2---:R-:W-:Y:S01]  /*0240*/  @P0 IADD3 R20, P1, R2, R7, RZ ;  /* 0x0000000702140210 */ /* 0x004fe20007f3e0ff */
[----:B------:R-:W-:-:S04]  /*0250*/  IMAD R7, R6, UR40, RZ ;  /* 0x0000002806077c24 */ /* 0x000fc8000f8e02ff */
[----:B0-----:R-:W-:Y:S01]  /*0260*/  @P0 IMAD.X R9, RZ, RZ, R3, P1 ;  /* 0x000000ffff090224 */ /* 0x001fe200008e0603 */
[----:B------:R-:W-:Y:S01]  /*0270*/  IADD3 R8, P0, R26, 0x3, RZ ;  /* 0x000000031a087810 */ /* 0x000fe20007f1e0ff */
[----:B------:R-:W-:-:S03]  /*0280*/  IMAD.WIDE.U32 R2, R28, UR40, RZ ;  /* 0x000000281c027c25 */ /* 0x000fc6000f8e00ff */
[----:B------:R-:W-:Y:S01]  /*0290*/  SHF.R.U64 R11, R20, 0x2, R9 ;  /* 0x00000002140b7819 */ /* 0x000fe20000001209 */
[C---:B------:R-:W-:Y:S01]  /*02a0*/  IMAD R7, R28.reuse, UR41, R7 ;  /* 0x000000291c077c24 */ /* 0x040fe2000f8e0207 */
[----:B------:R-:W-:Y:S01]  /*02b0*/  IADD3.X R10, RZ, R25, RZ, P0, !PT ;  /* 0x00000019ff0a7210 */ /* 0x000fe200007fe4ff */
[----:B------:R-:W-:Y:S01]  /*02c0*/  IMAD.WIDE.U32 R28, R28, UR44, RZ ;  /* 0x0000002c1c1c7c25 */ /* 0x000fe2000f8e00ff */
[----:B------:R-:W-:Y:S02]  /*02d0*/  SEL R18, R2, RZ, P2 ;  /* 0x000000ff02127207 */ /* 0x000fe40001000000 */
[----:B------:R-:W-:Y:S01]  /*02e0*/  ISETP.GT.AND P0, PT, R0, 0x3, PT ;  /* 0x000000030000780c */ /* 0x000fe20003f04270 */
[----:B------:R-:W-:Y:S01]  /*02f0*/  VIADD R6, R11, 0x1 ;  /* 0x000000010b067836 */ /* 0x000fe20000000000 */
[----:B------:R-:W-:Y:S01]  /*0300*/  SEL R23, R28, RZ, P2 ;  /* 0x000000ff1c177207 */ /* 0x000fe20001000000 */
[----:B------:R-:W-:Y:S01]  /*0310*/  IMAD.IADD R7, R3, 0x1, R7 ;  /* 0x0000000103077824 */ /* 0x000fe200078e0207 */
[----:B------:R-:W-:Y:S01]  /*0320*/  LOP3.LUT R20, R20, 0x3, RZ, 0xc0, !PT ;  /* 0x0000000314147812 */ /* 0x000fe200078ec0ff */
[----:B------:R-:W-:Y:S01]  /*0330*/  IMAD.WIDE.U32 R2, R8, UR40, RZ ;  /* 0x0000002808027c25 */ /* 0x000fe2000f8e00ff */
[----:B------:R-:W-:-:S03]  /*0340*/  ISETP.NE.AND P1, PT, R6, RZ, PT ;  /* 0x000000ff0600720c */ /* 0x000fc60003f25270 */
[----:B------:R-:W-:Y:S01]  /*0350*/  IMAD R15, R10, UR40, RZ ;  /* 0x000000280a0f7c24 */ /* 0x000fe2000f8e02ff */
[----:B------:R-:W-:Y:S01]  /*0360*/  SEL R21, R2, RZ, P0 ;  /* 0x000000ff02157207 */ /* 0x000fe20000000000 */
[----:B------:R-:W-:Y:S01]  /*0370*/  IMAD R17, R10, UR44, RZ ;  /* 0x0000002c0a117c24 */ /* 0x000fe2000f8e02ff */
[----:B------:R-:W-:Y:S01]  /*0380*/  SHF.R.U32.HI R10, RZ, 0x2, R9 ;  /* 0x00000002ff0a7819 */ /* 0x000fe20000011609 */
[C---:B------:R-:W-:Y:S02]  /*0390*/  IMAD R15, R8.reuse, UR41, R15 ;  /* 0x00000029080f7c24 */ /* 0x040fe4000f8e020f */
[C---:B------:R-:W-:Y:S02]  /*03a0*/  IMAD R17, R8.reuse, UR45, R17 ;  /* 0x0000002d08117c24 */ /* 0x040fe4000f8e0211 */
[----:B------:R-:W-:Y:S02]  /*03b0*/  IMAD.IADD R28, R29, 0x1, R13 ;  /* 0x000000011d1c7824 */ /* 0x000fe400078e020d */
[----:B------:R-:W-:-:S03]  /*03c0*/  IMAD.WIDE.U32 R8, R8, UR44, RZ ;  /* 0x0000002c08087c25 */ /* 0x000fc6000f8e00ff */
[----:B------:R-:W-:Y:S01]  /*03d0*/  SEL R28, R28, RZ, P2 ;  /* 0x000000ff1c1c7207 */ /* 0x000fe20001000000 */
[----:B------:R-:W-:Y:S01]  /*03e0*/  IMAD.HI.U32 R13, R27, -0x326172a9, RZ ;  /* 0xcd9e8d571b0d7827 */ /* 0x000fe200078e00ff */
[----:B------:R-:W-:-:S03]  /*03f0*/  SEL R22, R8, RZ, P0 ;  /* 0x000000ff08167207 */ /* 0x000fc60000000000 */
[C---:B------:R-:W-:Y:S01]  /*0400*/  VIADD R2, R10.reuse, 0x1 ;  /* 0x000000010a027836 */ /* 0x040fe20000000000 */
[----:B------:R-:W-:Y:S01]  /*0410*/  @P1 IADD3 R2, R10, RZ, RZ ;  /* 0x000000ff0a021210 */ /* 0x000fe20007ffe0ff */
[----:B------:R-:W-:Y:S01]  /*0420*/  IMAD.IADD R29, R9, 0x1, R17 ;  /* 0x00000001091d7824 */ /* 0x000fe200078e0211 */
[--C-:B---3--:R-:W-:Y:S01]  /*0430*/  LOP3.LUT R32, R13, R10, R4.reuse, 0x96, !PT ;  /* 0x0000000a0d207212 */ /* 0x108fe200078e9604 */
[----:B------:R-:W-:Y:S01]  /*0440*/  IMAD.WIDE.U32 R8, R11, -0x2daee0ad, RZ ;  /* 0xd2511f530b087825 */ /* 0x000fe200078e00ff */
[----:B------:R-:W-:Y:S02]  /*0450*/  LOP3.LUT R2, R2, R13, R4, 0x96, !PT ;  /* 0x0000000d02027212 */ /* 0x000fe400078e9604 */
[----:B------:R-:W-:Y:S01]  /*0460*/  IADD3 R38, P1, R26, 0x2, RZ ;  /* 0x000000021a267810 */ /* 0x000fe20007f3e0ff */
[----:B------:R-:W-:Y:S01]  /*0470*/  IMAD.HI.U32 R13, R6, -0x2daee0ad, RZ ;  /* 0xd2511f53060d7827 */ /* 0x000fe200078e00ff */
[-C--:B------:R-:W-:Y:S02]  /*0480*/  LOP3.LUT R34, R9, R5.reuse, RZ, 0x3c, !PT ;  /* 0x0000000509227212 */ /* 0x080fe400078e3cff */
[----:B------:R-:W-:Y:S01]  /*0490*/  SEL R29, R29, RZ, P0 ;  /* 0x000000ff1d1d7207 */ /* 0x000fe20000000000 */
[----:B------:R-:W-:Y:S01]  /*04a0*/  VIADD R9, R4, 0x9e3779b9 ;  /* 0x9e3779b904097836 */ /* 0x000fe20000000000 */
[----:B------:R-:W-:Y:S01]  /*04b0*/  LOP3.LUT R13, R13, R5, RZ, 0x3c, !PT ;  /* 0x000000050d0d7212 */ /* 0x000fe200078e3cff */
[----:B------:R-:W-:-:S03]  /*04c0*/  IMAD.WIDE.U32 R32, R32, -0x2daee0ad, RZ ;  /* 0xd2511f5320207825 */ /* 0x000fc600078e00ff */
[----:B------:R-:W-:Y:S01]  /*04d0*/  LOP3.LUT R9, R9, R24, RZ, 0x3c, !PT ;  /* 0x0000001809097212 */ /* 0x000fe200078e3cff */
[----:B------:R-:W-:Y:S02]  /*04e0*/  VIADD R11, R5, 0xbb67ae85 ;  /* 0xbb67ae85050b7836 */ /* 0x000fe40000000000 */
[----:B------:R-:W-:Y:S02]  /*04f0*/  IMAD.IADD R3, R3, 0x1, R15 ;  /* 0x0000000103037824 */ /* 0x000fe400078e020f */
[----:B------:R-:W-:Y:S01]  /*0500*/  IMAD.WIDE.U32 R34, R34, -0x326172a9, RZ ;  /* 0xcd9e8d5722227825 */ /* 0x000fe200078e00ff */
[----:B------:R-:W-:-:S03]  /*0510*/  LOP3.LUT R36, R33, R8, R11, 0x96, !PT ;  /* 0x0000000821247212 */ /* 0x000fc600078e960b */
[----:B------:R-:W-:-:S04]  /*0520*/  IMAD.WIDE.U32 R14, R13, -0x326172a9, RZ ;  /* 0xcd9e8d570d0e7825 */ /* 0x000fc800078e00ff */
[----:B------:R-:W-:Y:S01]  /*0530*/  VIADD R12, R8, 0xd2511f53 ;  /* 0xd2511f53080c7836 */ /* 0x000fe20000000000 */
[C---:B------:R-:W-:Y:S01]  /*0540*/  LOP3.LUT R8, R9.reuse, R35, RZ, 0x3c, !PT ;  /* 0x0000002309087212 */ /* 0x040fe200078e3cff */
[----:B------:R-:W-:Y:S01]  /*0550*/  IMAD.WIDE.U32 R16, R2, -0x2daee0ad, RZ ;  /* 0xd2511f5302107825 */ /* 0x000fe200078e00ff */
[----:B------:R-:W-:Y:S02]  /*0560*/  LOP3.LUT R10, R9, R15, RZ, 0x3c, !PT ;  /* 0x0000000f090a7212 */ /* 0x000fe400078e3cff */
[----:B------:R-:W-:Y:S01]  /*0570*/  IADD3 R15, R4, 0x3c6ef372, RZ ;  /* 0x3c6ef372040f7810 */ /* 0x000fe20007ffe0ff */
[----:B------:R-:W-:Y:S01]  /*0580*/  IMAD.WIDE.U32 R36, R36, -0x326172a9, RZ ;  /* 0xcd9e8d5724247825 */ /* 0x000fe200078e00ff */
[----:B------:R-:W-:-:S03]  /*0590*/  LOP3.LUT R12, R17, R12, R11, 0x96, !PT ;  /* 0x0000000c110c7212 */ /* 0x000fc600078e960b */
[----:B------:R-:W-:Y:S01]  /*05a0*/  VIADD R17, R5, 0x76cf5d0a ;  /* 0x76cf5d0a05117836 */ /* 0x000fe20000000000 */
[----:B------:R-:W-:Y:S01]  /*05b0*/  LOP3.LUT R34, R37, R34, R15, 0x96, !PT ;  /* 0x0000002225227212 */ /* 0x000fe200078e960f */
[----:B------:R-:W-:-:S04]  /*05c0*/  IMAD.WIDE.U32 R8, R8, -0x2daee0ad, RZ ;  /* 0xd2511f5308087825 */ /* 0x000fc800078e00ff */
        /* <DEDUP_REMOVED lines=16> */
[----:B------:R-:W-:Y:S02]  /*06d0*/  VIADD R15, R4, 0x78dde6e4 ;  /* 0x78dde6e4040f7836 */ /* 0x000fe40000000000 */
        /* <DEDUP_REMOVED lines=13> */
[----:B------:R-:W-:Y:S02]  /*07b0*/  SEL R33, R7, RZ, P2 ;  /* 0x000000ff07217207 */ /* 0x000fe40001000000 */
[----:B------:R-:W-:Y:S01]  /*07c0*/  LEA R36, P3, R18, UR42, 0x2 ;  /* 0x0000002a12247c11 */ /* 0x000fe2000f8610ff */
[----:B------:R-:W-:Y:S01]  /*07d0*/  IMAD.WIDE.U32 R14, R14, -0x326172a9, RZ ;  /* 0xcd9e8d570e0e7825 */ /* 0x000fe200078e00ff */
[----:B------:R-:W-:Y:S02]  /*07e0*/  LOP3.LUT R8, R35, R8, R11, 0x96, !PT ;  /* 0x0000000823087212 */ /* 0x000fe400078e960b */
[----:B------:R-:W-:Y:S01]  /*07f0*/  LEA.HI.X R37, R18, UR43, R33, 0x2, P3 ;  /* 0x0000002b12257c11 */ /* 0x000fe200098f1421 */
[----:B------:R-:W-:Y:S01]  /*0800*/  IMAD.WIDE.U32 R16, R16, -0x2daee0ad, RZ ;  /* 0xd2511f5310107825 */ /* 0x000fe200078e00ff */
[----:B------:R-:W-:-:S02]  /*0810*/  LOP3.LUT R10, R15, R10, R11, 0x96, !PT ;  /* 0x0000000a0f0a7212 */ /* 0x000fc400078e960b */
[----:B------:R-:W-:Y:S01]  /*0820*/  ISETP.NE.AND P2, PT, R20, 0x1, PT ;  /* 0x000000011400780c */ /* 0x000fe20003f45270 */
[----:B------:R-:W-:Y:S01]  /*0830*/  IMAD.X R31, RZ, RZ, R25, P1 ;  /* 0x000000ffff1f7224 */ /* 0x000fe200008e0619 */
[----:B------:R-:W-:Y:S01]  /*0840*/  LOP3.LUT R12, R17, R12, R9, 0x96, !PT ;  /* 0x0000000c110c7212 */ /* 0x000fe200078e9609 */
[----:B------:R-:W-:Y:S01]  /*0850*/  VIADD R15, R4, 0xb54cda56 ;  /* 0xb54cda56040f7836 */ /* 0x000fe20000000000 */
[----:B------:R-:W-:Y:S01]  /*0860*/  ISETP.GT.AND P1, PT, R0, 0x2, PT ;  /* 0x000000020000780c */ /* 0x000fe20003f24270 */
[----:B------:R-:W-:-:S04]  /*0870*/  IMAD.WIDE.U32 R6, R6, -0x326172a9, RZ ;  /* 0xcd9e8d5706067825 */ /* 0x000fc800078e00ff */
[----:B------:R-:W-:Y:S01]  /*0880*/  IMAD R19, R31, UR40, RZ ;  /* 0x000000281f137c24 */ /* 0x000fe2000f8e02ff */
[----:B------:R-:W-:Y:S01]  /*0890*/  LOP3.LUT R7, R7, R34, R15, 0x96, !PT ;  /* 0x0000002207077212 */ /* 0x000fe200078e960f */
[----:B------:R-:W-:Y:S02]  /*08a0*/  IMAD R31, R31, UR44, RZ ;  /* 0x0000002c1f1f7c24 */ /* 0x000fe4000f8e02ff */
[----:B------:R-:W-:Y:S02]  /*08b0*/  VIADD R17, R5, 0x646e171e ;  /* 0x646e171e05117836 */ /* 0x000fe40000000000 */
[----:B------:R-:W-:-:S04]  /*08c0*/  IMAD.WIDE.U32 R8, R8, -0x2daee0ad, RZ ;  /* 0xd2511f5308087825 */ /* 0x000fc800078e00ff */
[----:B------:R-:W-:Y:S01]  /*08d0*/  IMAD.WIDE.U32 R10, R10, -0x2daee0ad, RZ ;  /* 0xd2511f530a0a7825 */ /* 0x000fe200078e00ff */
[----:B------:R-:W-:-:S03]  /*08e0*/  LOP3.LUT R9, R9, R32, R17, 0x96, !PT ;  /* 0x0000002009097212 */ /* 0x000fc600078e9611 */
[----:B------:R-:W-:Y:S01]  /*08f0*/  IMAD.WIDE.U32 R12, R12, -0x326172a9, RZ ;  /* 0xcd9e8d570c0c7825 */ /* 0x000fe200078e00ff */
[----:B------:R-:W-:Y:S02]  /*0900*/  LOP3.LUT R17, R11, R16, R17, 0x96, !PT ;  /* 0x000000100b117212 */ /* 0x000fe400078e9611 */
[----:B------:R-:W-:Y:S01]  /*0910*/  IADD3 R11, R4, 0x5384540f, RZ ;  /* 0x5384540f040b7810 */ /* 0x000fe20007ffe0ff */
[----:B------:R-:W-:Y:S01]  /*0920*/  IMAD.WIDE.U32 R40, R38, UR40, RZ ;  /* 0x0000002826287c25 */ /* 0x000fe2000f8e00ff */
[----:B------:R-:W-:-:S03]  /*0930*/  LOP3.LUT R15, R13, R14, R15, 0x96, !PT ;  /* 0x0000000e0d0f7212 */ /* 0x000fc600078e960f */
[----:B------:R-:W-:Y:S01]  /*0940*/  IMAD R19, R38, UR41, R19 ;  /* 0x0000002926137c24 */ /* 0x000fe2000f8e0213 */
[----:B------:R-:W-:Y:S01]  /*0950*/  SEL R30, R40, RZ, P1 ;  /* 0x000000ff281e7207 */ /* 0x000fe20000800000 */
[C---:B------:R-:W-:Y:S02]  /*0960*/  IMAD R31, R38.reuse, UR45, R31 ;  /* 0x0000002d261f7c24 */ /* 0x040fe4000f8e021f */
[----:B------:R-:W-:Y:S01]  /*0970*/  IMAD.WIDE.U32 R38, R38, UR44, RZ ;  /* 0x0000002c26267c25 */ /* 0x000fe2000f8e00ff */
[----:B------:R-:W-:-:S03]  /*0980*/  LEA R18, P3, R30, UR42, 0x2 ;  /* 0x0000002a1e127c11 */ /* 0x000fc6000f8610ff */
[----:B------:R-:W-:Y:S01]  /*0990*/  VIADD R13, R5, 0x1fd5c5a3 ;  /* 0x1fd5c5a3050d7836 */ /* 0x000fe20000000000 */
[----:B------:R-:W-:Y:S01]  /*09a0*/  SEL R2, R38, RZ, P1 ;  /* 0x000000ff26027207 */ /* 0x000fe20000800000 */
[----:B------:R-:W-:-:S04]  /*09b0*/  IMAD.WIDE.U32 R32, R7, -0x2daee0ad, RZ ;  /* 0xd2511f5307207825 */ /* 0x000fc800078e00ff */
[----:B------:R-:W-:Y:S01]  /*09c0*/  IMAD.IADD R31, R39, 0x1, R31 ;  /* 0x00000001271f7824 */ /* 0x000fe200078e021f */
[----:B------:R-:W-:Y:S01]  /*09d0*/  LOP3.LUT R8, R33, R8, R13, 0x96, !PT ;  /* 0x0000000821087212 */ /* 0x000fe200078e960d */
[----:B------:R-:W-:-:S03]  /*09e0*/  IMAD.WIDE.U32 R34, R9, -0x326172a9, RZ ;  /* 0xcd9e8d5709227825 */ /* 0x000fc600078e00ff */
[----:B------:R-:W-:Y:S01]  /*09f0*/  SEL R31, R31, RZ, P1 ;  /* 0x000000ff1f1f7207 */ /* 0x000fe20000800000 */
[----:B------:R-:W-:Y:S01]  /*0a00*/  IMAD.WIDE.U32 R38, R17, -0x326172a9, RZ ;  /* 0xcd9e8d5711267825 */ /* 0x000fe200078e00ff */
[----:B------:R-:W-:-:S03]  /*0a10*/  LOP3.LUT R6, R35, R6, R11, 0x96, !PT ;  /* 0x0000000623067212 */ /* 0x000fc600078e960b */
[----:B------:R-:W-:Y:S01]  /*0a20*/  IMAD.WIDE.U32 R14, R15, -0x2daee0ad, RZ ;  /* 0xd2511f530f0e7825 */ /* 0x000fe200078e00ff */
[----:B------:R-:W-:Y:S02]  /*0a30*/  LOP3.LUT R11, R39, R12, R11, 0x96, !PT ;  /* 0x0000000c270b7212 */ /* 0x000fe400078e960b */
[----:B------:R-:W-:Y:S01]  /*0a40*/  SEL R12, R3, RZ, P0 ;  /* 0x000000ff030c7207 */ /* 0x000fe20000000000 */
[----:B------:R-:W-:Y:S01]  /*0a50*/  IMAD.IADD R19, R41, 0x1, R19 ;  /* 0x0000000129137824 */ /* 0x000fe200078e0213 */
[----:B------:R-:W-:Y:S01]  /*0a60*/  LOP3.LUT R10, R15, R10, R13, 0x96, !PT ;  /* 0x0000000a0f0a7212 */ /* 0x000fe200078e960d */
[----:B------:R-:W-:Y:S02]  /*0a70*/  VIADD R9, R4, 0xf1bbcdc8 ;  /* 0xf1bbcdc804097836 */ /* 0x000fe40000000000 */
[----:B------:R-:W-:Y:S01]  /*0a80*/  IMAD.WIDE.U32 R40, R8, -0x326172a9, RZ ;  /* 0xcd9e8d5708287825 */ /* 0x000fe200078e00ff */
[----:B------:R-:W-:-:S03]  /*0a90*/  SEL R19, R19, RZ, P1 ;  /* 0x000000ff13137207 */ /* 0x000fc60000800000 */
[----:B------:R-:W-:Y:S01]  /*0aa0*/  IMAD.WIDE.U32 R44, R11, -0x2daee0ad, RZ ;  /* 0xd2511f530b2c7825 */ /* 0x000fe200078e00ff */
[----:B------:R-:W-:Y:S02]  /*0ab0*/  LOP3.LUT R34, R41, R34, R9, 0x96, !PT ;  /* 0x0000002229227212 */ /* 0x000fe400078e9609 */
[----:B------:R-:W-:Y:S01]  /*0ac0*/  LEA.HI.X R19, R30, UR43, R19, 0x2, P3 ;  /* 0x0000002b1e137c11 */ /* 0x000fe200098f1413 */
[----:B------:R-:W-:Y:S01]  /*0ad0*/  VIADD R7, R5, 0xdb3d7428 ;  /* 0xdb3d742805077836 */ /* 0x000fe20000000000 */
[----:B------:R-:W-:Y:S01]  /*0ae0*/  LEA R16, P3, R21, UR42, 0x2 ;  /* 0x0000002a15107c11 */ /* 0x000fe2000f8610ff */
[----:B------:R-:W-:-:S03]  /*0af0*/  IMAD.WIDE.U32 R42, R6, -0x2daee0ad, RZ ;  /* 0xd2511f53062a7825 */ /* 0x000fc600078e00ff */
[----:B------:R-:W-:Y:S01]  /*0b00*/  LEA.HI.X R17, R21, UR43, R12, 0x2, P3 ;  /* 0x0000002b15117c11 */ /* 0x000fe200098f140c */
[----:B------:R-:W-:Y:S01]  /*0b10*/  IMAD.WIDE.U32 R10, R10, -0x326172a9, RZ ;  /* 0xcd9e8d570a0a7825 */ /* 0x000fe200078e00ff */
[--C-:B------:R-:W-:Y:S02]  /*0b20*/  LOP3.LUT R32, R43, R32, R7.reuse, 0x96, !PT ;  /* 0x000000202b207212 */ /* 0x100fe400078e9607 */
[----:B------:R-:W-:Y:S01]  /*0b30*/  LOP3.LUT R7, R45, R14, R7, 0x96, !PT ;  /* 0x0000000e2d077212 */ /* 0x000fe200078e9607 */
[----:B------:R-:W-:Y:S01]  /*0b40*/  VIADD R3, R5, 0x96a522ad ;  /* 0x96a522ad05037836 */ /* 0x000fe20000000000 */
[----:B------:R-:W-:Y:S01]  /*0b50*/  LOP3.LUT R9, R11, R38, R9, 0x96, !PT ;  /* 0x000000260b097212 */ /* 0x000fe200078e9609 */
[----:B------:R-:W-:-:S04]  /*0b60*/  IMAD.WIDE.U32 R34, R34, -0x2daee0ad, RZ ;  /* 0xd2511f5322227825 */ /* 0x000fc800078e00ff */
[----:B------:R-:W-:Y:S01]  /*0b70*/  IMAD.WIDE.U32 R32, R32, -0x326172a9, RZ ;  /* 0xcd9e8d5720207825 */ /* 0x000fe200078e00ff */
[----:B------:R-:W-:-:S03]  /*0b80*/  LOP3.LUT R42, R35, R42, R3, 0x96, !PT ;  /* 0x0000002a232a7212 */ /* 0x000fc600078e9603 */
[----:B------:R-:W-:Y:S02]  /*0b90*/  VIADD R11, R4, 0x8ff34781 ;  /* 0x8ff34781040b7836 */ /* 0x000fe40000000000 */
[----:B------:R-:W-:-:S03]  /*0ba0*/  IMAD.HI.U32 R9, R9, -0x2daee0ad, RZ ;  /* 0xd2511f5309097827 */ /* 0x000fc600078e00ff */
[----:B------:R-:W-:Y:S01]  /*0bb0*/  LOP3.LUT R40, R33, R40, R11, 0x96, !PT ;  /* 0x0000002821287212 */ /* 0x000fe200078e960b */
[----:B------:R-:W-:Y:S01]  /*0bc0*/  IMAD.WIDE.U32 R4, R7, -0x326172a9, RZ ;  /* 0xcd9e8d5707047825 */ /* 0x000fe200078e00ff */
[----:B------:R-:W-:Y:S02]  /*0bd0*/  LOP3.LUT R9, R9, R44, R3, 0x96, !PT ;  /* 0x0000002c09097212 */ /* 0x000fe400078e9603 */
[----:B------:R-:W-:Y:S01]  /*0be0*/  MOV R3, R32 ;  /* 0x0000002000037202 */ /* 0x000fe20000000f00 */
        /* <DEDUP_REMOVED lines=16> */
.L_x_1432:
[----:B------:R-:W-:Y:S01]  /*0cf0*/  MOV R7, R11 ;  /* 0x0000000b00077202 */ /* 0x000fe20000000f00 */
[----:B------:R-:W-:Y:S02]  /*0d00*/  IMAD.MOV.U32 R6, RZ, RZ, R34 ;  /* 0x000000ffff067224 */ /* 0x000fe400078e0022 */
[----:B------:R-:W-:Y:S02]  /*0d10*/  IMAD.MOV.U32 R3, RZ, RZ, R42 ;  /* 0x000000ffff037224 */ /* 0x000fe400078e002a */
[----:B------:R-:W-:-:S07]  /*0d20*/  IMAD.MOV.U32 R11, RZ, RZ, R4 ;  /* 0x000000ffff0b7224 */ /* 0x000fce00078e0004 */
.L_x_1431:
        /* <DEDUP_REMOVED lines=17> */
.L_x_7054:
[----:B------:R-:W-:Y:S05]  /*0e40*/  BRX R2 -0xe50                                                                                                                                                                                                                                                                                                                                                                                                                                                                                (*"BRANCH_TARGETS .L_x_7055,.L_x_7056,.L_x_7057"*) ;  /* 0xfffffff0026c7949 */ /* 0x000fea000383ffff */
.L_x_1435:
        /* <DEDUP_REMOVED lines=28> */
.L_x_1441:
[----:B------:R0:W5:Y:S02]  /*1010*/  LDG.E R3, desc[UR36][R16.64] ;  /* 0x0000002410037981 */ /* 0x000164000c1e1900 */
.L_x_1440:
[----:B------:R-:W-:Y:S05]  /*1020*/  BSYNC B6 ;  /* 0x0000000000067941 */ /* 0x000fea0003800000 */
.L_x_1439:
[----:B-----5:R-:W-:Y:S02]  /*1030*/  FSET.BF.LE.FTZ.AND R34, R34, R3, PT ;  /* 0x000000032222720a */ /* 0x020fe40003813000 */
[C---:B------:R-:W-:Y:S02]  /*1040*/  LEA R4, P0, R22.reuse, UR38, 0x1 ;  /* 0x0000002616047c11 */ /* 0x040fe4000f8008ff */
[----:B------:R-:W-:Y:S02]  /*1050*/  F2FP.BF16.F32.PACK_AB R34, RZ, R34 ;  /* 0x00000022ff22723e */ /* 0x000fe400000010ff */
[----:B------:R-:W-:-:S05]  /*1060*/  LEA.HI.X R5, R22, UR39, R29, 0x1, P0 ;  /* 0x0000002716057c11 */ /* 0x000fca00080f0c1d */
[----:B------:R1:W-:Y:S04]  /*1070*/  STG.E.U16 desc[UR36][R4.64], R34 ;  /* 0x0000002204007986 */ /* 0x0003e8000c101524 */
.L_x_1437:
[----:B------:R-:W-:Y:S05]  /*1080*/  BSYNC B7 ;  /* 0x0000000000077941 */ /* 0x000fea0003800000 */
.L_x_1436:
        /* <DEDUP_REMOVED lines=8> */
[----:B-1----:R-:W-:Y:S01]  /*1110*/  IMAD.U32 R4, RZ, RZ, UR4 ;  /* 0x00000004ff047e24 */ /* 0x002fe2000f8e00ff */
[----:B------:R-:W-:Y:S01]  /*1120*/  MOV R5, UR5 ;  /* 0x0000000500057c02 */ /* 0x000fe20008000f00 */
[----:B------:R-:W-:Y:S01]  /*1130*/  ULDC.64 UR4, c[0x4][0x178] ;  /* 0x01005e0000047ab9 */ /* 0x000fe20000000a00 */
[----:B------:R-:W1:Y:S01]  /*1140*/  LDC.64 R14, c[0x4][R14] ;  /* 0x010000000e0e7b82 */ /* 0x000e620000000a00 */
        /* <DEDUP_REMOVED lines=8> */
[----:B01----:R-:W-:Y:S05]  /*11d0*/  CALL.ABS.NOINC R14 ;  /* 0x000000000e007343 */ /* 0x003fea0003c00000 */
.L_x_1444:
[----:B------:R2:W5:Y:S02]  /*11e0*/  LDG.E R0, desc[UR36][R18.64] ;  /* 0x0000002412007981 */ /* 0x000564000c1e1900 */
.L_x_1443:
[----:B------:R-:W-:Y:S05]  /*11f0*/  BSYNC B6 ;  /* 0x0000000000067941 */ /* 0x000fea0003800000 */
.L_x_1442:
[----:B-----5:R-:W-:Y:S02]  /*1200*/  FSET.BF.LE.FTZ.AND R33, R33, R0, PT ;  /* 0x000000002121720a */ /* 0x020fe40003813000 */
[C---:B-1----:R-:W-:Y:S02]  /*1210*/  LEA R4, P0, R2.reuse, UR38, 0x1 ;  /* 0x0000002602047c11 */ /* 0x042fe4000f8008ff */
[----:B------:R-:W-:Y:S02]  /*1220*/  F2FP.BF16.F32.PACK_AB R33, RZ, R33 ;  /* 0x00000021ff21723e */ /* 0x000fe400000010ff */
[----:B------:R-:W-:-:S05]  /*1230*/  LEA.HI.X R5, R2, UR39, R31, 0x1, P0 ;  /* 0x0000002702057c11 */ /* 0x000fca00080f0c1f */
[----:B------:R1:W-:Y:S04]  /*1240*/  STG.E.U16 desc[UR36][R4.64], R33 ;  /* 0x0000002104007986 */ /* 0x0003e8000c101524 */
.L_x_7056:
        /* <DEDUP_REMOVED lines=8> */
[----:B-1----:R-:W-:Y:S01]  /*12d0*/  IMAD.U32 R4, RZ, RZ, UR4 ;  /* 0x00000004ff047e24 */ /* 0x002fe2000f8e00ff */
        /* <DEDUP_REMOVED lines=12> */
.L_x_1447:
[----:B------:R3:W5:Y:S02]  /*13a0*/  LDG.E R3, desc[UR36][R36.64] ;  /* 0x0000002424037981 */ /* 0x000764000c1e1900 */
.L_x_1446:
[----:B------:R-:W-:Y:S05]  /*13b0*/  BSYNC B6 ;  /* 0x0000000000067941 */ /* 0x000fea0003800000 */
.L_x_1445:
[----:B-----5:R-:W-:Y:S02]  /*13c0*/  FSET.BF.LE.FTZ.AND R32, R32, R3, PT ;  /* 0x000000032020720a */ /* 0x020fe40003813000 */
[C---:B------:R-:W-:Y:S02]  /*13d0*/  LEA R2, P0, R23.reuse, UR38, 0x1 ;  /* 0x0000002617027c11 */ /* 0x040fe4000f8008ff */
[----:B------:R-:W-:Y:S02]  /*13e0*/  F2FP.BF16.F32.PACK_AB R32, RZ, R32 ;  /* 0x00000020ff20723e */ /* 0x000fe400000010ff */
[----:B------:R-:W-:-:S05]  /*13f0*/  LEA.HI.X R3, R23, UR39, R28, 0x1, P0 ;  /* 0x0000002717037c11 */ /* 0x000fca00080f0c1c */
[----:B------:R4:W-:Y:S04]  /*1400*/  STG.E.U16 desc[UR36][R2.64], R32 ;  /* 0x0000002002007986 */ /* 0x0009e8000c101524 */
.L_x_7055:
[----:B------:R-:W-:Y:S05]  /*1410*/  BSYNC B8 ;  /* 0x0000000000087941 */ /* 0x000fea0003800000 */
.L_x_1434:
[----:B-1----:R-:W-:Y:S01]  /*1420*/  IMAD R5, R25, UR40, RZ ;  /* 0x0000002819057c24 */ /* 0x002fe2000f8e02ff */
[C---:B------:R-:W-:Y:S01]  /*1430*/  IADD3 R0, -R26.reuse, UR49, RZ ;  /* 0x000000311a007c10 */ /* 0x040fe2000fffe1ff */
[----:B----4-:R-:W-:-:S03]  /*1440*/  IMAD.WIDE.U32 R2, R26, UR40, RZ ;  /* 0x000000281a027c25 */ /* 0x010fc6000f8e00ff */
[----:B------:R-:W-:Y:S01]  /*1450*/  ISETP.GT.AND P0, PT, R0, RZ, PT ;  /* 0x000000ff0000720c */ /* 0x000fe20003f04270 */
[----:B------:R-:W-:-:S03]  /*1460*/  IMAD R5, R26, UR41, R5 ;  /* 0x000000291a057c24 */ /* 0x000fc6000f8e0205 */
        /* <DEDUP_REMOVED lines=26> */
[----:B0--3--:R-:W-:Y:S05]  /*1610*/  CALL.ABS.NOINC R2 ;  /* 0x0000000002007343 */ /* 0x009fea0003c00000 */
.L_x_1450:
[----:B------:R0:W5:Y:S02]  /*1620*/  LDG.E R5, desc[UR36][R16.64] ;  /* 0x0000002410057981 */ /* 0x000164000c1e1900 */
.L_x_1449:
[----:B------:R-:W-:Y:S05]  /*1630*/  BSYNC B6 ;  /* 0x0000000000067941 */ /* 0x000fea0003800000 */
.L_x_1448:
[----:B------:R-:W-:Y:S01]  /*1640*/  IMAD R7, R25, UR44, RZ ;  /* 0x0000002c19077c24 */ /* 0x000fe2000f8e02ff */
[----:B------:R-:W-:Y:S01]  /*1650*/  ISETP.NE.AND P1, PT, R18, RZ, PT ;  /* 0x000000ff1200720c */ /* 0x000fe20003f25270 */
[----:B------:R-:W-:Y:S01]  /*1660*/  IMAD.WIDE.U32 R2, R26, UR44, RZ ;  /* 0x0000002c1a027c25 */ /* 0x000fe2000f8e00ff */
[----:B-----5:R-:W-:-:S03]  /*1670*/  FSET.BF.LE.FTZ.AND R30, R30, R5, PT ;  /* 0x000000051e1e720a */ /* 0x020fc60003813000 */
[----:B------:R-:W-:Y:S01]  /*1680*/  IMAD R7, R26, UR45, R7 ;  /* 0x0000002d1a077c24 */ /* 0x000fe2000f8e0207 */
[----:B------:R-:W-:Y:S02]  /*1690*/  SEL R0, R2, RZ, P1 ;  /* 0x000000ff02007207 */ /* 0x000fe40000800000 */
[----:B------:R-:W-:Y:S01]  /*16a0*/  F2FP.BF16.F32.PACK_AB R30, RZ, R30 ;  /* 0x0000001eff1e723e */ /* 0x000fe200000010ff */
[----:B------:R-:W-:Y:S01]  /*16b0*/  IMAD.IADD R3, R3, 0x1, R7 ;  /* 0x0000000103037824 */ /* 0x000fe200078e0207 */
[----:B------:R-:W-:-:S04]  /*16c0*/  LEA R2, P0, R0, UR38, 0x1 ;  /* 0x0000002600027c11 */ /* 0x000fc8000f8008ff */
[----:B------:R-:W-:-:S04]  /*16d0*/  SEL R3, R3, RZ, P1 ;  /* 0x000000ff03037207 */ /* 0x000fc80000800000 */
[----:B------:R-:W-:-:S05]  /*16e0*/  LEA.HI.X R3, R0, UR39, R3, 0x1, P0 ;  /* 0x0000002700037c11 */ /* 0x000fca00080f0c03 */
[----:B------:R1:W-:Y:S01]  /*16f0*/  STG.E.U16 desc[UR36][R2.64], R30 ;  /* 0x0000001e02007986 */ /* 0x0003e2000c101524 */
[----:B------:R-:W-:Y:S05]  /*1700*/  BRA `(.L_x_1438) ;  /* 0x0000000000047947 */ /* 0x000fea0003800000 */
.L_x_7057:
[----:B------:R-:W-:Y:S05]  /*1710*/  BREAK B8 ;  /* 0x0000000000087942 */ /* 0x000fea0003800000 */
.L_x_1438:
[----:B------:R-:W-:Y:S05]  /*1720*/  BSYNC B9 ;  /* 0x0000000000097941 */ /* 0x000fea0003800000 */
.L_x_1433:
[----:B------:R-:W-:Y:S01]  /*1730*/  ULDC UR4, c[0x0][0x0] ;  /* 0x0000000000047ab9 */ /* 0x000fe20000000800 */
[----:B-1----:R-:W1:Y:S02]  /*1740*/  LDC R3, c[0x0][0xc] ;  /* 0x00000300ff037b82 */ /* 0x002e640000000800 */
[----:B-1----:R-:W-:-:S05]  /*1750*/  IMAD R3, R3, UR4, RZ ;  /* 0x0000000403037c24 */ /* 0x002fca000f8e02ff */
[----:B------:R-:W-:-:S05]  /*1760*/  LEA R26, P0, R3, R26, 0x2 ;  /* 0x0000001a031a7211 */ /* 0x000fca00078010ff */
[----:B------:R-:W-:Y:S01]  /*1770*/  IMAD.X R25, RZ, RZ, R25, P0 ;  /* 0x000000ffff197224 */ /* 0x000fe200000e0619 */
[----:B------:R-:W-:-:S04]  /*1780*/  ISETP.GE.U32.AND P0, PT, R26, UR46, PT ;  /* 0x0000002e1a007c0c */ /* 0x000fc8000bf06070 */
[----:B------:R-:W-:-:S13]  /*1790*/  ISETP.GE.U32.AND.EX P0, PT, R25, UR47, PT, P0 ;  /* 0x0000002f19007c0c */ /* 0x000fda000bf06100 */
[----:B------:R-:W-:Y:S05]  /*17a0*/  @!P0 BRA `(.L_x_1451) ;  /* 0xffffffe800688947 */ /* 0x000fea000383ffff */
[----:B------:R-:W-:Y:S05]  /*17b0*/  BSYNC B10 ;  /* 0x00000000000a7941 */ /* 0x000fea0003800000 */
.L_x_1430:
[----:B------:R-:W-:Y:S05]  /*17c0*/  EXIT ;  /* 0x000000000000794d */ /* 0x000fea0003800000 */
.L_x_1452:
        /* <DEDUP_REMOVED lines=11> */
.L_x_7576:


//--------------------- .text._ZN2at4cuda57_GLOBAL__N__cd6b329d_24_DistributionBernoulli_cu_7537a20d21kernelPointwiseApply2IZNS_6native9templates4cuda28bernoulli_tensor_cuda_kernelIN3c108BFloat16EfEEvRKNS_10TensorBaseESB_NS_15PhiloxCudaStateEEUliRS8_SD_SD_SD_RKfSF_SF_SF_E_S8_SE_jLin1ELin1ELi4ELi512ELi2EEEvNS0_6detail10TensorInfoIT0_T2_EENSI_IT1_SK_EESK_T_ --------------------------
	.section	.text._ZN2at4cuda57_GLOBAL__N__cd6b329d_24_DistributionBernoulli_cu_7537a20d21kernelPointwiseApply2IZNS_6native9templates4cuda28bernoulli_tensor_cuda_kernelIN3c108BFloat16EfEEvRKNS_10TensorBaseESB_NS_15PhiloxCudaStateEEUliRS8_SD_SD_SD_RKfSF_SF_SF_E_S8_SE_jLin1ELin1ELi4ELi512ELi2EEEvNS0_6detail10TensorInfoIT0_T2_EENSI_IT1_SK_EESK_T_,"ax",@progbits
	.align	128
.text._ZN2at4cuda57_GLOBAL__N__cd6b329d_24_DistributionBernoulli_cu_7537a20d21kernelPointwiseApply2IZNS_6native9templates4cuda28bernoulli_tensor_cuda_kernelIN3c108BFloat16EfEEvRKNS_10TensorBaseESB_NS_15PhiloxCudaStateEEUliRS8_SD_SD_SD_RKfSF_SF_SF_E_S8_SE_jLin1ELin1ELi4ELi512ELi2EEEvNS0_6detail10TensorInfoIT0_T2_EENSI_IT1_SK_EESK_T_:
        .type           _ZN2at4cuda57_GLOBAL__N__cd6b329d_24_DistributionBernoulli_cu_7537a20d21kernelPointwiseApply2IZNS_6native9templates4cuda28bernoulli_tensor_cuda_kernelIN3c108BFloat16EfEEvRKNS_10TensorBaseESB_NS_15PhiloxCudaStateEEUliRS8_SD_SD_SD_RKfSF_SF_SF_E_S8_SE_jLin1ELin1ELi4ELi512ELi2EEEvNS0_6detail10TensorInfoIT0_T2_EENSI_IT1_SK_EESK_T_,@function
        .size           _ZN2at4cuda57_GLOBAL__N__cd6b329d_24_DistributionBernoulli_cu_7537a20d21kernelPointwiseApply2IZNS_6native9templates4cuda28bernoulli_tensor_cuda_kernelIN3c108BFloat16EfEEvRKNS_10TensorBaseESB_NS_15PhiloxCudaStateEEUliRS8_SD_SD_SD_RKfSF_SF_SF_E_S8_SE_jLin1ELin1ELi4ELi512ELi2EEEvNS0_6detail10TensorInfoIT0_T2_EENSI_IT1_SK_EESK_T_,(.L_x_7577 - _ZN2at4cuda57_GLOBAL__N__cd6b329d_24_DistributionBernoulli_cu_7537a20d21kernelPointwiseApply2IZNS_6native9templates4cuda28bernoulli_tensor_cuda_kernelIN3c108BFloat16EfEEvRKNS_10TensorBaseESB_NS_15PhiloxCudaStateEEUliRS8_SD_SD_SD_RKfSF_SF_SF_E_S8_SE_jLin1ELin1ELi4ELi512ELi2EEEvNS0_6detail10TensorInfoIT0_T2_EENSI_IT1_SK_EESK_T_)
        .other          _ZN2at4cuda57_GLOBAL__N__cd6b329d_24_DistributionBernoulli_cu_7537a20d21kernelPointwiseApply2IZNS_6native9templates4cuda28bernoulli_tensor_cuda_kernelIN3c108BFloat16EfEEvRKNS_10TensorBaseESB_NS_15PhiloxCudaStateEEUliRS8_SD_SD_SD_RKfSF_SF_SF_E_S8_SE_jLin1ELin1ELi4ELi512ELi2EEEvNS0_6detail10TensorInfoIT0_T2_EENSI_IT1_SK_EESK_T_,@"STO_CUDA_ENTRY STV_DEFAULT"
_ZN2at4cuda57_GLOBAL__N__cd6b329d_24_DistributionBernoulli_cu_7537a20d21kernelPointwiseApply2IZNS_6native9templates4cuda28bernoulli_tensor_cuda_kernelIN3c108BFloat16EfEEvRKNS_10TensorBaseESB_NS_15PhiloxCudaStateEEUliRS8_SD_SD_SD_RKfSF_SF_SF_E_S8_SE_jLin1ELin1ELi4ELi512ELi2EEEvNS0_6detail10TensorInfoIT0_T2_EENSI_IT1_SK_EESK_T_:
        /* <DEDUP_REMOVED lines=11> */
.L_x_1505:
[----:B------:R-:W-:Y:S01]  /*00b0*/  ULDC UR4, c[0x0][0x3c0] ;  /* 0x0000f00000047ab9 */ /* 0x000fe20000000800 */
[----:B------:R-:W-:Y:S01]  /*00c0*/  BSSY B0, `(.L_x_1453) ;  /* 0x000019e000007945 */ /* 0x000fe20003800000 */
[----:B------:R-:W-:Y:S01]  /*00d0*/  IADD3 R0, -R33, UR4, RZ ;  /* 0x0000000421007c10 */ /* 0x000fe2000fffe1ff */
[----:B------:R-:W-:Y:S01]  /*00e0*/  HFMA2.MMA R31, -RZ, RZ, 0, 0 ;  /* 0x00000000ff1f7435 */ /* 0x000fe200000001ff */
[----:B------:R-:W-:Y:S02]  /*00f0*/  IMAD.MOV.U32 R32, RZ, RZ, RZ ;  /* 0x000000ffff207224 */ /* 0x000fe400078e00ff */
[----:B------:R-:W-:Y:S01]  /*0100*/  ISETP.GE.AND P0, PT, R0, 0x1, PT ;  /* 0x000000010000780c */ /* 0x000fe20003f06270 */
[----:B--2---:R-:W-:-:S12]  /*0110*/  IMAD.MOV.U32 R25, RZ, RZ, RZ ;  /* 0x000000ffff197224 */ /* 0x004fd800078e00ff */
[----:B01-34-:R-:W-:Y:S05]  /*0120*/  @!P0 BRA `(.L_x_1454) ;  /* 0x00000018005c8947 */ /* 0x01bfea0003800000 */
        /* <DEDUP_REMOVED lines=21> */
[----:B------:R-:W-:Y:S02]  /*0280*/  IMAD.IADD R7, R8, 0x1, -R5 ;  /* 0x0000000108077824 */ /* 0x000fe400078e0a05 */
[----:B------:R-:W-:-:S07]  /*0290*/  IMAD.MOV.U32 R4, RZ, RZ, R33 ;  /* 0x000000ffff047224 */ /* 0x000fce00078e0021 */
.L_x_1457:
[C---:B------:R-:W-:Y:S02]  /*02a0*/  VIADD R9, R6.reuse, 0xffffffff ;  /* 0xffffffff06097836 */ /* 0x040fe40000000000 */
[----:B------:R-:W-:Y:S02]  /*02b0*/  VIADD R7, R7, 0xfffffffc ;  /* 0xfffffffc07077836 */ /* 0x000fe40000000000 */
[----:B------:R-:W-:Y:S01]  /*02c0*/  VIADD R6, R6, 0xfffffffc ;  /* 0xfffffffc06067836 */ /* 0x000fe20000000000 */
[----:B------:R-:W-:-:S04]  /*02d0*/  SHF.L.U32 R9, R9, 0x2, RZ ;  /* 0x0000000209097819 */ /* 0x000fc800000006ff */
        /* <DEDUP_REMOVED lines=11> */
[----:B0-----:R-:W-:Y:S02]  /*0390*/  VIADD R2, R12, 0xffffffe ;  /* 0x0ffffffe0c027836 */ /* 0x001fe40000000000 */
        /* <DEDUP_REMOVED lines=84> */
.L_x_1456:
        /* <DEDUP_REMOVED lines=79> */
.L_x_1455:
        /* <DEDUP_REMOVED lines=23> */
.L_x_1460:
        /* <DEDUP_REMOVED lines=12> */
[----:B-1----:R-:W1:Y:S01]  /*1000*/  I2F.U32.RP R14, R8 ;  /* 0x00000008000e7306 */ /* 0x002e620000209000 */
[----:B------:R-:W-:-:S07]  /*1010*/  IMAD.MOV R15, RZ, RZ, -R8 ;  /* 0x000000ffff0f7224 */ /* 0x000fce00078e0a08 */
[----:B0-----:R-:W0:Y:S08]  /*1020*/  MUFU.RCP R12, R12 ;  /* 0x0000000c000c7308 */ /* 0x001e300000001000 */
[----:B-1----:R-:W-:Y:S01]  /*1030*/  MUFU.RCP R14, R14 ;  /* 0x0000000e000e7308 */ /* 0x002fe20000001000 */
[----:B0-----:R-:W-:Y:S02]  /*1040*/  VIADD R2, R12, 0xffffffe ;  /* 0x0ffffffe0c027836 */ /* 0x001fe40000000000 */
[----:B------:R-:W0:Y:S05]  /*1050*/  LDC R12, c[0x0][R9+0x20c] ;  /* 0x00008300090c7b82 */ /* 0x000e2a0000000800 */
[----:B------:R1:W4:Y:S02]  /*1060*/  F2I.FTZ.U32.TRUNC.NTZ R3, R2 ;  /* 0x0000000200037305 */ /* 0x000324000021f000 */
[----:B-1----:R-:W-:-:S02]  /*1070*/  IMAD.MOV.U32 R2, RZ, RZ, RZ ;  /* 0x000000ffff027224 */ /* 0x002fc400078e00ff */
[----:B----4-:R-:W-:-:S04]  /*1080*/  IMAD R13, R13, R3, RZ ;  /* 0x000000030d0d7224 */ /* 0x010fc800078e02ff */
[----:B------:R-:W-:-:S06]  /*1090*/  IMAD.HI.U32 R3, R3, R13, R2 ;  /* 0x0000000d03037227 */ /* 0x000fcc00078e0002 */
[----:B------:R-:W-:-:S05]  /*10a0*/  IMAD.HI.U32 R13, R3, R6, RZ ;  /* 0x00000006030d7227 */ /* 0x000fca00078e00ff */
[----:B------:R-:W-:-:S05]  /*10b0*/  IADD3 R3, -R13, RZ, RZ ;  /* 0x000000ff0d037210 */ /* 0x000fca0007ffe1ff */
[----:B------:R-:W-:Y:S02]  /*10c0*/  IMAD R2, R11, R3, R6 ;  /* 0x000000030b027224 */ /* 0x000fe400078e0206 */
[----:B------:R-:W-:Y:S02]  /*10d0*/  VIADD R3, R14, 0xffffffe ;  /* 0x0ffffffe0e037836 */ /* 0x000fe40000000000 */
[----:B--2---:R-:W1:Y:S01]  /*10e0*/  I2F.U32.RP R14, R10 ;  /* 0x0000000a000e7306 */ /* 0x004e620000209000 */
[----:B------:R-:W-:-:S07]  /*10f0*/  ISETP.GE.U32.AND P1, PT, R2, R11, PT ;  /* 0x0000000b0200720c */ /* 0x000fce0003f26070 */
[----:B------:R-:W2:Y:S06]  /*1100*/  F2I.FTZ.U32.TRUNC.NTZ R3, R3 ;  /* 0x0000000300037305 */ /* 0x000eac000021f000 */
[----:B------:R-:W-:Y:S02]  /*1110*/  @P1 IADD3 R2, -R11, R2, RZ ;  /* 0x000000020b021210 */ /* 0x000fe40007ffe1ff */
[----:B------:R-:W-:Y:S01]  /*1120*/  @P1 IADD3 R13, R13, 0x1, RZ ;  /* 0x000000010d0d1810 */ /* 0x000fe20007ffe0ff */
[----:B-1----:R-:W1:Y:S01]  /*1130*/  MUFU.RCP R14, R14 ;  /* 0x0000000e000e7308 */ /* 0x002e620000001000 */
[----:B------:R-:W-:Y:S01]  /*1140*/  ISETP.GE.U32.AND P2, PT, R2, R11, PT ;  /* 0x0000000b0200720c */ /* 0x000fe20003f46070 */
[----:B------:R-:W-:-:S02]  /*1150*/  IMAD.MOV.U32 R2, RZ, RZ, RZ ;  /* 0x000000ffff027224 */ /* 0x000fc400078e00ff */
[----:B--2---:R-:W-:-:S04]  /*1160*/  IMAD R15, R15, R3, RZ ;  /* 0x000000030f0f7224 */ /* 0x004fc800078e02ff */
[----:B0-----:R-:W0:Y:S01]  /*1170*/  I2F.U32.RP R16, R12 ;  /* 0x0000000c00107306 */ /* 0x001e220000209000 */
[----:B------:R-:W-:-:S05]  /*1180*/  IMAD.HI.U32 R2, R3, R15, R2 ;  /* 0x0000000f03027227 */ /* 0x000fca00078e0002 */
[----:B------:R-:W-:Y:S02]  /*1190*/  @P2 IADD3 R13, R13, 0x1, RZ ;  /* 0x000000010d0d2810 */ /* 0x000fe40007ffe0ff */
[----:B------:R-:W-:Y:S02]  /*11a0*/  @!P3 LOP3.LUT R13, RZ, R11, RZ, 0x33, !PT ;  /* 0x0000000bff0db212 */ /* 0x000fe400078e33ff */
[----:B------:R-:W-:-:S03]  /*11b0*/  ISETP.NE.U32.AND P3, PT, R8, RZ, PT ;  /* 0x000000ff0800720c */ /* 0x000fc60003f65070 */
[----:B------:R-:W-:Y:S01]  /*11c0*/  IMAD.HI.U32 R15, R2, R13, RZ ;  /* 0x0000000d020f7227 */ /* 0x000fe200078e00ff */
[----:B-1----:R-:W-:Y:S01]  /*11d0*/  IADD3 R2, R14, 0xffffffe, RZ ;  /* 0x0ffffffe0e027810 */ /* 0x002fe20007ffe0ff */
[----:B0-----:R-:W-:Y:S02]  /*11e0*/  MUFU.RCP R16, R16 ;  /* 0x0000001000107308 */ /* 0x001fe40000001000 */
[----:B------:R-:W-:-:S04]  /*11f0*/  IMAD.MOV R17, RZ, RZ, -R15 ;  /* 0x000000ffff117224 */ /* 0x000fc800078e0a0f */
[----:B------:R-:W-:Y:S02]  /*1200*/  IMAD R17, R8, R17, R13 ;  /* 0x0000001108117224 */ /* 0x000fe400078e020d */
[----:B------:R0:W1:Y:S03]  /*1210*/  F2I.FTZ.U32.TRUNC.NTZ R3, R2 ;  /* 0x0000000200037305 */ /* 0x000066000021f000 */
[----:B------:R-:W-:Y:S01]  /*1220*/  ISETP.GE.U32.AND P1, PT, R17, R8, PT ;  /* 0x000000081100720c */ /* 0x000fe20003f26070 */
[----:B0-----:R-:W-:-:S12]  /*1230*/  IMAD.MOV.U32 R2, RZ, RZ, RZ ;  /* 0x000000ffff027224 */ /* 0x001fd800078e00ff */
[----:B------:R-:W-:Y:S02]  /*1240*/  @P1 IMAD.IADD R17, R17, 0x1, -R8 ;  /* 0x0000000111111824 */ /* 0x000fe400078e0a08 */
[----:B------:R-:W-:-:S03]  /*1250*/  @P1 VIADD R15, R15, 0x1 ;  /* 0x000000010f0f1836 */ /* 0x000fc60000000000 */
[----:B------:R-:W-:Y:S02]  /*1260*/  ISETP.GE.U32.AND P2, PT, R17, R8, PT ;  /* 0x000000081100720c */ /* 0x000fe40003f46070 */
[----:B------:R-:W-:-:S05]  /*1270*/  IADD3 R17, RZ, -R10, RZ ;  /* 0x8000000aff117210 */ /* 0x000fca0007ffe0ff */
[----:B-1----:R-:W-:-:S04]  /*1280*/  IMAD R17, R17, R3, RZ ;  /* 0x0000000311117224 */ /* 0x002fc800078e02ff */
[----:B------:R-:W-:Y:S02]  /*1290*/  IMAD.HI.U32 R14, R3, R17, R2 ;  /* 0x00000011030e7227 */ /* 0x000fe400078e0002 */
[----:B------:R-:W-:Y:S02]  /*12a0*/  @P2 IADD3 R15, R15, 0x1, RZ ;  /* 0x000000010f0f2810 */ /* 0x000fe40007ffe0ff */
[----:B------:R-:W-:Y:S01]  /*12b0*/  @!P3 LOP3.LUT R15, RZ, R8, RZ, 0x33, !PT ;  /* 0x00000008ff0fb212 */ /* 0x000fe200078e33ff */
[----:B------:R-:W-:Y:S01]  /*12c0*/  VIADD R2, R16, 0xffffffe ;  /* 0x0ffffffe10027836 */ /* 0x000fe20000000000 */
[----:B------:R-:W-:Y:S01]  /*12d0*/  ISETP.NE.U32.AND P3, PT, R10, RZ, PT ;  /* 0x000000ff0a00720c */ /* 0x000fe20003f65070 */
[----:B------:R-:W0:Y:S02]  /*12e0*/  LDC R16, c[0x0][R9+0x274] ;  /* 0x00009d0009107b82 */ /* 0x000e240000000800 */
[----:B------:R-:W-:Y:S01]  /*12f0*/  IMAD.HI.U32 R17, R14, R15, RZ ;  /* 0x0000000f0e117227 */ /* 0x000fe200078e00ff */
[----:B------:R1:W2:Y:S04]  /*1300*/  F2I.FTZ.U32.TRUNC.NTZ R3, R2 ;  /* 0x0000000200037305 */ /* 0x0002a8000021f000 */
[----:B------:R-:W-:-:S05]  /*1310*/  IADD3 R19, -R17, RZ, RZ ;  /* 0x000000ff11137210 */ /* 0x000fca0007ffe1ff */
[----:B------:R-:W-:Y:S01]  /*1320*/  IMAD R19, R10, R19, R15 ;  /* 0x000000130a137224 */ /* 0x000fe200078e020f */
[----:B-1----:R-:W-:-:S04]  /*1330*/  HFMA2.MMA R2, -RZ, RZ, 0, 0 ;  /* 0x00000000ff027435 */ /* 0x002fc800000001ff */
[----:B------:R-:W-:-:S13]  /*1340*/  ISETP.GE.U32.AND P1, PT, R19, R10, PT ;  /* 0x0000000a1300720c */ /* 0x000fda0003f26070 */
        /* <DEDUP_REMOVED lines=8> */
[----:B------:R-:W-:Y:S01]  /*13d0*/  @!P3 LOP3.LUT R17, RZ, R10, RZ, 0x33, !PT ;  /* 0x0000000aff11b212 */ /* 0x000fe200078e33ff */
[----:B------:R-:W-:Y:S01]  /*13e0*/  IMAD.MOV R2, RZ, RZ, -R13 ;  /* 0x000000ffff027224 */ /* 0x000fe200078e0a0d */
[----:B------:R-:W-:-:S03]  /*13f0*/  ISETP.NE.U32.AND P3, PT, R12, RZ, PT ;  /* 0x000000ff0c00720c */ /* 0x000fc60003f65070 */
[----:B------:R-:W-:Y:S02]  /*1400*/  IMAD.HI.U32 R18, R14, R17, RZ ;  /* 0x000000110e127227 */ /* 0x000fe400078e00ff */
[----:B------:R-:W2:Y:S02]  /*1410*/  LDC R14, c[0x0][R9+0x278] ;  /* 0x00009e00090e7b82 */ /* 0x000ea40000000800 */
        /* <DEDUP_REMOVED lines=15> */
[----:B--2---:R-:W-:Y:S02]  /*1510*/  IMAD R2, R13, R14, R2 ;  /* 0x0000000e0d027224 */ /* 0x004fe400078e0202 */
[----:B------:R-:W-:Y:S02]  /*1520*/  IMAD.MOV R3, RZ, RZ, -R18 ;  /* 0x000000ffff037224 */ /* 0x000fe400078e0a12 */
[----:B0-----:R-:W-:Y:S02]  /*1530*/  IMAD R2, R15, R16, R2 ;  /* 0x000000100f027224 */ /* 0x001fe400078e0202 */
[----:B------:R-:W-:-:S02]  /*1540*/  IMAD R17, R12, R3, R17 ;  /* 0x000000030c117224 */ /* 0x000fc400078e0211 */
[----:B------:R-:W-:Y:S02]  /*1550*/  IMAD.MOV.U32 R6, RZ, RZ, R18 ;  /* 0x000000ffff067224 */ /* 0x000fe400078e0012 */
[----:B---3--:R-:W-:Y:S01]  /*1560*/  IMAD R25, R17, R20, R2 ;  /* 0x0000001411197224 */ /* 0x008fe200078e0202 */
[----:B------:R-:W-:Y:S06]  /*1570*/  @P1 BRA `(.L_x_1460) ;  /* 0xfffffff800701947 */ /* 0x000fec000383ffff */
[----:B------:R-:W-:Y:S05]  /*1580*/  BSYNC B1 ;  /* 0x0000000000017941 */ /* 0x000fea0003800000 */
.L_x_1459:
        /* <DEDUP_REMOVED lines=79> */
.L_x_1458:
[----:B------:R-:W-:Y:S02]  /*1a80*/  ULDC UR4, c[0x0][0x354] ;  /* 0x0000d50000047ab9 */ /* 0x000fe40000000800 */
[----:B------:R-:W-:-:S07]  /*1a90*/  IMAD R25, R6, UR4, R25 ;  /* 0x0000000406197c24 */ /* 0x000fce000f8e0219 */
.L_x_1454:
[----:B------:R-:W-:Y:S05]  /*1aa0*/  BSYNC B0 ;  /* 0x0000000000007941 */ /* 0x000fea0003800000 */
.L_x_1453:
        /* <DEDUP_REMOVED lines=29> */
.L_x_1465:
[C---:B------:R-:W-:Y:S01]  /*1c80*/  VIADD R11, R7.reuse, 0xffffffff ;  /* 0xffffffff070b7836 */ /* 0x040fe20000000000 */
[----:B------:R-:W-:Y:S02]  /*1c90*/  IADD3 R8, R8, -0x4, RZ ;  /* 0xfffffffc08087810 */ /* 0x000fe40007ffe0ff */
[----:B------:R-:W-:Y:S02]  /*1ca0*/  IADD3 R7, R7, -0x4, RZ ;  /* 0xfffffffc07077810 */ /* 0x000fe40007ffe0ff */
[----:B------:R-:W-:-:S04]  /*1cb0*/  SHF.L.U32 R11, R11, 0x2, RZ ;  /* 0x000000020b0b7819 */ /* 0x000fc800000006ff */
[----:B------:R-:W0:Y:S08]  /*1cc0*/  LDC R10, c[0x0][R11+0x218] ;  /* 0x000086000b0a7b82 */ /* 0x000e300000000800 */
[----:B------:R-:W1:Y:S08]  /*1cd0*/  LDC R9, c[0x0][R11+0x214] ;  /* 0x000085000b097b82 */ /* 0x000e700000000800 */
[----:B------:R-:W2:Y:S08]  /*1ce0*/  LDC R12, c[0x0][R11+0x210] ;  /* 0x000084000b0c7b82 */ /* 0x000eb00000000800 */
[----:B------:R-:W3:Y:S08]  /*1cf0*/  LDC R20, c[0x0][R11+0x274] ;  /* 0x00009d000b147b82 */ /* 0x000ef00000000800 */
[----:B------:R-:W4:Y:S01]  /*1d00*/  LDC R21, c[0x0][R11+0x270] ;  /* 0x00009c000b157b82 */ /* 0x000f220000000800 */
[----:B0-----:R-:W0:Y:S01]  /*1d10*/  I2F.U32.RP R13, R10 ;  /* 0x0000000a000d7306 */ /* 0x001e220000209000 */
[----:B------:R-:W-:-:S02]  /*1d20*/  IADD3 R19, RZ, -R10, RZ ;  /* 0x8000000aff137210 */ /* 0x000fc40007ffe0ff */
[----:B------:R-:W-:-:S05]  /*1d30*/  ISETP.NE.U32.AND P3, PT, R10, RZ, PT ;  /* 0x000000ff0a00720c */ /* 0x000fca0003f65070 */
[----:B-1----:R-:W1:Y:S08]  /*1d40*/  I2F.U32.RP R15, R9 ;  /* 0x00000009000f7306 */ /* 0x002e700000209000 */
[----:B0-----:R-:W0:Y:S08]  /*1d50*/  MUFU.RCP R13, R13 ;  /* 0x0000000d000d7308 */ /* 0x001e300000001000 */
[----:B-1----:R-:W-:Y:S08]  /*1d60*/  MUFU.RCP R15, R15 ;  /* 0x0000000f000f7308 */ /* 0x002ff00000001000 */
[----:B--2---:R-:W1:Y:S01]  /*1d70*/  I2F.U32.RP R16, R12 ;  /* 0x0000000c00107306 */ /* 0x004e620000209000 */
[----:B0-----:R-:W-:-:S07]  /*1d80*/  VIADD R2, R13, 0xffffffe ;  /* 0x0ffffffe0d027836 */ /* 0x001fce0000000000 */
[----:B------:R0:W2:Y:S08]  /*1d90*/  F2I.FTZ.U32.TRUNC.NTZ R3, R2 ;  /* 0x0000000200037305 */ /* 0x0000b0000021f000 */
[----:B-1----:R-:W-:Y:S01]  /*1da0*/  MUFU.RCP R16, R16 ;  /* 0x0000001000107308 */ /* 0x002fe20000001000 */
[----:B0-----:R-:W-:Y:S02]  /*1db0*/  IMAD.MOV.U32 R2, RZ, RZ, RZ ;  /* 0x000000ffff027224 */ /* 0x001fe400078e00ff */
[----:B--2---:R-:W-:-:S04]  /*1dc0*/  IMAD R19, R19, R3, RZ ;  /* 0x0000000313137224 */ /* 0x004fc800078e02ff */
[----:B------:R-:W-:Y:S01]  /*1dd0*/  IMAD.HI.U32 R14, R3, R19, R2 ;  /* 0x00000013030e7227 */ /* 0x000fe200078e0002 */
[----:B------:R-:W-:-:S03]  /*1de0*/  IADD3 R19, RZ, -R12, RZ ;  /* 0x8000000cff137210 */ /* 0x000fc60007ffe0ff */
[----:B------:R-:W-:Y:S02]  /*1df0*/  VIADD R2, R15, 0xffffffe ;  /* 0x0ffffffe0f027836 */ /* 0x000fe40000000000 */
[----:B------:R-:W-:Y:S02]  /*1e00*/  IMAD.HI.U32 R14, R14, R5, RZ ;  /* 0x000000050e0e7227 */ /* 0x000fe400078e00ff */
[----:B------:R0:W1:Y:S03]  /*1e10*/  F2I.FTZ.U32.TRUNC.NTZ R3, R2 ;  /* 0x0000000200037305 */ /* 0x000066000021f000 */
[----:B------:R-:W-:-:S05]  /*1e20*/  IADD3 R13, -R14, RZ, RZ ;  /* 0x000000ff0e0d7210 */ /* 0x000fca0007ffe1ff */
[----:B------:R-:W-:Y:S02]  /*1e30*/  IMAD R13, R10, R13, R5 ;  /* 0x0000000d0a0d7224 */ /* 0x000fe400078e0205 */
[----:B0-----:R-:W-:-:S03]  /*1e40*/  IMAD.MOV.U32 R2, RZ, RZ, RZ ;  /* 0x000000ffff027224 */ /* 0x001fc600078e00ff */
[----:B------:R-:W-:-:S13]  /*1e50*/  ISETP.GE.U32.AND P1, PT, R13, R10, PT ;  /* 0x0000000a0d00720c */ /* 0x000fda0003f26070 */
[----:B------:R-:W-:Y:S02]  /*1e60*/  @P1 IADD3 R13, -R10, R13, RZ ;  /* 0x0000000d0a0d1210 */ /* 0x000fe40007ffe1ff */
[----:B------:R-:W-:Y:S02]  /*1e70*/  @P1 IADD3 R14, R14, 0x1, RZ ;  /* 0x000000010e0e1810 */ /* 0x000fe40007ffe0ff */
[----:B------:R-:W-:Y:S01]  /*1e80*/  ISETP.GE.U32.AND P2, PT, R13, R10, PT ;  /* 0x0000000a0d00720c */ /* 0x000fe20003f46070 */
[----:B------:R-:W-:-:S04]  /*1e90*/  IMAD.MOV R13, RZ, RZ, -R9 ;  /* 0x000000ffff0d7224 */ /* 0x000fc800078e0a09 */
[----:B-1----:R-:W-:-:S04]  /*1ea0*/  IMAD R13, R13, R3, RZ ;  /* 0x000000030d0d7224 */ /* 0x002fc800078e02ff */
[----:B------:R-:W-:Y:S02]  /*1eb0*/  IMAD.HI.U32 R3, R3, R13, R2 ;  /* 0x0000000d03037227 */ /* 0x000fe400078e0002 */
[----:B------:R-:W0:Y:S02]  /*1ec0*/  LDC R13, c[0x0][R11+0x20c] ;  /* 0x000083000b0d7b82 */ /* 0x000e240000000800 */
[----:B------:R-:W-:Y:S02]  /*1ed0*/  @P2 IADD3 R14, R14, 0x1, RZ ;  /* 0x000000010e0e2810 */ /* 0x000fe40007ffe0ff */
[----:B------:R-:W-:Y:S02]  /*1ee0*/  @!P3 LOP3.LUT R14, RZ, R10, RZ, 0x33, !PT ;  /* 0x0000000aff0eb212 */ /* 0x000fe400078e33ff */
[----:B------:R-:W-:-:S03]  /*1ef0*/  ISETP.NE.U32.AND P3, PT, R9, RZ, PT ;  /* 0x000000ff0900720c */ /* 0x000fc60003f65070 */
[----:B------:R-:W-:Y:S01]  /*1f00*/  IMAD.HI.U32 R15, R3, R14, RZ ;  /* 0x0000000e030f7227 */ /* 0x000fe200078e00ff */
[----:B------:R-:W-:-:S03]  /*1f10*/  IADD3 R3, R16, 0xffffffe, RZ ;  /* 0x0ffffffe10037810 */ /* 0x000fc60007ffe0ff */
[----:B------:R-:W-:-:S03]  /*1f20*/  IMAD.MOV R2, RZ, RZ, -R15 ;  /* 0x000000ffff027224 */ /* 0x000fc600078e0a0f */
[----:B------:R-:W1:Y:S01]  /*1f30*/  F2I.FTZ.U32.TRUNC.NTZ R3, R3 ;  /* 0x0000000300037305 */ /* 0x000e62000021f000 */
[----:B------:R-:W-:-:S05]  /*1f40*/  IMAD R2, R9, R2, R14 ;  /* 0x0000000209027224 */ /* 0x000fca00078e020e */
[----:B------:R-:W-:Y:S01]  /*1f50*/  ISETP.GE.U32.AND P1, PT, R2, R9, PT ;  /* 0x000000090200720c */ /* 0x000fe20003f26070 */
[----:B-1----:R-:W-:-:S12]  /*1f60*/  IMAD R19, R19, R3, RZ ;  /* 0x0000000313137224 */ /* 0x002fd800078e02ff */
[----:B------:R-:W-:Y:S02]  /*1f70*/  @P1 IMAD.IADD R2, R2, 0x1, -R9 ;  /* 0x0000000102021824 */ /* 0x000fe400078e0a09 */
[----:B------:R-:W-:-:S03]  /*1f80*/  @P1 VIADD R15, R15, 0x1 ;  /* 0x000000010f0f1836 */ /* 0x000fc60000000000 */
[----:B------:R-:W-:Y:S01]  /*1f90*/  ISETP.GE.U32.AND P2, PT, R2, R9, PT ;  /* 0x000000090200720c */ /* 0x000fe20003f46070 */
[----:B------:R-:W-:-:S04]  /*1fa0*/  IMAD.MOV.U32 R2, RZ, RZ, RZ ;  /* 0x000000ffff027224 */ /* 0x000fc800078e00ff */
[----:B------:R-:W-:Y:S01]  /*1fb0*/  IMAD.HI.U32 R2, R3, R19, R2 ;  /* 0x0000001303027227 */ /* 0x000fe200078e0002 */
[----:B0-----:R-:W0:Y:S07]  /*1fc0*/  I2F.U32.RP R18, R13 ;  /* 0x0000000d00127306 */ /* 0x001e2e0000209000 */
[----:B------:R-:W-:Y:S02]  /*1fd0*/  @P2 IADD3 R15, R15, 0x1, RZ ;  /* 0x000000010f0f2810 */ /* 0x000fe40007ffe0ff */
[----:B------:R-:W-:-:S02]  /*1fe0*/  @!P3 LOP3.LUT R15, RZ, R9, RZ, 0x33, !PT ;  /* 0x00000009ff0fb212 */ /* 0x000fc400078e33ff */
[----:B------:R-:W-:-:S03]  /*1ff0*/  ISETP.NE.U32.AND P3, PT, R12, RZ, PT ;  /* 0x000000ff0c00720c */ /* 0x000fc60003f65070 */
[----:B------:R-:W-:Y:S01]  /*2000*/  IMAD.HI.U32 R16, R2, R15, RZ ;  /* 0x0000000f02107227 */ /* 0x000fe200078e00ff */
[----:B0-----:R-:W0:Y:S04]  /*2010*/  MUFU.RCP R18, R18 ;  /* 0x0000001200127308 */ /* 0x001e280000001000 */
[----:B------:R-:W-:-:S05]  /*2020*/  IADD3 R19, -R16, RZ, RZ ;  /* 0x000000ff10137210 */ /* 0x000fca0007ffe1ff */
[----:B------:R-:W-:-:S05]  /*2030*/  IMAD R19, R12, R19, R15 ;  /* 0x000000130c137224 */ /* 0x000fca00078e020f */
[----:B------:R-:W-:Y:S01]  /*2040*/  ISETP.GE.U32.AND P1, PT, R19, R12, PT ;  /* 0x0000000c1300720c */ /* 0x000fe20003f26070 */
[----:B0-----:R-:W-:Y:S02]  /*2050*/  VIADD R2, R18, 0xffffffe ;  /* 0x0ffffffe12027836 */ /* 0x001fe40000000000 */
[----:B------:R-:W0:Y:S02]  /*2060*/  LDC R18, c[0x0][R11+0x27c] ;  /* 0x00009f000b127b82 */ /* 0x000e240000000800 */
[----:B------:R1:W2:Y:S08]  /*2070*/  F2I.FTZ.U32.TRUNC.NTZ R3, R2 ;  /* 0x0000000200037305 */ /* 0x0002b0000021f000 */
[----:B------:R-:W-:-:S02]  /*2080*/  @P1 IADD3 R19, -R12, R19, RZ ;  /* 0x000000130c131210 */ /* 0x000fc40007ffe1ff */
[----:B------:R-:W-:Y:S02]  /*2090*/  @P1 IADD3 R16, R16, 0x1, RZ ;  /* 0x0000000110101810 */ /* 0x000fe40007ffe0ff */
[----:B------:R-:W-:Y:S01]  /*20a0*/  ISETP.GE.U32.AND P2, PT, R19, R12, PT ;  /* 0x0000000c1300720c */ /* 0x000fe20003f46070 */
[----:B-1----:R-:W-:Y:S01]  /*20b0*/  HFMA2.MMA R2, -RZ, RZ, 0, 0 ;  /* 0x00000000ff027435 */ /* 0x002fe200000001ff */
[----:B------:R-:W-:-:S04]  /*20c0*/  IMAD.MOV R19, RZ, RZ, -R13 ;  /* 0x000000ffff137224 */ /* 0x000fc800078e0a0d */
[----:B--2---:R-:W-:-:S05]  /*20d0*/  IMAD R19, R19, R3, RZ ;  /* 0x0000000313137224 */ /* 0x004fca00078e02ff */
[----:B------:R-:W-:Y:S02]  /*20e0*/  IMAD.HI.U32 R3, R3, R19, R2 ;  /* 0x0000001303037227 */ /* 0x000fe400078e0002 */
[----:B------:R-:W1:Y:S02]  /*20f0*/  LDC R19, c[0x0][R11+0x278] ;  /* 0x00009e000b137b82 */ /* 0x000e640000000800 */
[----:B------:R-:W-:Y:S01]  /*2100*/  @P2 VIADD R16, R16, 0x1 ;  /* 0x0000000110102836 */ /* 0x000fe20000000000 */
[----:B------:R-:W-:Y:S02]  /*2110*/  @!P3 LOP3.LUT R16, RZ, R12, RZ, 0x33, !PT ;  /* 0x0000000cff10b212 */ /* 0x000fe400078e33ff */
[----:B------:R-:W-:-:S03]  /*2120*/  ISETP.NE.U32.AND P3, PT, R13, RZ, PT ;  /* 0x000000ff0d00720c */ /* 0x000fc60003f65070 */
[----:B------:R-:W-:-:S04]  /*2130*/  IMAD.HI.U32 R2, R3, R16, RZ ;  /* 0x0000001003027227 */ /* 0x000fc800078e00ff */
[----:B------:R-:W-:Y:S02]  /*2140*/  IMAD.MOV R22, RZ, RZ, -R2 ;  /* 0x000000ffff167224 */ /* 0x000fe400078e0a02 */
[----:B------:R-:W-:Y:S02]  /*2150*/  IMAD.MOV R3, RZ, RZ, -R14 ;  /* 0x000000ffff037224 */ /* 0x000fe400078e0a0e */
[----:B------:R-:W-:Y:S02]  /*2160*/  IMAD R22, R13, R22, R16 ;  /* 0x000000160d167224 */ /* 0x000fe400078e0210 */
[----:B------:R-:W-:Y:S01]  /*2170*/  IMAD R3, R10, R3, R5 ;  /* 0x000000030a037224 */ /* 0x000fe200078e0205 */
[----:B------:R-:W-:Y:S02]  /*2180*/  IADD3 R5, -R15, RZ, RZ ;  /* 0x000000ff0f057210 */ /* 0x000fe40007ffe1ff */
[----:B------:R-:W-:-:S03]  /*2190*/  ISETP.GE.U32.AND P1, PT, R22, R13, PT ;  /* 0x0000000d1600720c */ /* 0x000fc60003f26070 */
[----:B------:R-:W-:Y:S02]  /*21a0*/  IMAD R14, R9, R5, R14 ;  /* 0x00000005090e7224 */ /* 0x000fe400078e020e */
[----:B------:R-:W-:Y:S02]  /*21b0*/  IMAD.MOV R5, RZ, RZ, -R16 ;  /* 0x000000ffff057224 */ /* 0x000fe400078e0a10 */
[----:B0-----:R-:W-:Y:S02]  /*21c0*/  IMAD R3, R3, R18, R32 ;  /* 0x0000001203037224 */ /* 0x001fe400078e0220 */
[----:B------:R-:W-:-:S04]  /*21d0*/  IMAD R12, R12, R5, R15 ;  /* 0x000000050c0c7224 */ /* 0x000fc800078e020f */
[----:B------:R-:W-:Y:S01]  /*21e0*/  @P1 IADD3 R22, -R13, R22, RZ ;  /* 0x000000160d161210 */ /* 0x000fe20007ffe1ff */
[----:B------:R-:W-:Y:S01]  /*21f0*/  @P1 VIADD R2, R2, 0x1 ;  /* 0x0000000102021836 */ /* 0x000fe20000000000 */
[----:B------:R-:W-:Y:S02]  /*2200*/  ISETP.NE.AND P1, PT, R8, RZ, PT ;  /* 0x000000ff0800720c */ /* 0x000fe40003f25270 */
[----:B------:R-:W-:Y:S01]  /*2210*/  ISETP.GE.U32.AND P2, PT, R22, R13, PT ;  /* 0x0000000d1600720c */ /* 0x000fe20003f46070 */
[----:B-1----:R-:W-:-:S12]  /*2220*/  IMAD R3, R14, R19, R3 ;  /* 0x000000130e037224 */ /* 0x002fd800078e0203 */
[----:B------:R-:W-:Y:S01]  /*2230*/  @P2 IADD3 R2, R2, 0x1, RZ ;  /* 0x0000000102022810 */ /* 0x000fe20007ffe0ff */
[----:B---3--:R-:W-:Y:S01]  /*2240*/  IMAD R3, R12, R20, R3 ;  /* 0x000000140c037224 */ /* 0x008fe200078e0203 */
[----:B------:R-:W-:-:S05]  /*2250*/  @!P3 LOP3.LUT R2, RZ, R13, RZ, 0x33, !PT ;  /* 0x0000000dff02b212 */ /* 0x000fca00078e33ff */
[----:B------:R-:W-:-:S04]  /*2260*/  IMAD.MOV R5, RZ, RZ, -R2 ;  /* 0x000000ffff057224 */ /* 0x000fc800078e0a02 */
[----:B------:R-:W-:Y:S02]  /*2270*/  IMAD R16, R13, R5, R16 ;  /* 0x000000050d107224 */ /* 0x000fe400078e0210 */
[----:B------:R-:W-:Y:S02]  /*2280*/  IMAD.MOV.U32 R5, RZ, RZ, R2 ;  /* 0x000000ffff057224 */ /* 0x000fe400078e0002 */
[----:B----4-:R-:W-:Y:S01]  /*2290*/  IMAD R32, R16, R21, R3 ;  /* 0x0000001510207224 */ /* 0x010fe200078e0203 */
[----:B------:R-:W-:Y:S06]  /*22a0*/  @P1 BRA `(.L_x_1465) ;  /* 0xfffffff800741947 */ /* 0x000fec000383ffff */
[----:B------:R-:W-:Y:S05]  /*22b0*/  BSYNC B1 ;  /* 0x0000000000017941 */ /* 0x000fea0003800000 */
.L_x_1464:
        /* <DEDUP_REMOVED lines=78> */
.L_x_1463:
        /* <DEDUP_REMOVED lines=20> */
.L_x_1468:
        /* <DEDUP_REMOVED lines=18> */
[----:B-1----:R-:W-:Y:S01]  /*2a00*/  MOV R2, RZ ;  /* 0x000000ff00027202 */ /* 0x002fe20000000f00 */
[----:B----4-:R-:W-:-:S04]  /*2a10*/  IMAD R11, R11, R3, RZ ;  /* 0x000000030b0b7224 */ /* 0x010fc800078e02ff */
[----:B------:R-:W-:Y:S01]  /*2a20*/  IMAD.HI.U32 R14, R3, R11, R2 ;  /* 0x0000000b030e7227 */ /* 0x000fe200078e0002 */
[----:B------:R-:W-:Y:S01]  /*2a30*/  IADD3 R2, R16, 0xffffffe, RZ ;  /* 0x0ffffffe10027810 */ /* 0x000fe20007ffe0ff */
[----:B------:R-:W1:Y:S03]  /*2a40*/  LDC R11, c[0x0][R9+0x210] ;  /* 0x00008400090b7b82 */ /* 0x000e660000000800 */
[----:B------:R4:W5:Y:S01]  /*2a50*/  F2I.FTZ.U32.TRUNC.NTZ R3, R2 ;  /* 0x0000000200037305 */ /* 0x000962000021f000 */
[----:B------:R-:W-:-:S04]  /*2a60*/  IMAD.HI.U32 R13, R14, R17, RZ ;  /* 0x000000110e0d7227 */ /* 0x000fc800078e00ff */
[----:B------:R-:W-:-:S04]  /*2a70*/  IMAD.MOV R15, RZ, RZ, -R13 ;  /* 0x000000ffff0f7224 */ /* 0x000fc800078e0a0d */
[----:B------:R-:W-:Y:S01]  /*2a80*/  IMAD R15, R10, R15, R17 ;  /* 0x0000000f0a0f7224 */ /* 0x000fe200078e0211 */
[----:B----4-:R-:W-:-:S04]  /*2a90*/  MOV R2, RZ ;  /* 0x000000ff00027202 */ /* 0x010fc80000000f00 */
        /* <DEDUP_REMOVED lines=25> */
[----:B-1----:R-:W-:-:S02]  /*2c30*/  MOV R2, RZ ;  /* 0x000000ff00027202 */ /* 0x002fc40000000f00 */
        /* <DEDUP_REMOVED lines=47> */
.L_x_1467:
        /* <DEDUP_REMOVED lines=79> */
.L_x_1466:
[----:B------:R-:W-:Y:S02]  /*3420*/  ULDC UR4, c[0x0][0x354] ;  /* 0x0000d50000047ab9 */ /* 0x000fe40000000800 */
[----:B------:R-:W-:-:S07]  /*3430*/  IMAD R17, R17, UR4, R4 ;  /* 0x0000000411117c24 */ /* 0x000fce000f8e0204 */
.L_x_1462:
[----:B------:R-:W-:Y:S05]  /*3440*/  BSYNC B0 ;  /* 0x0000000000007941 */ /* 0x000fea0003800000 */
.L_x_1461:
[----:B------:R-:W-:Y:S01]  /*3450*/  ISETP.GE.AND P0, PT, R0, 0x3, PT ;  /* 0x000000030000780c */ /* 0x000fe20003f06270 */
[----:B------:R-:W-:Y:S01]  /*3460*/  BSSY B0, `(.L_x_1469) ;  /* 0x0000199000007945 */ /* 0x000fe20003800000 */
[----:B------:R-:W-:Y:S01]  /*3470*/  HFMA2.MMA R30, -RZ, RZ, 0, 0 ;  /* 0x00000000ff1e7435 */ /* 0x000fe200000001ff */
[----:B------:R-:W-:Y:S01]  /*3480*/  IMAD.MOV.U32 R29, RZ, RZ, RZ ;  /* 0x000000ffff1d7224 */ /* 0x000fe200078e00ff */
[----:B------:R-:W-:-:S09]  /*3490*/  MOV R18, RZ ;  /* 0x000000ff00127202 */ /* 0x000fd20000000f00 */
[----:B------:R-:W-:Y:S05]  /*34a0*/  @!P0 BRA `(.L_x_1470) ;  /* 0x0000001800508947 */ /* 0x000fea0003800000 */
[----:B------:R-:W0:Y:S01]  /*34b0*/  LDC R2, c[0x0][0x2e0] ;  /* 0x0000b800ff027b82 */ /* 0x000e220000000800 */
[----:B------:R-:W-:Y:S01]  /*34c0*/  VIADD R5, R33, 0x2 ;  /* 0x0000000221057836 */ /* 0x000fe20000000000 */
[----:B------:R-:W-:Y:S01]  /*34d0*/  MOV R18, RZ ;  /* 0x000000ff00127202 */ /* 0x000fe20000000f00 */
        /* <DEDUP_REMOVED lines=21> */
.L_x_1473:
        /* <DEDUP_REMOVED lines=18> */
[----:B--2---:R-:W-:Y:S01]  /*3750*/  HFMA2.MMA R2, -RZ, RZ, 0, 0 ;  /* 0x00000000ff027435 */ /* 0x004fe200000001ff */
[----:B---3--:R-:W-:-:S09]  /*3760*/  IMAD R13, R13, R3, RZ ;  /* 0x000000030d0d7224 */ /* 0x008fd200078e02ff */
        /* <DEDUP_REMOVED lines=13> */
[----:B------:R-:W-:Y:S01]  /*3840*/  HFMA2.MMA R2, -RZ, RZ, 0, 0 ;  /* 0x00000000ff027435 */ /* 0x000fe200000001ff */
[----:B0-----:R-:W-:Y:S04]  /*3850*/  MUFU.RCP R20, R20 ;  /* 0x0000001400147308 */ /* 0x001fe80000001000 */
[----:B------:R-:W-:Y:S01]  /*3860*/  @P2 VIADD R13, R13, 0x1 ;  /* 0x000000010d0d2836 */ /* 0x000fe20000000000 */
[----:B------:R-:W-:Y:S02]  /*3870*/  @!P3 LOP3.LUT R13, RZ, R9, RZ, 0x33, !PT ;  /* 0x00000009ff0db212 */ /* 0x000fe400078e33ff */
[----:B------:R-:W-:Y:S02]  /*3880*/  ISETP.NE.U32.AND P3, PT, R10, RZ, PT ;  /* 0x000000ff0a00720c */ /* 0x000fe40003f65070 */
[----:B------:R-:W-:Y:S01]  /*3890*/  IMAD.HI.U32 R2, R3, R15, R2 ;  /* 0x0000000f03027227 */ /* 0x000fe200078e0002 */
[----:B------:R-:W-:-:S05]  /*38a0*/  IADD3 R22, -R13, RZ, RZ ;  /* 0x000000ff0d167210 */ /* 0x000fca0007ffe1ff */
[----:B------:R-:W-:-:S04]  /*38b0*/  IMAD.HI.U32 R15, R2, R13, RZ ;  /* 0x0000000d020f7227 */ /* 0x000fc800078e00ff */
[----:B------:R-:W-:Y:S01]  /*38c0*/  VIADD R2, R16, 0xffffffe ;  /* 0x0ffffffe10027836 */ /* 0x000fe20000000000 */
[----:B------:R-:W-:Y:S01]  /*38d0*/  IADD3 R19, -R15, RZ, RZ ;  /* 0x000000ff0f137210 */ /* 0x000fe20007ffe1ff */
[----:B------:R-:W-:Y:S02]  /*38e0*/  IMAD R6, R9, R22, R6 ;  /* 0x0000001609067224 */ /* 0x000fe400078e0206 */
[----:B------:R0:W1:Y:S02]  /*38f0*/  F2I.FTZ.U32.TRUNC.NTZ R3, R2 ;  /* 0x0000000200037305 */ /* 0x000064000021f000 */
[----:B------:R-:W-:-:S05]  /*3900*/  IMAD R19, R10, R19, R13 ;  /* 0x000000130a137224 */ /* 0x000fca00078e020d */
[----:B------:R-:W-:Y:S01]  /*3910*/  ISETP.GE.U32.AND P1, PT, R19, R10, PT ;  /* 0x0000000a1300720c */ /* 0x000fe20003f26070 */
[----:B0-----:R-:W-:-:S12]  /*3920*/  HFMA2.MMA R2, -RZ, RZ, 0, 0 ;  /* 0x00000000ff027435 */ /* 0x001fd800000001ff */
        /* <DEDUP_REMOVED lines=46> */
[----:B------:R-:W-:-:S05]  /*3c10*/  IADD3 R6, -R2, RZ, RZ ;  /* 0x000000ff02067210 */ /* 0x000fca0007ffe1ff */
[----:B------:R-:W-:Y:S01]  /*3c20*/  IMAD R14, R14, R6, R19 ;  /* 0x000000060e0e7224 */ /* 0x000fe200078e0213 */
[----:B------:R-:W-:-:S03]  /*3c30*/  MOV R6, R2 ;  /* 0x0000000200067202 */ /* 0x000fc60000000f00 */
[----:B--2---:R-:W-:Y:S01]  /*3c40*/  IMAD R29, R14, R3, R12 ;  /* 0x000000030e1d7224 */ /* 0x004fe200078e020c */
[----:B------:R-:W-:Y:S06]  /*3c50*/  @P1 BRA `(.L_x_1473) ;  /* 0xfffffff800741947 */ /* 0x000fec000383ffff */
[----:B------:R-:W-:Y:S05]  /*3c60*/  BSYNC B1 ;  /* 0x0000000000017941 */ /* 0x000fea0003800000 */
.L_x_1472:
        /* <DEDUP_REMOVED lines=78> */
.L_x_1471:
        /* <DEDUP_REMOVED lines=20> */
.L_x_1476:
[----:B------:R-:W-:Y:S01]  /*4290*/  IADD3 R10, R6, -0x1, RZ ;  /* 0xffffffff060a7810 */ /* 0x000fe20007ffe0ff */
        /* <DEDUP_REMOVED lines=100> */
.L_x_1475:
        /* <DEDUP_REMOVED lines=79> */
.L_x_1474:
[----:B------:R-:W-:Y:S02]  /*4dd0*/  ULDC UR4, c[0x0][0x354] ;  /* 0x0000d50000047ab9 */ /* 0x000fe40000000800 */
[----:B------:R-:W-:-:S07]  /*4de0*/  IMAD R18, R5, UR4, R18 ;  /* 0x0000000405127c24 */ /* 0x000fce000f8e0212 */
.L_x_1470:
[----:B------:R-:W-:Y:S05]  /*4df0*/  BSYNC B0 ;  /* 0x0000000000007941 */ /* 0x000fea0003800000 */
.L_x_1469:
        /* <DEDUP_REMOVED lines=28> */
.L_x_1481:
[----:B------:R-:W-:Y:S01]  /*4fc0*/  VIADD R11, R6, 0xffffffff ;  /* 0xffffffff060b7836 */ /* 0x000fe20000000000 */
        /* <DEDUP_REMOVED lines=18> */
[----:B--2---:R-:W0:Y:S02]  /*50f0*/  I2F.U32.RP R19, R12 ;  /* 0x0000000c00137306 */ /* 0x004e240000209000 */
[----:B------:R-:W-:Y:S02]  /*5100*/  VIADD R2, R15, 0xffffffe ;  /* 0x0ffffffe0f027836 */ /* 0x000fe40000000000 */
[----:B------:R-:W-:-:S04]  /*5110*/  IMAD.HI.U32 R14, R14, R7, RZ ;  /* 0x000000070e0e7227 */ /* 0x000fc800078e00ff */
[----:B------:R1:W2:Y:S01]  /*5120*/  F2I.FTZ.U32.TRUNC.NTZ R3, R2 ;  /* 0x0000000200037305 */ /* 0x0002a2000021f000 */
[----:B------:R-:W-:-:S05]  /*5130*/  IADD3 R13, -R14, RZ, RZ ;  /* 0x000000ff0e0d7210 */ /* 0x000fca0007ffe1ff */
[----:B------:R-:W-:Y:S02]  /*5140*/  IMAD R13, R10, R13, R7 ;  /* 0x0000000d0a0d7224 */ /* 0x000fe400078e0207 */
[----:B0-----:R-:W0:Y:S01]  /*5150*/  MUFU.RCP R19, R19 ;  /* 0x0000001300137308 */ /* 0x001e220000001000 */
[----:B-1----:R-:W-:Y:S02]  /*5160*/  IMAD.MOV.U32 R2, RZ, RZ, RZ ;  /* 0x000000ffff027224 */ /* 0x002fe400078e00ff */
        /* <DEDUP_REMOVED lines=8> */
[----:B------:R-:W-:Y:S02]  /*51f0*/  @P2 IADD3 R14, R14, 0x1, RZ ;  /* 0x000000010e0e2810 */ /* 0x000fe40007ffe0ff */
[----:B------:R-:W-:Y:S02]  /*5200*/  @!P3 LOP3.LUT R14, RZ, R10, RZ, 0x33, !PT ;  /* 0x0000000aff0eb212 */ /* 0x000fe400078e33ff */
[----:B------:R-:W-:-:S03]  /*5210*/  ISETP.NE.U32.AND P3, PT, R9, RZ, PT ;  /* 0x000000ff0900720c */ /* 0x000fc60003f65070 */
[----:B------:R-:W-:Y:S01]  /*5220*/  IMAD.HI.U32 R15, R3, R14, RZ ;  /* 0x0000000e030f7227 */ /* 0x000fe200078e00ff */
[----:B0-----:R-:W-:-:S03]  /*5230*/  IADD3 R3, R19, 0xffffffe, RZ ;  /* 0x0ffffffe13037810 */ /* 0x001fc60007ffe0ff */
[----:B------:R-:W-:Y:S02]  /*5240*/  IMAD.MOV R2, RZ, RZ, -R15 ;  /* 0x000000ffff027224 */ /* 0x000fe400078e0a0f */
[--C-:B------:R-:W-:Y:S01]  /*5250*/  IMAD.MOV R23, RZ, RZ, -R14.reuse ;  /* 0x000000ffff177224 */ /* 0x100fe200078e0a0e */
[----:B------:R-:W0:Y:S01]  /*5260*/  F2I.FTZ.U32.TRUNC.NTZ R3, R3 ;  /* 0x0000000300037305 */ /* 0x000e22000021f000 */
[----:B------:R-:W-:Y:S02]  /*5270*/  IMAD R2, R9, R2, R14 ;  /* 0x0000000209027224 */ /* 0x000fe400078e020e */
[----:B------:R-:W-:-:S03]  /*5280*/  IMAD R7, R10, R23, R7 ;  /* 0x000000170a077224 */ /* 0x000fc600078e0207 */
[----:B------:R-:W-:-:S13]  /*5290*/  ISETP.GE.U32.AND P1, PT, R2, R9, PT ;  /* 0x000000090200720c */ /* 0x000fda0003f26070 */
[----:B------:R-:W-:Y:S02]  /*52a0*/  @P1 IMAD.IADD R2, R2, 0x1, -R9 ;  /* 0x0000000102021824 */ /* 0x000fe400078e0a09 */
[----:B------:R-:W-:-:S03]  /*52b0*/  @P1 VIADD R15, R15, 0x1 ;  /* 0x000000010f0f1836 */ /* 0x000fc60000000000 */
[----:B------:R-:W-:Y:S02]  /*52c0*/  ISETP.GE.U32.AND P2, PT, R2, R9, PT ;  /* 0x000000090200720c */ /* 0x000fe40003f46070 */
[----:B------:R-:W-:-:S05]  /*52d0*/  IADD3 R2, RZ, -R12, RZ ;  /* 0x8000000cff027210 */ /* 0x000fca0007ffe0ff */
[----:B0-----:R-:W-:Y:S01]  /*52e0*/  IMAD R19, R2, R3, RZ ;  /* 0x0000000302137224 */ /* 0x001fe200078e02ff */
[----:B-1----:R-:W0:Y:S01]  /*52f0*/  I2F.U32.RP R21, R13 ;  /* 0x0000000d00157306 */ /* 0x002e220000209000 */
[----:B------:R-:W-:-:S04]  /*5300*/  IMAD.MOV.U32 R2, RZ, RZ, RZ ;  /* 0x000000ffff027224 */ /* 0x000fc800078e00ff */
[----:B------:R-:W-:Y:S01]  /*5310*/  @P2 IADD3 R15, R15, 0x1, RZ ;  /* 0x000000010f0f2810 */ /* 0x000fe20007ffe0ff */
[----:B------:R-:W-:Y:S01]  /*5320*/  IMAD.HI.U32 R2, R3, R19, R2 ;  /* 0x0000001303027227 */ /* 0x000fe200078e0002 */
[----:B------:R-:W-:Y:S02]  /*5330*/  @!P3 LOP3.LUT R15, RZ, R9, RZ, 0x33, !PT ;  /* 0x00000009ff0fb212 */ /* 0x000fe400078e33ff */
[----:B------:R-:W-:Y:S02]  /*5340*/  ISETP.NE.U32.AND P3, PT, R12, RZ, PT ;  /* 0x000000ff0c00720c */ /* 0x000fe40003f65070 */
[----:B------:R-:W-:Y:S01]  /*5350*/  IADD3 R10, -R15, RZ, RZ ;  /* 0x000000ff0f0a7210 */ /* 0x000fe20007ffe1ff */
[----:B------:R-:W-:Y:S01]  /*5360*/  IMAD.HI.U32 R20, R2, R15, RZ ;  /* 0x0000000f02147227 */ /* 0x000fe200078e00ff */
[----:B0-----:R-:W0:Y:S03]  /*5370*/  MUFU.RCP R21, R21 ;  /* 0x0000001500157308 */ /* 0x001e260000001000 */
[----:B------:R-:W-:Y:S01]  /*5380*/  IMAD R14, R9, R10, R14 ;  /* 0x0000000a090e7224 */ /* 0x000fe200078e020e */
        /* <DEDUP_REMOVED lines=17> */
[----:B------:R-:W-:Y:S02]  /*54a0*/  IMAD.HI.U32 R2, R3, R20, RZ ;  /* 0x0000001403027227 */ /* 0x000fe400078e00ff */
[----:B------:R-:W2:Y:S02]  /*54b0*/  LDC R3, c[0x0][R11+0x270] ;  /* 0x00009c000b037b82 */ /* 0x000ea40000000800 */
[----:B------:R-:W-:Y:S02]  /*54c0*/  IMAD.MOV R24, RZ, RZ, -R2 ;  /* 0x000000ffff187224 */ /* 0x000fe400078e0a02 */
[--C-:B------:R-:W-:Y:S02]  /*54d0*/  IMAD.MOV R9, RZ, RZ, -R20.reuse ;  /* 0x000000ffff097224 */ /* 0x100fe400078e0a14 */
[----:B------:R-:W-:Y:S02]  /*54e0*/  IMAD R24, R13, R24, R20 ;  /* 0x000000180d187224 */ /* 0x000fe400078e0214 */
[----:B------:R-:W-:-:S03]  /*54f0*/  IMAD R12, R12, R9, R15 ;  /* 0x000000090c0c7224 */ /* 0x000fc600078e020f */
[----:B------:R-:W-:Y:S01]  /*5500*/  ISETP.GE.U32.AND P1, PT, R24, R13, PT ;  /* 0x0000000d1800720c */ /* 0x000fe20003f26070 */
[----:B0-----:R-:W-:-:S04]  /*5510*/  IMAD R7, R7, R21, R30 ;  /* 0x0000001507077224 */ /* 0x001fc800078e021e */
[----:B---3--:R-:W-:-:S08]  /*5520*/  IMAD R14, R14, R22, R7 ;  /* 0x000000160e0e7224 */ /* 0x008fd000078e0207 */
[----:B------:R-:W-:Y:S01]  /*5530*/  @P1 IADD3 R24, -R13, R24, RZ ;  /* 0x000000180d181210 */ /* 0x000fe20007ffe1ff */
[----:B------:R-:W-:Y:S01]  /*5540*/  @P1 VIADD R2, R2, 0x1 ;  /* 0x0000000102021836 */ /* 0x000fe20000000000 */
[----:B------:R-:W-:Y:S02]  /*5550*/  ISETP.NE.AND P1, PT, R8, RZ, PT ;  /* 0x000000ff0800720c */ /* 0x000fe40003f25270 */
[----:B------:R-:W-:Y:S01]  /*5560*/  ISETP.GE.U32.AND P2, PT, R24, R13, PT ;  /* 0x0000000d1800720c */ /* 0x000fe20003f46070 */
[----:B-1----:R-:W-:-:S12]  /*5570*/  IMAD R12, R12, R19, R14 ;  /* 0x000000130c0c7224 */ /* 0x002fd800078e020e */
[----:B------:R-:W-:Y:S02]  /*5580*/  @P2 IADD3 R2, R2, 0x1, RZ ;  /* 0x0000000102022810 */ /* 0x000fe40007ffe0ff */
[----:B------:R-:W-:-:S05]  /*5590*/  @!P3 LOP3.LUT R2, RZ, R13, RZ, 0x33, !PT ;  /* 0x0000000dff02b212 */ /* 0x000fca00078e33ff */
[----:B------:R-:W-:-:S04]  /*55a0*/  IMAD.MOV R7, RZ, RZ, -R2 ;  /* 0x000000ffff077224 */ /* 0x000fc800078e0a02 */
[----:B------:R-:W-:Y:S02]  /*55b0*/  IMAD R13, R13, R7, R20 ;  /* 0x000000070d0d7224 */ /* 0x000fe400078e0214 */
[----:B------:R-:W-:Y:S02]  /*55c0*/  IMAD.MOV.U32 R7, RZ, RZ, R2 ;  /* 0x000000ffff077224 */ /* 0x000fe400078e0002 */
[----:B--2---:R-:W-:Y:S01]  /*55d0*/  IMAD R30, R13, R3, R12 ;  /* 0x000000030d1e7224 */ /* 0x004fe200078e020c */
[----:B------:R-:W-:Y:S06]  /*55e0*/  @P1 BRA `(.L_x_1481) ;  /* 0xfffffff800741947 */ /* 0x000fec000383ffff */
[----:B------:R-:W-:Y:S05]  /*55f0*/  BSYNC B1 ;  /* 0x0000000000017941 */ /* 0x000fea0003800000 */
.L_x_1480:
        /* <DEDUP_REMOVED lines=78> */
.L_x_1479:
        /* <DEDUP_REMOVED lines=20> */
.L_x_1484:
        /* <DEDUP_REMOVED lines=21> */
[----:B------:R-:W-:Y:S02]  /*5d70*/  IMAD.HI.U32 R3, R3, R11, R2 ;  /* 0x0000000b03037227 */ /* 0x000fe400078e0002 */
[----:B------:R-:W1:Y:S04]  /*5d80*/  LDC R11, c[0x0][R10+0x210] ;  /* 0x000084000a0b7b82 */ /* 0x000e680000000800 */
[----:B------:R-:W-:-:S04]  /*5d90*/  IMAD.HI.U32 R13, R3, R16, RZ ;  /* 0x00000010030d7227 */ /* 0x000fc800078e00ff */
[----:B------:R-:W-:-:S04]  /*5da0*/  IMAD.MOV R3, RZ, RZ, -R13 ;  /* 0x000000ffff037224 */ /* 0x000fc800078e0a0d */
[----:B------:R-:W-:Y:S01]  /*5db0*/  IMAD R2, R9, R3, R16 ;  /* 0x0000000309027224 */ /* 0x000fe200078e0210 */
[----:B------:R-:W-:-:S04]  /*5dc0*/  IADD3 R3, R14, 0xffffffe, RZ ;  /* 0x0ffffffe0e037810 */ /* 0x000fc80007ffe0ff */
[C---:B------:R-:W-:Y:S02]  /*5dd0*/  ISETP.GE.U32.AND P1, PT, R2.reuse, R9, PT ;  /* 0x000000090200720c */ /* 0x040fe40003f26070 */
[----:B------:R-:W4:Y:S11]  /*5de0*/  F2I.FTZ.U32.TRUNC.NTZ R3, R3 ;  /* 0x0000000300037305 */ /* 0x000f36000021f000 */
[----:B------:R-:W-:-:S02]  /*5df0*/  @P1 IMAD.IADD R2, R2, 0x1, -R9 ;  /* 0x0000000102021824 */ /* 0x000fc400078e0a09 */
[----:B------:R-:W-:Y:S02]  /*5e00*/  @P1 VIADD R13, R13, 0x1 ;  /* 0x000000010d0d1836 */ /* 0x000fe40000000000 */
[----:B----4-:R-:W-:Y:S01]  /*5e10*/  IMAD R15, R15, R3, RZ ;  /* 0x000000030f0f7224 */ /* 0x010fe200078e02ff */
[----:B------:R-:W-:Y:S02]  /*5e20*/  ISETP.GE.U32.AND P2, PT, R2, R9, PT ;  /* 0x000000090200720c */ /* 0x000fe40003f46070 */
[----:B------:R-:W-:-:S05]  /*5e30*/  MOV R2, RZ ;  /* 0x000000ff00027202 */ /* 0x000fca0000000f00 */
[----:B------:R-:W-:Y:S01]  /*5e40*/  IMAD.HI.U32 R2, R3, R15, R2 ;  /* 0x0000000f03027227 */ /* 0x000fe200078e0002 */
[----:B-1----:R-:W1:Y:S05]  /*5e50*/  I2F.U32.RP R19, R11 ;  /* 0x0000000b00137306 */ /* 0x002e6a0000209000 */
[----:B------:R-:W-:Y:S01]  /*5e60*/  @P2 VIADD R13, R13, 0x1 ;  /* 0x000000010d0d2836 */ /* 0x000fe20000000000 */
[----:B------:R-:W-:Y:S02]  /*5e70*/  @!P3 LOP3.LUT R13, RZ, R9, RZ, 0x33, !PT ;  /* 0x00000009ff0db212 */ /* 0x000fe400078e33ff */
[----:B------:R-:W-:Y:S02]  /*5e80*/  ISETP.NE.U32.AND P3, PT, R8, RZ, PT ;  /* 0x000000ff0800720c */ /* 0x000fe40003f65070 */
[----:B------:R-:W-:Y:S01]  /*5e90*/  IADD3 R22, -R13, RZ, RZ ;  /* 0x000000ff0d167210 */ /* 0x000fe20007ffe1ff */
[----:B------:R-:W-:-:S04]  /*5ea0*/  IMAD.HI.U32 R14, R2, R13, RZ ;  /* 0x0000000d020e7227 */ /* 0x000fc800078e00ff */
[----:B------:R-:W-:Y:S01]  /*5eb0*/  IMAD R16, R9, R22, R16 ;  /* 0x0000001609107224 */ /* 0x000fe200078e0210 */
[----:B------:R-:W-:Y:S01]  /*5ec0*/  IADD3 R15, -R14, RZ, RZ ;  /* 0x000000ff0e0f7210 */ /* 0x000fe20007ffe1ff */
[----:B-1----:R-:W1:Y:S02]  /*5ed0*/  MUFU.RCP R19, R19 ;  /* 0x0000001300137308 */ /* 0x002e640000001000 */
[----:B--2---:R-:W-:Y:S02]  /*5ee0*/  IMAD R16, R16, R20, R5 ;  /* 0x0000001410107224 */ /* 0x004fe400078e0205 */
[----:B------:R-:W-:-:S05]  /*5ef0*/  IMAD R15, R8, R15, R13 ;  /* 0x0000000f080f7224 */ /* 0x000fca00078e020d */
[----:B------:R-:W-:Y:S01]  /*5f00*/  ISETP.GE.U32.AND P1, PT, R15, R8, PT ;  /* 0x000000080f00720c */ /* 0x000fe20003f26070 */
[----:B-1----:R-:W-:Y:S02]  /*5f10*/  VIADD R2, R19, 0xffffffe ;  /* 0x0ffffffe13027836 */ /* 0x002fe40000000000 */
[----:B0-----:R-:W0:Y:S10]  /*5f20*/  I2F.U32.RP R19, R12 ;  /* 0x0000000c00137306 */ /* 0x001e340000209000 */
[----:B------:R-:W-:-:S02]  /*5f30*/  @P1 IADD3 R15, -R8, R15, RZ ;  /* 0x0000000f080f1210 */ /* 0x000fc40007ffe1ff */
[----:B------:R-:W-:Y:S02]  /*5f40*/  @P1 IADD3 R14, R14, 0x1, RZ ;  /* 0x000000010e0e1810 */ /* 0x000fe40007ffe0ff */
[----:B------:R-:W-:Y:S01]  /*5f50*/  ISETP.GE.U32.AND P2, PT, R15, R8, PT ;  /* 0x000000080f00720c */ /* 0x000fe20003f46070 */
[----:B------:R-:W-:Y:S01]  /*5f60*/  IMAD.MOV R15, RZ, RZ, -R11 ;  /* 0x000000ffff0f7224 */ /* 0x000fe200078e0a0b */
[----:B------:R1:W2:Y:S08]  /*5f70*/  F2I.FTZ.U32.TRUNC.NTZ R3, R2 ;  /* 0x0000000200037305 */ /* 0x0002b0000021f000 */
[----:B0-----:R-:W0:Y:S01]  /*5f80*/  MUFU.RCP R19, R19 ;  /* 0x0000001300137308 */ /* 0x001e220000001000 */
[----:B-1----:R-:W-:-:S02]  /*5f90*/  MOV R2, RZ ;  /* 0x000000ff00027202 */ /* 0x002fc40000000f00 */
[----:B------:R-:W-:Y:S01]  /*5fa0*/  @P2 VIADD R14, R14, 0x1 ;  /* 0x000000010e0e2836 */ /* 0x000fe20000000000 */
[----:B------:R-:W-:Y:S02]  /*5fb0*/  @!P3 LOP3.LUT R14, RZ, R8, RZ, 0x33, !PT ;  /* 0x00000008ff0eb212 */ /* 0x000fe400078e33ff */
[----:B------:R-:W-:Y:S01]  /*5fc0*/  ISETP.NE.U32.AND P3, PT, R11, RZ, PT ;  /* 0x000000ff0b00720c */ /* 0x000fe20003f65070 */
[----:B--2---:R-:W-:Y:S02]  /*5fd0*/  IMAD R15, R15, R3, RZ ;  /* 0x000000030f0f7224 */ /* 0x004fe400078e02ff */
[----:B------:R-:W-:Y:S02]  /*5fe0*/  IMAD.MOV R9, RZ, RZ, -R14 ;  /* 0x000000ffff097224 */ /* 0x000fe400078e0a0e */
[----:B------:R-:W-:-:S04]  /*5ff0*/  IMAD.HI.U32 R3, R3, R15, R2 ;  /* 0x0000000f03037227 */ /* 0x000fc800078e0002 */
[----:B------:R-:W-:Y:S02]  /*6000*/  IMAD R13, R8, R9, R13 ;  /* 0x00000009080d7224 */ /* 0x000fe400078e020d */
[----:B------:R-:W-:Y:S01]  /*6010*/  IMAD.HI.U32 R15, R3, R14, RZ ;  /* 0x0000000e030f7227 */ /* 0x000fe200078e00ff */
[----:B0-----:R-:W-:-:S03]  /*6020*/  IADD3 R3, R19, 0xffffffe, RZ ;  /* 0x0ffffffe13037810 */ /* 0x001fc60007ffe0ff */
[----:B------:R-:W-:Y:S02]  /*6030*/  IMAD.MOV R2, RZ, RZ, -R15 ;  /* 0x000000ffff027224 */ /* 0x000fe400078e0a0f */
[----:B---3--:R-:W-:Y:S01]  /*6040*/  IMAD R16, R13, R21, R16 ;  /* 0x000000150d107224 */ /* 0x008fe200078e0210 */
[----:B------:R-:W0:Y:S01]  /*6050*/  F2I.FTZ.U32.TRUNC.NTZ R3, R3 ;  /* 0x0000000300037305 */ /* 0x000e22000021f000 */
[----:B------:R-:W-:-:S05]  /*6060*/  IMAD R2, R11, R2, R14 ;  /* 0x000000020b027224 */ /* 0x000fca00078e020e */
[----:B------:R-:W-:-:S13]  /*6070*/  ISETP.GE.U32.AND P1, PT, R2, R11, PT ;  /* 0x0000000b0200720c */ /* 0x000fda0003f26070 */
[----:B------:R-:W-:Y:S02]  /*6080*/  @P1 IMAD.IADD R2, R2, 0x1, -R11 ;  /* 0x0000000102021824 */ /* 0x000fe400078e0a0b */
[----:B------:R-:W-:-:S03]  /*6090*/  @P1 VIADD R15, R15, 0x1 ;  /* 0x000000010f0f1836 */ /* 0x000fc60000000000 */
[----:B------:R-:W-:Y:S02]  /*60a0*/  ISETP.GE.U32.AND P2, PT, R2, R11, PT ;  /* 0x0000000b0200720c */ /* 0x000fe40003f46070 */
[----:B------:R-:W-:-:S05]  /*60b0*/  IADD3 R2, RZ, -R12, RZ ;  /* 0x8000000cff027210 */ /* 0x000fca0007ffe0ff */
[----:B0-----:R-:W-:Y:S02]  /*60c0*/  IMAD R19, R2, R3, RZ ;  /* 0x0000000302137224 */ /* 0x001fe400078e02ff */
[----:B------:R-:W-:-:S04]  /*60d0*/  IMAD.MOV.U32 R2, RZ, RZ, RZ ;  /* 0x000000ffff027224 */ /* 0x000fc800078e00ff */
[----:B------:R-:W-:Y:S01]  /*60e0*/  @P2 IADD3 R15, R15, 0x1, RZ ;  /* 0x000000010f0f2810 */ /* 0x000fe20007ffe0ff */
[----:B------:R-:W-:Y:S01]  /*60f0*/  IMAD.HI.U32 R2, R3, R19, R2 ;  /* 0x0000001303027227 */ /* 0x000fe200078e0002 */
[----:B------:R-:W-:Y:S01]  /*6100*/  @!P3 LOP3.LUT R15, RZ, R11, RZ, 0x33, !PT ;  /* 0x0000000bff0fb212 */ /* 0x000fe200078e33ff */
[----:B------:R-:W0:Y:S01]  /*6110*/  LDC R19, c[0x0][R10+0x274] ;  /* 0x00009d000a137b82 */ /* 0x000e220000000800 */
[----:B------:R-:W-:Y:S02]  /*6120*/  ISETP.NE.U32.AND P3, PT, R12, RZ, PT ;  /* 0x000000ff0c00720c */ /* 0x000fe40003f65070 */
[----:B------:R-:W-:Y:S01]  /*6130*/  IADD3 R5, -R15, RZ, RZ ;  /* 0x000000ff0f057210 */ /* 0x000fe20007ffe1ff */
[----:B------:R-:W-:-:S04]  /*6140*/  IMAD.HI.U32 R2, R2, R15, RZ ;  /* 0x0000000f02027227 */ /* 0x000fc800078e00ff */
[----:B------:R-:W1:Y:S01]  /*6150*/  LDC R3, c[0x0][R10+0x270] ;  /* 0x00009c000a037b82 */ /* 0x000e620000000800 */
        /* <DEDUP_REMOVED lines=8> */
[----:B0-----:R-:W-:-:S12]  /*61e0*/  IMAD R16, R11, R19, R16 ;  /* 0x000000130b107224 */ /* 0x001fd800078e0210 */
[----:B------:R-:W-:Y:S01]  /*61f0*/  @P2 VIADD R2, R2, 0x1 ;  /* 0x0000000102022836 */ /* 0x000fe20000000000 */
[----:B------:R-:W-:-:S04]  /*6200*/  @!P3 LOP3.LUT R2, RZ, R12, RZ, 0x33, !PT ;  /* 0x0000000cff02b212 */ /* 0x000fc800078e33ff */
[----:B------:R-:W-:-:S05]  /*6210*/  IADD3 R5, -R2, RZ, RZ ;  /* 0x000000ff02057210 */ /* 0x000fca0007ffe1ff */
[----:B------:R-:W-:-:S04]  /*6220*/  IMAD R5, R12, R5, R15 ;  /* 0x000000050c057224 */ /* 0x000fc800078e020f */
[----:B-1----:R-:W-:Y:S01]  /*6230*/  IMAD R5, R5, R3, R16 ;  /* 0x0000000305057224 */ /* 0x002fe200078e0210 */
[----:B------:R-:W-:Y:S01]  /*6240*/  MOV R16, R2 ;  /* 0x0000000200107202 */ /* 0x000fe20000000f00 */
[----:B------:R-:W-:Y:S06]  /*6250*/  @P1 BRA `(.L_x_1484) ;  /* 0xfffffff800701947 */ /* 0x000fec000383ffff */
[----:B------:R-:W-:Y:S05]  /*6260*/  BSYNC B1 ;  /* 0x0000000000017941 */ /* 0x000fea0003800000 */
.L_x_1483:
        /* <DEDUP_REMOVED lines=79> */
.L_x_1482:
[----:B------:R-:W-:Y:S02]  /*6760*/  ULDC UR4, c[0x0][0x354] ;  /* 0x0000d50000047ab9 */ /* 0x000fe40000000800 */
[----:B------:R-:W-:-:S07]  /*6770*/  IMAD R16, R16, UR4, R5 ;  /* 0x0000000410107c24 */ /* 0x000fce000f8e0205 */
.L_x_1478:
[----:B------:R-:W-:Y:S05]  /*6780*/  BSYNC B0 ;  /* 0x0000000000007941 */ /* 0x000fea0003800000 */
.L_x_1477:
        /* <DEDUP_REMOVED lines=12> */
[----:B------:R-:W-:Y:S02]  /*6850*/  ISETP.NE.AND P0, PT, R6, RZ, PT ;  /* 0x000000ff0600720c */ /* 0x000fe40003f05270 */
[----:B------:R-:W-:Y:S01]  /*6860*/  SHF.R.U32.HI R22, RZ, 0x2, R22 ;  /* 0x00000002ff167819 */ /* 0x000fe20000011616 */
[----:B------:R-:W-:-:S04]  /*6870*/  IMAD.HI.U32 R5, R34, -0x326172a9, RZ ;  /* 0xcd9e8d5722057827 */ /* 0x000fc800078e00ff */
[----:B------:R-:W-:Y:S01]  /*6880*/  IMAD.WIDE.U32 R8, R8, -0x2daee0ad, RZ ;  /* 0xd2511f5308087825 */ /* 0x000fe200078e00ff */
[----:B---3--:R-:W-:-:S03]  /*6890*/  IADD3 R11, R2, -0x61c88647, RZ ;  /* 0x9e3779b9020b7810 */ /* 0x008fc60007ffe0ff */
[C---:B------:R-:W-:Y:S02]  /*68a0*/  VIADD R7, R22.reuse, 0x1 ;  /* 0x0000000116077836 */ /* 0x040fe40000000000 */
[----:B------:R-:W-:Y:S01]  /*68b0*/  @P0 IADD3 R7, R22, RZ, RZ ;  /* 0x000000ff16070210 */ /* 0x000fe20007ffe0ff */
[----:B------:R-:W-:Y:S01]  /*68c0*/  IMAD R4, R34, -0x326172a9, RZ ;  /* 0xcd9e8d5722047824 */ /* 0x000fe200078e02ff */
[--C-:B------:R-:W-:Y:S01]  /*68d0*/  LOP3.LUT R22, R5, R22, R2.reuse, 0x96, !PT ;  /* 0x0000001605167212 */ /* 0x100fe200078e9602 */
[----:B------:R-:W-:Y:S01]  /*68e0*/  IMAD.HI.U32 R15, R6, -0x2daee0ad, RZ ;  /* 0xd2511f53060f7827 */ /* 0x000fe200078e00ff */
[----:B------:R-:W-:Y:S02]  /*68f0*/  LOP3.LUT R20, R9, R3, RZ, 0x3c, !PT ;  /* 0x0000000309147212 */ /* 0x000fe400078e3cff */
[----:B------:R-:W-:Y:S01]  /*6900*/  LOP3.LUT R7, R7, R5, R2, 0x96, !PT ;  /* 0x0000000507077212 */ /* 0x000fe200078e9602 */
[----:B------:R-:W-:Y:S01]  /*6910*/  VIADD R13, R3, 0xbb67ae85 ;  /* 0xbb67ae85030d7836 */ /* 0x000fe20000000000 */
[----:B------:R-:W-:Y:S01]  /*6920*/  LOP3.LUT R11, R11, R4, RZ, 0x3c, !PT ;  /* 0x000000040b0b7212 */ /* 0x000fe200078e3cff */
[----:B------:R-:W-:Y:S01]  /*6930*/  IMAD.WIDE.U32 R22, R22, -0x2daee0ad, RZ ;  /* 0xd2511f5316167825 */ /* 0x000fe200078e00ff */
[----:B------:R-:W-:-:S03]  /*6940*/  LOP3.LUT R4, R15, R3, RZ, 0x3c, !PT ;  /* 0x000000030f047212 */ /* 0x000fc600078e3cff */
[----:B------:R-:W-:Y:S01]  /*6950*/  IMAD.WIDE.U32 R20, R20, -0x326172a9, RZ ;  /* 0xcd9e8d5714147825 */ /* 0x000fe200078e00ff */
[----:B------:R-:W-:-:S03]  /*6960*/  IADD3 R9, R8, -0x2daee0ad, RZ ;  /* 0xd2511f5308097810 */ /* 0x000fc60007ffe0ff */
[----:B------:R-:W-:Y:S01]  /*6970*/  IMAD.WIDE.U32 R6, R7, -0x2daee0ad, RZ ;  /* 0xd2511f5307067825 */ /* 0x000fe200078e00ff */
[--C-:B------:R-:W-:Y:S02]  /*6980*/  LOP3.LUT R12, R23, R8, R13.reuse, 0x96, !PT ;  /* 0x00000008170c7212 */ /* 0x100fe400078e960d */
[----:B------:R-:W-:Y:S01]  /*6990*/  LOP3.LUT R14, R11, R21, RZ, 0x3c, !PT ;  /* 0x000000150b0e7212 */ /* 0x000fe200078e3cff */
[----:B------:R-:W-:Y:S01]  /*69a0*/  IMAD.WIDE.U32 R4, R4, -0x326172a9, RZ ;  /* 0xcd9e8d5704047825 */ /* 0x000fe200078e00ff */
[----:B------:R-:W-:Y:S02]  /*69b0*/  LOP3.LUT R9, R7, R9, R13, 0x96, !PT ;  /* 0x0000000907097212 */ /* 0x000fe400078e960d */
[----:B------:R-:W-:Y:S01]  /*69c0*/  IADD3 R7, R2, 0x3c6ef372, RZ ;  /* 0x3c6ef37202077810 */ /* 0x000fe20007ffe0ff */
[----:B------:R-:W-:Y:S01]  /*69d0*/  IMAD.WIDE.U32 R12, R12, -0x326172a9, RZ ;  /* 0xcd9e8d570c0c7825 */ /* 0x000fe200078e00ff */
[----:B------:R-:W-:-:S03]  /*69e0*/  LOP3.LUT R11, R11, R5, RZ, 0x3c, !PT ;  /* 0x000000050b0b7212 */ /* 0x000fc600078e3cff */
        /* <DEDUP_REMOVED lines=17> */
[----:B------:R-:W-:Y:S01]  /*6b00*/  IADD3 R7, R2, 0x78dde6e4, RZ ;  /* 0x78dde6e402077810 */ /* 0x000fe20007ffe0ff */
        /* <DEDUP_REMOVED lines=23> */
[----:B------:R-:W-:-:S03]  /*6c80*/  IMAD.WIDE.U32 R8, R9, -0x326172a9, RZ ;  /* 0xcd9e8d5709087825 */ /* 0x000fc600078e00ff */
[----:B------:R-:W-:Y:S01]  /*6c90*/  LOP3.LUT R22, R15, R22, R5, 0x96, !PT ;  /* 0x000000160f167212 */ /* 0x000fe200078e9605 */
        /* <DEDUP_REMOVED lines=15> */
[----:B------:R-:W-:Y:S01]  /*6d90*/  VIADD R7, R3, 0xdb3d7428 ;  /* 0xdb3d742803077836 */ /* 0x000fe20000000000 */
[----:B------:R-:W0:Y:S01]  /*6da0*/  LDC.64 R8, c[0x0][0x2e8] ;  /* 0x0000ba00ff087b82 */ /* 0x000e220000000a00 */
[----:B------:R-:W-:-:S04]  /*6db0*/  IMAD.WIDE.U32 R12, R12, -0x2daee0ad, RZ ;  /* 0xd2511f530c0c7825 */ /* 0x000fc800078e00ff */
[----:B------:R-:W-:Y:S01]  /*6dc0*/  IMAD.WIDE.U32 R20, R20, -0x326172a9, RZ ;  /* 0xcd9e8d5714147825 */ /* 0x000fe200078e00ff */
[----:B------:R-:W-:Y:S02]  /*6dd0*/  LOP3.LUT R26, R13, R26, R7, 0x96, !PT ;  /* 0x0000001a0d1a7212 */ /* 0x000fe400078e9607 */
[----:B------:R-:W-:Y:S02]  /*6de0*/  LOP3.LUT R14, R27, R14, R11, 0x96, !PT ;  /* 0x0000000e1b0e7212 */ /* 0x000fe400078e960b */
[----:B------:R-:W-:-:S03]  /*6df0*/  LOP3.LUT R13, R21, R6, R5, 0x96, !PT ;  /* 0x00000006150d7212 */ /* 0x000fc600078e9605 */
[----:B------:R-:W-:-:S04]  /*6e00*/  IMAD.WIDE.U32 R10, R14, -0x326172a9, RZ ;  /* 0xcd9e8d570e0a7825 */ /* 0x000fc800078e00ff */
[----:B------:R-:W-:Y:S01]  /*6e10*/  IMAD.HI.U32 R21, R13, -0x2daee0ad, RZ ;  /* 0xd2511f530d157827 */ /* 0x000fe200078e00ff */
[----:B------:R-:W-:Y:S02]  /*6e20*/  LOP3.LUT R13, R19, 0x3, RZ, 0xc0, !PT ;  /* 0x00000003130d7812 */ /* 0x000fe400078ec0ff */
[----:B------:R-:W-:Y:S01]  /*6e30*/  LOP3.LUT R4, R11, R4, R5, 0x96, !PT ;  /* 0x000000040b047212 */ /* 0x000fe200078e9605 */
[----:B------:R-:W-:Y:S01]  /*6e40*/  IMAD.WIDE.U32 R14, R15, -0x2daee0ad, RZ ;  /* 0xd2511f530f0e7825 */ /* 0x000fe200078e00ff */
[----:B------:R-:W-:-:S03]  /*6e50*/  ISETP.NE.AND P0, PT, R13, 0x1, PT ;  /* 0x000000010d00780c */ /* 0x000fc60003f05270 */
        /* <DEDUP_REMOVED lines=8> */
[----:B0-----:R-:W-:Y:S01]  /*6ee0*/  IMAD.WIDE.U32 R22, R17, 0x4, R8 ;  /* 0x0000000411167825 */ /* 0x001fe200078e0008 */
[--C-:B------:R-:W-:Y:S02]  /*6ef0*/  LOP3.LUT R10, R5, R10, R15.reuse, 0x96, !PT ;  /* 0x0000000a050a7212 */ /* 0x100fe400078e960f */
[----:B------:R-:W-:Y:S01]  /*6f00*/  LOP3.LUT R20, R3, R20, R15, 0x96, !PT ;  /* 0x0000001403147212 */ /* 0x000fe200078e960f */
[----:B------:R-:W-:-:S04]  /*6f10*/  IMAD.WIDE.U32 R24, R25, 0x4, R8 ;  /* 0x0000000419187825 */ /* 0x000fc800078e0008 */
[----:B------:R-:W-:-:S04]  /*6f20*/  IMAD.WIDE.U32 R18, R18, 0x4, R8 ;  /* 0x0000000412127825 */ /* 0x000fc800078e0008 */
[----:B------:R-:W-:Y:S01]  /*6f30*/  IMAD.WIDE.U32 R16, R16, 0x4, R8 ;  /* 0x0000000410107825 */ /* 0x000fe200078e0008 */
[----:B------:R-:W-:-:S03]  /*6f40*/  MOV R8, R4 ;  /* 0x0000000400087202 */ /* 0x000fc60000000f00 */
        /* <DEDUP_REMOVED lines=15> */
.L_x_1486:
[----:B------:R-:W-:Y:S01]  /*7040*/  MOV R11, R20 ;  /* 0x00000014000b7202 */ /* 0x000fe20000000f00 */
[----:B------:R-:W-:Y:S01]  /*7050*/  IMAD.MOV.U32 R8, RZ, RZ, R12 ;  /* 0x000000ffff087224 */ /* 0x000fe200078e000c */
[----:B------:R-:W-:Y:S01]  /*7060*/  MOV R9, R6 ;  /* 0x0000000600097202 */ /* 0x000fe20000000f00 */
[----:B------:R-:W-:-:S07]  /*7070*/  IMAD.MOV.U32 R20, RZ, RZ, R2 ;  /* 0x000000ffff147224 */ /* 0x000fce00078e0002 */
.L_x_1485:
        /* <DEDUP_REMOVED lines=18> */
.L_x_7058:
[----:B------:R-:W-:Y:S05]  /*71a0*/  BRX R2 -0x71b0                                                                                                                                                                                                                                                                                                                                                                                                                                                                               (*"BRANCH_TARGETS .L_x_7059,.L_x_7060,.L_x_7061"*) ;  /* 0xffffff8c02947949 */ /* 0x000fea000383ffff */
.L_x_1489:
        /* <DEDUP_REMOVED lines=28> */
.L_x_1495:
[----:B------:R0:W5:Y:S02]  /*7370*/  LDG.E R3, desc[UR36][R16.64] ;  /* 0x0000002410037981 */ /* 0x000164000c1e1900 */
.L_x_1494:
[----:B------:R-:W-:Y:S05]  /*7380*/  BSYNC B6 ;  /* 0x0000000000067941 */ /* 0x000fea0003800000 */
.L_x_1493:
[----:B------:R-:W-:Y:S01]  /*7390*/  ULDC.64 UR4, c[0x0][0x210] ;  /* 0x0000840000047ab9 */ /* 0x000fe20000000a00 */
[----:B-----5:R-:W-:Y:S02]  /*73a0*/  FSET.BF.LE.FTZ.AND R3, R2, R3, PT ;  /* 0x000000030203720a */ /* 0x020fe40003813000 */
[C---:B------:R-:W-:Y:S02]  /*73b0*/  LEA R2, P0, R30.reuse, UR4, 0x1 ;  /* 0x000000041e027c11 */ /* 0x040fe4000f8008ff */
[----:B------:R-:W-:Y:S02]  /*73c0*/  F2FP.BF16.F32.PACK_AB R0, RZ, R3 ;  /* 0x00000003ff00723e */ /* 0x000fe400000010ff */
[----:B------:R-:W-:-:S05]  /*73d0*/  LEA.HI.X R3, R30, UR5, RZ, 0x1, P0 ;  /* 0x000000051e037c11 */ /* 0x000fca00080f0cff */
[----:B------:R1:W-:Y:S04]  /*73e0*/  STG.E.U16 desc[UR36][R2.64], R0 ;  /* 0x0000000002007986 */ /* 0x0003e8000c101524 */
.L_x_1491:
[----:B------:R-:W-:Y:S05]  /*73f0*/  BSYNC B7 ;  /* 0x0000000000077941 */ /* 0x000fea0003800000 */
.L_x_1490:
        /* <DEDUP_REMOVED lines=20> */
[----:B01----:R-:W-:Y:S05]  /*7540*/  CALL.ABS.NOINC R2 ;  /* 0x0000000002007343 */ /* 0x003fea0003c00000 */
.L_x_1498:
[----:B------:R1:W5:Y:S02]  /*7550*/  LDG.E R3, desc[UR36][R18.64] ;  /* 0x0000002412037981 */ /* 0x000364000c1e1900 */
.L_x_1497:
[----:B------:R-:W-:Y:S05]  /*7560*/  BSYNC B6 ;  /* 0x0000000000067941 */ /* 0x000fea0003800000 */
.L_x_1496:
[----:B------:R-:W-:Y:S01]  /*7570*/  ULDC.64 UR4, c[0x0][0x210] ;  /* 0x0000840000047ab9 */ /* 0x000fe20000000a00 */
[----:B-----5:R-:W-:Y:S02]  /*7580*/  FSET.BF.LE.FTZ.AND R26, R26, R3, PT ;  /* 0x000000031a1a720a */ /* 0x020fe40003813000 */
[C---:B------:R-:W-:Y:S02]  /*7590*/  LEA R2, P0, R29.reuse, UR4, 0x1 ;  /* 0x000000041d027c11 */ /* 0x040fe4000f8008ff */
[----:B------:R-:W-:Y:S02]  /*75a0*/  F2FP.BF16.F32.PACK_AB R26, RZ, R26 ;  /* 0x0000001aff1a723e */ /* 0x000fe400000010ff */
[----:B------:R-:W-:-:S05]  /*75b0*/  LEA.HI.X R3, R29, UR5, RZ, 0x1, P0 ;  /* 0x000000051d037c11 */ /* 0x000fca00080f0cff */
[----:B------:R2:W-:Y:S04]  /*75c0*/  STG.E.U16 desc[UR36][R2.64], R26 ;  /* 0x0000001a02007986 */ /* 0x0005e8000c101524 */
.L_x_7060:
[----:B------:R-:W3:Y:S01]  /*75d0*/  LDG.E R0, desc[UR36][R22.64] ;  /* 0x0000002416007981 */ /* 0x000ee2000c1e1900 */
[----:B------:R-:W-:Y:S01]  /*75e0*/  BSSY B6, `(.L_x_1499) ;  /* 0x0000015000067945 */ /* 0x000fe20003800000 */
[C---:B---3--:R-:W-:Y:S02]  /*75f0*/  FSETP.GE.FTZ.AND P1, PT, R0.reuse, RZ, PT ;  /* 0x000000ff0000720b */ /* 0x048fe40003f36000 */
[----:B------:R-:W-:-:S13]  /*7600*/  FSETP.GTU.FTZ.AND P0, PT, R0, 1, PT ;  /* 0x3f8000000000780b */ /* 0x000fda0003f1c000 */
[----:B------:R-:W-:Y:S05]  /*7610*/  @!P0 BRA P1, `(.L_x_1500) ;  /* 0x0000000000448947 */ /* 0x000fea0000800000 */
[----:B--2---:R-:W-:Y:S01]  /*7620*/  MOV R2, 0x1a0 ;  /* 0x000001a000027802 */ /* 0x004fe20000000f00 */
[----:B------:R-:W-:Y:S01]  /*7630*/  ULDC.64 UR4, c[0x4][0x190] ;  /* 0x0100640000047ab9 */ /* 0x000fe20000000a00 */
[----:B------:R-:W-:Y:S01]  /*7640*/  ULDC.64 UR6, c[0x4][0x88] ;  /* 0x0100220000067ab9 */ /* 0x000fe20000000a00 */
[----:B------:R-:W-:Y:S01]  /*7650*/  IMAD.U32 R4, RZ, RZ, UR4 ;  /* 0x00000004ff047e24 */ /* 0x000fe2000f8e00ff */
[----:B------:R-:W-:Y:S01]  /*7660*/  MOV R5, UR5 ;  /* 0x0000000500057c02 */ /* 0x000fe20008000f00 */
[----:B------:R-:W-:Y:S01]  /*7670*/  ULDC.64 UR4, c[0x4][0x178] ;  /* 0x01005e0000047ab9 */ /* 0x000fe20000000a00 */
[----:B------:R-:W2:Y:S01]  /*7680*/  LDC.64 R2, c[0x4][R2] ;  /* 0x0100000002027b82 */ /* 0x000ea20000000a00 */
        /* <DEDUP_REMOVED lines=9> */
.L_x_1501:
[----:B------:R3:W5:Y:S02]  /*7720*/  LDG.E R0, desc[UR36][R22.64] ;  /* 0x0000002416007981 */ /* 0x000764000c1e1900 */
.L_x_1500:
[----:B------:R-:W-:Y:S05]  /*7730*/  BSYNC B6 ;  /* 0x0000000000067941 */ /* 0x000fea0003800000 */
.L_x_1499:
[----:B------:R-:W-:Y:S01]  /*7740*/  ULDC.64 UR4, c[0x0][0x210] ;  /* 0x0000840000047ab9 */ /* 0x000fe20000000a00 */
[----:B-----5:R-:W-:Y:S02]  /*7750*/  FSET.BF.LE.FTZ.AND R27, R27, R0, PT ;  /* 0x000000001b1b720a */ /* 0x020fe40003813000 */
[C---:B--2---:R-:W-:Y:S02]  /*7760*/  LEA R2, P0, R32.reuse, UR4, 0x1 ;  /* 0x0000000420027c11 */ /* 0x044fe4000f8008ff */
[----:B------:R-:W-:Y:S02]  /*7770*/  F2FP.BF16.F32.PACK_AB R27, RZ, R27 ;  /* 0x0000001bff1b723e */ /* 0x000fe400000010ff */
[----:B------:R-:W-:-:S05]  /*7780*/  LEA.HI.X R3, R32, UR5, RZ, 0x1, P0 ;  /* 0x0000000520037c11 */ /* 0x000fca00080f0cff */
[----:B------:R2:W-:Y:S04]  /*7790*/  STG.E.U16 desc[UR36][R2.64], R27 ;  /* 0x0000001b02007986 */ /* 0x0005e8000c101524 */
.L_x_7059:
[----:B------:R-:W-:Y:S05]  /*77a0*/  BSYNC B8 ;  /* 0x0000000000087941 */ /* 0x000fea0003800000 */
.L_x_1488:
        /* <DEDUP_REMOVED lines=18> */
[----:B--2---:R-:W-:-:S07]  /*78d0*/  IMAD.MOV.U32 R12, RZ, RZ, 0x1 ;  /* 0x00000001ff0c7424 */ /* 0x004fce00078e00ff */
[----:B------:R-:W-:-:S07]  /*78e0*/  LEPC R20, `(.L_x_1504) ;  /* 0x000000001014794e */ /* 0x000fce0000000000 */
[----:B01-34-:R-:W-:Y:S05]  /*78f0*/  CALL.ABS.NOINC R2 ;  /* 0x0000000002007343 */ /* 0x01bfea0003c00000 */
.L_x_1504:
[----:B------:R2:W5:Y:S02]  /*7900*/  LDG.E R3, desc[UR36][R24.64] ;  /* 0x0000002418037981 */ /* 0x000564000c1e1900 */
.L_x_1503:
[----:B------:R-:W-:Y:S05]  /*7910*/  BSYNC B6 ;  /* 0x0000000000067941 */ /* 0x000fea0003800000 */
.L_x_1502:
[----:B------:R-:W-:Y:S01]  /*7920*/  ULDC.64 UR4, c[0x0][0x210] ;  /* 0x0000840000047ab9 */ /* 0x000fe20000000a00 */
[----:B-----5:R-:W-:Y:S02]  /*7930*/  FSET.BF.LE.FTZ.AND R28, R28, R3, PT ;  /* 0x000000031c1c720a */ /* 0x020fe40003813000 */
[C---:B------:R-:W-:Y:S02]  /*7940*/  LEA R2, P0, R31.reuse, UR4, 0x1 ;  /* 0x000000041f027c11 */ /* 0x040fe4000f8008ff */
[----:B------:R-:W-:Y:S02]  /*7950*/  F2FP.BF16.F32.PACK_AB R28, RZ, R28 ;  /* 0x0000001cff1c723e */ /* 0x000fe400000010ff */
[----:B------:R-:W-:-:S05]  /*7960*/  LEA.HI.X R3, R31, UR5, RZ, 0x1, P0 ;  /* 0x000000051f037c11 */ /* 0x000fca00080f0cff */
[----:B------:R4:W-:Y:S01]  /*7970*/  STG.E.U16 desc[UR36][R2.64], R28 ;  /* 0x0000001c02007986 */ /* 0x0009e2000c101524 */
[----:B------:R-:W-:Y:S05]  /*7980*/  BRA `(.L_x_1492) ;  /* 0x0000000000047947 */ /* 0x000fea0003800000 */
.L_x_7061:
[----:B------:R-:W-:Y:S05]  /*7990*/  BREAK B8 ;  /* 0x0000000000087942 */ /* 0x000fea0003800000 */
.L_x_1492:
[----:B------:R-:W-:Y:S05]  /*79a0*/  BSYNC B9 ;  /* 0x0000000000097941 */ /* 0x000fea0003800000 */
.L_x_1487:
[----:B------:R-:W-:Y:S01]  /*79b0*/  ULDC UR4, c[0x0][0x0] ;  /* 0x0000000000047ab9 */ /* 0x000fe20000000800 */
[----:B------:R-:W5:Y:S01]  /*79c0*/  LDC R0, c[0x0][0xc] ;  /* 0x00000300ff007b82 */ /* 0x000f620000000800 */
[----:B------:R-:W-:-:S06]  /*79d0*/  USHF.L.U32 UR4, UR4, 0x2, URZ ;  /* 0x0000000204047899 */ /* 0x000fcc000800063f */
[----:B-----5:R-:W-:Y:S01]  /*79e0*/  IMAD R33, R0, UR4, R33 ;  /* 0x0000000400217c24 */ /* 0x020fe2000f8e0221 */
[----:B------:R-:W-:-:S04]  /*79f0*/  ULDC UR4, c[0x0][0x3c0] ;  /* 0x0000f00000047ab9 */ /* 0x000fc80000000800 */
[----:B------:R-:W-:-:S13]  /*7a00*/  ISETP.GE.U32.AND P0, PT, R33, UR4, PT ;  /* 0x0000000421007c0c */ /* 0x000fda000bf06070 */
[----:B------:R-:W-:Y:S05]  /*7a10*/  @!P0 BRA `(.L_x_1505) ;  /* 0xffffff8400a48947 */ /* 0x000fea000383ffff */
[----:B------:R-:W-:Y:S05]  /*7a20*/  EXIT ;  /* 0x000000000000794d */ /* 0x000fea0003800000 */
.L_x_1506:
        /* <DEDUP_REMOVED lines=13> */
.L_x_7577:


//--------------------- .text._ZN2at4cuda57_GLOBAL__N__cd6b329d_24_DistributionBernoulli_cu_7537a20d21kernelPointwiseApply2IZNS_6native9templates4cuda28bernoulli_tensor_cuda_kernelIN3c108BFloat16EfEEvRKNS_10TensorBaseESB_NS_15PhiloxCudaStateEEUliRS8_SD_SD_SD_RKfSF_SF_SF_E_S8_SE_jLin1ELi2ELi4ELi512ELi2EEEvNS0_6detail10TensorInfoIT0_T2_EENSI_IT1_SK_EESK_T_ --------------------------
	.section	.text._ZN2at4cuda57_GLOBAL__N__cd6b329d_24_DistributionBernoulli_cu_7537a20d21kernelPointwiseApply2IZNS_6native9templates4cuda28bernoulli_tensor_cuda_kernelIN3c108BFloat16EfEEvRKNS_10TensorBaseESB_NS_15PhiloxCudaStateEEUliRS8_SD_SD_SD_RKfSF_SF_SF_E_S8_SE_jLin1ELi2ELi4ELi512ELi2EEEvNS0_6detail10TensorInfoIT0_T2_EENSI_IT1_SK_EESK_T_,"ax",@progbits
	.align	128
.text._ZN2at4cuda57_GLOBAL__N__cd6b329d_24_DistributionBernoulli_cu_7537a20d21kernelPointwiseApply2IZNS_6native9templates4cuda28bernoulli_tensor_cuda_kernelIN3c108BFloat16EfEEvRKNS_10TensorBaseESB_NS_15PhiloxCudaStateEEUliRS8_SD_SD_SD_RKfSF_SF_SF_E_S8_SE_jLin1ELi2ELi4ELi512ELi2EEEvNS0_6detail10TensorInfoIT0_T2_EENSI_IT1_SK_EESK_T_:
        .type           _ZN2at4cuda57_GLOBAL__N__cd6b329d_24_DistributionBernoulli_cu_7537a20d21kernelPointwiseApply2IZNS_6native9templates4cuda28bernoulli_tensor_cuda_kernelIN3c108BFloat16EfEEvRKNS_10TensorBaseESB_NS_15PhiloxCudaStateEEUliRS8_SD_SD_SD_RKfSF_SF_SF_E_S8_SE_jLin1ELi2ELi4ELi512ELi2EEEvNS0_6detail10TensorInfoIT0_T2_EENSI_IT1_SK_EESK_T_,@function
        .size           _ZN2at4cuda57_GLOBAL__N__cd6b329d_24_DistributionBernoulli_cu_7537a20d21kernelPointwiseApply2IZNS_6native9templates4cuda28bernoulli_tensor_cuda_kernelIN3c108BFloat16EfEEvRKNS_10TensorBaseESB_NS_15PhiloxCudaStateEEUliRS8_SD_SD_SD_RKfSF_SF_SF_E_S8_SE_jLin1ELi2ELi4ELi512ELi2EEEvNS0_6detail10TensorInfoIT0_T2_EENSI_IT1_SK_EESK_T_,(.L_x_7578 - _ZN2at4cuda57_GLOBAL__N__cd6b329d_24_DistributionBernoulli_cu_7537a20d21kernelPointwiseApply2IZNS_6native9templates4cuda28bernoulli_tensor_cuda_kernelIN3c108BFloat16EfEEvRKNS_10TensorBaseESB_NS_15PhiloxCudaStateEEUliRS8_SD_SD_SD_RKfSF_SF_SF_E_S8_SE_jLin1ELi2ELi4ELi512ELi2EEEvNS0_6detail10TensorInfoIT0_T2_EENSI_IT1_SK_EESK_T_)
        .other          _ZN2at4cuda57_GLOBAL__N__cd6b329d_24_DistributionBernoulli_cu_7537a20d21kernelPointwiseApply2IZNS_6native9templates4cuda28bernoulli_tensor_cuda_kernelIN3c108BFloat16EfEEvRKNS_10TensorBaseESB_NS_15PhiloxCudaStateEEUliRS8_SD_SD_SD_RKfSF_SF_SF_E_S8_SE_jLin1ELi2ELi4ELi512ELi2EEEvNS0_6detail10TensorInfoIT0_T2_EENSI_IT1_SK_EESK_T_,@"STO_CUDA_ENTRY STV_DEFAULT"
_ZN2at4cuda57_GLOBAL__N__cd6b329d_24_DistributionBernoulli_cu_7537a20d21kernelPointwiseApply2IZNS_6native9templates4cuda28bernoulli_tensor_cuda_kernelIN3c108BFloat16EfEEvRKNS_10TensorBaseESB_NS_15PhiloxCudaStateEEUliRS8_SD_SD_SD_RKfSF_SF_SF_E_S8_SE_jLin1ELi2ELi4ELi512ELi2EEEvNS0_6detail10TensorInfoIT0_T2_EENSI_IT1_SK_EESK_T_:
        /* <DEDUP_REMOVED lines=11> */
.L_x_1547:
        /* <DEDUP_REMOVED lines=30> */
.L_x_1511:
[C---:B------:R-:W-:Y:S02]  /*0290*/  VIADD R7, R4.reuse, 0xffffffff ;  /* 0xffffffff04077836 */ /* 0x040fe40000000000 */
[----:B------:R-:W-:Y:S02]  /*02a0*/  VIADD R5, R5, 0xfffffffc ;  /* 0xfffffffc05057836 */ /* 0x000fe40000000000 */
[----:B------:R-:W-:Y:S02]  /*02b0*/  IMAD.SHL.U32 R7, R7, 0x4, RZ ;  /* 0x0000000407077824 */ /* 0x000fe400078e00ff */
[----:B------:R-:W-:Y:S02]  /*02c0*/  VIADD R4, R4, 0xfffffffc ;  /* 0xfffffffc04047836 */ /* 0x000fe40000000000 */
        /* <DEDUP_REMOVED lines=36> */
[----:B------:R-:W-:Y:S01]  /*0510*/  IMAD.HI.U32 R15, R14, R11, RZ ;  /* 0x0000000b0e0f7227 */ /* 0x000fe200078e00ff */
[----:B-1----:R-:W-:-:S03]  /*0520*/  HFMA2.MMA R12, -RZ, RZ, 0, 0 ;  /* 0x00000000ff0c7435 */ /* 0x002fc600000001ff */
[----:B------:R-:W-:-:S04]  /*0530*/  IMAD.MOV R17, RZ, RZ, -R15 ;  /* 0x000000ffff117224 */ /* 0x000fc800078e0a0f */
[----:B------:R-:W-:-:S05]  /*0540*/  IMAD R17, R6, R17, R11 ;  /* 0x0000001106117224 */ /* 0x000fca00078e020b */
[----:B------:R-:W-:-:S13]  /*0550*/  ISETP.GE.U32.AND P1, PT, R17, R6, PT ;  /* 0x000000061100720c */ /* 0x000fda0003f26070 */
[----:B------:R-:W-:Y:S02]  /*0560*/  @P1 IADD3 R17, -R6, R17, RZ ;  /* 0x0000001106111210 */ /* 0x000fe40007ffe1ff */
[----:B------:R-:W-:Y:S02]  /*0570*/  @P1 IADD3 R15, R15, 0x1, RZ ;  /* 0x000000010f0f1810 */ /* 0x000fe40007ffe0ff */
[----:B------:R-:W-:Y:S01]  /*0580*/  ISETP.GE.U32.AND P2, PT, R17, R6, PT ;  /* 0x000000061100720c */ /* 0x000fe20003f46070 */
[----:B------:R-:W-:Y:S01]  /*0590*/  IMAD.MOV R17, RZ, RZ, -R8 ;  /* 0x000000ffff117224 */ /* 0x000fe200078e0a08 */
[----:B0-----:R-:W0:Y:S03]  /*05a0*/  I2F.U32.RP R16, R10 ;  /* 0x0000000a00107306 */ /* 0x001e260000209000 */
[----:B--2---:R-:W-:-:S04]  /*05b0*/  IMAD R17, R17, R13, RZ ;  /* 0x0000000d11117224 */ /* 0x004fc800078e02ff */
[----:B------:R-:W-:-:S04]  /*05c0*/  IMAD.HI.U32 R14, R13, R17, R12 ;  /* 0x000000110d0e7227 */ /* 0x000fc800078e000c */
[----:B------:R-:W-:Y:S01]  /*05d0*/  @P2 VIADD R15, R15, 0x1 ;  /* 0x000000010f0f2836 */ /* 0x000fe20000000000 */
[----:B------:R-:W-:Y:S02]  /*05e0*/  @!P3 LOP3.LUT R15, RZ, R6, RZ, 0x33, !PT ;  /* 0x00000006ff0fb212 */ /* 0x000fe400078e33ff */
[----:B------:R-:W-:Y:S01]  /*05f0*/  ISETP.NE.U32.AND P3, PT, R8, RZ, PT ;  /* 0x000000ff0800720c */ /* 0x000fe20003f65070 */
[----:B0-----:R-:W0:Y:S02]  /*0600*/  MUFU.RCP R16, R16 ;  /* 0x0000001000107308 */ /* 0x001e240000001000 */
[----:B------:R-:W-:-:S04]  /*0610*/  IMAD.HI.U32 R17, R14, R15, RZ ;  /* 0x0000000f0e117227 */ /* 0x000fc800078e00ff */
[----:B------:R-:W-:-:S04]  /*0620*/  IMAD.MOV R19, RZ, RZ, -R17 ;  /* 0x000000ffff137224 */ /* 0x000fc800078e0a11 */
[----:B------:R-:W-:-:S05]  /*0630*/  IMAD R19, R8, R19, R15 ;  /* 0x0000001308137224 */ /* 0x000fca00078e020f */
[----:B------:R-:W-:Y:S02]  /*0640*/  ISETP.GE.U32.AND P1, PT, R19, R8, PT ;  /* 0x000000081300720c */ /* 0x000fe40003f26070 */
[----:B0-----:R-:W-:-:S04]  /*0650*/  IADD3 R12, R16, 0xffffffe, RZ ;  /* 0x0ffffffe100c7810 */ /* 0x001fc80007ffe0ff */
[----:B------:R0:W1:Y:S07]  /*0660*/  F2I.FTZ.U32.TRUNC.NTZ R13, R12 ;  /* 0x0000000c000d7305 */ /* 0x00006e000021f000 */
[----:B------:R-:W-:Y:S02]  /*0670*/  @P1 IMAD.IADD R19, R19, 0x1, -R8 ;  /* 0x0000000113131824 */ /* 0x000fe400078e0a08 */
[----:B------:R-:W-:Y:S02]  /*0680*/  @P1 VIADD R17, R17, 0x1 ;  /* 0x0000000111111836 */ /* 0x000fe40000000000 */
[----:B0-----:R-:W-:Y:S01]  /*0690*/  IMAD.MOV.U32 R12, RZ, RZ, RZ ;  /* 0x000000ffff0c7224 */ /* 0x001fe200078e00ff */
[----:B------:R-:W-:-:S02]  /*06a0*/  ISETP.GE.U32.AND P2, PT, R19, R8, PT ;  /* 0x000000081300720c */ /* 0x000fc40003f46070 */
[----:B------:R-:W-:-:S05]  /*06b0*/  IADD3 R19, RZ, -R10, RZ ;  /* 0x8000000aff137210 */ /* 0x000fca0007ffe0ff */
[----:B-1----:R-:W-:-:S04]  /*06c0*/  IMAD R19, R19, R13, RZ ;  /* 0x0000000d13137224 */ /* 0x002fc800078e02ff */
[----:B------:R-:W-:Y:S02]  /*06d0*/  IMAD.HI.U32 R14, R13, R19, R12 ;  /* 0x000000130d0e7227 */ /* 0x000fe400078e000c */
[----:B------:R-:W-:Y:S01]  /*06e0*/  @P2 IADD3 R17, R17, 0x1, RZ ;  /* 0x0000000111112810 */ /* 0x000fe20007ffe0ff */
[----:B------:R-:W0:Y:S01]  /*06f0*/  LDC R12, c[0x0][R7+0x27c] ;  /* 0x00009f00070c7b82 */ /* 0x000e220000000800 */
[----:B------:R-:W-:Y:S02]  /*0700*/  @!P3 LOP3.LUT R17, RZ, R8, RZ, 0x33, !PT ;  /* 0x00000008ff11b212 */ /* 0x000fe400078e33ff */
[----:B------:R-:W-:-:S03]  /*0710*/  ISETP.NE.U32.AND P3, PT, R10, RZ, PT ;  /* 0x000000ff0a00720c */ /* 0x000fc60003f65070 */
[----:B------:R-:W-:Y:S02]  /*0720*/  IMAD.HI.U32 R16, R14, R17, RZ ;  /* 0x000000110e107227 */ /* 0x000fe400078e00ff */
[----:B------:R-:W1:Y:S03]  /*0730*/  LDC R13, c[0x0][R7+0x278] ;  /* 0x00009e00070d7b82 */ /* 0x000e660000000800 */
[----:B------:R-:W-:-:S05]  /*0740*/  IADD3 R19, -R16, RZ, RZ ;  /* 0x000000ff10137210 */ /* 0x000fca0007ffe1ff */
[----:B------:R-:W2:Y:S01]  /*0750*/  LDC R14, c[0x0][R7+0x274] ;  /* 0x00009d00070e7b82 */ /* 0x000ea20000000800 */
        /* <DEDUP_REMOVED lines=14> */
[----:B-1----:R-:W-:-:S02]  /*0840*/  IMAD R2, R11, R13, R2 ;  /* 0x0000000d0b027224 */ /* 0x002fc400078e0202 */
[----:B------:R-:W-:Y:S01]  /*0850*/  IMAD R15, R8, R6, R15 ;  /* 0x00000006080f7224 */ /* 0x000fe200078e020f */
[----:B------:R-:W-:-:S03]  /*0860*/  IADD3 R6, -R16, RZ, RZ ;  /* 0x000000ff10067210 */ /* 0x000fc60007ffe1ff */
[----:B--2---:R-:W-:Y:S02]  /*0870*/  IMAD R2, R15, R14, R2 ;  /* 0x0000000e0f027224 */ /* 0x004fe400078e0202 */
[----:B------:R-:W-:-:S04]  /*0880*/  IMAD R17, R10, R6, R17 ;  /* 0x000000060a117224 */ /* 0x000fc800078e0211 */
[----:B---3--:R-:W-:Y:S01]  /*0890*/  IMAD R31, R17, R18, R2 ;  /* 0x00000012111f7224 */ /* 0x008fe200078e0202 */
[----:B------:R-:W-:Y:S01]  /*08a0*/  MOV R2, R16 ;  /* 0x0000001000027202 */ /* 0x000fe20000000f00 */
[----:B------:R-:W-:Y:S06]  /*08b0*/  @P1 BRA `(.L_x_1511) ;  /* 0xfffffff800741947 */ /* 0x000fec000383ffff */
[----:B------:R-:W-:Y:S05]  /*08c0*/  BSYNC B1 ;  /* 0x0000000000017941 */ /* 0x000fea0003800000 */
.L_x_1510:
        /* <DEDUP_REMOVED lines=79> */
.L_x_1509:
[----:B------:R-:W-:Y:S01]  /*0dc0*/  ULDC UR4, c[0x0][0x2f4] ;  /* 0x0000bd0000047ab9 */ /* 0x000fe20000000800 */
[----:B------:R-:W-:Y:S01]  /*0dd0*/  ULDC UR5, c[0x0][0x354] ;  /* 0x0000d50000057ab9 */ /* 0x000fe20000000800 */
[----:B------:R-:W0:Y:S01]  /*0de0*/  I2F.U32.RP R3, UR4 ;  /* 0x0000000400037d06 */ /* 0x000e220008209000 */
[----:B------:R-:W-:-:S07]  /*0df0*/  ISETP.NE.U32.AND P2, PT, RZ, UR4, PT ;  /* 0x00000004ff007c0c */ /* 0x000fce000bf45070 */
[----:B0-----:R-:W0:Y:S02]  /*0e00*/  MUFU.RCP R3, R3 ;  /* 0x0000000300037308 */ /* 0x001e240000001000 */
[----:B0-----:R-:W-:-:S06]  /*0e10*/  IADD3 R4, R3, 0xffffffe, RZ ;  /* 0x0ffffffe03047810 */ /* 0x001fcc0007ffe0ff */
[----:B------:R0:W1:Y:S02]  /*0e20*/  F2I.FTZ.U32.TRUNC.NTZ R5, R4 ;  /* 0x0000000400057305 */ /* 0x000064000021f000 */
[----:B0-----:R-:W-:Y:S01]  /*0e30*/  MOV R4, RZ ;  /* 0x000000ff00047202 */ /* 0x001fe20000000f00 */
[----:B-1----:R-:W-:-:S04]  /*0e40*/  IMAD.MOV R7, RZ, RZ, -R5 ;  /* 0x000000ffff077224 */ /* 0x002fc800078e0a05 */
        /* <DEDUP_REMOVED lines=18> */
.L_x_1508:
[----:B------:R-:W-:Y:S05]  /*0f70*/  BSYNC B0 ;  /* 0x0000000000007941 */ /* 0x000fea0003800000 */
.L_x_1507:
[----:B------:R-:W-:Y:S01]  /*0f80*/  VIMNMX R0, R0, 0x4, PT ;  /* 0x0000000400007848 */ /* 0x000fe20003fe0100 */
[----:B------:R-:W-:Y:S01]  /*0f90*/  BSSY B0, `(.L_x_1512) ;  /* 0x00000e8000007945 */ /* 0x000fe20003800000 */
[----:B------:R-:W-:Y:S02]  /*0fa0*/  HFMA2.MMA R17, -RZ, RZ, 0, 0 ;  /* 0x00000000ff117435 */ /* 0x000fe400000001ff */
[----:B------:R-:W-:-:S13]  /*0fb0*/  ISETP.GE.AND P0, PT, R0, 0x2, PT ;  /* 0x000000020000780c */ /* 0x000fda0003f06270 */
[----:B------:R-:W-:Y:S05]  /*0fc0*/  @!P0 BRA `(.L_x_1513) ;  /* 0x0000000c00908947 */ /* 0x000fea0003800000 */
[----:B------:R-:W0:Y:S01]  /*0fd0*/  LDC R2, c[0x0][0x2e0] ;  /* 0x0000b800ff027b82 */ /* 0x000e220000000800 */
[----:B------:R-:W-:Y:S01]  /*0fe0*/  VIADD R4, R33, 0x1 ;  /* 0x0000000121047836 */ /* 0x000fe20000000000 */
        /* <DEDUP_REMOVED lines=21> */
.L_x_1516:
        /* <DEDUP_REMOVED lines=100> */
.L_x_1515:
        /* <DEDUP_REMOVED lines=78> */
.L_x_1514:
        /* <DEDUP_REMOVED lines=27> */
.L_x_1513:
[----:B------:R-:W-:Y:S05]  /*1e10*/  BSYNC B0 ;  /* 0x0000000000007941 */ /* 0x000fea0003800000 */
.L_x_1512:
        /* <DEDUP_REMOVED lines=29> */
.L_x_1521:
        /* <DEDUP_REMOVED lines=21> */
[----:B------:R-:W-:-:S06]  /*2140*/  IMAD.HI.U32 R3, R3, R13, R2 ;  /* 0x0000000d03037227 */ /* 0x000fcc00078e0002 */
        /* <DEDUP_REMOVED lines=14> */
[----:B------:R-:W-:Y:S02]  /*2230*/  IMAD.HI.U32 R2, R3, R15, R2 ;  /* 0x0000000f03027227 */ /* 0x000fe400078e0002 */
[----:B------:R-:W-:Y:S02]  /*2240*/  @P2 IADD3 R13, R13, 0x1, RZ ;  /* 0x000000010d0d2810 */ /* 0x000fe40007ffe0ff */
[----:B------:R-:W-:-:S02]  /*2250*/  @!P3 LOP3.LUT R13, RZ, R9, RZ, 0x33, !PT ;  /* 0x00000009ff0db212 */ /* 0x000fc400078e33ff */
[----:B------:R-:W-:-:S03]  /*2260*/  ISETP.NE.U32.AND P3, PT, R10, RZ, PT ;  /* 0x000000ff0a00720c */ /* 0x000fc60003f65070 */
[----:B------:R-:W-:Y:S01]  /*2270*/  IMAD.HI.U32 R15, R2, R13, RZ ;  /* 0x0000000d020f7227 */ /* 0x000fe200078e00ff */
[----:B------:R-:W-:-:S03]  /*2280*/  IADD3 R2, R16, 0xffffffe, RZ ;  /* 0x0ffffffe10027810 */ /* 0x000fc60007ffe0ff */
[----:B------:R-:W-:Y:S01]  /*2290*/  IMAD.MOV R19, RZ, RZ, -R15 ;  /* 0x000000ffff137224 */ /* 0x000fe200078e0a0f */
[----:B------:R0:W1:Y:S03]  /*22a0*/  F2I.FTZ.U32.TRUNC.NTZ R3, R2 ;  /* 0x0000000200037305 */ /* 0x000066000021f000 */
[----:B------:R-:W-:-:S05]  /*22b0*/  IMAD R19, R10, R19, R13 ;  /* 0x000000130a137224 */ /* 0x000fca00078e020d */
        /* <DEDUP_REMOVED lines=46> */
[----:B---3--:R-:W-:Y:S02]  /*25a0*/  IMAD R13, R13, R20, R6 ;  /* 0x000000140d0d7224 */ /* 0x008fe400078e0206 */
[----:B------:R-:W-:Y:S02]  /*25b0*/  IMAD R12, R12, R9, R15 ;  /* 0x000000090c0c7224 */ /* 0x000fe400078e020f */
[----:B------:R-:W-:-:S02]  /*25c0*/  IMAD.MOV R6, RZ, RZ, -R2 ;  /* 0x000000ffff067224 */ /* 0x000fc400078e0a02 */
[----:B--2---:R-:W-:Y:S02]  /*25d0*/  IMAD R12, R12, R16, R13 ;  /* 0x000000100c0c7224 */ /* 0x004fe400078e020d */
[----:B------:R-:W-:Y:S02]  /*25e0*/  IMAD R14, R14, R6, R19 ;  /* 0x000000060e0e7224 */ /* 0x000fe400078e0213 */
[----:B------:R-:W-:Y:S02]  /*25f0*/  IMAD.MOV.U32 R6, RZ, RZ, R2 ;  /* 0x000000ffff067224 */ /* 0x000fe400078e0002 */
[----:B-1----:R-:W-:Y:S01]  /*2600*/  IMAD R29, R14, R3, R12 ;  /* 0x000000030e1d7224 */ /* 0x002fe200078e020c */
[----:B------:R-:W-:Y:S06]  /*2610*/  @P1 BRA `(.L_x_1521) ;  /* 0xfffffff800741947 */ /* 0x000fec000383ffff */
[----:B------:R-:W-:Y:S05]  /*2620*/  BSYNC B1 ;  /* 0x0000000000017941 */ /* 0x000fea0003800000 */
.L_x_1520:
        /* <DEDUP_REMOVED lines=78> */
.L_x_1519:
        /* <DEDUP_REMOVED lines=27> */
.L_x_1518:
[----:B------:R-:W-:Y:S05]  /*2cc0*/  BSYNC B0 ;  /* 0x0000000000007941 */ /* 0x000fea0003800000 */
.L_x_1517:
[----:B------:R-:W-:Y:S01]  /*2cd0*/  ISETP.GE.AND P0, PT, R0, 0x4, PT ;  /* 0x000000040000780c */ /* 0x000fe20003f06270 */
[----:B------:R-:W-:Y:S01]  /*2ce0*/  BSSY B0, `(.L_x_1522) ;  /* 0x00000e7000007945 */ /* 0x000fe20003800000 */
[----:B------:R-:W-:-:S11]  /*2cf0*/  HFMA2.MMA R16, -RZ, RZ, 0, 0 ;  /* 0x00000000ff107435 */ /* 0x000fd600000001ff */
        /* <DEDUP_REMOVED lines=24> */
.L_x_1526:
        /* <DEDUP_REMOVED lines=94> */
[----:B-1----:R-:W-:Y:S02]  /*3460*/  IMAD R12, R12, R19, R14 ;  /* 0x000000130c0c7224 */ /* 0x002fe400078e020e */
[----:B------:R-:W-:Y:S02]  /*3470*/  IMAD R13, R13, R7, R16 ;  /* 0x000000070d0d7224 */ /* 0x000fe400078e0210 */
[----:B------:R-:W-:Y:S02]  /*3480*/  IMAD.MOV.U32 R7, RZ, RZ, R2 ;  /* 0x000000ffff077224 */ /* 0x000fe400078e0002 */
[----:B--2---:R-:W-:Y:S01]  /*3490*/  IMAD R30, R13, R3, R12 ;  /* 0x000000030d1e7224 */ /* 0x004fe200078e020c */
[----:B------:R-:W-:Y:S06]  /*34a0*/  @P1 BRA `(.L_x_1526) ;  /* 0xfffffff800741947 */ /* 0x000fec000383ffff */
[----:B------:R-:W-:Y:S05]  /*34b0*/  BSYNC B1 ;  /* 0x0000000000017941 */ /* 0x000fea0003800000 */
.L_x_1525:
        /* <DEDUP_REMOVED lines=78> */
.L_x_1524:
        /* <DEDUP_REMOVED lines=27> */
.L_x_1523:
[----:B------:R-:W-:Y:S05]  /*3b50*/  BSYNC B0 ;  /* 0x0000000000007941 */ /* 0x000fea0003800000 */
.L_x_1522:
        /* <DEDUP_REMOVED lines=139> */
.L_x_1528:
[----:B------:R-:W-:Y:S01]  /*4410*/  MOV R11, R20 ;  /* 0x00000014000b7202 */ /* 0x000fe20000000f00 */
[----:B------:R-:W-:Y:S01]  /*4420*/  IMAD.MOV.U32 R8, RZ, RZ, R12 ;  /* 0x000000ffff087224 */ /* 0x000fe200078e000c */
[----:B------:R-:W-:Y:S01]  /*4430*/  MOV R9, R6 ;  /* 0x0000000600097202 */ /* 0x000fe20000000f00 */
[----:B------:R-:W-:-:S07]  /*4440*/  IMAD.MOV.U32 R20, RZ, RZ, R2 ;  /* 0x000000ffff147224 */ /* 0x000fce00078e0002 */
.L_x_1527:
        /* <DEDUP_REMOVED lines=18> */
.L_x_7062:
[----:B------:R-:W-:Y:S05]  /*4570*/  BRX R2 -0x4580                                                                                                                                                                                                                                                                                                                                                                                                                                                                               (*"BRANCH_TARGETS .L_x_7063,.L_x_7064,.L_x_7065"*) ;  /* 0xffffffb802a07949 */ /* 0x000fea000383ffff */
.L_x_1531:
        /* <DEDUP_REMOVED lines=28> */
.L_x_1537:
[----:B------:R0:W5:Y:S02]  /*4740*/  LDG.E R3, desc[UR36][R16.64] ;  /* 0x0000002410037981 */ /* 0x000164000c1e1900 */
.L_x_1536:
[----:B------:R-:W-:Y:S05]  /*4750*/  BSYNC B6 ;  /* 0x0000000000067941 */ /* 0x000fea0003800000 */
.L_x_1535:
[----:B------:R-:W-:Y:S01]  /*4760*/  ULDC.64 UR4, c[0x0][0x210] ;  /* 0x0000840000047ab9 */ /* 0x000fe20000000a00 */
[----:B-----5:R-:W-:Y:S02]  /*4770*/  FSET.BF.LE.FTZ.AND R3, R2, R3, PT ;  /* 0x000000030203720a */ /* 0x020fe40003813000 */
[C---:B------:R-:W-:Y:S02]  /*4780*/  LEA R2, P0, R30.reuse, UR4, 0x1 ;  /* 0x000000041e027c11 */ /* 0x040fe4000f8008ff */
[----:B------:R-:W-:Y:S02]  /*4790*/  F2FP.BF16.F32.PACK_AB R0, RZ, R3 ;  /* 0x00000003ff00723e */ /* 0x000fe400000010ff */
[----:B------:R-:W-:-:S05]  /*47a0*/  LEA.HI.X R3, R30, UR5, RZ, 0x1, P0 ;  /* 0x000000051e037c11 */ /* 0x000fca00080f0cff */
[----:B------:R1:W-:Y:S04]  /*47b0*/  STG.E.U16 desc[UR36][R2.64], R0 ;  /* 0x0000000002007986 */ /* 0x0003e8000c101524 */
.L_x_1533:
[----:B------:R-:W-:Y:S05]  /*47c0*/  BSYNC B7 ;  /* 0x0000000000077941 */ /* 0x000fea0003800000 */
.L_x_1532:
        /* <DEDUP_REMOVED lines=21> */
.L_x_1540:
[----:B------:R1:W5:Y:S02]  /*4920*/  LDG.E R3, desc[UR36][R18.64] ;  /* 0x0000002412037981 */ /* 0x000364000c1e1900 */
.L_x_1539:
[----:B------:R-:W-:Y:S05]  /*4930*/  BSYNC B6 ;  /* 0x0000000000067941 */ /* 0x000fea0003800000 */
.L_x_1538:
[----:B------:R-:W-:Y:S01]  /*4940*/  ULDC.64 UR4, c[0x0][0x210] ;  /* 0x0000840000047ab9 */ /* 0x000fe20000000a00 */
[----:B-----5:R-:W-:Y:S02]  /*4950*/  FSET.BF.LE.FTZ.AND R26, R26, R3, PT ;  /* 0x000000031a1a720a */ /* 0x020fe40003813000 */
[C---:B------:R-:W-:Y:S02]  /*4960*/  LEA R2, P0, R29.reuse, UR4, 0x1 ;  /* 0x000000041d027c11 */ /* 0x040fe4000f8008ff */
[----:B------:R-:W-:Y:S02]  /*4970*/  F2FP.BF16.F32.PACK_AB R26, RZ, R26 ;  /* 0x0000001aff1a723e */ /* 0x000fe400000010ff */
[----:B------:R-:W-:-:S05]  /*4980*/  LEA.HI.X R3, R29, UR5, RZ, 0x1, P0 ;  /* 0x000000051d037c11 */ /* 0x000fca00080f0cff */
[----:B------:R2:W-:Y:S04]  /*4990*/  STG.E.U16 desc[UR36][R2.64], R26 ;  /* 0x0000001a02007986 */ /* 0x0005e8000c101524 */
.L_x_7064:
        /* <DEDUP_REMOVED lines=21> */
.L_x_1543:
[----:B------:R3:W5:Y:S02]  /*4af0*/  LDG.E R0, desc[UR36][R22.64] ;  /* 0x0000002416007981 */ /* 0x000764000c1e1900 */
.L_x_1542:
[----:B------:R-:W-:Y:S05]  /*4b00*/  BSYNC B6 ;  /* 0x0000000000067941 */ /* 0x000fea0003800000 */
.L_x_1541:
[----:B------:R-:W-:Y:S01]  /*4b10*/  ULDC.64 UR4, c[0x0][0x210] ;  /* 0x0000840000047ab9 */ /* 0x000fe20000000a00 */
[----:B-----5:R-:W-:Y:S02]  /*4b20*/  FSET.BF.LE.FTZ.AND R27, R27, R0, PT ;  /* 0x000000001b1b720a */ /* 0x020fe40003813000 */
[C---:B--2---:R-:W-:Y:S02]  /*4b30*/  LEA R2, P0, R32.reuse, UR4, 0x1 ;  /* 0x0000000420027c11 */ /* 0x044fe4000f8008ff */
[----:B------:R-:W-:Y:S02]  /*4b40*/  F2FP.BF16.F32.PACK_AB R27, RZ, R27 ;  /* 0x0000001bff1b723e */ /* 0x000fe400000010ff */
[----:B------:R-:W-:-:S05]  /*4b50*/  LEA.HI.X R3, R32, UR5, RZ, 0x1, P0 ;  /* 0x0000000520037c11 */ /* 0x000fca00080f0cff */
[----:B------:R2:W-:Y:S04]  /*4b60*/  STG.E.U16 desc[UR36][R2.64], R27 ;  /* 0x0000001b02007986 */ /* 0x0005e8000c101524 */
.L_x_7063:
[----:B------:R-:W-:Y:S05]  /*4b70*/  BSYNC B8 ;  /* 0x0000000000087941 */ /* 0x000fea0003800000 */
.L_x_1530:
        /* <DEDUP_REMOVED lines=21> */
.L_x_1546:
[----:B------:R2:W5:Y:S02]  /*4cd0*/  LDG.E R3, desc[UR36][R24.64] ;  /* 0x0000002418037981 */ /* 0x000564000c1e1900 */
.L_x_1545:
[----:B------:R-:W-:Y:S05]  /*4ce0*/  BSYNC B6 ;  /* 0x0000000000067941 */ /* 0x000fea0003800000 */
.L_x_1544:
[----:B------:R-:W-:Y:S01]  /*4cf0*/  ULDC.64 UR4, c[0x0][0x210] ;  /* 0x0000840000047ab9 */ /* 0x000fe20000000a00 */
[----:B-----5:R-:W-:Y:S02]  /*4d00*/  FSET.BF.LE.FTZ.AND R28, R28, R3, PT ;  /* 0x000000031c1c720a */ /* 0x020fe40003813000 */
[C---:B------:R-:W-:Y:S02]  /*4d10*/  LEA R2, P0, R31.reuse, UR4, 0x1 ;  /* 0x000000041f027c11 */ /* 0x040fe4000f8008ff */
[----:B------:R-:W-:Y:S02]  /*4d20*/  F2FP.BF16.F32.PACK_AB R28, RZ, R28 ;  /* 0x0000001cff1c723e */ /* 0x000fe400000010ff */
[----:B------:R-:W-:-:S05]  /*4d30*/  LEA.HI.X R3, R31, UR5, RZ, 0x1, P0 ;  /* 0x000000051f037c11 */ /* 0x000fca00080f0cff */
[----:B------:R4:W-:Y:S01]  /*4d40*/  STG.E.U16 desc[UR36][R2.64], R28 ;  /* 0x0000001c02007986 */ /* 0x0009e2000c101524 */
[----:B------:R-:W-:Y:S05]  /*4d50*/  BRA `(.L_x_1534) ;  /* 0x0000000000047947 */ /* 0x000fea0003800000 */
.L_x_7065:
[----:B------:R-:W-:Y:S05]  /*4d60*/  BREAK B8 ;  /* 0x0000000000087942 */ /* 0x000fea0003800000 */
.L_x_1534:
[----:B------:R-:W-:Y:S05]  /*4d70*/  BSYNC B9 ;  /* 0x0000000000097941 */ /* 0x000fea0003800000 */
.L_x_1529:
        /* <DEDUP_REMOVED lines=8> */
.L_x_1548:
        /* <DEDUP_REMOVED lines=16> */
.L_x_7578:


//--------------------- .text._ZN2at4cuda57_GLOBAL__N__cd6b329d_24_DistributionBernoulli_cu_7537a20d21kernelPointwiseApply2IZNS_6native9templates4cuda28bernoulli_tensor_cuda_kernelIN3c108BFloat16EfEEvRKNS_10TensorBaseESB_NS_15PhiloxCudaStateEEUliRS8_SD_SD_SD_RKfSF_SF_SF_E_S8_SE_jLin1ELi1ELi4ELi512ELi2EEEvNS0_6detail10TensorInfoIT0_T2_EENSI_IT1_SK_EESK_T_ --------------------------
	.section	.text._ZN2at4cuda57_GLOBAL__N__cd6b329d_24_DistributionBernoulli_cu_7537a20d21kernelPointwiseApply2IZNS_6native9templates4cuda28bernoulli_tensor_cuda_kernelIN3c108BFloat16EfEEvRKNS_10TensorBaseESB_NS_15PhiloxCudaStateEEUliRS8_SD_SD_SD_RKfSF_SF_SF_E_S8_SE_jLin1ELi1ELi4ELi512ELi2EEEvNS0_6detail10TensorInfoIT0_T2_EENSI_IT1_SK_EESK_T_,"ax",@progbits
	.align	128
.text._ZN2at4cuda57_GLOBAL__N__cd6b329d_24_DistributionBernoulli_cu_7537a20d21kernelPointwiseApply2IZNS_6native9templates4cuda28bernoulli_tensor_cuda_kernelIN3c108BFloat16EfEEvRKNS_10TensorBaseESB_NS_15PhiloxCudaStateEEUliRS8_SD_SD_SD_RKfSF_SF_SF_E_S8_SE_jLin1ELi1ELi4ELi512ELi2EEEvNS0_6detail10TensorInfoIT0_T2_EENSI_IT1_SK_EESK_T_:
        .type           _ZN2at4cuda57_GLOBAL__N__cd6b329d_24_DistributionBernoulli_cu_7537a20d21kernelPointwiseApply2IZNS_6native9templates4cuda28bernoulli_tensor_cuda_kernelIN3c108BFloat16EfEEvRKNS_10TensorBaseESB_NS_15PhiloxCudaStateEEUliRS8_SD_SD_SD_RKfSF_SF_SF_E_S8_SE_jLin1ELi1ELi4ELi512ELi2EEEvNS0_6detail10TensorInfoIT0_T2_EENSI_IT1_SK_EESK_T_,@function
        .size           _ZN2at4cuda57_GLOBAL__N__cd6b329d_24_DistributionBernoulli_cu_7537a20d21kernelPointwiseApply2IZNS_6native9templates4cuda28bernoulli_tensor_cuda_kernelIN3c108BFloat16EfEEvRKNS_10TensorBaseESB_NS_15PhiloxCudaStateEEUliRS8_SD_SD_SD_RKfSF_SF_SF_E_S8_SE_jLin1ELi1ELi4ELi512ELi2EEEvNS0_6detail10TensorInfoIT0_T2_EENSI_IT1_SK_EESK_T_,(.L_x_7579 - _ZN2at4cuda57_GLOBAL__N__cd6b329d_24_DistributionBernoulli_cu_7537a20d21kernelPointwiseApply2IZNS_6native9templates4cuda28bernoulli_tensor_cuda_kernelIN3c108BFloat16EfEEvRKNS_10TensorBaseESB_NS_15PhiloxCudaStateEEUliRS8_SD_SD_SD_RKfSF_SF_SF_E_S8_SE_jLin1ELi1ELi4ELi512ELi2EEEvNS0_6detail10TensorInfoIT0_T2_EENSI_IT1_SK_EESK_T_)
        .other          _ZN2at4cuda57_GLOBAL__N__cd6b329d_24_DistributionBernoulli_cu_7537a20d21kernelPointwiseApply2IZNS_6native9templates4cuda28bernoulli_tensor_cuda_kernelIN3c108BFloat16EfEEvRKNS_10TensorBaseESB_NS_15PhiloxCudaStateEEUliRS8_SD_SD_SD_RKfSF_SF_SF_E_S8_SE_jLin1ELi1ELi4ELi512ELi2EEEvNS0_6detail10TensorInfoIT0_T2_EENSI_IT1_SK_EESK_T_,@"STO_CUDA_ENTRY STV_DEFAULT"
_ZN2at4cuda57_GLOBAL__N__cd6b329d_24_DistributionBernoulli_cu_7537a20d21kernelPointwiseApply2IZNS_6native9templates4cuda28bernoulli_tensor_cuda_kernelIN3c108BFloat16EfEEvRKNS_10TensorBaseESB_NS_15PhiloxCudaStateEEUliRS8_SD_SD_SD_RKfSF_SF_SF_E_S8_SE_jLin1ELi1ELi4ELi512ELi2EEEvNS0_6detail10TensorInfoIT0_T2_EENSI_IT1_SK_EESK_T_:
        /* <DEDUP_REMOVED lines=11> */
.L_x_1589:
[----:B0---4-:R-:W0:Y:S01]  /*00b0*/  LDC R2, c[0x0][0x3c0] ;  /* 0x0000f000ff027b82 */ /* 0x011e220000000800 */
[----:B------:R-:W-:Y:S01]  /*00c0*/  BSSY B0, `(.L_x_1549) ;  /* 0x00000d1000007945 */ /* 0x000fe20003800000 */
[----:B------:R-:W-:Y:S01]  /*00d0*/  HFMA2.MMA R32, -RZ, RZ, 0, 0 ;  /* 0x00000000ff207435 */ /* 0x000fe200000001ff */
[----:B------:R-:W-:Y:S02]  /*00e0*/  IMAD.MOV.U32 R31, RZ, RZ, RZ ;  /* 0x000000ffff1f7224 */ /* 0x000fe400078e00ff */
[----:B0-----:R-:W-:-:S05]  /*00f0*/  IMAD.IADD R14, R2, 0x1, -R33 ;  /* 0x00000001020e7824 */ /* 0x001fca00078e0a21 */
[----:B------:R-:W-:-:S13]  /*0100*/  ISETP.GE.AND P0, PT, R14, 0x1, PT ;  /* 0x000000010e00780c */ /* 0x000fda0003f06270 */
[----:B-123--:R-:W-:Y:S05]  /*0110*/  @!P0 BRA `(.L_x_1550) ;  /* 0x0000000c002c8947 */ /* 0x00efea0003800000 */
        /* <DEDUP_REMOVED lines=22> */
.L_x_1553:
[C---:B------:R-:W-:Y:S01]  /*0280*/  VIADD R9, R3.reuse, 0xffffffff ;  /* 0xffffffff03097836 */ /* 0x040fe20000000000 */
[----:B------:R-:W-:Y:S01]  /*0290*/  IADD3 R3, R3, -0x4, RZ ;  /* 0xfffffffc03037810 */ /* 0x000fe20007ffe0ff */
        /* <DEDUP_REMOVED lines=27> */
[----:B------:R-:W-:-:S02]  /*0450*/  @P1 IMAD.IADD R4, R4, 0x1, -R11 ;  /* 0x0000000104041824 */ /* 0x000fc400078e0a0b */
[----:B------:R-:W-:-:S03]  /*0460*/  @P1 VIADD R13, R13, 0x1 ;  /* 0x000000010d0d1836 */ /* 0x000fc60000000000 */
[----:B------:R-:W-:Y:S02]  /*0470*/  ISETP.GE.U32.AND P2, PT, R4, R11, PT ;  /* 0x0000000b0400720c */ /* 0x000fe40003f46070 */
[----:B------:R-:W-:-:S05]  /*0480*/  IADD3 R4, RZ, -R8, RZ ;  /* 0x80000008ff047210 */ /* 0x000fca0007ffe0ff */
[----:B-1----:R-:W-:Y:S01]  /*0490*/  IMAD R15, R4, R5, RZ ;  /* 0x00000005040f7224 */ /* 0x002fe200078e02ff */
[----:B0-----:R-:W-:Y:S01]  /*04a0*/  MUFU.RCP R18, R18 ;  /* 0x0000001200127308 */ /* 0x001fe20000001000 */
[----:B------:R-:W-:-:S04]  /*04b0*/  IMAD.MOV.U32 R4, RZ, RZ, RZ ;  /* 0x000000ffff047224 */ /* 0x000fc800078e00ff */
[----:B------:R-:W-:Y:S01]  /*04c0*/  @P2 IADD3 R13, R13, 0x1, RZ ;  /* 0x000000010d0d2810 */ /* 0x000fe20007ffe0ff */
[----:B------:R-:W-:Y:S01]  /*04d0*/  IMAD.HI.U32 R4, R5, R15, R4 ;  /* 0x0000000f05047227 */ /* 0x000fe200078e0004 */
[----:B------:R-:W-:Y:S02]  /*04e0*/  @!P3 LOP3.LUT R13, RZ, R11, RZ, 0x33, !PT ;  /* 0x0000000bff0db212 */ /* 0x000fe400078e33ff */
[----:B------:R-:W-:-:S03]  /*04f0*/  ISETP.NE.U32.AND P3, PT, R8, RZ, PT ;  /* 0x000000ff0800720c */ /* 0x000fc60003f65070 */
[----:B------:R-:W-:-:S04]  /*0500*/  IMAD.HI.U32 R15, R4, R13, RZ ;  /* 0x0000000d040f7227 */ /* 0x000fc800078e00ff */
[----:B------:R-:W-:Y:S02]  /*0510*/  IMAD.MOV R17, RZ, RZ, -R15 ;  /* 0x000000ffff117224 */ /* 0x000fe400078e0a0f */
[----:B------:R-:W-:Y:S02]  /*0520*/  VIADD R4, R16, 0xffffffe ;  /* 0x0ffffffe10047836 */ /* 0x000fe40000000000 */
[----:B------:R-:W-:Y:S02]  /*0530*/  IMAD R17, R8, R17, R13 ;  /* 0x0000001108117224 */ /* 0x000fe400078e020d */
[----:B------:R0:W1:Y:S03]  /*0540*/  F2I.FTZ.U32.TRUNC.NTZ R5, R4 ;  /* 0x0000000400057305 */ /* 0x000066000021f000 */
[----:B------:R-:W-:Y:S01]  /*0550*/  ISETP.GE.U32.AND P1, PT, R17, R8, PT ;  /* 0x000000081100720c */ /* 0x000fe20003f26070 */
[----:B0-----:R-:W-:-:S12]  /*0560*/  IMAD.MOV.U32 R4, RZ, RZ, RZ ;  /* 0x000000ffff047224 */ /* 0x001fd800078e00ff */
[----:B------:R-:W-:Y:S01]  /*0570*/  @P1 IADD3 R17, -R8, R17, RZ ;  /* 0x0000001108111210 */ /* 0x000fe20007ffe1ff */
[----:B------:R-:W-:-:S03]  /*0580*/  @P1 VIADD R15, R15, 0x1 ;  /* 0x000000010f0f1836 */ /* 0x000fc60000000000 */
[----:B------:R-:W-:Y:S01]  /*0590*/  ISETP.GE.U32.AND P2, PT, R17, R8, PT ;  /* 0x000000081100720c */ /* 0x000fe20003f46070 */
[----:B------:R-:W-:-:S04]  /*05a0*/  IMAD.MOV R17, RZ, RZ, -R10 ;  /* 0x000000ffff117224 */ /* 0x000fc800078e0a0a */
[----:B-1----:R-:W-:-:S04]  /*05b0*/  IMAD R17, R17, R5, RZ ;  /* 0x0000000511117224 */ /* 0x002fc800078e02ff */
[----:B------:R-:W-:Y:S01]  /*05c0*/  IMAD.HI.U32 R16, R5, R17, R4 ;  /* 0x0000001105107227 */ /* 0x000fe200078e0004 */
[----:B------:R-:W-:Y:S02]  /*05d0*/  IADD3 R4, R18, 0xffffffe, RZ ;  /* 0x0ffffffe12047810 */ /* 0x000fe40007ffe0ff */
[----:B------:R-:W0:Y:S01]  /*05e0*/  LDC R18, c[0x0][R9+0x274] ;  /* 0x00009d0009127b82 */ /* 0x000e220000000800 */
[----:B------:R-:W-:Y:S01]  /*05f0*/  @P2 IADD3 R15, R15, 0x1, RZ ;  /* 0x000000010f0f2810 */ /* 0x000fe20007ffe0ff */
[----:B------:R1:W2:Y:S01]  /*0600*/  F2I.FTZ.U32.TRUNC.NTZ R5, R4 ;  /* 0x0000000400057305 */ /* 0x0002a2000021f000 */
[----:B------:R-:W-:Y:S02]  /*0610*/  @!P3 LOP3.LUT R15, RZ, R8, RZ, 0x33, !PT ;  /* 0x00000008ff0fb212 */ /* 0x000fe400078e33ff */
[----:B------:R-:W-:-:S03]  /*0620*/  ISETP.NE.U32.AND P3, PT, R10, RZ, PT ;  /* 0x000000ff0a00720c */ /* 0x000fc60003f65070 */
[----:B------:R-:W-:-:S04]  /*0630*/  IMAD.HI.U32 R17, R16, R15, RZ ;  /* 0x0000000f10117227 */ /* 0x000fc800078e00ff */
[----:B------:R-:W-:Y:S02]  /*0640*/  IMAD.MOV R19, RZ, RZ, -R17 ;  /* 0x000000ffff137224 */ /* 0x000fe400078e0a11 */
[----:B-1----:R-:W-:Y:S02]  /*0650*/  IMAD.MOV.U32 R4, RZ, RZ, RZ ;  /* 0x000000ffff047224 */ /* 0x002fe400078e00ff */
[----:B------:R-:W-:-:S05]  /*0660*/  IMAD R19, R10, R19, R15 ;  /* 0x000000130a137224 */ /* 0x000fca00078e020f */
[----:B------:R-:W-:-:S13]  /*0670*/  ISETP.GE.U32.AND P1, PT, R19, R10, PT ;  /* 0x0000000a1300720c */ /* 0x000fda0003f26070 */
[----:B------:R-:W-:Y:S01]  /*0680*/  @P1 IMAD.IADD R19, R19, 0x1, -R10 ;  /* 0x0000000113131824 */ /* 0x000fe200078e0a0a */
[----:B------:R-:W-:-:S04]  /*0690*/  @P1 IADD3 R17, R17, 0x1, RZ ;  /* 0x0000000111111810 */ /* 0x000fc80007ffe0ff */
        /* <DEDUP_REMOVED lines=11> */
[----:B------:R-:W-:Y:S01]  /*0750*/  IMAD R4, R11, R4, R6 ;  /* 0x000000040b047224 */ /* 0x000fe200078e0206 */
[----:B------:R-:W-:Y:S02]  /*0760*/  IADD3 R21, -R19, RZ, RZ ;  /* 0x000000ff13157210 */ /* 0x000fe40007ffe1ff */
[----:B------:R-:W-:-:S03]  /*0770*/  IADD3 R6, -R15, RZ, RZ ;  /* 0x000000ff0f067210 */ /* 0x000fc60007ffe1ff */
[----:B------:R-:W-:Y:S02]  /*0780*/  IMAD R21, R12, R21, R17 ;  /* 0x000000150c157224 */ /* 0x000fe400078e0211 */
[----:B------:R-:W-:-:S03]  /*0790*/  IMAD R13, R8, R6, R13 ;  /* 0x00000006080d7224 */ /* 0x000fc600078e020d */
[----:B------:R-:W-:-:S13]  /*07a0*/  ISETP.GE.U32.AND P1, PT, R21, R12, PT ;  /* 0x0000000c1500720c */ /* 0x000fda0003f26070 */
[----:B------:R-:W-:Y:S02]  /*07b0*/  @P1 IMAD.IADD R21, R21, 0x1, -R12 ;  /* 0x0000000115151824 */ /* 0x000fe400078e0a0c */
[----:B------:R-:W-:Y:S01]  /*07c0*/  @P1 VIADD R19, R19, 0x1 ;  /* 0x0000000113131836 */ /* 0x000fe20000000000 */
[----:B------:R-:W-:Y:S02]  /*07d0*/  ISETP.NE.AND P1, PT, R7, RZ, PT ;  /* 0x000000ff0700720c */ /* 0x000fe40003f25270 */
[----:B------:R-:W-:Y:S01]  /*07e0*/  ISETP.GE.U32.AND P2, PT, R21, R12, PT ;  /* 0x0000000c1500720c */ /* 0x000fe20003f46070 */
[----:B-1----:R-:W-:Y:S01]  /*07f0*/  IMAD R4, R4, R5, R31 ;  /* 0x0000000504047224 */ /* 0x002fe200078e021f */
[----:B------:R-:W-:-:S11]  /*0800*/  IADD3 R5, -R17, RZ, RZ ;  /* 0x000000ff11057210 */ /* 0x000fd60007ffe1ff */
[----:B------:R-:W-:Y:S01]  /*0810*/  @P2 VIADD R19, R19, 0x1 ;  /* 0x0000000113132836 */ /* 0x000fe20000000000 */
        /* <DEDUP_REMOVED lines=10> */
.L_x_1552:
        /* <DEDUP_REMOVED lines=8> */
[----:B0-----:R-:W-:-:S06]  /*0940*/  VIADD R4, R8, 0xffffffe ;  /* 0x0ffffffe08047836 */ /* 0x001fcc0000000000 */
        /* <DEDUP_REMOVED lines=61> */
[----:B------:R-:W-:Y:S01]  /*0d20*/  @P0 IMAD.IADD R8, R8, 0x1, -R7 ;  /* 0x0000000108080824 */ /* 0x000fe200078e0a07 */
[----:B------:R-:W-:-:S04]  /*0d30*/  @P0 IADD3 R5, R5, 0x1, RZ ;  /* 0x0000000105050810 */ /* 0x000fc80007ffe0ff */
[----:B------:R-:W-:-:S13]  /*0d40*/  ISETP.GE.U32.AND P1, PT, R8, R7, PT ;  /* 0x000000070800720c */ /* 0x000fda0003f26070 */
[----:B------:R-:W-:Y:S01]  /*0d50*/  @P1 VIADD R5, R5, 0x1 ;  /* 0x0000000105051836 */ /* 0x000fe20000000000 */
[----:B------:R-:W-:-:S05]  /*0d60*/  @!P2 LOP3.LUT R5, RZ, R7, RZ, 0x33, !PT ;  /* 0x00000007ff05a212 */ /* 0x000fca00078e33ff */
[----:B------:R-:W-:-:S04]  /*0d70*/  IMAD.MOV R0, RZ, RZ, -R5 ;  /* 0x000000ffff007224 */ /* 0x000fc800078e0a05 */
[----:B------:R-:W-:Y:S01]  /*0d80*/  IMAD R0, R7, R0, R6 ;  /* 0x0000000007007224 */ /* 0x000fe200078e0206 */
[----:B------:R-:W-:-:S03]  /*0d90*/  MOV R6, R5 ;  /* 0x0000000500067202 */ /* 0x000fc60000000f00 */
[----:B0-----:R-:W-:-:S07]  /*0da0*/  IMAD R31, R0, R9, R31 ;  /* 0x00000009001f7224 */ /* 0x001fce00078e021f */
.L_x_1551:
[----:B------:R-:W-:Y:S02]  /*0db0*/  ULDC UR4, c[0x0][0x27c] ;  /* 0x00009f0000047ab9 */ /* 0x000fe40000000800 */
[----:B------:R-:W-:-:S07]  /*0dc0*/  IMAD R31, R6, UR4, R31 ;  /* 0x00000004061f7c24 */ /* 0x000fce000f8e021f */
.L_x_1550:
[----:B------:R-:W-:Y:S05]  /*0dd0*/  BSYNC B0 ;  /* 0x0000000000007941 */ /* 0x000fea0003800000 */
.L_x_1549:
[----:B------:R-:W0:Y:S01]  /*0de0*/  LDC R24, c[0x0][0x354] ;  /* 0x0000d500ff187b82 */ /* 0x000e220000000800 */
[C---:B------:R-:W-:Y:S01]  /*0df0*/  VIMNMX R0, R14.reuse, 0x4, PT ;  /* 0x000000040e007848 */ /* 0x040fe20003fe0100 */
[----:B------:R-:W-:Y:S01]  /*0e00*/  BSSY B0, `(.L_x_1554) ;  /* 0x00000d1000007945 */ /* 0x000fe20003800000 */
[----:B------:R-:W-:Y:S01]  /*0e10*/  ISETP.GT.AND P0, PT, R14, RZ, PT ;  /* 0x000000ff0e00720c */ /* 0x000fe20003f04270 */
[C---:B------:R-:W-:Y:S01]  /*0e20*/  VIADD R3, R33.reuse, 0x1 ;  /* 0x0000000121037836 */ /* 0x040fe20000000000 */
[----:B------:R-:W-:Y:S01]  /*0e30*/  ISETP.GE.AND P1, PT, R0, 0x2, PT ;  /* 0x000000020000780c */ /* 0x000fe20003f26270 */
[----:B0-----:R-:W-:-:S05]  /*0e40*/  IMAD R25, R33, R24, RZ ;  /* 0x0000001821197224 */ /* 0x001fca00078e02ff */
[----:B------:R-:W-:-:S07]  /*0e50*/  SEL R25, R25, RZ, P0 ;  /* 0x000000ff19197207 */ /* 0x000fce0000000000 */
        /* <DEDUP_REMOVED lines=23> */
.L_x_1558:
        /* <DEDUP_REMOVED lines=59> */
[----:B0-----:R-:W-:Y:S02]  /*1380*/  IADD3 R5, R18, 0xffffffe, RZ ;  /* 0x0ffffffe12057810 */ /* 0x001fe40007ffe0ff */
[----:B------:R-:W0:Y:S01]  /*1390*/  LDC R18, c[0x0][R11+0x27c] ;  /* 0x00009f000b127b82 */ /* 0x000e220000000800 */
        /* <DEDUP_REMOVED lines=12> */
[----:B------:R-:W-:-:S02]  /*1460*/  @!P3 LOP3.LUT R17, RZ, R13, RZ, 0x33, !PT ;  /* 0x0000000dff11b212 */ /* 0x000fc400078e33ff */
        /* <DEDUP_REMOVED lines=21> */
[----:B------:R-:W-:Y:S01]  /*15c0*/  IMAD R14, R14, R7, R17 ;  /* 0x000000070e0e7224 */ /* 0x000fe200078e0211 */
[----:B------:R-:W-:-:S03]  /*15d0*/  MOV R7, R4 ;  /* 0x0000000400077202 */ /* 0x000fc60000000f00 */
[----:B---3--:R-:W-:Y:S01]  /*15e0*/  IMAD R32, R14, R21, R5 ;  /* 0x000000150e207224 */ /* 0x008fe200078e0205 */
[----:B------:R-:W-:Y:S06]  /*15f0*/  @P1 BRA `(.L_x_1558) ;  /* 0xfffffff800741947 */ /* 0x000fec000383ffff */
[----:B------:R-:W-:Y:S05]  /*1600*/  BSYNC B1 ;  /* 0x0000000000017941 */ /* 0x000fea0003800000 */
.L_x_1557:
        /* <DEDUP_REMOVED lines=78> */
.L_x_1556:
[----:B------:R-:W-:Y:S02]  /*1af0*/  ULDC UR4, c[0x0][0x27c] ;  /* 0x00009f0000047ab9 */ /* 0x000fe40000000800 */
[----:B------:R-:W-:-:S07]  /*1b00*/  IMAD R32, R7, UR4, R32 ;  /* 0x0000000407207c24 */ /* 0x000fce000f8e0220 */
.L_x_1555:
[----:B------:R-:W-:Y:S05]  /*1b10*/  BSYNC B0 ;  /* 0x0000000000007941 */ /* 0x000fea0003800000 */
.L_x_1554:
[C---:B------:R-:W-:Y:S01]  /*1b20*/  ISETP.GE.AND P1, PT, R0.reuse, 0x3, PT ;  /* 0x000000030000780c */ /* 0x040fe20003f26270 */
[----:B------:R-:W-:Y:S01]  /*1b30*/  IMAD R3, R3, R24, RZ ;  /* 0x0000001803037224 */ /* 0x000fe200078e02ff */
[----:B------:R-:W-:Y:S01]  /*1b40*/  ISETP.GT.AND P0, PT, R0, 0x1, PT ;  /* 0x000000010000780c */ /* 0x000fe20003f04270 */
[----:B------:R-:W-:Y:S01]  /*1b50*/  BSSY B0, `(.L_x_1559) ;  /* 0x00000d0000007945 */ /* 0x000fe20003800000 */
[----:B------:R-:W-:Y:S01]  /*1b60*/  HFMA2.MMA R30, -RZ, RZ, 0, 0 ;  /* 0x00000000ff1e7435 */ /* 0x000fe200000001ff */
[----:B------:R-:W-:Y:S01]  /*1b70*/  VIADD R7, R33, 0x2 ;  /* 0x0000000221077836 */ /* 0x000fe20000000000 */
[----:B------:R-:W-:Y:S01]  /*1b80*/  SEL R3, R3, RZ, P0 ;  /* 0x000000ff03037207 */ /* 0x000fe20000000000 */
[----:B------:R-:W-:-:S06]  /*1b90*/  IMAD.MOV.U32 R29, RZ, RZ, RZ ;  /* 0x000000ffff1d7224 */ /* 0x000fcc00078e00ff */
[----:B------:R-:W-:Y:S05]  /*1ba0*/  @!P1 BRA `(.L_x_1560) ;  /* 0x0000000c00289947 */ /* 0x000fea0003800000 */
[----:B------:R-:W0:Y:S01]  /*1bb0*/  LDC R4, c[0x0][0x2e0] ;  /* 0x0000b800ff047b82 */ /* 0x000e220000000800 */
        /* <DEDUP_REMOVED lines=21> */
.L_x_1563:
        /* <DEDUP_REMOVED lines=16> */
[----:B------:R2:W3:Y:S08]  /*1e10*/  F2I.FTZ.U32.TRUNC.NTZ R5, R4 ;  /* 0x0000000400057305 */ /* 0x0004f0000021f000 */
[----:B-1----:R-:W-:Y:S01]  /*1e20*/  MUFU.RCP R18, R18 ;  /* 0x0000001200127308 */ /* 0x002fe20000001000 */
[----:B--2---:R-:W-:-:S02]  /*1e30*/  IMAD.MOV.U32 R4, RZ, RZ, RZ ;  /* 0x000000ffff047224 */ /* 0x004fc400078e00ff */
[----:B---3--:R-:W-:-:S04]  /*1e40*/  IMAD R15, R15, R5, RZ ;  /* 0x000000050f0f7224 */ /* 0x008fc800078e02ff */
        /* <DEDUP_REMOVED lines=22> */
[----:B------:R0:W1:Y:S01]  /*1fb0*/  F2I.FTZ.U32.TRUNC.NTZ R5, R4 ;  /* 0x0000000400057305 */ /* 0x000062000021f000 */
[--C-:B------:R-:W-:Y:S02]  /*1fc0*/  IMAD.MOV R22, RZ, RZ, -R15.reuse ;  /* 0x000000ffff167224 */ /* 0x100fe400078e0a0f */
[----:B------:R-:W-:Y:S02]  /*1fd0*/  IMAD R19, R12, R19, R15 ;  /* 0x000000130c137224 */ /* 0x000fe400078e020f */
[----:B------:R-:W-:-:S03]  /*1fe0*/  IMAD R8, R11, R22, R8 ;  /* 0x000000160b087224 */ /* 0x000fc600078e0208 */
        /* <DEDUP_REMOVED lines=12> */
[----:B------:R-:W0:Y:S01]  /*20b0*/  LDC R20, c[0x0][R13+0x27c] ;  /* 0x00009f000d147b82 */ /* 0x000e220000000800 */
[----:B------:R-:W-:Y:S01]  /*20c0*/  IADD3 R11, -R17, RZ, RZ ;  /* 0x000000ff110b7210 */ /* 0x000fe20007ffe1ff */
[----:B------:R-:W-:Y:S01]  /*20d0*/  IMAD.HI.U32 R19, R18, R17, RZ ;  /* 0x0000001112137227 */ /* 0x000fe200078e00ff */
[----:B------:R1:W2:Y:S03]  /*20e0*/  F2I.FTZ.U32.TRUNC.NTZ R5, R4 ;  /* 0x0000000400057305 */ /* 0x0002a6000021f000 */
[----:B------:R-:W-:Y:S01]  /*20f0*/  IMAD R15, R12, R11, R15 ;  /* 0x0000000b0c0f7224 */ /* 0x000fe200078e020f */
        /* <DEDUP_REMOVED lines=13> */
[----:B0-----:R-:W-:Y:S01]  /*21d0*/  IMAD R8, R8, R20, R29 ;  /* 0x0000001408087224 */ /* 0x001fe200078e021d */
[----:B------:R-:W-:-:S03]  /*21e0*/  ISETP.NE.U32.AND P3, PT, R16, RZ, PT ;  /* 0x000000ff1000720c */ /* 0x000fc60003f65070 */
[----:B------:R-:W-:Y:S01]  /*21f0*/  IMAD.HI.U32 R4, R18, R19, RZ ;  /* 0x0000001312047227 */ /* 0x000fe200078e00ff */
[----:B------:R-:W0:Y:S03]  /*2200*/  LDC R5, c[0x0][R13+0x270] ;  /* 0x00009c000d057b82 */ /* 0x000e260000000800 */
[----:B------:R-:W-:Y:S02]  /*2210*/  IMAD.MOV R23, RZ, RZ, -R4 ;  /* 0x000000ffff177224 */ /* 0x000fe400078e0a04 */
[--C-:B------:R-:W-:Y:S02]  /*2220*/  IMAD.MOV R11, RZ, RZ, -R19.reuse ;  /* 0x000000ffff0b7224 */ /* 0x100fe400078e0a13 */
[----:B------:R-:W-:Y:S01]  /*2230*/  IMAD R23, R16, R23, R19 ;  /* 0x0000001710177224 */ /* 0x000fe200078e0213 */
[----:B------:R-:W2:Y:S01]  /*2240*/  LDC R18, c[0x0][R13+0x274] ;  /* 0x00009d000d127b82 */ /* 0x000ea20000000800 */
[----:B------:R-:W-:-:S03]  /*2250*/  IMAD R14, R14, R11, R17 ;  /* 0x0000000b0e0e7224 */ /* 0x000fc600078e0211 */
[----:B------:R-:W-:-:S13]  /*2260*/  ISETP.GE.U32.AND P1, PT, R23, R16, PT ;  /* 0x000000101700720c */ /* 0x000fda0003f26070 */
        /* <DEDUP_REMOVED lines=10> */
[----:B--2---:R-:W-:-:S04]  /*2310*/  IMAD R14, R14, R18, R15 ;  /* 0x000000120e0e7224 */ /* 0x004fc800078e020f */
[----:B0-----:R-:W-:Y:S01]  /*2320*/  IMAD R29, R16, R5, R14 ;  /* 0x00000005101d7224 */ /* 0x001fe200078e020e */
[----:B------:R-:W-:Y:S06]  /*2330*/  @P1 BRA `(.L_x_1563) ;  /* 0xfffffff800741947 */ /* 0x000fec000383ffff */
[----:B------:R-:W-:Y:S05]  /*2340*/  BSYNC B1 ;  /* 0x0000000000017941 */ /* 0x000fea0003800000 */
.L_x_1562:
        /* <DEDUP_REMOVED lines=78> */
.L_x_1561:
[----:B------:R-:W-:Y:S02]  /*2830*/  ULDC UR4, c[0x0][0x27c] ;  /* 0x00009f0000047ab9 */ /* 0x000fe40000000800 */
[----:B------:R-:W-:-:S07]  /*2840*/  IMAD R29, R8, UR4, R29 ;  /* 0x00000004081d7c24 */ /* 0x000fce000f8e021d */
.L_x_1560:
[----:B------:R-:W-:Y:S05]  /*2850*/  BSYNC B0 ;  /* 0x0000000000007941 */ /* 0x000fea0003800000 */
.L_x_1559:
[----:B------:R-:W-:Y:S01]  /*2860*/  IADD3 R5, -R33, RZ, RZ ;  /* 0x000000ff21057210 */ /* 0x000fe20007ffe1ff */
[----:B------:R-:W-:Y:S01]  /*2870*/  IMAD R18, R7, R24, RZ ;  /* 0x0000001807127224 */ /* 0x000fe200078e02ff */
[----:B------:R-:W-:Y:S01]  /*2880*/  BSSY B0, `(.L_x_1564) ;  /* 0x00000d2000007945 */ /* 0x000fe20003800000 */
[----:B------:R-:W-:Y:S01]  /*2890*/  VIADD R35, R33, 0x3 ;  /* 0x0000000321237836 */ /* 0x000fe20000000000 */
[----:B------:R-:W-:-:S04]  /*28a0*/  VIADDMNMX R4, R5, R2, 0x4, PT ;  /* 0x0000000405047446 */ /* 0x000fc80003800102 */
[C---:B------:R-:W-:Y:S02]  /*28b0*/  ISETP.GE.AND P1, PT, R4.reuse, 0x4, PT ;  /* 0x000000040400780c */ /* 0x040fe40003f26270 */
[----:B------:R-:W-:-:S04]  /*28c0*/  ISETP.GT.AND P0, PT, R4, 0x2, PT ;  /* 0x000000020400780c */ /* 0x000fc80003f04270 */
[----:B------:R-:W-:-:S07]  /*28d0*/  SEL R18, R18, RZ, P0 ;  /* 0x000000ff12127207 */ /* 0x000fce0000000000 */
[----:B------:R-:W-:Y:S05]  /*28e0*/  @!P1 BRA `(.L_x_1565) ;  /* 0x0000000c002c9947 */ /* 0x000fea0003800000 */
        /* <DEDUP_REMOVED lines=22> */
.L_x_1568:
        /* <DEDUP_REMOVED lines=73> */
[----:B------:R-:W-:Y:S01]  /*2ee0*/  IMAD.HI.U32 R4, R20, R19, RZ ;  /* 0x0000001314047227 */ /* 0x000fe200078e00ff */
[----:B------:R-:W2:Y:S03]  /*2ef0*/  LDC R5, c[0x0][R13+0x270] ;  /* 0x00009c000d057b82 */ /* 0x000ea60000000800 */
[----:B------:R-:W-:-:S04]  /*2f00*/  IMAD.MOV R23, RZ, RZ, -R4 ;  /* 0x000000ffff177224 */ /* 0x000fc800078e0a04 */
[----:B------:R-:W-:Y:S01]  /*2f10*/  IMAD R23, R16, R23, R19 ;  /* 0x0000001710177224 */ /* 0x000fe200078e0213 */
[----:B------:R-:W3:Y:S04]  /*2f20*/  LDC R20, c[0x0][R13+0x274] ;  /* 0x00009d000d147b82 */ /* 0x000ee80000000800 */
        /* <DEDUP_REMOVED lines=9> */
[----:B------:R-:W-:Y:S02]  /*2fc0*/  IMAD.MOV R9, RZ, RZ, -R19 ;  /* 0x000000ffff097224 */ /* 0x000fe400078e0a13 */
[----:B------:R-:W-:Y:S01]  /*2fd0*/  @P2 IADD3 R4, R4, 0x1, RZ ;  /* 0x0000000104042810 */ /* 0x000fe20007ffe0ff */
[----:B------:R-:W-:Y:S01]  /*2fe0*/  IMAD R12, R12, R11, R15 ;  /* 0x0000000b0c0c7224 */ /* 0x000fe200078e020f */
[----:B------:R-:W-:Y:S01]  /*2ff0*/  @!P3 LOP3.LUT R4, RZ, R16, RZ, 0x33, !PT ;  /* 0x00000010ff04b212 */ /* 0x000fe200078e33ff */
[----:B------:R-:W-:Y:S02]  /*3000*/  IMAD R14, R14, R9, R17 ;  /* 0x000000090e0e7224 */ /* 0x000fe400078e0211 */
[----:B-1----:R-:W-:Y:S02]  /*3010*/  IMAD R21, R12, R21, R6 ;  /* 0x000000150c157224 */ /* 0x002fe400078e0206 */
[----:B------:R-:W-:-:S02]  /*3020*/  IMAD.MOV R9, RZ, RZ, -R4 ;  /* 0x000000ffff097224 */ /* 0x000fc400078e0a04 */
[----:B------:R-:W-:Y:S02]  /*3030*/  IMAD.MOV.U32 R6, RZ, RZ, R4 ;  /* 0x000000ffff067224 */ /* 0x000fe400078e0004 */
[----:B------:R-:W-:Y:S02]  /*3040*/  IMAD R9, R16, R9, R19 ;  /* 0x0000000910097224 */ /* 0x000fe400078e0213 */
[----:B---3--:R-:W-:-:S04]  /*3050*/  IMAD R14, R14, R20, R21 ;  /* 0x000000140e0e7224 */ /* 0x008fc800078e0215 */
[----:B--2---:R-:W-:Y:S01]  /*3060*/  IMAD R9, R9, R5, R14 ;  /* 0x0000000509097224 */ /* 0x004fe200078e020e */
[----:B------:R-:W-:Y:S06]  /*3070*/  @P1 BRA `(.L_x_1568) ;  /* 0xfffffff800741947 */ /* 0x000fec000383ffff */
[----:B------:R-:W-:Y:S05]  /*3080*/  BSYNC B1 ;  /* 0x0000000000017941 */ /* 0x000fea0003800000 */
.L_x_1567:
        /* <DEDUP_REMOVED lines=79> */
.L_x_1566:
[----:B------:R-:W-:Y:S02]  /*3580*/  ULDC UR4, c[0x0][0x27c] ;  /* 0x00009f0000047ab9 */ /* 0x000fe40000000800 */
[----:B------:R-:W-:-:S07]  /*3590*/  IMAD R30, R6, UR4, R9 ;  /* 0x00000004061e7c24 */ /* 0x000fce000f8e0209 */
.L_x_1565:
[----:B------:R-:W-:Y:S05]  /*35a0*/  BSYNC B0 ;  /* 0x0000000000007941 */ /* 0x000fea0003800000 */
.L_x_1564:
        /* <DEDUP_REMOVED lines=8> */
[----:B------:R-:W-:Y:S01]  /*3630*/  IMAD R24, R35, R24, RZ ;  /* 0x0000001823187224 */ /* 0x000fe200078e02ff */
[----:B--2---:R-:W-:-:S05]  /*3640*/  @P0 IADD3 R19, P1, R6, R9, RZ ;  /* 0x0000000906130210 */ /* 0x004fca0007f3e0ff */
[----:B0-----:R-:W-:-:S05]  /*3650*/  @P0 IMAD.X R22, RZ, RZ, R7, P1 ;  /* 0x000000ffff160224 */ /* 0x001fca00008e0607 */
[----:B------:R-:W-:-:S04]  /*3660*/  SHF.R.U64 R10, R19, 0x2, R22 ;  /* 0x00000002130a7819 */ /* 0x000fc80000001216 */
[----:B------:R-:W-:-:S04]  /*3670*/  IADD3 R8, R10, 0x1, RZ ;  /* 0x000000010a087810 */ /* 0x000fc80007ffe0ff */
[----:B------:R-:W-:Y:S02]  /*3680*/  ISETP.NE.AND P0, PT, R8, RZ, PT ;  /* 0x000000ff0800720c */ /* 0x000fe40003f05270 */
[----:B------:R-:W-:Y:S01]  /*3690*/  SHF.R.U32.HI R22, RZ, 0x2, R22 ;  /* 0x00000002ff167819 */ /* 0x000fe20000011616 */
[----:B------:R-:W-:-:S03]  /*36a0*/  IMAD.HI.U32 R7, R34, -0x326172a9, RZ ;  /* 0xcd9e8d5722077827 */ /* 0x000fc600078e00ff */
[----:B------:R-:W-:Y:S01]  /*36b0*/  IADD3 R9, R22, 0x1, RZ ;  /* 0x0000000116097810 */ /* 0x000fe20007ffe0ff */
[----:B------:R-:W-:Y:S02]  /*36c0*/  IMAD R6, R34, -0x326172a9, RZ ;  /* 0xcd9e8d5722067824 */ /* 0x000fe400078e02ff */
[----:B---3--:R-:W-:Y:S02]  /*36d0*/  VIADD R13, R4, 0x9e3779b9 ;  /* 0x9e3779b9040d7836 */ /* 0x008fe40000000000 */
[----:B------:R-:W-:-:S04]  /*36e0*/  IMAD.WIDE.U32 R10, R10, -0x2daee0ad, RZ ;  /* 0xd2511f530a0a7825 */ /* 0x000fc800078e00ff */
[----:B------:R-:W-:Y:S01]  /*36f0*/  IMAD.HI.U32 R17, R8, -0x2daee0ad, RZ ;  /* 0xd2511f5308117827 */ /* 0x000fe200078e00ff */
[----:B------:R-:W-:-:S03]  /*3700*/  LOP3.LUT R13, R13, R6, RZ, 0x3c, !PT ;  /* 0x000000060d0d7212 */ /* 0x000fc600078e3cff */
[----:B------:R-:W-:Y:S01]  /*3710*/  @P0 IMAD.MOV R9, RZ, RZ, R22 ;  /* 0x000000ffff090224 */ /* 0x000fe200078e0216 */
[--C-:B------:R-:W-:Y:S02]  /*3720*/  LOP3.LUT R22, R7, R22, R4.reuse, 0x96, !PT ;  /* 0x0000001607167212 */ /* 0x100fe400078e9604 */
[-C--:B------:R-:W-:Y:S02]  /*3730*/  LOP3.LUT R20, R11, R5.reuse, RZ, 0x3c, !PT ;  /* 0x000000050b147212 */ /* 0x080fe400078e3cff */
[----:B------:R-:W-:Y:S02]  /*3740*/  LOP3.LUT R6, R17, R5, RZ, 0x3c, !PT ;  /* 0x0000000511067212 */ /* 0x000fe400078e3cff */
[----:B------:R-:W-:Y:S01]  /*3750*/  LOP3.LUT R9, R9, R7, R4, 0x96, !PT ;  /* 0x0000000709097212 */ /* 0x000fe200078e9604 */
[----:B------:R-:W-:Y:S01]  /*3760*/  IMAD.WIDE.U32 R22, R22, -0x2daee0ad, RZ ;  /* 0xd2511f5316167825 */ /* 0x000fe200078e00ff */
[----:B------:R-:W-:-:S03]  /*3770*/  IADD3 R15, R5, -0x4498517b, RZ ;  /* 0xbb67ae85050f7810 */ /* 0x000fc60007ffe0ff */
[----:B------:R-:W-:Y:S01]  /*3780*/  IMAD.WIDE.U32 R20, R20, -0x326172a9, RZ ;  /* 0xcd9e8d5714147825 */ /* 0x000fe200078e00ff */
[----:B------:R-:W-:-:S03]  /*3790*/  LOP3.LUT R14, R23, R10, R15, 0x96, !PT ;  /* 0x0000000a170e7212 */ /* 0x000fc600078e960f */
[----:B------:R-:W-:Y:S01]  /*37a0*/  IMAD.WIDE.U32 R6, R6, -0x326172a9, RZ ;  /* 0xcd9e8d5706067825 */ /* 0x000fe200078e00ff */
[----:B------:R-:W-:-:S03]  /*37b0*/  LOP3.LUT R16, R13, R21, RZ, 0x3c, !PT ;  /* 0x000000150d107212 */ /* 0x000fc600078e3cff */
[----:B------:R-:W-:Y:S02]  /*37c0*/  VIADD R11, R10, 0xd2511f53 ;  /* 0xd2511f530a0b7836 */ /* 0x000fe40000000000 */
[----:B------:R-:W-:Y:S01]  /*37d0*/  IMAD.WIDE.U32 R8, R9, -0x2daee0ad, RZ ;  /* 0xd2511f5309087825 */ /* 0x000fe200078e00ff */
[----:B------:R-:W-:-:S04]  /*37e0*/  LOP3.LUT R13, R13, R7, RZ, 0x3c, !PT ;  /* 0x000000070d0d7212 */ /* 0x000fc800078e3cff */
        /* <DEDUP_REMOVED lines=34> */
[----:B------:R-:W-:-:S04]  /*3a10*/  IMAD.WIDE.U32 R20, R20, -0x326172a9, RZ ;  /* 0xcd9e8d5714147825 */ /* 0x000fc800078e00ff */
[----:B------:R-:W-:Y:S01]  /*3a20*/  IMAD.WIDE.U32 R6, R9, -0x326172a9, RZ ;  /* 0xcd9e8d5709067825 */ /* 0x000fe200078e00ff */
[----:B------:R-:W-:-:S03]  /*3a30*/  LOP3.LUT R15, R23, R16, R11, 0x96, !PT ;  /* 0x00000010170f7212 */ /* 0x000fc600078e960b */
[----:B------:R-:W-:Y:S01]  /*3a40*/  IMAD.WIDE.U32 R8, R8, -0x2daee0ad, RZ ;  /* 0xd2511f5308087825 */ /* 0x000fe200078e00ff */
[----:B------:R-:W-:-:S04]  /*3a50*/  LOP3.LUT R16, R21, R14, R13, 0x96, !PT ;  /* 0x0000000e15107212 */ /* 0x000fc800078e960d */
[----:B------:R-:W-:Y:S01]  /*3a60*/  LOP3.LUT R11, R9, R12, R11, 0x96, !PT ;  /* 0x0000000c090b7212 */ /* 0x000fe200078e960b */
[----:B------:R-:W-:Y:S01]  /*3a70*/  IMAD.WIDE.U32 R16, R16, -0x2daee0ad, RZ ;  /* 0xd2511f5310107825 */ /* 0x000fe200078e00ff */
[----:B------:R-:W-:Y:S02]  /*3a80*/  LOP3.LUT R13, R7, R10, R13, 0x96, !PT ;  /* 0x0000000a070d7212 */ /* 0x000fe400078e960d */
[----:B------:R-:W-:Y:S01]  /*3a90*/  IADD3 R9, R5, 0x646e171e, RZ ;  /* 0x646e171e05097810 */ /* 0x000fe20007ffe0ff */
[----:B------:R-:W-:Y:S02]  /*3aa0*/  VIADD R7, R4, 0xb54cda56 ;  /* 0xb54cda5604077836 */ /* 0x000fe40000000000 */
[----:B------:R-:W-:-:S04]  /*3ab0*/  IMAD.WIDE.U32 R14, R15, -0x326172a9, RZ ;  /* 0xcd9e8d570f0e7825 */ /* 0x000fc800078e00ff */
[----:B------:R-:W-:Y:S01]  /*3ac0*/  IMAD.WIDE.U32 R10, R11, -0x326172a9, RZ ;  /* 0xcd9e8d570b0a7825 */ /* 0x000fe200078e00ff */
[----:B------:R-:W-:Y:S02]  /*3ad0*/  LOP3.LUT R22, R17, R22, R9, 0x96, !PT ;  /* 0x0000001611167212 */ /* 0x000fe400078e9609 */
[--C-:B------:R-:W-:Y:S01]  /*3ae0*/  LOP3.LUT R26, R15, R20, R7.reuse, 0x96, !PT ;  /* 0x000000140f1a7212 */ /* 0x100fe200078e9607 */
[----:B------:R-:W-:Y:S01]  /*3af0*/  IMAD.WIDE.U32 R12, R13, -0x2daee0ad, RZ ;  /* 0xd2511f530d0c7825 */ /* 0x000fe200078e00ff */
[----:B------:R-:W-:-:S03]  /*3b00*/  LOP3.LUT R23, R11, R6, R7, 0x96, !PT ;  /* 0x000000060b177212 */ /* 0x000fc600078e9607 */
[----:B------:R-:W-:Y:S01]  /*3b10*/  VIADD R17, R4, 0x5384540f ;  /* 0x5384540f04117836 */ /* 0x000fe20000000000 */
[----:B------:R-:W-:Y:S01]  /*3b20*/  LOP3.LUT R9, R13, R8, R9, 0x96, !PT ;  /* 0x000000080d097212 */ /* 0x000fe200078e9609 */
[----:B------:R-:W-:Y:S01]  /*3b30*/  IMAD.WIDE.U32 R6, R22, -0x326172a9, RZ ;  /* 0xcd9e8d5716067825 */ /* 0x000fe200078e00ff */
[----:B------:R-:W-:-:S03]  /*3b40*/  IADD3 R15, R5, 0x1fd5c5a3, RZ ;  /* 0x1fd5c5a3050f7810 */ /* 0x000fc60007ffe0ff */
[----:B------:R-:W-:-:S04]  /*3b50*/  IMAD.WIDE.U32 R26, R26, -0x2daee0ad, RZ ;  /* 0xd2511f531a1a7825 */ /* 0x000fc800078e00ff */
[----:B------:R-:W-:Y:S01]  /*3b60*/  IMAD.WIDE.U32 R22, R23, -0x2daee0ad, RZ ;  /* 0xd2511f5317167825 */ /* 0x000fe200078e00ff */
[----:B------:R-:W-:Y:S02]  /*3b70*/  LOP3.LUT R13, R7, R14, R17, 0x96, !PT ;  /* 0x0000000e070d7212 */ /* 0x000fe400078e9611 */
[--C-:B------:R-:W-:Y:S01]  /*3b80*/  LOP3.LUT R11, R27, R16, R15.reuse, 0x96, !PT ;  /* 0x000000101b0b7212 */ /* 0x100fe200078e960f */
[----:B------:R-:W-:Y:S01]  /*3b90*/  IMAD.WIDE.U32 R8, R9, -0x326172a9, RZ ;  /* 0xcd9e8d5709087825 */ /* 0x000fe200078e00ff */
[----:B------:R-:W-:Y:S02]  /*3ba0*/  LOP3.LUT R20, R23, R12, R15, 0x96, !PT ;  /* 0x0000000c17147212 */ /* 0x000fe400078e960f */
[----:B------:R-:W-:Y:S01]  /*3bb0*/  IADD3 R7, R5, -0x24c28bd8, RZ ;  /* 0xdb3d742805077810 */ /* 0x000fe20007ffe0ff */
[----:B------:R-:W-:Y:S01]  /*3bc0*/  IMAD.WIDE.U32 R12, R13, -0x2daee0ad, RZ ;  /* 0xd2511f530d0c7825 */ /* 0x000fe200078e00ff */
[----:B------:R-:W-:Y:S02]  /*3bd0*/  LOP3.LUT R14, R9, R10, R17, 0x96, !PT ;  /* 0x0000000a090e7212 */ /* 0x000fe400078e9611 */
[----:B------:R-:W0:Y:S01]  /*3be0*/  LDC.64 R16, c[0x0][0x2e8] ;  /* 0x0000ba00ff107b82 */ /* 0x000e220000000a00 */
[----:B------:R-:W-:-:S04]  /*3bf0*/  IMAD.WIDE.U32 R10, R11, -0x326172a9, RZ ;  /* 0xcd9e8d570b0a7825 */ /* 0x000fc800078e00ff */
[----:B------:R-:W-:Y:S02]  /*3c00*/  VIADD R9, R4, 0xf1bbcdc8 ;  /* 0xf1bbcdc804097836 */ /* 0x000fe40000000000 */
[----:B------:R-:W-:Y:S01]  /*3c10*/  IMAD.WIDE.U32 R20, R20, -0x326172a9, RZ ;  /* 0xcd9e8d5714147825 */ /* 0x000fe200078e00ff */
[----:B------:R-:W-:Y:S02]  /*3c20*/  LOP3.LUT R26, R13, R26, R7, 0x96, !PT ;  /* 0x0000001a0d1a7212 */ /* 0x000fe400078e9607 */
[--C-:B------:R-:W-:Y:S02]  /*3c30*/  LOP3.LUT R6, R11, R6, R9.reuse, 0x96, !PT ;  /* 0x000000060b067212 */ /* 0x100fe400078e9609 */
[----:B------:R-:W-:Y:S01]  /*3c40*/  LOP3.LUT R13, R21, R8, R9, 0x96, !PT ;  /* 0x00000008150d7212 */ /* 0x000fe200078e9609 */
[----:B------:R-:W-:Y:S01]  /*3c50*/  IMAD.WIDE.U32 R14, R14, -0x2daee0ad, RZ ;  /* 0xd2511f530e0e7825 */ /* 0x000fe200078e00ff */
[----:B------:R-:W-:-:S03]  /*3c60*/  IADD3 R11, R5, -0x695add53, RZ ;  /* 0x96a522ad050b7810 */ /* 0x000fc60007ffe0ff */
[----:B------:R-:W-:Y:S01]  /*3c70*/  IMAD.WIDE.U32 R8, R6, -0x2daee0ad, RZ ;  /* 0xd2511f5306087825 */ /* 0x000fe200078e00ff */
[----:B------:R-:W-:-:S03]  /*3c80*/  ISETP.GT.AND P0, PT, R0, 0x3, PT ;  /* 0x000000030000780c */ /* 0x000fc60003f04270 */
[----:B------:R-:W-:Y:S01]  /*3c90*/  IMAD.HI.U32 R21, R13, -0x2daee0ad, RZ ;  /* 0xd2511f530d157827 */ /* 0x000fe200078e00ff */
[----:B------:R-:W-:Y:S02]  /*3ca0*/  LOP3.LUT R13, R19, 0x3, RZ, 0xc0, !PT ;  /* 0x00000003130d7812 */ /* 0x000fe400078ec0ff */
[--C-:B------:R-:W-:Y:S02]  /*3cb0*/  LOP3.LUT R12, R9, R12, R11.reuse, 0x96, !PT ;  /* 0x0000000c090c7212 */ /* 0x100fe400078e960b */
[----:B------:R-:W-:Y:S02]  /*3cc0*/  LOP3.LUT R21, R21, R14, R11, 0x96, !PT ;  /* 0x0000000e15157212 */ /* 0x000fe400078e960b */
[----:B------:R-:W-:Y:S02]  /*3cd0*/  SEL R11, R24, RZ, P0 ;  /* 0x000000ff180b7207 */ /* 0x000fe40000000000 */
[----:B------:R-:W-:Y:S02]  /*3ce0*/  ISETP.NE.AND P0, PT, R13, 0x1, PT ;  /* 0x000000010d00780c */ /* 0x000fe40003f05270 */
[----:B------:R-:W-:Y:S01]  /*3cf0*/  LOP3.LUT R22, R15, R22, R7, 0x96, !PT ;  /* 0x000000160f167212 */ /* 0x000fe200078e9607 */
[----:B------:R-:W-:-:S02]  /*3d00*/  VIADD R15, R4, 0x8ff34781 ;  /* 0x8ff34781040f7836 */ /* 0x000fc40000000000 */
[----:B------:R-:W-:-:S04]  /*3d10*/  IMAD.WIDE.U32 R6, R26, -0x326172a9, RZ ;  /* 0xcd9e8d571a067825 */ /* 0x000fc800078e00ff */
[----:B------:R-:W-:Y:S01]  /*3d20*/  IMAD.WIDE.U32 R4, R22, -0x326172a9, RZ ;  /* 0xcd9e8d5716047825 */ /* 0x000fe200078e00ff */
[----:B------:R-:W-:-:S03]  /*3d30*/  LOP3.LUT R10, R7, R10, R15, 0x96, !PT ;  /* 0x0000000a070a7212 */ /* 0x000fc600078e960f */
[----:B0-----:R-:W-:Y:S01]  /*3d40*/  IMAD.WIDE.U32 R24, R25, 0x4, R16 ;  /* 0x0000000419187825 */ /* 0x001fe200078e0010 */
[----:B------:R-:W-:-:S03]  /*3d50*/  LOP3.LUT R20, R5, R20, R15, 0x96, !PT ;  /* 0x0000001405147212 */ /* 0x000fc600078e960f */
[----:B------:R-:W-:Y:S01]  /*3d60*/  IMAD.WIDE.U32 R22, R3, 0x4, R16 ;  /* 0x0000000403167825 */ /* 0x000fe200078e0010 */
[----:B------:R-:W-:-:S03]  /*3d70*/  MOV R14, R8 ;  /* 0x00000008000e7202 */ /* 0x000fc60000000f00 */
[----:B------:R-:W-:-:S04]  /*3d80*/  IMAD.WIDE.U32 R18, R18, 0x4, R16 ;  /* 0x0000000412127825 */ /* 0x000fc800078e0010 */
[----:B------:R-:W-:Y:S01]  /*3d90*/  IMAD.WIDE.U32 R16, R11, 0x4, R16 ;  /* 0x000000040b107825 */ /* 0x000fe200078e0010 */
[----:B------:R-:W-:-:S03]  /*3da0*/  MOV R11, R12 ;  /* 0x0000000c000b7202 */ /* 0x000fc60000000f00 */
        /* <DEDUP_REMOVED lines=14> */
.L_x_1570:
[----:B------:R-:W-:Y:S01]  /*3e90*/  IMAD.MOV.U32 R14, RZ, RZ, R20 ;  /* 0x000000ffff0e7224 */ /* 0x000fe200078e0014 */
[----:B------:R-:W-:Y:S01]  /*3ea0*/  MOV R3, R12 ;  /* 0x0000000c00037202 */ /* 0x000fe20000000f00 */
[----:B------:R-:W-:Y:S01]  /*3eb0*/  IMAD.MOV.U32 R11, RZ, RZ, R8 ;  /* 0x000000ffff0b7224 */ /* 0x000fe200078e0008 */
[----:B------:R-:W-:-:S07]  /*3ec0*/  MOV R20, R4 ;  /* 0x0000000400147202 */ /* 0x000fce0000000f00 */
.L_x_1569:
[----:B------:R-:W-:Y:S01]  /*3ed0*/  IMAD.MOV R5, RZ, RZ, -R33 ;  /* 0x000000ffff057224 */ /* 0x000fe200078e0a21 */
[----:B------:R-:W-:Y:S01]  /*3ee0*/  HFMA2.MMA R4, -RZ, RZ, 0.1171875, 0 ;  /* 0x2f800000ff047435 */ /* 0x000fe200000001ff */
[----:B------:R-:W-:Y:S01]  /*3ef0*/  I2FP.F32.U32 R3, R3 ;  /* 0x0000000300037245 */ /* 0x000fe20000201000 */
[----:B------:R-:W-:Y:S01]  /*3f00*/  BSSY B9, `(.L_x_1571) ;  /* 0x0000091000097945 */ /* 0x000fe20003800000 */
[----:B------:R-:W-:-:S03]  /*3f10*/  I2FP.F32.U32 R27, R11 ;  /* 0x0000000b001b7245 */ /* 0x000fc60000201000 */
[----:B------:R-:W-:Y:S01]  /*3f20*/  BSSY B8, `(.L_x_1572) ;  /* 0x000006f000087945 */ /* 0x000fe20003800000 */
[----:B------:R-:W-:Y:S02]  /*3f30*/  VIADDMNMX R5, R5, R2, 0x4, PT ;  /* 0x0000000405057446 */ /* 0x000fe40003800102 */
[----:B------:R-:W-:Y:S02]  /*3f40*/  I2FP.F32.U32 R26, R14 ;  /* 0x0000000e001a7245 */ /* 0x000fe40000201000 */
[----:B------:R-:W-:Y:S01]  /*3f50*/  ISETP.GT.AND P0, PT, R5, 0x2, PT ;  /* 0x000000020500780c */ /* 0x000fe20003f04270 */
[----:B------:R-:W-:Y:S01]  /*3f60*/  FFMA.FTZ R28, R3, R4, 1.1641532182693481445e-10 ;  /* 0x2f000000031c7423 */ /* 0x000fe20000010004 */
[----:B------:R-:W-:Y:S01]  /*3f70*/  I2FP.F32.U32 R2, R20 ;  /* 0x0000001400027245 */ /* 0x000fe20000201000 */
[-C--:B------:R-:W-:Y:S01]  /*3f80*/  FFMA.FTZ R27, R27, R4.reuse, 1.1641532182693481445e-10 ;  /* 0x2f0000001b1b7423 */ /* 0x080fe20000010004 */
[----:B------:R-:W-:-:S03]  /*3f90*/  FFMA.FTZ R26, R26, R4, 1.1641532182693481445e-10 ;  /* 0x2f0000001a1a7423 */ /* 0x000fc60000010004 */
[----:B------:R-:W-:-:S06]  /*3fa0*/  FFMA.FTZ R2, R2, R4, 1.1641532182693481445e-10 ;  /* 0x2f00000002027423 */ /* 0x000fcc0000010004 */
[----:B------:R-:W-:Y:S05]  /*3fb0*/  @P0 BRA `(.L_x_1573) ;  /* 0x0000000000180947 */ /* 0x000fea0003800000 */
[----:B------:R-:W-:-:S05]  /*3fc0*/  IMAD.MOV.U32 R3, RZ, RZ, -0x1 ;  /* 0xffffffffff037424 */ /* 0x000fca00078e00ff */
[----:B------:R-:W-:-:S04]  /*3fd0*/  VIADDMNMX.U32 R0, R0, R3, 0x2, PT ;  /* 0x0000000200007446 */ /* 0x000fc80003800003 */
[----:B------:R-:W-:-:S04]  /*3fe0*/  SHF.L.U32 R0, R0, 0x2, RZ ;  /* 0x0000000200007819 */ /* 0x000fc800000006ff */
[----:B------:R-:W0:Y:S02]  /*3ff0*/  LDC R2, c[0x2][R0] ;  /* 0x0080000000027b82 */ /* 0x000e240000000800 */
[----:B0-----:R-:W-:-:S04]  /*4000*/  SHF.R.S32.HI R3, RZ, 0x1f, R2 ;  /* 0x0000001fff037819 */ /* 0x001fc80000011402 */
.L_x_7066:
[----:B------:R-:W-:Y:S05]  /*4010*/  BRX R2 -0x4020                                                                                                                                                                                                                                                                                                                                                                                                                                                                               (*"BRANCH_TARGETS .L_x_7067,.L_x_7068,.L_x_7069"*) ;  /* 0xffffffbc02f87949 */ /* 0x000fea000383ffff */
.L_x_1573:
        /* <DEDUP_REMOVED lines=28> */
.L_x_1579:
[----:B------:R0:W5:Y:S02]  /*41e0*/  LDG.E R3, desc[UR36][R16.64] ;  /* 0x0000002410037981 */ /* 0x000164000c1e1900 */
.L_x_1578:
[----:B------:R-:W-:Y:S05]  /*41f0*/  BSYNC B6 ;  /* 0x0000000000067941 */ /* 0x000fea0003800000 */
.L_x_1577:
[----:B------:R-:W-:Y:S01]  /*4200*/  ULDC.64 UR4, c[0x0][0x210] ;  /* 0x0000840000047ab9 */ /* 0x000fe20000000a00 */
[----:B-----5:R-:W-:Y:S02]  /*4210*/  FSET.BF.LE.FTZ.AND R3, R2, R3, PT ;  /* 0x000000030203720a */ /* 0x020fe40003813000 */
[C---:B------:R-:W-:Y:S02]  /*4220*/  LEA R2, P0, R30.reuse, UR4, 0x1 ;  /* 0x000000041e027c11 */ /* 0x040fe4000f8008ff */
[----:B------:R-:W-:Y:S02]  /*4230*/  F2FP.BF16.F32.PACK_AB R0, RZ, R3 ;  /* 0x00000003ff00723e */ /* 0x000fe400000010ff */
[----:B------:R-:W-:-:S05]  /*4240*/  LEA.HI.X R3, R30, UR5, RZ, 0x1, P0 ;  /* 0x000000051e037c11 */ /* 0x000fca00080f0cff */
[----:B------:R1:W-:Y:S04]  /*4250*/  STG.E.U16 desc[UR36][R2.64], R0 ;  /* 0x0000000002007986 */ /* 0x0003e8000c101524 */
.L_x_1575:
[----:B------:R-:W-:Y:S05]  /*4260*/  BSYNC B7 ;  /* 0x0000000000077941 */ /* 0x000fea0003800000 */
.L_x_1574:
        /* <DEDUP_REMOVED lines=21> */
.L_x_1582:
[----:B------:R1:W5:Y:S02]  /*43c0*/  LDG.E R3, desc[UR36][R18.64] ;  /* 0x0000002412037981 */ /* 0x000364000c1e1900 */
.L_x_1581:
[----:B------:R-:W-:Y:S05]  /*43d0*/  BSYNC B6 ;  /* 0x0000000000067941 */ /* 0x000fea0003800000 */
.L_x_1580:
[----:B------:R-:W-:Y:S01]  /*43e0*/  ULDC.64 UR4, c[0x0][0x210] ;  /* 0x0000840000047ab9 */ /* 0x000fe20000000a00 */
[----:B-----5:R-:W-:Y:S02]  /*43f0*/  FSET.BF.LE.FTZ.AND R26, R26, R3, PT ;  /* 0x000000031a1a720a */ /* 0x020fe40003813000 */
[C---:B------:R-:W-:Y:S02]  /*4400*/  LEA R2, P0, R29.reuse, UR4, 0x1 ;  /* 0x000000041d027c11 */ /* 0x040fe4000f8008ff */
[----:B------:R-:W-:Y:S02]  /*4410*/  F2FP.BF16.F32.PACK_AB R26, RZ, R26 ;  /* 0x0000001aff1a723e */ /* 0x000fe400000010ff */
[----:B------:R-:W-:-:S05]  /*4420*/  LEA.HI.X R3, R29, UR5, RZ, 0x1, P0 ;  /* 0x000000051d037c11 */ /* 0x000fca00080f0cff */
[----:B------:R2:W-:Y:S04]  /*4430*/  STG.E.U16 desc[UR36][R2.64], R26 ;  /* 0x0000001a02007986 */ /* 0x0005e8000c101524 */
.L_x_7068:
        /* <DEDUP_REMOVED lines=21> */
.L_x_1585:
[----:B------:R3:W5:Y:S02]  /*4590*/  LDG.E R0, desc[UR36][R22.64] ;  /* 0x0000002416007981 */ /* 0x000764000c1e1900 */
.L_x_1584:
[----:B------:R-:W-:Y:S05]  /*45a0*/  BSYNC B6 ;  /* 0x0000000000067941 */ /* 0x000fea0003800000 */
.L_x_1583:
[----:B------:R-:W-:Y:S01]  /*45b0*/  ULDC.64 UR4, c[0x0][0x210] ;  /* 0x0000840000047ab9 */ /* 0x000fe20000000a00 */
[----:B-----5:R-:W-:Y:S02]  /*45c0*/  FSET.BF.LE.FTZ.AND R27, R27, R0, PT ;  /* 0x000000001b1b720a */ /* 0x020fe40003813000 */
[C---:B--2---:R-:W-:Y:S02]  /*45d0*/  LEA R2, P0, R32.reuse, UR4, 0x1 ;  /* 0x0000000420027c11 */ /* 0x044fe4000f8008ff */
[----:B------:R-:W-:Y:S02]  /*45e0*/  F2FP.BF16.F32.PACK_AB R27, RZ, R27 ;  /* 0x0000001bff1b723e */ /* 0x000fe400000010ff */
[----:B------:R-:W-:-:S05]  /*45f0*/  LEA.HI.X R3, R32, UR5, RZ, 0x1, P0 ;  /* 0x0000000520037c11 */ /* 0x000fca00080f0cff */
[----:B------:R2:W-:Y:S04]  /*4600*/  STG.E.U16 desc[UR36][R2.64], R27 ;  /* 0x0000001b02007986 */ /* 0x0005e8000c101524 */
.L_x_7067:
[----:B------:R-:W-:Y:S05]  /*4610*/  BSYNC B8 ;  /* 0x0000000000087941 */ /* 0x000fea0003800000 */
.L_x_1572:
        /* <DEDUP_REMOVED lines=21> */
.L_x_1588:
[----:B------:R2:W5:Y:S02]  /*4770*/  LDG.E R3, desc[UR36][R24.64] ;  /* 0x0000002418037981 */ /* 0x000564000c1e1900 */
.L_x_1587:
[----:B------:R-:W-:Y:S05]  /*4780*/  BSYNC B6 ;  /* 0x0000000000067941 */ /* 0x000fea0003800000 */
.L_x_1586:
[----:B------:R-:W-:Y:S01]  /*4790*/  ULDC.64 UR4, c[0x0][0x210] ;  /* 0x0000840000047ab9 */ /* 0x000fe20000000a00 */
[----:B-----5:R-:W-:Y:S02]  /*47a0*/  FSET.BF.LE.FTZ.AND R28, R28, R3, PT ;  /* 0x000000031c1c720a */ /* 0x020fe40003813000 */
[C---:B------:R-:W-:Y:S02]  /*47b0*/  LEA R2, P0, R31.reuse, UR4, 0x1 ;  /* 0x000000041f027c11 */ /* 0x040fe4000f8008ff */
[----:B------:R-:W-:Y:S02]  /*47c0*/  F2FP.BF16.F32.PACK_AB R28, RZ, R28 ;  /* 0x0000001cff1c723e */ /* 0x000fe400000010ff */
[----:B------:R-:W-:-:S05]  /*47d0*/  LEA.HI.X R3, R31, UR5, RZ, 0x1, P0 ;  /* 0x000000051f037c11 */ /* 0x000fca00080f0cff */
[----:B------:R4:W-:Y:S01]  /*47e0*/  STG.E.U16 desc[UR36][R2.64], R28 ;  /* 0x0000001c02007986 */ /* 0x0009e2000c101524 */
[----:B------:R-:W-:Y:S05]  /*47f0*/  BRA `(.L_x_1576) ;  /* 0x0000000000047947 */ /* 0x000fea0003800000 */
.L_x_7069:
[----:B------:R-:W-:Y:S05]  /*4800*/  BREAK B8 ;  /* 0x0000000000087942 */ /* 0x000fea0003800000 */
.L_x_1576:
[----:B------:R-:W-:Y:S05]  /*4810*/  BSYNC B9 ;  /* 0x0000000000097941 */ /* 0x000fea0003800000 */
.L_x_1571:
        /* <DEDUP_REMOVED lines=8> */
.L_x_1590:
        /* <DEDUP_REMOVED lines=14> */
.L_x_7579:


//--------------------- .text._ZN2at4cuda57_GLOBAL__N__cd6b329d_24_DistributionBernoulli_cu_7537a20d21kernelPointwiseApply2IZNS_6native9templates4cuda28bernoulli_tensor_cuda_kernelIN3c108BFloat16EfEEvRKNS_10TensorBaseESB_NS_15PhiloxCudaStateEEUliRS8_SD_SD_SD_RKfSF_SF_SF_E_S8_SE_jLi2ELin1ELi4ELi512ELi2EEEvNS0_6detail10TensorInfoIT0_T2_EENSI_IT1_SK_EESK_T_ --------------------------
	.section	.text._ZN2at4cuda57_GLOBAL__N__cd6b329d_24_DistributionBernoulli_cu_7537a20d21kernelPointwiseApply2IZNS_6native9templates4cuda28bernoulli_tensor_cuda_kernelIN3c108BFloat16EfEEvRKNS_10TensorBaseESB_NS_15PhiloxCudaStateEEUliRS8_SD_SD_SD_RKfSF_SF_SF_E_S8_SE_jLi2ELin1ELi4ELi512ELi2EEEvNS0_6detail10TensorInfoIT0_T2_EENSI_IT1_SK_EESK_T_,"ax",@progbits
	.align	128
.text._ZN2at4cuda57_GLOBAL__N__cd6b329d_24_DistributionBernoulli_cu_7537a20d21kernelPointwiseApply2IZNS_6native9templates4cuda28bernoulli_tensor_cuda_kernelIN3c108BFloat16EfEEvRKNS_10TensorBaseESB_NS_15PhiloxCudaStateEEUliRS8_SD_SD_SD_RKfSF_SF_SF_E_S8_SE_jLi2ELin1ELi4ELi512ELi2EEEvNS0_6detail10TensorInfoIT0_T2_EENSI_IT1_SK_EESK_T_:
        .type           _ZN2at4cuda57_GLOBAL__N__cd6b329d_24_DistributionBernoulli_cu_7537a20d21kernelPointwiseApply2IZNS_6native9templates4cuda28bernoulli_tensor_cuda_kernelIN3c108BFloat16EfEEvRKNS_10TensorBaseESB_NS_15PhiloxCudaStateEEUliRS8_SD_SD_SD_RKfSF_SF_SF_E_S8_SE_jLi2ELin1ELi4ELi512ELi2EEEvNS0_6detail10TensorInfoIT0_T2_EENSI_IT1_SK_EESK_T_,@function
        .size           _ZN2at4cuda57_GLOBAL__N__cd6b329d_24_DistributionBernoulli_cu_7537a20d21kernelPointwiseApply2IZNS_6native9templates4cuda28bernoulli_tensor_cuda_kernelIN3c108BFloat16EfEEvRKNS_10TensorBaseESB_NS_15PhiloxCudaStateEEUliRS8_SD_SD_SD_RKfSF_SF_SF_E_S8_SE_jLi2ELin1ELi4ELi512ELi2EEEvNS0_6detail10TensorInfoIT0_T2_EENSI_IT1_SK_EESK_T_,(.L_x_7580 - _ZN2at4cuda57_GLOBAL__N__cd6b329d_24_DistributionBernoulli_cu_7537a20d21kernelPointwiseApply2IZNS_6native9templates4cuda28bernoulli_tensor_cuda_kernelIN3c108BFloat16EfEEvRKNS_10TensorBaseESB_NS_15PhiloxCudaStateEEUliRS8_SD_SD_SD_RKfSF_SF_SF_E_S8_SE_jLi2ELin1ELi4ELi512ELi2EEEvNS0_6detail10TensorInfoIT0_T2_EENSI_IT1_SK_EESK_T_)
        .other          _ZN2at4cuda57_GLOBAL__N__cd6b329d_24_DistributionBernoulli_cu_7537a20d21kernelPointwiseApply2IZNS_6native9templates4cuda28bernoulli_tensor_cuda_kernelIN3c108BFloat16EfEEvRKNS_10TensorBaseESB_NS_15PhiloxCudaStateEEUliRS8_SD_SD_SD_RKfSF_SF_SF_E_S8_SE_jLi2ELin1ELi4ELi512ELi2EEEvNS0_6detail10TensorInfoIT0_T2_EENSI_IT1_SK_EESK_T_,@"STO_CUDA_ENTRY STV_DEFAULT"
_ZN2at4cuda57_GLOBAL__N__cd6b329d_24_DistributionBernoulli_cu_7537a20d21kernelPointwiseApply2IZNS_6native9templates4cuda28bernoulli_tensor_cuda_kernelIN3c108BFloat16EfEEvRKNS_10TensorBaseESB_NS_15PhiloxCudaStateEEUliRS8_SD_SD_SD_RKfSF_SF_SF_E_S8_SE_jLi2ELin1ELi4ELi512ELi2EEEvNS0_6detail10TensorInfoIT0_T2_EENSI_IT1_SK_EESK_T_:
        /* <DEDUP_REMOVED lines=11> */
.L_x_1631:
        /* <DEDUP_REMOVED lines=25> */
[----:B------:R-:W-:Y:S02]  /*0240*/  ISETP.GE.U32.AND P1, PT, R3, UR4, PT ;  /* 0x0000000403007c0c */ /* 0x000fe4000bf26070 */
[----:B------:R-:W0:Y:S11]  /*0250*/  LDC R3, c[0x0][0x3b8] ;  /* 0x0000ee00ff037b82 */ /* 0x000e360000000800 */
[----:B------:R-:W-:Y:S01]  /*0260*/  @P1 VIADD R6, R6, 0x1 ;  /* 0x0000000106061836 */ /* 0x000fe20000000000 */
[----:B------:R-:W-:-:S04]  /*0270*/  @!P2 LOP3.LUT R6, RZ, UR4, RZ, 0x33, !PT ;  /* 0x00000004ff06ac12 */ /* 0x000fc8000f8e33ff */
[----:B------:R-:W-:-:S05]  /*0280*/  IADD3 R2, -R6, RZ, RZ ;  /* 0x000000ff06027210 */ /* 0x000fca0007ffe1ff */
[----:B------:R-:W-:Y:S01]  /*0290*/  IMAD R2, R2, UR4, R33 ;  /* 0x0000000402027c24 */ /* 0x000fe2000f8e0221 */
[----:B------:R-:W-:Y:S01]  /*02a0*/  ULDC UR4, c[0x0][0x280] ;  /* 0x0000a00000047ab9 */ /* 0x000fe20000000800 */
[----:B0-----:R-:W-:Y:S02]  /*02b0*/  ISETP.GE.AND P0, PT, R3, 0x2, PT ;  /* 0x000000020300780c */ /* 0x001fe40003f06270 */
[----:B------:R-:W-:Y:S01]  /*02c0*/  IMAD R31, R2, UR4, RZ ;  /* 0x00000004021f7c24 */ /* 0x000fe2000f8e02ff */
[----:B------:R-:W-:-:S03]  /*02d0*/  ULDC UR4, c[0x0][0x27c] ;  /* 0x00009f0000047ab9 */ /* 0x000fc60000000800 */
[----:B------:R-:W-:Y:S02]  /*02e0*/  IMAD R31, R6, UR4, R31 ;  /* 0x00000004061f7c24 */ /* 0x000fe4000f8e021f */
[----:B------:R-:W-:-:S05]  /*02f0*/  IMAD.MOV.U32 R6, RZ, RZ, R33 ;  /* 0x000000ffff067224 */ /* 0x000fca00078e0021 */
[----:B------:R-:W-:Y:S05]  /*0300*/  @!P0 BRA `(.L_x_1593) ;  /* 0x0000000c00148947 */ /* 0x000fea0003800000 */
        /* <DEDUP_REMOVED lines=9> */
[----:B------:R-:W-:Y:S02]  /*03a0*/  LOP3.LUT R4, R7, 0x3, RZ, 0xc0, !PT ;  /* 0x0000000307047812 */ /* 0x000fe400078ec0ff */
[----:B------:R-:W-:Y:S02]  /*03b0*/  ISETP.GE.U32.AND P1, PT, R2, 0x3, PT ;  /* 0x000000030200780c */ /* 0x000fe40003f26070 */
[----:B------:R-:W-:-:S11]  /*03c0*/  ISETP.NE.AND P0, PT, R4, RZ, PT ;  /* 0x000000ff0400720c */ /* 0x000fd60003f05270 */
[----:B------:R-:W-:Y:S05]  /*03d0*/  @!P1 BRA `(.L_x_1594) ;  /* 0x0000000400a49947 */ /* 0x000fea0003800000 */
[----:B------:R-:W-:Y:S01]  /*03e0*/  BSSY B1, `(.L_x_1594) ;  /* 0x0000068000017945 */ /* 0x000fe20003800000 */
[----:B------:R-:W-:Y:S01]  /*03f0*/  IADD3 R7, R7, -R4, RZ ;  /* 0x8000000407077210 */ /* 0x000fe20007ffe0ff */
[----:B------:R-:W-:Y:S02]  /*0400*/  IMAD.MOV.U32 R25, RZ, RZ, RZ ;  /* 0x000000ffff197224 */ /* 0x000fe400078e00ff */
[----:B------:R-:W-:-:S07]  /*0410*/  IMAD.MOV.U32 R6, RZ, RZ, R33 ;  /* 0x000000ffff067224 */ /* 0x000fce00078e0021 */
.L_x_1595:
        /* <DEDUP_REMOVED lines=13> */
[----:B------:R-:W-:-:S07]  /*04f0*/  IMAD.MOV R15, RZ, RZ, -R8 ;  /* 0x000000ffff0f7224 */ /* 0x000fce00078e0a08 */
[----:B0-----:R-:W0:Y:S08]  /*0500*/  MUFU.RCP R12, R12 ;  /* 0x0000000c000c7308 */ /* 0x001e300000001000 */
[----:B-1----:R-:W-:Y:S01]  /*0510*/  MUFU.RCP R14, R14 ;  /* 0x0000000e000e7308 */ /* 0x002fe20000001000 */
[----:B0-----:R-:W-:Y:S02]  /*0520*/  VIADD R2, R12, 0xffffffe ;  /* 0x0ffffffe0c027836 */ /* 0x001fe40000000000 */
[----:B------:R-:W0:Y:S05]  /*0530*/  LDC R12, c[0x0][R9+0x20c] ;  /* 0x00008300090c7b82 */ /* 0x000e2a0000000800 */
[----:B------:R1:W4:Y:S02]  /*0540*/  F2I.FTZ.U32.TRUNC.NTZ R3, R2 ;  /* 0x0000000200037305 */ /* 0x000324000021f000 */
[----:B-1----:R-:W-:Y:S01]  /*0550*/  HFMA2.MMA R2, -RZ, RZ, 0, 0 ;  /* 0x00000000ff027435 */ /* 0x002fe200000001ff */
[----:B----4-:R-:W-:-:S09]  /*0560*/  IMAD R13, R13, R3, RZ ;  /* 0x000000030d0d7224 */ /* 0x010fd200078e02ff */
[----:B------:R-:W-:-:S06]  /*0570*/  IMAD.HI.U32 R3, R3, R13, R2 ;  /* 0x0000000d03037227 */ /* 0x000fcc00078e0002 */
[----:B------:R-:W-:-:S04]  /*0580*/  IMAD.HI.U32 R13, R3, R6, RZ ;  /* 0x00000006030d7227 */ /* 0x000fc800078e00ff */
[----:B------:R-:W-:-:S04]  /*0590*/  IMAD.MOV R3, RZ, RZ, -R13 ;  /* 0x000000ffff037224 */ /* 0x000fc800078e0a0d */
[----:B------:R-:W-:Y:S02]  /*05a0*/  IMAD R2, R11, R3, R6 ;  /* 0x000000030b027224 */ /* 0x000fe400078e0206 */
[----:B------:R-:W-:Y:S02]  /*05b0*/  VIADD R3, R14, 0xffffffe ;  /* 0x0ffffffe0e037836 */ /* 0x000fe40000000000 */
[----:B--2---:R-:W1:Y:S01]  /*05c0*/  I2F.U32.RP R14, R10 ;  /* 0x0000000a000e7306 */ /* 0x004e620000209000 */
[----:B------:R-:W-:-:S07]  /*05d0*/  ISETP.GE.U32.AND P1, PT, R2, R11, PT ;  /* 0x0000000b0200720c */ /* 0x000fce0003f26070 */
[----:B------:R-:W2:Y:S06]  /*05e0*/  F2I.FTZ.U32.TRUNC.NTZ R3, R3 ;  /* 0x0000000300037305 */ /* 0x000eac000021f000 */
[----:B------:R-:W-:Y:S01]  /*05f0*/  @P1 IADD3 R2, -R11, R2, RZ ;  /* 0x000000020b021210 */ /* 0x000fe20007ffe1ff */
[----:B------:R-:W-:Y:S01]  /*0600*/  @P1 VIADD R13, R13, 0x1 ;  /* 0x000000010d0d1836 */ /* 0x000fe20000000000 */
[----:B-1----:R-:W1:Y:S02]  /*0610*/  MUFU.RCP R14, R14 ;  /* 0x0000000e000e7308 */ /* 0x002e640000001000 */
[----:B------:R-:W-:Y:S01]  /*0620*/  ISETP.GE.U32.AND P2, PT, R2, R11, PT ;  /* 0x0000000b0200720c */ /* 0x000fe20003f46070 */
[----:B------:R-:W-:Y:S01]  /*0630*/  HFMA2.MMA R2, -RZ, RZ, 0, 0 ;  /* 0x00000000ff027435 */ /* 0x000fe200000001ff */
[----:B--2---:R-:W-:-:S04]  /*0640*/  IMAD R15, R15, R3, RZ ;  /* 0x000000030f0f7224 */ /* 0x004fc800078e02ff */
[----:B0-----:R-:W0:Y:S05]  /*0650*/  I2F.U32.RP R16, R12 ;  /* 0x0000000c00107306 */ /* 0x001e2a0000209000 */
[----:B------:R-:W-:-:S04]  /*0660*/  IMAD.HI.U32 R2, R3, R15, R2 ;  /* 0x0000000f03027227 */ /* 0x000fc800078e0002 */
[----:B------:R-:W-:Y:S01]  /*0670*/  @P2 VIADD R13, R13, 0x1 ;  /* 0x000000010d0d2836 */ /* 0x000fe20000000000 */
        /* <DEDUP_REMOVED lines=10> */
[----:B------:R-:W-:Y:S01]  /*0720*/  @P1 IMAD.IADD R17, R17, 0x1, -R8 ;  /* 0x0000000111111824 */ /* 0x000fe200078e0a08 */
[----:B------:R-:W-:-:S04]  /*0730*/  @P1 IADD3 R15, R15, 0x1, RZ ;  /* 0x000000010f0f1810 */ /* 0x000fc80007ffe0ff */
[----:B------:R-:W-:Y:S01]  /*0740*/  ISETP.GE.U32.AND P2, PT, R17, R8, PT ;  /* 0x000000081100720c */ /* 0x000fe20003f46070 */
[----:B------:R-:W-:-:S04]  /*0750*/  IMAD.MOV R17, RZ, RZ, -R10 ;  /* 0x000000ffff117224 */ /* 0x000fc800078e0a0a */
[----:B-1----:R-:W-:-:S04]  /*0760*/  IMAD R17, R17, R3, RZ ;  /* 0x0000000311117224 */ /* 0x002fc800078e02ff */
[----:B------:R-:W-:-:S04]  /*0770*/  IMAD.HI.U32 R14, R3, R17, R2 ;  /* 0x00000011030e7227 */ /* 0x000fc800078e0002 */
[----:B------:R-:W-:Y:S01]  /*0780*/  @P2 VIADD R15, R15, 0x1 ;  /* 0x000000010f0f2836 */ /* 0x000fe20000000000 */
        /* <DEDUP_REMOVED lines=17> */
[----:B------:R-:W1:Y:S02]  /*08a0*/  LDC R3, c[0x0][R9+0x27c] ;  /* 0x00009f0009037b82 */ /* 0x000e640000000800 */
[----:B------:R-:W-:Y:S01]  /*08b0*/  @P2 VIADD R17, R17, 0x1 ;  /* 0x0000000111112836 */ /* 0x000fe20000000000 */
[----:B------:R-:W-:Y:S01]  /*08c0*/  @!P3 LOP3.LUT R17, RZ, R10, RZ, 0x33, !PT ;  /* 0x0000000aff11b212 */ /* 0x000fe200078e33ff */
[----:B------:R-:W-:Y:S01]  /*08d0*/  IMAD R2, R11, R2, R6 ;  /* 0x000000020b027224 */ /* 0x000fe200078e0206 */
[----:B------:R-:W-:Y:S01]  /*08e0*/  ISETP.NE.U32.AND P3, PT, R12, RZ, PT ;  /* 0x000000ff0c00720c */ /* 0x000fe20003f65070 */
[----:B------:R-:W-:Y:S02]  /*08f0*/  IMAD.MOV R6, RZ, RZ, -R15 ;  /* 0x000000ffff067224 */ /* 0x000fe400078e0a0f */
[----:B------:R-:W-:-:S02]  /*0900*/  IMAD.HI.U32 R18, R14, R17, RZ ;  /* 0x000000110e127227 */ /* 0x000fc400078e00ff */
[----:B------:R-:W2:Y:S02]  /*0910*/  LDC R14, c[0x0][R9+0x278] ;  /* 0x00009e00090e7b82 */ /* 0x000ea40000000800 */
[----:B------:R-:W-:Y:S02]  /*0920*/  IMAD.MOV R19, RZ, RZ, -R18 ;  /* 0x000000ffff137224 */ /* 0x000fe400078e0a12 */
[----:B------:R-:W-:Y:S02]  /*0930*/  IMAD R13, R8, R6, R13 ;  /* 0x00000006080d7224 */ /* 0x000fe400078e020d */
[----:B------:R-:W-:-:S05]  /*0940*/  IMAD R19, R12, R19, R17 ;  /* 0x000000130c137224 */ /* 0x000fca00078e0211 */
[----:B------:R-:W-:-:S13]  /*0950*/  ISETP.GE.U32.AND P1, PT, R19, R12, PT ;  /* 0x0000000c1300720c */ /* 0x000fda0003f26070 */
[----:B------:R-:W-:Y:S02]  /*0960*/  @P1 IMAD.IADD R19, R19, 0x1, -R12 ;  /* 0x0000000113131824 */ /* 0x000fe400078e0a0c */
        /* <DEDUP_REMOVED lines=16> */
.L_x_1594:
        /* <DEDUP_REMOVED lines=79> */
.L_x_1593:
[----:B------:R-:W-:Y:S02]  /*0f60*/  ULDC UR4, c[0x0][0x354] ;  /* 0x0000d50000047ab9 */ /* 0x000fe40000000800 */
[----:B------:R-:W-:-:S07]  /*0f70*/  IMAD R25, R6, UR4, R25 ;  /* 0x0000000406197c24 */ /* 0x000fce000f8e0219 */
.L_x_1592:
[----:B------:R-:W-:Y:S05]  /*0f80*/  BSYNC B0 ;  /* 0x0000000000007941 */ /* 0x000fea0003800000 */
.L_x_1591:
[----:B------:R-:W-:Y:S01]  /*0f90*/  VIMNMX R0, R0, 0x4, PT ;  /* 0x0000000400007848 */ /* 0x000fe20003fe0100 */
[----:B------:R-:W-:Y:S01]  /*0fa0*/  BSSY B0, `(.L_x_1596) ;  /* 0x00000e7000007945 */ /* 0x000fe20003800000 */
[----:B------:R-:W-:Y:S02]  /*0fb0*/  IMAD.MOV.U32 R17, RZ, RZ, RZ ;  /* 0x000000ffff117224 */ /* 0x000fe400078e00ff */
[----:B------:R-:W-:-:S13]  /*0fc0*/  ISETP.GE.AND P0, PT, R0, 0x2, PT ;  /* 0x000000020000780c */ /* 0x000fda0003f06270 */
[----:B------:R-:W-:Y:S05]  /*0fd0*/  @!P0 BRA `(.L_x_1597) ;  /* 0x0000000c008c8947 */ /* 0x000fea0003800000 */
[----:B------:R-:W-:Y:S01]  /*0fe0*/  ULDC UR4, c[0x0][0x21c] ;  /* 0x0000870000047ab9 */ /* 0x000fe20000000800 */
[----:B------:R-:W-:Y:S01]  /*0ff0*/  HFMA2.MMA R2, -RZ, RZ, 0, 0 ;  /* 0x00000000ff027435 */ /* 0x000fe200000001ff */
[----:B------:R-:W0:Y:S01]  /*1000*/  I2F.U32.RP R4, UR4 ;  /* 0x0000000400047d06 */ /* 0x000e220008209000 */
[----:B------:R-:W-:Y:S01]  /*1010*/  VIADD R17, R33, 0x1 ;  /* 0x0000000121117836 */ /* 0x000fe20000000000 */
[----:B------:R-:W-:-:S06]  /*1020*/  ISETP.NE.U32.AND P2, PT, RZ, UR4, PT ;  /* 0x00000004ff007c0c */ /* 0x000fcc000bf45070 */
[----:B0-----:R-:W0:Y:S02]  /*1030*/  MUFU.RCP R4, R4 ;  /* 0x0000000400047308 */ /* 0x001e240000001000 */
[----:B0-----:R-:W-:Y:S01]  /*1040*/  IADD3 R3, R4, 0xffffffe, RZ ;  /* 0x0ffffffe04037810 */ /* 0x001fe20007ffe0ff */
[----:B------:R-:W-:-:S05]  /*1050*/  IMAD.MOV.U32 R4, RZ, RZ, RZ ;  /* 0x000000ffff047224 */ /* 0x000fca00078e00ff */
[----:B------:R-:W0:Y:S02]  /*1060*/  F2I.FTZ.U32.TRUNC.NTZ R3, R3 ;  /* 0x0000000300037305 */ /* 0x000e24000021f000 */
[----:B0-----:R-:W-:-:S04]  /*1070*/  IMAD.MOV R5, RZ, RZ, -R3 ;  /* 0x000000ffff057224 */ /* 0x001fc800078e0a03 */
[----:B------:R-:W-:-:S04]  /*1080*/  IMAD R5, R5, UR4, RZ ;  /* 0x0000000405057c24 */ /* 0x000fc8000f8e02ff */
[----:B------:R-:W-:Y:S02]  /*1090*/  IMAD.HI.U32 R2, R3, R5, R2 ;  /* 0x0000000503027227 */ /* 0x000fe400078e0002 */
[----:B------:R-:W0:Y:S04]  /*10a0*/  LDC R5, c[0x0][0x3b8] ;  /* 0x0000ee00ff057b82 */ /* 0x000e280000000800 */
        /* <DEDUP_REMOVED lines=31> */
[----:B------:R-:W-:-:S07]  /*12a0*/  MOV R4, RZ ;  /* 0x000000ff00047202 */ /* 0x000fce0000000f00 */
.L_x_1600:
        /* <DEDUP_REMOVED lines=101> */
.L_x_1599:
        /* <DEDUP_REMOVED lines=79> */
.L_x_1598:
[----:B------:R-:W-:Y:S02]  /*1df0*/  ULDC UR4, c[0x0][0x354] ;  /* 0x0000d50000047ab9 */ /* 0x000fe40000000800 */
[----:B------:R-:W-:-:S07]  /*1e00*/  IMAD R17, R17, UR4, R4 ;  /* 0x0000000411117c24 */ /* 0x000fce000f8e0204 */
.L_x_1597:
[----:B------:R-:W-:Y:S05]  /*1e10*/  BSYNC B0 ;  /* 0x0000000000007941 */ /* 0x000fea0003800000 */
.L_x_1596:
[----:B------:R-:W-:Y:S01]  /*1e20*/  ISETP.GE.AND P0, PT, R0, 0x3, PT ;  /* 0x000000030000780c */ /* 0x000fe20003f06270 */
[----:B------:R-:W-:Y:S01]  /*1e30*/  BSSY B0, `(.L_x_1601) ;  /* 0x00000e8000007945 */ /* 0x000fe20003800000 */
[----:B------:R-:W-:Y:S01]  /*1e40*/  HFMA2.MMA R30, -RZ, RZ, 0, 0 ;  /* 0x00000000ff1e7435 */ /* 0x000fe200000001ff */
[----:B------:R-:W-:Y:S01]  /*1e50*/  IMAD.MOV.U32 R29, RZ, RZ, RZ ;  /* 0x000000ffff1d7224 */ /* 0x000fe200078e00ff */
[----:B------:R-:W-:-:S09]  /*1e60*/  MOV R18, RZ ;  /* 0x000000ff00127202 */ /* 0x000fd20000000f00 */
        /* <DEDUP_REMOVED lines=46> */
.L_x_1605:
        /* <DEDUP_REMOVED lines=101> */
.L_x_1604:
        /* <DEDUP_REMOVED lines=79> */
.L_x_1603:
[----:B------:R-:W-:Y:S02]  /*2c90*/  ULDC UR4, c[0x0][0x354] ;  /* 0x0000d50000047ab9 */ /* 0x000fe40000000800 */
[----:B------:R-:W-:-:S07]  /*2ca0*/  IMAD R18, R5, UR4, R18 ;  /* 0x0000000405127c24 */ /* 0x000fce000f8e0212 */
.L_x_1602:
[----:B------:R-:W-:Y:S05]  /*2cb0*/  BSYNC B0 ;  /* 0x0000000000007941 */ /* 0x000fea0003800000 */
.L_x_1601:
[----:B------:R-:W-:Y:S01]  /*2cc0*/  ISETP.GE.AND P0, PT, R0, 0x4, PT ;  /* 0x000000040000780c */ /* 0x000fe20003f06270 */
[----:B------:R-:W-:Y:S01]  /*2cd0*/  BSSY B0, `(.L_x_1606) ;  /* 0x00000e6000007945 */ /* 0x000fe20003800000 */
[----:B------:R-:W-:-:S11]  /*2ce0*/  IMAD.MOV.U32 R16, RZ, RZ, RZ ;  /* 0x000000ffff107224 */ /* 0x000fd600078e00ff */
[----:B------:R-:W-:Y:S05]  /*2cf0*/  @!P0 BRA `(.L_x_1607) ;  /* 0x0000000c008c8947 */ /* 0x000fea0003800000 */
[----:B------:R-:W-:Y:S01]  /*2d00*/  ULDC UR4, c[0x0][0x21c] ;  /* 0x0000870000047ab9 */ /* 0x000fe20000000800 */
[----:B------:R-:W-:Y:S01]  /*2d10*/  HFMA2.MMA R2, -RZ, RZ, 0, 0 ;  /* 0x00000000ff027435 */ /* 0x000fe200000001ff */
[----:B------:R-:W0:Y:S01]  /*2d20*/  I2F.U32.RP R4, UR4 ;  /* 0x0000000400047d06 */ /* 0x000e220008209000 */
[----:B------:R-:W-:Y:S01]  /*2d30*/  ISETP.NE.U32.AND P2, PT, RZ, UR4, PT ;  /* 0x00000004ff007c0c */ /* 0x000fe2000bf45070 */
[----:B------:R-:W-:-:S06]  /*2d40*/  IMAD.MOV.U32 R16, RZ, RZ, RZ ;  /* 0x000000ffff107224 */ /* 0x000fcc00078e00ff */
[----:B0-----:R-:W0:Y:S02]  /*2d50*/  MUFU.RCP R4, R4 ;  /* 0x0000000400047308 */ /* 0x001e240000001000 */
[----:B0-----:R-:W-:Y:S02]  /*2d60*/  IADD3 R3, R4, 0xffffffe, RZ ;  /* 0x0ffffffe04037810 */ /* 0x001fe40007ffe0ff */
[----:B------:R-:W0:Y:S04]  /*2d70*/  LDC R4, c[0x0][0x3b8] ;  /* 0x0000ee00ff047b82 */ /* 0x000e280000000800 */
[----:B------:R-:W1:Y:S02]  /*2d80*/  F2I.FTZ.U32.TRUNC.NTZ R3, R3 ;  /* 0x0000000300037305 */ /* 0x000e64000021f000 */
[----:B-1----:R-:W-:-:S04]  /*2d90*/  IMAD.MOV R5, RZ, RZ, -R3 ;  /* 0x000000ffff057224 */ /* 0x002fc800078e0a03 */
[----:B------:R-:W-:-:S04]  /*2da0*/  IMAD R5, R5, UR4, RZ ;  /* 0x0000000405057c24 */ /* 0x000fc8000f8e02ff */
[----:B------:R-:W-:-:S04]  /*2db0*/  IMAD.HI.U32 R2, R3, R5, R2 ;  /* 0x0000000503027227 */ /* 0x000fc800078e0002 */
        /* <DEDUP_REMOVED lines=33> */
.L_x_1610:
        /* <DEDUP_REMOVED lines=62> */
[C---:B------:R-:W-:Y:S01]  /*33b0*/  ISETP.GE.U32.AND P1, PT, R2.reuse, R11, PT ;  /* 0x0000000b0200720c */ /* 0x040fe20003f26070 */
[----:B------:R-:W0:Y:S01]  /*33c0*/  LDC R19, c[0x0][R10+0x27c] ;  /* 0x00009f000a137b82 */ /* 0x000e220000000800 */
[----:B------:R-:W1:Y:S11]  /*33d0*/  F2I.FTZ.U32.TRUNC.NTZ R3, R3 ;  /* 0x0000000300037305 */ /* 0x000e76000021f000 */
[----:B------:R-:W-:-:S02]  /*33e0*/  @P1 IMAD.IADD R2, R2, 0x1, -R11 ;  /* 0x0000000102021824 */ /* 0x000fc400078e0a0b */
[----:B------:R-:W-:-:S03]  /*33f0*/  @P1 VIADD R20, R20, 0x1 ;  /* 0x0000000114141836 */ /* 0x000fc60000000000 */
[----:B------:R-:W-:Y:S01]  /*3400*/  ISETP.GE.U32.AND P2, PT, R2, R11, PT ;  /* 0x0000000b0200720c */ /* 0x000fe20003f46070 */
[----:B-1----:R-:W-:Y:S02]  /*3410*/  IMAD R15, R15, R3, RZ ;  /* 0x000000030f0f7224 */ /* 0x002fe400078e02ff */
[----:B------:R-:W-:-:S04]  /*3420*/  IMAD.MOV.U32 R2, RZ, RZ, RZ ;  /* 0x000000ffff027224 */ /* 0x000fc800078e00ff */
[----:B------:R-:W-:Y:S02]  /*3430*/  IMAD.HI.U32 R15, R3, R15, R2 ;  /* 0x0000000f030f7227 */ /* 0x000fe400078e0002 */
[----:B------:R-:W1:Y:S04]  /*3440*/  LDC R3, c[0x0][R10+0x270] ;  /* 0x00009c000a037b82 */ /* 0x000e680000000800 */
[----:B------:R-:W-:Y:S02]  /*3450*/  @P2 IADD3 R20, R20, 0x1, RZ ;  /* 0x0000000114142810 */ /* 0x000fe40007ffe0ff */
[----:B------:R-:W-:Y:S02]  /*3460*/  @!P3 LOP3.LUT R20, RZ, R11, RZ, 0x33, !PT ;  /* 0x0000000bff14b212 */ /* 0x000fe400078e33ff */
[----:B------:R-:W-:-:S03]  /*3470*/  ISETP.NE.U32.AND P3, PT, R13, RZ, PT ;  /* 0x000000ff0d00720c */ /* 0x000fc60003f65070 */
[----:B------:R-:W-:Y:S02]  /*3480*/  IMAD.HI.U32 R2, R15, R20, RZ ;  /* 0x000000140f027227 */ /* 0x000fe400078e00ff */
[----:B------:R-:W3:Y:S03]  /*3490*/  LDC R15, c[0x0][R10+0x274] ;  /* 0x00009d000a0f7b82 */ /* 0x000ee60000000800 */
        /* <DEDUP_REMOVED lines=15> */
[----:B--2---:R-:W-:-:S02]  /*3590*/  IMAD R12, R12, R21, R5 ;  /* 0x000000150c0c7224 */ /* 0x004fc400078e0205 */
[----:B------:R-:W-:Y:S01]  /*35a0*/  IMAD R11, R11, R8, R14 ;  /* 0x000000080b0b7224 */ /* 0x000fe200078e020e */
[----:B------:R-:W-:-:S03]  /*35b0*/  IADD3 R5, -R2, RZ, RZ ;  /* 0x000000ff02057210 */ /* 0x000fc60007ffe1ff */
[----:B---3--:R-:W-:Y:S02]  /*35c0*/  IMAD R12, R11, R15, R12 ;  /* 0x0000000f0b0c7224 */ /* 0x008fe400078e020c */
[----:B------:R-:W-:Y:S01]  /*35d0*/  IMAD R13, R13, R5, R20 ;  /* 0x000000050d0d7224 */ /* 0x000fe200078e0214 */
[----:B------:R-:W-:-:S03]  /*35e0*/  MOV R5, R2 ;  /* 0x0000000200057202 */ /* 0x000fc60000000f00 */
[----:B-1----:R-:W-:Y:S01]  /*35f0*/  IMAD R16, R13, R3, R12 ;  /* 0x000000030d107224 */ /* 0x002fe200078e020c */
[----:B------:R-:W-:Y:S06]  /*3600*/  @P1 BRA `(.L_x_1610) ;  /* 0xfffffff800701947 */ /* 0x000fec000383ffff */
[----:B------:R-:W-:Y:S05]  /*3610*/  BSYNC B1 ;  /* 0x0000000000017941 */ /* 0x000fea0003800000 */
.L_x_1609:
        /* <DEDUP_REMOVED lines=79> */
.L_x_1608:
[----:B------:R-:W-:Y:S02]  /*3b10*/  ULDC UR4, c[0x0][0x354] ;  /* 0x0000d50000047ab9 */ /* 0x000fe40000000800 */
[----:B------:R-:W-:-:S07]  /*3b20*/  IMAD R16, R5, UR4, R16 ;  /* 0x0000000405107c24 */ /* 0x000fce000f8e0210 */
.L_x_1607:
[----:B------:R-:W-:Y:S05]  /*3b30*/  BSYNC B0 ;  /* 0x0000000000007941 */ /* 0x000fea0003800000 */
.L_x_1606:
        /* <DEDUP_REMOVED lines=139> */
.L_x_1612:
[----:B------:R-:W-:Y:S01]  /*43f0*/  MOV R11, R20 ;  /* 0x00000014000b7202 */ /* 0x000fe20000000f00 */
[----:B------:R-:W-:Y:S01]  /*4400*/  IMAD.MOV.U32 R8, RZ, RZ, R12 ;  /* 0x000000ffff087224 */ /* 0x000fe200078e000c */
[----:B------:R-:W-:Y:S01]  /*4410*/  MOV R9, R6 ;  /* 0x0000000600097202 */ /* 0x000fe20000000f00 */
[----:B------:R-:W-:-:S07]  /*4420*/  IMAD.MOV.U32 R20, RZ, RZ, R2 ;  /* 0x000000ffff147224 */ /* 0x000fce00078e0002 */
.L_x_1611:
        /* <DEDUP_REMOVED lines=18> */
.L_x_7070:
[----:B------:R-:W-:Y:S05]  /*4550*/  BRX R2 -0x4560                                                                                                                                                                                                                                                                                                                                                                                                                                                                               (*"BRANCH_TARGETS .L_x_7071,.L_x_7072,.L_x_7073"*) ;  /* 0xffffffb802a87949 */ /* 0x000fea000383ffff */
.L_x_1615:
        /* <DEDUP_REMOVED lines=28> */
.L_x_1621:
[----:B------:R0:W5:Y:S02]  /*4720*/  LDG.E R3, desc[UR36][R16.64] ;  /* 0x0000002410037981 */ /* 0x000164000c1e1900 */
.L_x_1620:
[----:B------:R-:W-:Y:S05]  /*4730*/  BSYNC B6 ;  /* 0x0000000000067941 */ /* 0x000fea0003800000 */
.L_x_1619:
[----:B------:R-:W-:Y:S01]  /*4740*/  ULDC.64 UR4, c[0x0][0x210] ;  /* 0x0000840000047ab9 */ /* 0x000fe20000000a00 */
[----:B-----5:R-:W-:Y:S02]  /*4750*/  FSET.BF.LE.FTZ.AND R3, R2, R3, PT ;  /* 0x000000030203720a */ /* 0x020fe40003813000 */
[C---:B------:R-:W-:Y:S02]  /*4760*/  LEA R2, P0, R30.reuse, UR4, 0x1 ;  /* 0x000000041e027c11 */ /* 0x040fe4000f8008ff */
[----:B------:R-:W-:Y:S02]  /*4770*/  F2FP.BF16.F32.PACK_AB R0, RZ, R3 ;  /* 0x00000003ff00723e */ /* 0x000fe400000010ff */
[----:B------:R-:W-:-:S05]  /*4780*/  LEA.HI.X R3, R30, UR5, RZ, 0x1, P0 ;  /* 0x000000051e037c11 */ /* 0x000fca00080f0cff */
[----:B------:R1:W-:Y:S04]  /*4790*/  STG.E.U16 desc[UR36][R2.64], R0 ;  /* 0x0000000002007986 */ /* 0x0003e8000c101524 */
.L_x_1617:
[----:B------:R-:W-:Y:S05]  /*47a0*/  BSYNC B7 ;  /* 0x0000000000077941 */ /* 0x000fea0003800000 */
.L_x_1616:
        /* <DEDUP_REMOVED lines=21> */
.L_x_1624:
[----:B------:R1:W5:Y:S02]  /*4900*/  LDG.E R3, desc[UR36][R18.64] ;  /* 0x0000002412037981 */ /* 0x000364000c1e1900 */
.L_x_1623:
[----:B------:R-:W-:Y:S05]  /*4910*/  BSYNC B6 ;  /* 0x0000000000067941 */ /* 0x000fea0003800000 */
.L_x_1622:
[----:B------:R-:W-:Y:S01]  /*4920*/  ULDC.64 UR4, c[0x0][0x210] ;  /* 0x0000840000047ab9 */ /* 0x000fe20000000a00 */
[----:B-----5:R-:W-:Y:S02]  /*4930*/  FSET.BF.LE.FTZ.AND R26, R26, R3, PT ;  /* 0x000000031a1a720a */ /* 0x020fe40003813000 */
[C---:B------:R-:W-:Y:S02]  /*4940*/  LEA R2, P0, R29.reuse, UR4, 0x1 ;  /* 0x000000041d027c11 */ /* 0x040fe4000f8008ff */
[----:B------:R-:W-:Y:S02]  /*4950*/  F2FP.BF16.F32.PACK_AB R26, RZ, R26 ;  /* 0x0000001aff1a723e */ /* 0x000fe400000010ff */
[----:B------:R-:W-:-:S05]  /*4960*/  LEA.HI.X R3, R29, UR5, RZ, 0x1, P0 ;  /* 0x000000051d037c11 */ /* 0x000fca00080f0cff */
[----:B------:R2:W-:Y:S04]  /*4970*/  STG.E.U16 desc[UR36][R2.64], R26 ;  /* 0x0000001a02007986 */ /* 0x0005e8000c101524 */
.L_x_7072:
        /* <DEDUP_REMOVED lines=21> */
.L_x_1627:
[----:B------:R3:W5:Y:S02]  /*4ad0*/  LDG.E R0, desc[UR36][R22.64] ;  /* 0x0000002416007981 */ /* 0x000764000c1e1900 */
.L_x_1626:
[----:B------:R-:W-:Y:S05]  /*4ae0*/  BSYNC B6 ;  /* 0x0000000000067941 */ /* 0x000fea0003800000 */
.L_x_1625:
[----:B------:R-:W-:Y:S01]  /*4af0*/  ULDC.64 UR4, c[0x0][0x210] ;  /* 0x0000840000047ab9 */ /* 0x000fe20000000a00 */
[----:B-----5:R-:W-:Y:S02]  /*4b00*/  FSET.BF.LE.FTZ.AND R27, R27, R0, PT ;  /* 0x000000001b1b720a */ /* 0x020fe40003813000 */
[C---:B--2---:R-:W-:Y:S02]  /*4b10*/  LEA R2, P0, R32.reuse, UR4, 0x1 ;  /* 0x0000000420027c11 */ /* 0x044fe4000f8008ff */
[----:B------:R-:W-:Y:S02]  /*4b20*/  F2FP.BF16.F32.PACK_AB R27, RZ, R27 ;  /* 0x0000001bff1b723e */ /* 0x000fe400000010ff */
[----:B------:R-:W-:-:S05]  /*4b30*/  LEA.HI.X R3, R32, UR5, RZ, 0x1, P0 ;  /* 0x0000000520037c11 */ /* 0x000fca00080f0cff */
[----:B------:R2:W-:Y:S04]  /*4b40*/  STG.E.U16 desc[UR36][R2.64], R27 ;  /* 0x0000001b02007986 */ /* 0x0005e8000c101524 */
.L_x_7071:
[----:B------:R-:W-:Y:S05]  /*4b50*/  BSYNC B8 ;  /* 0x0000000000087941 */ /* 0x000fea0003800000 */
.L_x_1614:
        /* <DEDUP_REMOVED lines=21> */
.L_x_1630:
[----:B------:R2:W5:Y:S02]  /*4cb0*/  LDG.E R3, desc[UR36][R24.64] ;  /* 0x0000002418037981 */ /* 0x000564000c1e1900 */
.L_x_1629:
[----:B------:R-:W-:Y:S05]  /*4cc0*/  BSYNC B6 ;  /* 0x0000000000067941 */ /* 0x000fea0003800000 */
.L_x_1628:
[----:B------:R-:W-:Y:S01]  /*4cd0*/  ULDC.64 UR4, c[0x0][0x210] ;  /* 0x0000840000047ab9 */ /* 0x000fe20000000a00 */
[----:B-----5:R-:W-:Y:S02]  /*4ce0*/  FSET.BF.LE.FTZ.AND R28, R28, R3, PT ;  /* 0x000000031c1c720a */ /* 0x020fe40003813000 */
[C---:B------:R-:W-:Y:S02]  /*4cf0*/  LEA R2, P0, R31.reuse, UR4, 0x1 ;  /* 0x000000041f027c11 */ /* 0x040fe4000f8008ff */
[----:B------:R-:W-:Y:S02]  /*4d00*/  F2FP.BF16.F32.PACK_AB R28, RZ, R28 ;  /* 0x0000001cff1c723e */ /* 0x000fe400000010ff */
[----:B------:R-:W-:-:S05]  /*4d10*/  LEA.HI.X R3, R31, UR5, RZ, 0x1, P0 ;  /* 0x000000051f037c11 */ /* 0x000fca00080f0cff */
[----:B------:R4:W-:Y:S01]  /*4d20*/  STG.E.U16 desc[UR36][R2.64], R28 ;  /* 0x0000001c02007986 */ /* 0x0009e2000c101524 */
[----:B------:R-:W-:Y:S05]  /*4d30*/  BRA `(.L_x_1618) ;  /* 0x0000000000047947 */ /* 0x000fea0003800000 */
.L_x_7073:
[----:B------:R-:W-:Y:S05]  /*4d40*/  BREAK B8 ;  /* 0x0000000000087942 */ /* 0x000fea0003800000 */
.L_x_1618:
[----:B------:R-:W-:Y:S05]  /*4d50*/  BSYNC B9 ;  /* 0x0000000000097941 */ /* 0x000fea0003800000 */
.L_x_1613:
        /* <DEDUP_REMOVED lines=8> */
.L_x_1632:
        /* <DEDUP_REMOVED lines=10> */
.L_x_7580:


//--------------------- .text._ZN2at4cuda57_GLOBAL__N__cd6b329d_24_DistributionBernoulli_cu_7537a20d21kernelPointwiseApply2IZNS_6native9templates4cuda28bernoulli_tensor_cuda_kernelIN3c108BFloat16EfEEvRKNS_10TensorBaseESB_NS_15PhiloxCudaStateEEUliRS8_SD_SD_SD_RKfSF_SF_SF_E_S8_SE_jLi2ELi2ELi4ELi512ELi2EEEvNS0_6detail10TensorInfoIT0_T2_EENSI_IT1_SK_EESK_T_ --------------------------
	.section	.text._ZN2at4cuda57_GLOBAL__N__cd6b329d_24_DistributionBernoulli_cu_7537a20d21kernelPointwiseApply2IZNS_6native9templates4cuda28bernoulli_tensor_cuda_kernelIN3c108BFloat16EfEEvRKNS_10TensorBaseESB_NS_15PhiloxCudaStateEEUliRS8_SD_SD_SD_RKfSF_SF_SF_E_S8_SE_jLi2ELi2ELi4ELi512ELi2EEEvNS0_6detail10TensorInfoIT0_T2_EENSI_IT1_SK_EESK_T_,"ax",@progbits
	.align	128
.text._ZN2at4cuda57_GLOBAL__N__cd6b329d_24_DistributionBernoulli_cu_7537a20d21kernelPointwiseApply2IZNS_6native9templates4cuda28bernoulli_tensor_cuda_kernelIN3c108BFloat16EfEEvRKNS_10TensorBaseESB_NS_15PhiloxCudaStateEEUliRS8_SD_SD_SD_RKfSF_SF_SF_E_S8_SE_jLi2ELi2ELi4ELi512ELi2EEEvNS0_6detail10TensorInfoIT0_T2_EENSI_IT1_SK_EESK_T_:
        .type           _ZN2at4cuda57_GLOBAL__N__cd6b329d_24_DistributionBernoulli_cu_7537a20d21kernelPointwiseApply2IZNS_6native9templates4cuda28bernoulli_tensor_cuda_kernelIN3c108BFloat16EfEEvRKNS_10TensorBaseESB_NS_15PhiloxCudaStateEEUliRS8_SD_SD_SD_RKfSF_SF_SF_E_S8_SE_jLi2ELi2ELi4ELi512ELi2EEEvNS0_6detail10TensorInfoIT0_T2_EENSI_IT1_SK_EESK_T_,@function
        .size           _ZN2at4cuda57_GLOBAL__N__cd6b329d_24_DistributionBernoulli_cu_7537a20d21kernelPointwiseApply2IZNS_6native9templates4cuda28bernoulli_tensor_cuda_kernelIN3c108BFloat16EfEEvRKNS_10TensorBaseESB_NS_15PhiloxCudaStateEEUliRS8_SD_SD_SD_RKfSF_SF_SF_E_S8_SE_jLi2ELi2ELi4ELi512ELi2EEEvNS0_6detail10TensorInfoIT0_T2_EENSI_IT1_SK_EESK_T_,(.L_x_7581 - _ZN2at4cuda57_GLOBAL__N__cd6b329d_24_DistributionBernoulli_cu_7537a20d21kernelPointwiseApply2IZNS_6native9templates4cuda28bernoulli_tensor_cuda_kernelIN3c108BFloat16EfEEvRKNS_10TensorBaseESB_NS_15PhiloxCudaStateEEUliRS8_SD_SD_SD_RKfSF_SF_SF_E_S8_SE_jLi2ELi2ELi4ELi512ELi2EEEvNS0_6detail10TensorInfoIT0_T2_EENSI_IT1_SK_EESK_T_)
        .other          _ZN2at4cuda57_GLOBAL__N__cd6b329d_24_DistributionBernoulli_cu_7537a20d21kernelPointwiseApply2IZNS_6native9templates4cuda28bernoulli_tensor_cuda_kernelIN3c108BFloat16EfEEvRKNS_10TensorBaseESB_NS_15PhiloxCudaStateEEUliRS8_SD_SD_SD_RKfSF_SF_SF_E_S8_SE_jLi2ELi2ELi4ELi512ELi2EEEvNS0_6detail10TensorInfoIT0_T2_EENSI_IT1_SK_EESK_T_,@"STO_CUDA_ENTRY STV_DEFAULT"
_ZN2at4cuda57_GLOBAL__N__cd6b329d_24_DistributionBernoulli_cu_7537a20d21kernelPointwiseApply2IZNS_6native9templates4cuda28bernoulli_tensor_cuda_kernelIN3c108BFloat16EfEEvRKNS_10TensorBaseESB_NS_15PhiloxCudaStateEEUliRS8_SD_SD_SD_RKfSF_SF_SF_E_S8_SE_jLi2ELi2ELi4ELi512ELi2EEEvNS0_6detail10TensorInfoIT0_T2_EENSI_IT1_SK_EESK_T_:
        /* <DEDUP_REMOVED lines=9> */
[----:B------:R-:W0:Y:S01]  /*0090*/  LDC.64 R36, c[0x0][0x2e8] ;  /* 0x0000ba00ff247b82 */ /* 0x000e220000000a00 */
        /* <DEDUP_REMOVED lines=11> */
.L_x_1662:
[----:B------:R-:W-:Y:S01]  /*0150*/  ISETP.NE.AND P0, PT, RZ, UR40, PT ;  /* 0x00000028ff007c0c */ /* 0x000fe2000bf05270 */
[----:B-1----:R-:W1:-:S12]  /*0160*/  LDC.64 R4, c[0x0][0x3c8] ;  /* 0x0000f200ff047b82 */ /* 0x002e580000000a00 */
[----:B--2---:R-:W2:Y:S08]  /*0170*/  @P0 LDC.64 R6, c[0x0][0x3d0] ;  /* 0x0000f400ff060b82 */ /* 0x004eb00000000a00 */
[----:B---3--:R-:W3:Y:S01]  /*0180*/  LDC R11, c[0x0][0x3d0] ;  /* 0x0000f400ff0b7b82 */ /* 0x008ee20000000800 */
[----:B-1--4-:R-:W4:Y:S07]  /*0190*/  @P0 LDG.E.64 R4, desc[UR36][R4.64] ;  /* 0x0000002404040981 */ /* 0x012f2e000c1e1b00 */
[----:B------:R-:W3:Y:S01]  /*01a0*/  @P0 LDC R3, c[0x0][0x3d8] ;  /* 0x0000f600ff030b82 */ /* 0x000ee20000000800 */
[----:B--2---:R-:W3:Y:S07]  /*01b0*/  @P0 LDG.E.64 R6, desc[UR36][R6.64] ;  /* 0x0000002406060981 */ /* 0x004eee000c1e1b00 */
[----:B------:R-:W1:Y:S01]  /*01c0*/  LDC R12, c[0x0][0x3d4] ;  /* 0x0000f500ff0c7b82 */ /* 0x000e620000000800 */
[----:B------:R-:W-:Y:S01]  /*01d0*/  BSSY B0, `(.L_x_1634) ;  /* 0x00000a2000007945 */ /* 0x000fe20003800000 */
[----:B------:R-:W-:Y:S01]  /*01e0*/  IMAD.MOV.U32 R28, RZ, RZ, RZ ;  /* 0x000000ffff1c7224 */ /* 0x000fe200078e00ff */
[----:B---3--:R-:W-:-:S05]  /*01f0*/  @P0 IADD3 R11, P1, R6, R3, RZ ;  /* 0x00000003060b0210 */ /* 0x008fca0007f3e0ff */
[----:B-1----:R-:W-:-:S05]  /*0200*/  @P0 IMAD.X R12, RZ, RZ, R7, P1 ;  /* 0x000000ffff0c0224 */ /* 0x002fca00008e0607 */
[----:B------:R-:W-:-:S04]  /*0210*/  SHF.R.U64 R8, R11, 0x2, R12 ;  /* 0x000000020b087819 */ /* 0x000fc8000000120c */
[----:B------:R-:W-:-:S04]  /*0220*/  IADD3 R10, R8, 0x1, RZ ;  /* 0x00000001080a7810 */ /* 0x000fc80007ffe0ff */
[----:B------:R-:W-:Y:S01]  /*0230*/  ISETP.NE.AND P0, PT, R10, RZ, PT ;  /* 0x000000ff0a00720c */ /* 0x000fe20003f05270 */
[----:B------:R-:W-:Y:S01]  /*0240*/  IMAD.HI.U32 R3, R2, -0x326172a9, RZ ;  /* 0xcd9e8d5702037827 */ /* 0x000fe200078e00ff */
[----:B------:R-:W-:-:S03]  /*0250*/  SHF.R.U32.HI R12, RZ, 0x2, R12 ;  /* 0x00000002ff0c7819 */ /* 0x000fc6000001160c */
[----:B------:R-:W-:Y:S01]  /*0260*/  IMAD.WIDE.U32 R8, R8, -0x2daee0ad, RZ ;  /* 0xd2511f5308087825 */ /* 0x000fe200078e00ff */
[----:B----4-:R-:W-:-:S03]  /*0270*/  LOP3.LUT R6, R3, R12, R4, 0x96, !PT ;  /* 0x0000000c03067212 */ /* 0x010fc600078e9604 */
[----:B------:R-:W-:Y:S01]  /*0280*/  IMAD.HI.U32 R13, R10, -0x2daee0ad, RZ ;  /* 0xd2511f530a0d7827 */ /* 0x000fe200078e00ff */
[----:B------:R-:W-:-:S03]  /*0290*/  LOP3.LUT R14, R9, R5, RZ, 0x3c, !PT ;  /* 0x00000005090e7212 */ /* 0x000fc600078e3cff */
[----:B------:R-:W-:Y:S02]  /*02a0*/  IMAD R7, R2, -0x326172a9, RZ ;  /* 0xcd9e8d5702077824 */ /* 0x000fe400078e02ff */
[----:B------:R-:W-:Y:S01]  /*02b0*/  VIADD R0, R4, 0x9e3779b9 ;  /* 0x9e3779b904007836 */ /* 0x000fe20000000000 */
[----:B------:R-:W-:Y:S01]  /*02c0*/  LOP3.LUT R13, R13, R5, RZ, 0x3c, !PT ;  /* 0x000000050d0d7212 */ /* 0x000fe200078e3cff */
[C---:B0-----:R-:W-:Y:S01]  /*02d0*/  VIADD R16, R12.reuse, 0x1 ;  /* 0x000000010c107836 */ /* 0x041fe20000000000 */
[----:B------:R-:W-:Y:S01]  /*02e0*/  @P0 IADD3 R16, R12, RZ, RZ ;  /* 0x000000ff0c100210 */ /* 0x000fe20007ffe0ff */
[----:B------:R-:W-:Y:S01]  /*02f0*/  VIADD R23, R5, 0xbb67ae85 ;  /* 0xbb67ae8505177836 */ /* 0x000fe20000000000 */
[----:B------:R-:W-:Y:S01]  /*0300*/  LOP3.LUT R17, R0, R7, RZ, 0x3c, !PT ;  /* 0x0000000700117212 */ /* 0x000fe200078e3cff */
[----:B------:R-:W-:Y:S01]  /*0310*/  IMAD.WIDE.U32 R6, R6, -0x2daee0ad, RZ ;  /* 0xd2511f5306067825 */ /* 0x000fe200078e00ff */
[----:B------:R-:W-:-:S03]  /*0320*/  LOP3.LUT R16, R16, R3, R4, 0x96, !PT ;  /* 0x0000000310107212 */ /* 0x000fc600078e9604 */
[----:B------:R-:W-:Y:S01]  /*0330*/  IMAD.WIDE.U32 R14, R14, -0x326172a9, RZ ;  /* 0xcd9e8d570e0e7825 */ /* 0x000fe200078e00ff */
[----:B------:R-:W-:-:S03]  /*0340*/  LOP3.LUT R18, R7, R8, R23, 0x96, !PT ;  /* 0x0000000807127212 */ /* 0x000fc600078e9617 */
[----:B------:R-:W-:Y:S01]  /*0350*/  IMAD.WIDE.U32 R12, R13, -0x326172a9, RZ ;  /* 0xcd9e8d570d0c7825 */ /* 0x000fe200078e00ff */
[----:B------:R-:W-:-:S03]  /*0360*/  LOP3.LUT R20, R17, R15, RZ, 0x3c, !PT ;  /* 0x0000000f11147212 */ /* 0x000fc600078e3cff */
[----:B------:R-:W-:Y:S01]  /*0370*/  VIADD R0, R8, 0xd2511f53 ;  /* 0xd2511f5308007836 */ /* 0x000fe20000000000 */
        /* <DEDUP_REMOVED lines=19> */
[--C-:B------:R-:W-:Y:S02]  /*04b0*/  LOP3.LUT R20, R15, R18, R13.reuse, 0x96, !PT ;  /* 0x000000120f147212 */ /* 0x100fe400078e960d */
[----:B------:R-:W-:Y:S01]  /*04c0*/  LOP3.LUT R13, R7, R22, R13, 0x96, !PT ;  /* 0x00000016070d7212 */ /* 0x000fe200078e960d */
[----:B------:R-:W-:-:S04]  /*04d0*/  IMAD.WIDE.U32 R22, R23, -0x2daee0ad, RZ ;  /* 0xd2511f5317167825 */ /* 0x000fc800078e00ff */
[----:B------:R-:W-:Y:S02]  /*04e0*/  VIADD R3, R4, 0x78dde6e4 ;  /* 0x78dde6e404037836 */ /* 0x000fe40000000000 */
        /* <DEDUP_REMOVED lines=8> */
[----:B------:R-:W-:Y:S01]  /*0570*/  IMAD.WIDE.U32 R22, R9, -0x326172a9, RZ ;  /* 0xcd9e8d5709167825 */ /* 0x000fe200078e00ff */
[----:B------:R-:W-:-:S03]  /*0580*/  IADD3 R13, R5, -0x56f99767, RZ ;  /* 0xa9066899050d7810 */ /* 0x000fc60007ffe0ff */
        /* <DEDUP_REMOVED lines=10> */
[----:B------:R-:W-:Y:S01]  /*0630*/  VIADD R9, R5, 0x646e171e ;  /* 0x646e171e05097836 */ /* 0x000fe20000000000 */
[----:B------:R-:W-:Y:S01]  /*0640*/  LOP3.LUT R23, R23, R12, R13, 0x96, !PT ;  /* 0x0000000c17177212 */ /* 0x000fe200078e960d */
[----:B------:R-:W-:-:S04]  /*0650*/  IMAD.WIDE.U32 R18, R19, -0x326172a9, RZ ;  /* 0xcd9e8d5713127825 */ /* 0x000fc800078e00ff */
[----:B------:R-:W-:-:S04]  /*0660*/  IMAD.WIDE.U32 R20, R20, -0x2daee0ad, RZ ;  /* 0xd2511f5314147825 */ /* 0x000fc800078e00ff */
[----:B------:R-:W-:Y:S01]  /*0670*/  IMAD.WIDE.U32 R6, R7, -0x2daee0ad, RZ ;  /* 0xd2511f5307067825 */ /* 0x000fe200078e00ff */
[----:B------:R-:W-:Y:S02]  /*0680*/  LOP3.LUT R16, R19, R16, R3, 0x96, !PT ;  /* 0x0000001013107212 */ /* 0x000fe400078e9603 */
[--C-:B------:R-:W-:Y:S02]  /*0690*/  LOP3.LUT R14, R21, R14, R9.reuse, 0x96, !PT ;  /* 0x0000000e150e7212 */ /* 0x100fe400078e9609 */
[----:B------:R-:W-:Y:S01]  /*06a0*/  LOP3.LUT R17, R7, R22, R9, 0x96, !PT ;  /* 0x0000001607117212 */ /* 0x000fe200078e9609 */
[----:B------:R-:W-:-:S04]  /*06b0*/  IMAD.WIDE.U32 R22, R23, -0x326172a9, RZ ;  /* 0xcd9e8d5717167825 */ /* 0x000fc800078e00ff */
[----:B------:R-:W-:Y:S01]  /*06c0*/  VIADD R7, R5, 0x1fd5c5a3 ;  /* 0x1fd5c5a305077836 */ /* 0x000fe20000000000 */
[----:B------:R-:W-:Y:S01]  /*06d0*/  LOP3.LUT R24, R23, R8, R3, 0x96, !PT ;  /* 0x0000000817187212 */ /* 0x000fe200078e9603 */
[----:B------:R-:W-:Y:S02]  /*06e0*/  VIADD R9, R4, 0x5384540f ;  /* 0x5384540f04097836 */ /* 0x000fe40000000000 */
[----:B------:R-:W-:-:S04]  /*06f0*/  IMAD.WIDE.U32 R12, R16, -0x2daee0ad, RZ ;  /* 0xd2511f53100c7825 */ /* 0x000fc800078e00ff */
[----:B------:R-:W-:Y:S01]  /*0700*/  IMAD.WIDE.U32 R14, R14, -0x326172a9, RZ ;  /* 0xcd9e8d570e0e7825 */ /* 0x000fe200078e00ff */
[----:B------:R-:W-:-:S03]  /*0710*/  LOP3.LUT R19, R13, R20, R7, 0x96, !PT ;  /* 0x000000140d137212 */ /* 0x000fc600078e9607 */
[----:B------:R-:W-:Y:S01]  /*0720*/  IMAD.WIDE.U32 R16, R17, -0x326172a9, RZ ;  /* 0xcd9e8d5711107825 */ /* 0x000fe200078e00ff */
[--C-:B------:R-:W-:Y:S02]  /*0730*/  LOP3.LUT R23, R15, R18, R9.reuse, 0x96, !PT ;  /* 0x000000120f177212 */ /* 0x100fe400078e9609 */
[----:B------:R-:W-:Y:S01]  /*0740*/  IADD3 R0, -R26, UR47, RZ ;  /* 0x0000002f1a007c10 */ /* 0x000fe2000fffe1ff */
[----:B------:R-:W-:Y:S01]  /*0750*/  IMAD.WIDE.U32 R24, R24, -0x2daee0ad, RZ ;  /* 0xd2511f5318187825 */ /* 0x000fe200078e00ff */
[----:B------:R-:W-:Y:S02]  /*0760*/  LOP3.LUT R15, R17, R22, R9, 0x96, !PT ;  /* 0x00000016110f7212 */ /* 0x000fe400078e9609 */
[----:B------:R-:W-:Y:S01]  /*0770*/  IADD3 R3, R5, -0x24c28bd8, RZ ;  /* 0xdb3d742805037810 */ /* 0x000fe20007ffe0ff */
[----:B------:R-:W-:Y:S01]  /*0780*/  VIADD R27, R4, 0xf1bbcdc8 ;  /* 0xf1bbcdc8041b7836 */ /* 0x000fe20000000000 */
[----:B------:R-:W-:Y:S01]  /*0790*/  LOP3.LUT R7, R25, R6, R7, 0x96, !PT ;  /* 0x0000000619077212 */ /* 0x000fe200078e9607 */
[----:B------:R-:W-:Y:S01]  /*07a0*/  IMAD.WIDE.U32 R18, R19, -0x326172a9, RZ ;  /* 0xcd9e8d5713127825 */ /* 0x000fe200078e00ff */
[----:B------:R-:W-:-:S03]  /*07b0*/  ISETP.GE.AND P3, PT, R0, 0x1, PT ;  /* 0x000000010000780c */ /* 0x000fc60003f66270 */
        /* <DEDUP_REMOVED lines=8> */
[----:B------:R-:W-:Y:S01]  /*0840*/  IMAD.WIDE.U32 R8, R8, -0x2daee0ad, RZ ;  /* 0xd2511f5308087825 */ /* 0x000fe200078e00ff */
[----:B------:R-:W-:Y:S02]  /*0850*/  LOP3.LUT R16, R13, R16, R27, 0x96, !PT ;  /* 0x000000100d107212 */ /* 0x000fe400078e961b */
[----:B------:R-:W-:Y:S01]  /*0860*/  VIMNMX R0, R0, 0x4, PT ;  /* 0x0000000400007848 */ /* 0x000fe20003fe0100 */
[----:B------:R-:W-:Y:S01]  /*0870*/  IMAD.WIDE.U32 R6, R6, -0x326172a9, RZ ;  /* 0xcd9e8d5706067825 */ /* 0x000fe200078e00ff */
[----:B------:R-:W-:Y:S01]  /*0880*/  HFMA2.MMA R25, -RZ, RZ, 0, 0 ;  /* 0x00000000ff197435 */ /* 0x000fe200000001ff */
[----:B------:R-:W-:Y:S02]  /*0890*/  LOP3.LUT R3, R9, R22, R21, 0x96, !PT ;  /* 0x0000001609037212 */ /* 0x000fe400078e9615 */
[C---:B------:R-:W-:Y:S01]  /*08a0*/  ISETP.GE.AND P0, PT, R0.reuse, 0x2, PT ;  /* 0x000000020000780c */ /* 0x040fe20003f06270 */
[----:B------:R-:W-:Y:S01]  /*08b0*/  IMAD.MOV.U32 R27, RZ, RZ, RZ ;  /* 0x000000ffff1b7224 */ /* 0x000fe200078e00ff */
[----:B------:R-:W-:Y:S01]  /*08c0*/  ISETP.GE.AND P1, PT, R0, 0x3, PT ;  /* 0x000000030000780c */ /* 0x000fe20003f26270 */
[----:B------:R-:W-:Y:S01]  /*08d0*/  IMAD.WIDE.U32 R4, R4, -0x326172a9, RZ ;  /* 0xcd9e8d5704047825 */ /* 0x000fe200078e00ff */
[----:B------:R-:W-:-:S02]  /*08e0*/  ISETP.GE.AND P2, PT, R0, 0x4, PT ;  /* 0x000000040000780c */ /* 0x000fc40003f46270 */
[----:B------:R-:W-:Y:S01]  /*08f0*/  LOP3.LUT R10, R7, R18, R17, 0x96, !PT ;  /* 0x00000012070a7212 */ /* 0x000fe200078e9611 */
[----:B------:R-:W-:Y:S01]  /*0900*/  IMAD.HI.U32 R16, R16, -0x2daee0ad, RZ ;  /* 0xd2511f5310107827 */ /* 0x000fe200078e00ff */
[----:B------:R-:W-:Y:S01]  /*0910*/  LOP3.LUT R11, R11, 0x3, RZ, 0xc0, !PT ;  /* 0x000000030b0b7812 */ /* 0x000fe200078ec0ff */
        /* <DEDUP_REMOVED lines=45> */
.L_x_1635:
[----:B------:R-:W-:Y:S05]  /*0bf0*/  BSYNC B0 ;  /* 0x0000000000007941 */ /* 0x000fea0003800000 */
.L_x_1634:
[----:B------:R-:W-:Y:S01]  /*0c00*/  BSSY B0, `(.L_x_1636) ;  /* 0x0000037000007945 */ /* 0x000fe20003800000 */
[----:B------:R-:W-:Y:S01]  /*0c10*/  HFMA2.MMA R23, -RZ, RZ, 0, 0 ;  /* 0x00000000ff177435 */ /* 0x000fe200000001ff */
[----:B------:R-:W-:Y:S01]  /*0c20*/  ISETP.NE.AND P3, PT, R11, 0x1, PT ;  /* 0x000000010b00780c */ /* 0x000fe20003f65270 */
[----:B------:R-:W-:Y:S01]  /*0c30*/  IMAD.MOV.U32 R29, RZ, RZ, RZ ;  /* 0x000000ffff1d7224 */ /* 0x000fe200078e00ff */
[----:B------:R-:W-:Y:S01]  /*0c40*/  LOP3.LUT R12, R5, R12, R17, 0x96, !PT ;  /* 0x0000000c050c7212 */ /* 0x000fe200078e9611 */
[----:B------:R-:W-:Y:S01]  /*0c50*/  IMAD.MOV.U32 R15, RZ, RZ, RZ ;  /* 0x000000ffff0f7224 */ /* 0x000fe200078e00ff */
[----:B------:R-:W-:Y:S01]  /*0c60*/  LOP3.LUT R14, R16, R14, R21, 0x96, !PT ;  /* 0x0000000e100e7212 */ /* 0x000fe200078e9615 */
[----:B------:R-:W-:Y:S01]  /*0c70*/  IMAD.MOV.U32 R13, RZ, RZ, RZ ;  /* 0x000000ffff0d7224 */ /* 0x000fe200078e00ff */
[----:B------:R-:W-:Y:S01]  /*0c80*/  MOV R30, RZ ;  /* 0x000000ff001e7202 */ /* 0x000fe20000000f00 */
[----:B------:R-:W-:Y:S06]  /*0c90*/  @!P0 BRA `(.L_x_1637) ;  /* 0x0000000000b48947 */ /* 0x000fec0003800000 */
[----:B------:R-:W1:Y:S01]  /*0ca0*/  I2F.U32.RP R20, UR41 ;  /* 0x0000002900147d06 */ /* 0x000e620008209000 */
[----:B------:R-:W-:-:S07]  /*0cb0*/  IMAD.MOV.U32 R16, RZ, RZ, RZ ;  /* 0x000000ffff107224 */ /* 0x000fce00078e00ff */
[----:B------:R-:W2:Y:S08]  /*0cc0*/  I2F.U32.RP R22, UR44 ;  /* 0x0000002c00167d06 */ /* 0x000eb00008209000 */
[----:B-1----:R-:W1:Y:S08]  /*0cd0*/  MUFU.RCP R20, R20 ;  /* 0x0000001400147308 */ /* 0x002e700000001000 */
[----:B--2---:R-:W2:Y:S01]  /*0ce0*/  MUFU.RCP R22, R22 ;  /* 0x0000001600167308 */ /* 0x004ea20000001000 */
[----:B-1----:R-:W-:-:S07]  /*0cf0*/  VIADD R17, R20, 0xffffffe ;  /* 0x0ffffffe14117836 */ /* 0x002fce0000000000 */
[----:B------:R-:W1:Y:S01]  /*0d00*/  F2I.FTZ.U32.TRUNC.NTZ R17, R17 ;  /* 0x0000001100117305 */ /* 0x000e62000021f000 */
[----:B--2---:R-:W-:-:S07]  /*0d10*/  VIADD R18, R22, 0xffffffe ;  /* 0x0ffffffe16127836 */ /* 0x004fce0000000000 */
[----:B------:R2:W3:Y:S01]  /*0d20*/  F2I.FTZ.U32.TRUNC.NTZ R19, R18 ;  /* 0x0000001200137305 */ /* 0x0004e2000021f000 */
[----:B-1----:R-:W-:Y:S01]  /*0d30*/  IADD3 R21, RZ, -R17, RZ ;  /* 0x80000011ff157210 */ /* 0x002fe20007ffe0ff */
[----:B--2---:R-:W-:-:S04]  /*0d40*/  IMAD.MOV.U32 R18, RZ, RZ, RZ ;  /* 0x000000ffff127224 */ /* 0x004fc800078e00ff */
[----:B------:R-:W-:Y:S02]  /*0d50*/  IMAD R21, R21, UR41, RZ ;  /* 0x0000002915157c24 */ /* 0x000fe4000f8e02ff */
[----:B---3--:R-:W-:Y:S02]  /*0d60*/  IMAD.MOV R20, RZ, RZ, -R19 ;  /* 0x000000ffff147224 */ /* 0x008fe400078e0a13 */
[----:B------:R-:W-:Y:S01]  /*0d70*/  IMAD.HI.U32 R21, R17, R21, R16 ;  /* 0x0000001511157227 */ /* 0x000fe200078e0010 */
[----:B------:R-:W-:-:S03]  /*0d80*/  IADD3 R16, R26, 0x1, RZ ;  /* 0x000000011a107810 */ /* 0x000fc60007ffe0ff */
        /* <DEDUP_REMOVED lines=10> */
[----:B------:R-:W-:Y:S01]  /*0e30*/  @P5 VIADD R17, R17, -UR41 ;  /* 0x8000002911115c36 */ /* 0x000fe20008000000 */
[----:B------:R-:W-:Y:S02]  /*0e40*/  @P5 IADD3 R27, R27, 0x1, RZ ;  /* 0x000000011b1b5810 */ /* 0x000fe40007ffe0ff */
[----:B------:R-:W-:Y:S02]  /*0e50*/  ISETP.NE.U32.AND P5, PT, RZ, UR41, PT ;  /* 0x00000029ff007c0c */ /* 0x000fe4000bfa5070 */
[----:B------:R-:W-:Y:S01]  /*0e60*/  ISETP.GE.U32.AND P4, PT, R17, UR41, PT ;  /* 0x0000002911007c0c */ /* 0x000fe2000bf86070 */
[----:B------:R-:W-:Y:S02]  /*0e70*/  @P0 VIADD R18, R18, -UR44 ;  /* 0x8000002c12120c36 */ /* 0x000fe40008000000 */
[----:B------:R-:W-:-:S03]  /*0e80*/  @P0 VIADD R23, R23, 0x1 ;  /* 0x0000000117170836 */ /* 0x000fc60000000000 */
[----:B------:R-:W-:-:S07]  /*0e90*/  ISETP.GE.U32.AND P6, PT, R18, UR44, PT ;  /* 0x0000002c12007c0c */ /* 0x000fce000bfc6070 */
[----:B------:R-:W-:Y:S01]  /*0ea0*/  @P4 VIADD R27, R27, 0x1 ;  /* 0x000000011b1b4836 */ /* 0x000fe20000000000 */
[----:B------:R-:W-:Y:S02]  /*0eb0*/  ISETP.NE.U32.AND P4, PT, RZ, UR44, PT ;  /* 0x0000002cff007c0c */ /* 0x000fe4000bf85070 */
[----:B------:R-:W-:-:S03]  /*0ec0*/  @!P5 LOP3.LUT R27, RZ, UR41, RZ, 0x33, !PT ;  /* 0x00000029ff1bdc12 */ /* 0x000fc6000f8e33ff */
[----:B------:R-:W-:Y:S02]  /*0ed0*/  @P6 IADD3 R23, R23, 0x1, RZ ;  /* 0x0000000117176810 */ /* 0x000fe40007ffe0ff */
[----:B------:R-:W-:-:S04]  /*0ee0*/  IMAD.MOV R17, RZ, RZ, -R27 ;  /* 0x000000ffff117224 */ /* 0x000fc800078e0a1b */
[----:B------:R-:W-:Y:S02]  /*0ef0*/  IMAD R17, R17, UR41, R16 ;  /* 0x0000002911117c24 */ /* 0x000fe4000f8e0210 */
[----:B------:R-:W-:-:S05]  /*0f00*/  @!P4 LOP3.LUT R23, RZ, UR44, RZ, 0x33, !PT ;  /* 0x0000002cff17cc12 */ /* 0x000fca000f8e33ff */
[----:B------:R-:W-:-:S04]  /*0f10*/  IMAD.MOV R19, RZ, RZ, -R23 ;  /* 0x000000ffff137224 */ /* 0x000fc800078e0a17 */
[----:B------:R-:W-:Y:S02]  /*0f20*/  IMAD R18, R19, UR44, R16 ;  /* 0x0000002c13127c24 */ /* 0x000fe4000f8e0210 */
[----:B------:R-:W-:Y:S02]  /*0f30*/  IMAD R16, R17, UR42, RZ ;  /* 0x0000002a11107c24 */ /* 0x000fe4000f8e02ff */
[----:B------:R-:W-:Y:S02]  /*0f40*/  IMAD R18, R18, UR45, RZ ;  /* 0x0000002d12127c24 */ /* 0x000fe4000f8e02ff */
[----:B------:R-:W-:Y:S02]  /*0f50*/  IMAD R27, R27, UR43, R16 ;  /* 0x0000002b1b1b7c24 */ /* 0x000fe4000f8e0210 */
[----:B------:R-:W-:-:S07]  /*0f60*/  IMAD R23, R23, UR46, R18 ;  /* 0x0000002e17177c24 */ /* 0x000fce000f8e0212 */
.L_x_1637:
[----:B------:R-:W-:Y:S05]  /*0f70*/  BSYNC B0 ;  /* 0x0000000000007941 */ /* 0x000fea0003800000 */
.L_x_1636:
[----:B------:R-:W-:Y:S04]  /*0f80*/  BSSY B0, `(.L_x_1638) ;  /* 0x000002f000007945 */ /* 0x000fe80003800000 */
[----:B------:R-:W-:Y:S05]  /*0f90*/  @!P1 BRA `(.L_x_1639) ;  /* 0x0000000000b49947 */ /* 0x000fea0003800000 */
[----:B------:R-:W1:Y:S01]  /*0fa0*/  I2F.U32.RP R15, UR41 ;  /* 0x00000029000f7d06 */ /* 0x000e620008209000 */
[----:B------:R-:W-:-:S07]  /*0fb0*/  ISETP.NE.U32.AND P0, PT, RZ, UR41, PT ;  /* 0x00000029ff007c0c */ /* 0x000fce000bf05070 */
[----:B------:R-:W2:Y:S08]  /*0fc0*/  I2F.U32.RP R20, UR44 ;  /* 0x0000002c00147d06 */ /* 0x000eb00008209000 */
[----:B-1----:R-:W1:Y:S08]  /*0fd0*/  MUFU.RCP R15, R15 ;  /* 0x0000000f000f7308 */ /* 0x002e700000001000 */
[----:B--2---:R-:W2:Y:S01]  /*0fe0*/  MUFU.RCP R20, R20 ;  /* 0x0000001400147308 */ /* 0x004ea20000001000 */
[----:B-1----:R-:W-:Y:S01]  /*0ff0*/  IADD3 R16, R15, 0xffffffe, RZ ;  /* 0x0ffffffe0f107810 */ /* 0x002fe20007ffe0ff */
[----:B------:R-:W-:-:S06]  /*1000*/  VIADD R15, R26, 0x2 ;  /* 0x000000021a0f7836 */ /* 0x000fcc0000000000 */
[----:B------:R1:W3:Y:S01]  /*1010*/  F2I.FTZ.U32.TRUNC.NTZ R17, R16 ;  /* 0x0000001000117305 */ /* 0x0002e2000021f000 */
[----:B--2---:R-:W-:-:S07]  /*1020*/  VIADD R18, R20, 0xffffffe ;  /* 0x0ffffffe14127836 */ /* 0x004fce0000000000 */
[----:B------:R2:W4:Y:S01]  /*1030*/  F2I.FTZ.U32.TRUNC.NTZ R19, R18 ;  /* 0x0000001200137305 */ /* 0x000522000021f000 */
[----:B-1----:R-:W-:Y:S01]  /*1040*/  MOV R16, RZ ;  /* 0x000000ff00107202 */ /* 0x002fe20000000f00 */
[----:B---3--:R-:W-:Y:S02]  /*1050*/  IMAD.MOV R21, RZ, RZ, -R17 ;  /* 0x000000ffff157224 */ /* 0x008fe400078e0a11 */
[----:B--2---:R-:W-:Y:S02]  /*1060*/  IMAD.MOV.U32 R18, RZ, RZ, RZ ;  /* 0x000000ffff127224 */ /* 0x004fe400078e00ff */
[----:B------:R-:W-:Y:S01]  /*1070*/  IMAD R21, R21, UR41, RZ ;  /* 0x0000002915157c24 */ /* 0x000fe2000f8e02ff */
[----:B----4-:R-:W-:-:S03]  /*1080*/  IADD3 R31, RZ, -R19, RZ ;  /* 0x80000013ff1f7210 */ /* 0x010fc60007ffe0ff */
        /* <DEDUP_REMOVED lines=16> */
[----:B------:R-:W-:Y:S02]  /*1190*/  ISETP.GE.U32.AND P1, PT, R18, UR44, PT ;  /* 0x0000002c12007c0c */ /* 0x000fe4000bf26070 */
[----:B------:R-:W-:-:S09]  /*11a0*/  ISETP.NE.U32.AND P6, PT, RZ, UR44, PT ;  /* 0x0000002cff007c0c */ /* 0x000fd2000bfc5070 */
        /* <DEDUP_REMOVED lines=12> */
.L_x_1639:
[----:B------:R-:W-:Y:S05]  /*1270*/  BSYNC B0 ;  /* 0x0000000000007941 */ /* 0x000fea0003800000 */
.L_x_1638:
        /* <DEDUP_REMOVED lines=14> */
[----:B---3--:R-:W-:Y:S01]  /*1360*/  IADD3 R21, RZ, -R17, RZ ;  /* 0x80000011ff157210 */ /* 0x008fe20007ffe0ff */
[----:B--2---:R-:W-:-:S04]  /*1370*/  HFMA2.MMA R18, -RZ, RZ, 0, 0 ;  /* 0x00000000ff127435 */ /* 0x004fc800000001ff */
[----:B------:R-:W-:Y:S02]  /*1380*/  IMAD R21, R21, UR41, RZ ;  /* 0x0000002915157c24 */ /* 0x000fe4000f8e02ff */
[----:B----4-:R-:W-:Y:S02]  /*1390*/  IMAD.MOV R29, RZ, RZ, -R19 ;  /* 0x000000ffff1d7224 */ /* 0x010fe400078e0a13 */
[----:B------:R-:W-:-:S04]  /*13a0*/  IMAD.HI.U32 R16, R17, R21, R16 ;  /* 0x0000001511107227 */ /* 0x000fc800078e0010 */
[----:B------:R-:W-:-:S04]  /*13b0*/  IMAD R29, R29, UR44, RZ ;  /* 0x0000002c1d1d7c24 */ /* 0x000fc8000f8e02ff */
[----:B------:R-:W-:-:S04]  /*13c0*/  IMAD.HI.U32 R18, R19, R29, R18 ;  /* 0x0000001d13127227 */ /* 0x000fc800078e0012 */
[----:B------:R-:W-:-:S04]  /*13d0*/  IMAD.HI.U32 R29, R16, R13, RZ ;  /* 0x0000000d101d7227 */ /* 0x000fc800078e00ff */
[----:B------:R-:W-:-:S04]  /*13e0*/  IMAD.HI.U32 R17, R18, R13, RZ ;  /* 0x0000000d12117227 */ /* 0x000fc800078e00ff */
[----:B------:R-:W-:Y:S01]  /*13f0*/  IMAD.MOV R16, RZ, RZ, -R29 ;  /* 0x000000ffff107224 */ /* 0x000fe200078e0a1d */
[----:B------:R-:W-:-:S03]  /*1400*/  IADD3 R18, -R17, RZ, RZ ;  /* 0x000000ff11127210 */ /* 0x000fc60007ffe1ff */
[--C-:B------:R-:W-:Y:S02]  /*1410*/  IMAD R16, R16, UR41, R13.reuse ;  /* 0x0000002910107c24 */ /* 0x100fe4000f8e020d */
[----:B------:R-:W-:-:S03]  /*1420*/  IMAD R18, R18, UR44, R13 ;  /* 0x0000002c12127c24 */ /* 0x000fc6000f8e020d */
[----:B------:R-:W-:Y:S02]  /*1430*/  ISETP.GE.U32.AND P0, PT, R16, UR41, PT ;  /* 0x0000002910007c0c */ /* 0x000fe4000bf06070 */
[----:B------:R-:W-:-:S11]  /*1440*/  ISETP.GE.U32.AND P2, PT, R18, UR44, PT ;  /* 0x0000002c12007c0c */ /* 0x000fd6000bf46070 */
[----:B------:R-:W-:Y:S02]  /*1450*/  @P0 VIADD R16, R16, -UR41 ;  /* 0x8000002910100c36 */ /* 0x000fe40008000000 */
[----:B------:R-:W-:Y:S01]  /*1460*/  @P2 IADD3 R18, R18, -UR44, RZ ;  /* 0x8000002c12122c10 */ /* 0x000fe2000fffe0ff */
[----:B------:R-:W-:Y:S01]  /*1470*/  @P0 VIADD R29, R29, 0x1 ;  /* 0x000000011d1d0836 */ /* 0x000fe20000000000 */
[----:B------:R-:W-:Y:S02]  /*1480*/  @P2 IADD3 R17, R17, 0x1, RZ ;  /* 0x0000000111112810 */ /* 0x000fe40007ffe0ff */
[----:B------:R-:W-:Y:S02]  /*1490*/  ISETP.GE.U32.AND P1, PT, R16, UR41, PT ;  /* 0x0000002910007c0c */ /* 0x000fe4000bf26070 */
[----:B------:R-:W-:-:S11]  /*14a0*/  ISETP.GE.U32.AND P4, PT, R18, UR44, PT ;  /* 0x0000002c12007c0c */ /* 0x000fd6000bf86070 */
        /* <DEDUP_REMOVED lines=12> */
.L_x_1641:
[----:B------:R-:W-:Y:S05]  /*1570*/  BSYNC B0 ;  /* 0x0000000000007941 */ /* 0x000fea0003800000 */
.L_x_1640:
[----:B0-----:R-:W-:-:S04]  /*1580*/  IMAD.WIDE.U32 R18, R15, 0x4, R36 ;  /* 0x000000040f127825 */ /* 0x001fc800078e0024 */
        /* <DEDUP_REMOVED lines=19> */
.L_x_1643:
[----:B------:R-:W-:Y:S01]  /*16c0*/  MOV R20, R12 ;  /* 0x0000000c00147202 */ /* 0x000fe20000000f00 */
[----:B------:R-:W-:Y:S01]  /*16d0*/  IMAD.MOV.U32 R13, RZ, RZ, R3 ;  /* 0x000000ffff0d7224 */ /* 0x000fe200078e0003 */
[----:B------:R-:W-:Y:S01]  /*16e0*/  MOV R15, R8 ;  /* 0x00000008000f7202 */ /* 0x000fe20000000f00 */
[----:B------:R-:W-:-:S07]  /*16f0*/  IMAD.MOV.U32 R12, RZ, RZ, R4 ;  /* 0x000000ffff0c7224 */ /* 0x000fce00078e0004 */
.L_x_1642:
        /* <DEDUP_REMOVED lines=18> */
.L_x_7074:
[----:B------:R-:W-:Y:S05]  /*1820*/  BRX R4 -0x1830                                                                                                                                                                                                                                                                                                                                                                                                                                                                               (*"BRANCH_TARGETS .L_x_7075,.L_x_7076,.L_x_7077"*) ;  /* 0xffffffe404f47949 */ /* 0x000fea000383ffff */
.L_x_1646:
        /* <DEDUP_REMOVED lines=28> */
.L_x_1652:
[----:B------:R0:W5:Y:S02]  /*19f0*/  LDG.E R3, desc[UR36][R16.64] ;  /* 0x0000002410037981 */ /* 0x000164000c1e1900 */
.L_x_1651:
[----:B------:R-:W-:Y:S05]  /*1a00*/  BSYNC B6 ;  /* 0x0000000000067941 */ /* 0x000fea0003800000 */
.L_x_1650:
[----:B-----5:R-:W-:Y:S02]  /*1a10*/  FSET.BF.LE.FTZ.AND R34, R34, R3, PT ;  /* 0x000000032222720a */ /* 0x020fe40003813000 */
[C---:B------:R-:W-:Y:S02]  /*1a20*/  LEA R4, P0, R29.reuse, UR38, 0x1 ;  /* 0x000000261d047c11 */ /* 0x040fe4000f8008ff */
[----:B------:R-:W-:Y:S02]  /*1a30*/  F2FP.BF16.F32.PACK_AB R34, RZ, R34 ;  /* 0x00000022ff22723e */ /* 0x000fe400000010ff */
[----:B------:R-:W-:-:S05]  /*1a40*/  LEA.HI.X R5, R29, UR39, RZ, 0x1, P0 ;  /* 0x000000271d057c11 */ /* 0x000fca00080f0cff */
[----:B------:R1:W-:Y:S04]  /*1a50*/  STG.E.U16 desc[UR36][R4.64], R34 ;  /* 0x0000002204007986 */ /* 0x0003e8000c101524 */
.L_x_1648:
[----:B------:R-:W-:Y:S05]  /*1a60*/  BSYNC B7 ;  /* 0x0000000000077941 */ /* 0x000fea0003800000 */
.L_x_1647:
        /* <DEDUP_REMOVED lines=8> */
[----:B-1----:R-:W-:Y:S01]  /*1af0*/  MOV R4, UR4 ;  /* 0x0000000400047c02 */ /* 0x002fe20008000f00 */
        /* <DEDUP_REMOVED lines=12> */
.L_x_1655:
[----:B------:R2:W5:Y:S02]  /*1bc0*/  LDG.E R0, desc[UR36][R18.64] ;  /* 0x0000002412007981 */ /* 0x000564000c1e1900 */
.L_x_1654:
[----:B------:R-:W-:Y:S05]  /*1bd0*/  BSYNC B6 ;  /* 0x0000000000067941 */ /* 0x000fea0003800000 */
.L_x_1653:
[----:B-----5:R-:W-:Y:S02]  /*1be0*/  FSET.BF.LE.FTZ.AND R33, R33, R0, PT ;  /* 0x000000002121720a */ /* 0x020fe40003813000 */
[C---:B-1----:R-:W-:Y:S02]  /*1bf0*/  LEA R4, P0, R30.reuse, UR38, 0x1 ;  /* 0x000000261e047c11 */ /* 0x042fe4000f8008ff */
[----:B------:R-:W-:Y:S02]  /*1c00*/  F2FP.BF16.F32.PACK_AB R33, RZ, R33 ;  /* 0x00000021ff21723e */ /* 0x000fe400000010ff */
[----:B------:R-:W-:-:S05]  /*1c10*/  LEA.HI.X R5, R30, UR39, RZ, 0x1, P0 ;  /* 0x000000271e057c11 */ /* 0x000fca00080f0cff */
[----:B------:R1:W-:Y:S04]  /*1c20*/  STG.E.U16 desc[UR36][R4.64], R33 ;  /* 0x0000002104007986 */ /* 0x0003e8000c101524 */
.L_x_7076:
        /* <DEDUP_REMOVED lines=21> */
.L_x_1658:
[----:B------:R3:W5:Y:S02]  /*1d80*/  LDG.E R3, desc[UR36][R22.64] ;  /* 0x0000002416037981 */ /* 0x000764000c1e1900 */
.L_x_1657:
[----:B------:R-:W-:Y:S05]  /*1d90*/  BSYNC B6 ;  /* 0x0000000000067941 */ /* 0x000fea0003800000 */
.L_x_1656:
[----:B-----5:R-:W-:Y:S02]  /*1da0*/  FSET.BF.LE.FTZ.AND R32, R32, R3, PT ;  /* 0x000000032020720a */ /* 0x020fe40003813000 */
[C---:B-1----:R-:W-:Y:S02]  /*1db0*/  LEA R4, P0, R27.reuse, UR38, 0x1 ;  /* 0x000000261b047c11 */ /* 0x042fe4000f8008ff */
[----:B------:R-:W-:Y:S02]  /*1dc0*/  F2FP.BF16.F32.PACK_AB R32, RZ, R32 ;  /* 0x00000020ff20723e */ /* 0x000fe400000010ff */
[----:B------:R-:W-:-:S05]  /*1dd0*/  LEA.HI.X R5, R27, UR39, RZ, 0x1, P0 ;  /* 0x000000271b057c11 */ /* 0x000fca00080f0cff */
[----:B------:R1:W-:Y:S04]  /*1de0*/  STG.E.U16 desc[UR36][R4.64], R32 ;  /* 0x0000002004007986 */ /* 0x0003e8000c101524 */
.L_x_7075:
[----:B------:R-:W-:Y:S05]  /*1df0*/  BSYNC B8 ;  /* 0x0000000000087941 */ /* 0x000fea0003800000 */
.L_x_1645:
        /* <DEDUP_REMOVED lines=21> */
.L_x_1661:
[----:B------:R4:W5:Y:S02]  /*1f50*/  LDG.E R0, desc[UR36][R24.64] ;  /* 0x0000002418007981 */ /* 0x000964000c1e1900 */
.L_x_1660:
[----:B------:R-:W-:Y:S05]  /*1f60*/  BSYNC B6 ;  /* 0x0000000000067941 */ /* 0x000fea0003800000 */
.L_x_1659:
[----:B-----5:R-:W-:Y:S02]  /*1f70*/  FSET.BF.LE.FTZ.AND R31, R31, R0, PT ;  /* 0x000000001f1f720a */ /* 0x020fe40003813000 */
[C---:B-1----:R-:W-:Y:S02]  /*1f80*/  LEA R4, P0, R28.reuse, UR38, 0x1 ;  /* 0x000000261c047c11 */ /* 0x042fe4000f8008ff */
[----:B------:R-:W-:Y:S02]  /*1f90*/  F2FP.BF16.F32.PACK_AB R31, RZ, R31 ;  /* 0x0000001fff1f723e */ /* 0x000fe400000010ff */
[----:B------:R-:W-:-:S05]  /*1fa0*/  LEA.HI.X R5, R28, UR39, RZ, 0x1, P0 ;  /* 0x000000271c057c11 */ /* 0x000fca00080f0cff */
[----:B------:R1:W-:Y:S01]  /*1fb0*/  STG.E.U16 desc[UR36][R4.64], R31 ;  /* 0x0000001f04007986 */ /* 0x0003e2000c101524 */
[----:B------:R-:W-:Y:S05]  /*1fc0*/  BRA `(.L_x_1649) ;  /* 0x0000000000047947 */ /* 0x000fea0003800000 */
.L_x_7077:
[----:B------:R-:W-:Y:S05]  /*1fd0*/  BREAK B8 ;  /* 0x0000000000087942 */ /* 0x000fea0003800000 */
.L_x_1649:
[----:B------:R-:W-:Y:S05]  /*1fe0*/  BSYNC B9 ;  /* 0x0000000000097941 */ /* 0x000fea0003800000 */
.L_x_1644:
[----:B------:R-:W-:Y:S01]  /*1ff0*/  ULDC UR4, c[0x0][0x0] ;  /* 0x0000000000047ab9 */ /* 0x000fe20000000800 */
[----:B------:R-:W5:Y:S01]  /*2000*/  LDC R3, c[0x0][0xc] ;  /* 0x00000300ff037b82 */ /* 0x000f620000000800 */
[----:B------:R-:W-:-:S06]  /*2010*/  USHF.L.U32 UR4, UR4, 0x2, URZ ;  /* 0x0000000204047899 */ /* 0x000fcc000800063f */
[----:B-----5:R-:W-:-:S05]  /*2020*/  IMAD R26, R3, UR4, R26 ;  /* 0x00000004031a7c24 */ /* 0x020fca000f8e021a */
[----:B------:R-:W-:-:S13]  /*2030*/  ISETP.GE.U32.AND P0, PT, R26, UR47, PT ;  /* 0x0000002f1a007c0c */ /* 0x000fda000bf06070 */
[----:B------:R-:W-:Y:S05]  /*2040*/  @!P0 BRA `(.L_x_1662) ;  /* 0xffffffe000408947 */ /* 0x000fea000383ffff */
[----:B------:R-:W-:Y:S05]  /*2050*/  BSYNC B10 ;  /* 0x00000000000a7941 */ /* 0x000fea0003800000 */
.L_x_1633:
[----:B------:R-:W-:Y:S05]  /*2060*/  EXIT ;  /* 0x000000000000794d */ /* 0x000fea0003800000 */
.L_x_1663:
        /* <DEDUP_REMOVED lines=9> */
.L_x_7581:


//--------------------- .text._ZN2at4cuda57_GLOBAL__N__cd6b329d_24_DistributionBernoulli_cu_7537a20d21kernelPointwiseApply2IZNS_6native9templates4cuda28bernoulli_tensor_cuda_kernelIN3c108BFloat16EfEEvRKNS_10TensorBaseESB_NS_15PhiloxCudaStateEEUliRS8_SD_SD_SD_RKfSF_SF_SF_E_S8_SE_jLi2ELi1ELi4ELi512ELi2EEEvNS0_6detail10TensorInfoIT0_T2_EENSI_IT1_SK_EESK_T_ --------------------------
	.section	.text._ZN2at4cuda57_GLOBAL__N__cd6b329d_24_DistributionBernoulli_cu_7537a20d21kernelPointwiseApply2IZNS_6native9templates4cuda28bernoulli_tensor_cuda_kernelIN3c108BFloat16EfEEvRKNS_10TensorBaseESB_NS_15PhiloxCudaStateEEUliRS8_SD_SD_SD_RKfSF_SF_SF_E_S8_SE_jLi2ELi1ELi4ELi512ELi2EEEvNS0_6detail10TensorInfoIT0_T2_EENSI_IT1_SK_EESK_T_,"ax",@progbits
	.align	128
.text._ZN2at4cuda57_GLOBAL__N__cd6b329d_24_DistributionBernoulli_cu_7537a20d21kernelPointwiseApply2IZNS_6native9templates4cuda28bernoulli_tensor_cuda_kernelIN3c108BFloat16EfEEvRKNS_10TensorBaseESB_NS_15PhiloxCudaStateEEUliRS8_SD_SD_SD_RKfSF_SF_SF_E_S8_SE_jLi2ELi1ELi4ELi512ELi2EEEvNS0_6detail10TensorInfoIT0_T2_EENSI_IT1_SK_EESK_T_:
        .type           _ZN2at4cuda57_GLOBAL__N__cd6b329d_24_DistributionBernoulli_cu_7537a20d21kernelPointwiseApply2IZNS_6native9templates4cuda28bernoulli_tensor_cuda_kernelIN3c108BFloat16EfEEvRKNS_10TensorBaseESB_NS_15PhiloxCudaStateEEUliRS8_SD_SD_SD_RKfSF_SF_SF_E_S8_SE_jLi2ELi1ELi4ELi512ELi2EEEvNS0_6detail10TensorInfoIT0_T2_EENSI_IT1_SK_EESK_T_,@function
        .size           _ZN2at4cuda57_GLOBAL__N__cd6b329d_24_DistributionBernoulli_cu_7537a20d21kernelPointwiseApply2IZNS_6native9templates4cuda28bernoulli_tensor_cuda_kernelIN3c108BFloat16EfEEvRKNS_10TensorBaseESB_NS_15PhiloxCudaStateEEUliRS8_SD_SD_SD_RKfSF_SF_SF_E_S8_SE_jLi2ELi1ELi4ELi512ELi2EEEvNS0_6detail10TensorInfoIT0_T2_EENSI_IT1_SK_EESK_T_,(.L_x_7582 - _ZN2at4cuda57_GLOBAL__N__cd6b329d_24_DistributionBernoulli_cu_7537a20d21kernelPointwiseApply2IZNS_6native9templates4cuda28bernoulli_tensor_cuda_kernelIN3c108BFloat16EfEEvRKNS_10TensorBaseESB_NS_15PhiloxCudaStateEEUliRS8_SD_SD_SD_RKfSF_SF_SF_E_S8_SE_jLi2ELi1ELi4ELi512ELi2EEEvNS0_6detail10TensorInfoIT0_T2_EENSI_IT1_SK_EESK_T_)
        .other          _ZN2at4cuda57_GLOBAL__N__cd6b329d_24_DistributionBernoulli_cu_7537a20d21kernelPointwiseApply2IZNS_6native9templates4cuda28bernoulli_tensor_cuda_kernelIN3c108BFloat16EfEEvRKNS_10TensorBaseESB_NS_15PhiloxCudaStateEEUliRS8_SD_SD_SD_RKfSF_SF_SF_E_S8_SE_jLi2ELi1ELi4ELi512ELi2EEEvNS0_6detail10TensorInfoIT0_T2_EENSI_IT1_SK_EESK_T_,@"STO_CUDA_ENTRY STV_DEFAULT"
_ZN2at4cuda57_GLOBAL__N__cd6b329d_24_DistributionBernoulli_cu_7537a20d21kernelPointwiseApply2IZNS_6native9templates4cuda28bernoulli_tensor_cuda_kernelIN3c108BFloat16EfEEvRKNS_10TensorBaseESB_NS_15PhiloxCudaStateEEUliRS8_SD_SD_SD_RKfSF_SF_SF_E_S8_SE_jLi2ELi1ELi4ELi512ELi2EEEvNS0_6detail10TensorInfoIT0_T2_EENSI_IT1_SK_EESK_T_:
        /* <DEDUP_REMOVED lines=18> */
.L_x_1692:
[----:B------:R-:W-:Y:S01]  /*0120*/  ISETP.NE.AND P0, PT, RZ, UR41, PT ;  /* 0x00000029ff007c0c */ /* 0x000fe2000bf05270 */
[----:B-12---:R-:W1:-:S12]  /*0130*/  LDC.64 R2, c[0x0][0x3c8] ;  /* 0x0000f200ff027b82 */ /* 0x006e580000000a00 */
[----:B------:R-:W2:Y:S08]  /*0140*/  @P0 LDC.64 R4, c[0x0][0x3d0] ;  /* 0x0000f400ff040b82 */ /* 0x000eb00000000a00 */
[----:B------:R-:W3:Y:S01]  /*0150*/  LDC R0, c[0x0][0x3d0] ;  /* 0x0000f400ff007b82 */ /* 0x000ee20000000800 */
[----:B-1----:R-:W4:Y:S07]  /*0160*/  @P0 LDG.E.64 R2, desc[UR36][R2.64] ;  /* 0x0000002402020981 */ /* 0x002f2e000c1e1b00 */
[----:B------:R-:W3:Y:S01]  /*0170*/  @P0 LDC R9, c[0x0][0x3d8] ;  /* 0x0000f600ff090b82 */ /* 0x000ee20000000800 */
[----:B--2---:R-:W3:Y:S07]  /*0180*/  @P0 LDG.E.64 R4, desc[UR36][R4.64] ;  /* 0x0000002404040981 */ /* 0x004eee000c1e1b00 */
[----:B------:R-:W1:Y:S01]  /*0190*/  LDC R7, c[0x0][0x3d4] ;  /* 0x0000f500ff077b82 */ /* 0x000e620000000800 */
[----:B------:R-:W-:-:S04]  /*01a0*/  IMAD.HI.U32 R13, R26, -0x326172a9, RZ ;  /* 0xcd9e8d571a0d7827 */ /* 0x000fc800078e00ff */
[----:B------:R-:W-:Y:S01]  /*01b0*/  IMAD R8, R26, -0x326172a9, RZ ;  /* 0xcd9e8d571a087824 */ /* 0x000fe200078e02ff */
[----:B------:R-:W-:-:S04]  /*01c0*/  IADD3 R24, -R25, UR46, RZ ;  /* 0x0000002e19187c10 */ /* 0x000fc8000fffe1ff */
[C---:B------:R-:W-:Y:S01]  /*01d0*/  ISETP.GE.AND P4, PT, R24.reuse, 0x1, PT ;  /* 0x000000011800780c */ /* 0x040fe20003f86270 */
[----:B------:R-:W-:Y:S01]  /*01e0*/  BSSY B0, `(.L_x_1664) ;  /* 0x000008e000007945 */ /* 0x000fe20003800000 */
[----:B------:R-:W-:Y:S01]  /*01f0*/  VIMNMX R23, R24, 0x4, PT ;  /* 0x0000000418177848 */ /* 0x000fe20003fe0100 */
[----:B------:R-:W-:Y:S01]  /*0200*/  HFMA2.MMA R28, -RZ, RZ, 0, 0 ;  /* 0x00000000ff1c7435 */ /* 0x000fe200000001ff */
[----:B------:R-:W-:Y:S01]  /*0210*/  IMAD.MOV.U32 R22, RZ, RZ, RZ ;  /* 0x000000ffff167224 */ /* 0x000fe200078e00ff */
[----:B------:R-:W-:Y:S01]  /*0220*/  IADD3 R34, R25, 0x2, RZ ;  /* 0x0000000219227810 */ /* 0x000fe20007ffe0ff */
[----:B------:R-:W-:Y:S01]  /*0230*/  IMAD.MOV.U32 R33, RZ, RZ, RZ ;  /* 0x000000ffff217224 */ /* 0x000fe200078e00ff */
[----:B------:R-:W-:Y:S01]  /*0240*/  ISETP.GE.AND P3, PT, R23, 0x2, PT ;  /* 0x000000021700780c */ /* 0x000fe20003f66270 */
[----:B------:R-:W-:Y:S01]  /*0250*/  IMAD.MOV.U32 R27, RZ, RZ, RZ ;  /* 0x000000ffff1b7224 */ /* 0x000fe200078e00ff */
[----:B---3--:R-:W-:-:S05]  /*0260*/  @P0 IADD3 R0, P1, R4, R9, RZ ;  /* 0x0000000904000210 */ /* 0x008fca0007f3e0ff */
[----:B-1----:R-:W-:-:S05]  /*0270*/  @P0 IMAD.X R7, RZ, RZ, R5, P1 ;  /* 0x000000ffff070224 */ /* 0x002fca00008e0605 */
[----:B------:R-:W-:-:S04]  /*0280*/  SHF.R.U64 R6, R0, 0x2, R7 ;  /* 0x0000000200067819 */ /* 0x000fc80000001207 */
[----:B------:R-:W-:-:S04]  /*0290*/  IADD3 R9, R6, 0x1, RZ ;  /* 0x0000000106097810 */ /* 0x000fc80007ffe0ff */
[----:B------:R-:W-:Y:S02]  /*02a0*/  ISETP.NE.AND P0, PT, R9, RZ, PT ;  /* 0x000000ff0900720c */ /* 0x000fe40003f05270 */
[----:B------:R-:W-:Y:S01]  /*02b0*/  SHF.R.U32.HI R10, RZ, 0x2, R7 ;  /* 0x00000002ff0a7819 */ /* 0x000fe20000011607 */
[----:B------:R-:W-:-:S04]  /*02c0*/  IMAD.WIDE.U32 R6, R6, -0x2daee0ad, RZ ;  /* 0xd2511f5306067825 */ /* 0x000fc800078e00ff */
[----:B------:R-:W-:Y:S01]  /*02d0*/  IMAD.HI.U32 R9, R9, -0x2daee0ad, RZ ;  /* 0xd2511f5309097827 */ /* 0x000fe200078e00ff */
[----:B----4-:R-:W-:-:S03]  /*02e0*/  LOP3.LUT R4, R13, R10, R2, 0x96, !PT ;  /* 0x0000000a0d047212 */ /* 0x010fc600078e9602 */
[----:B------:R-:W-:Y:S02]  /*02f0*/  VIADD R12, R10, 0x1 ;  /* 0x000000010a0c7836 */ /* 0x000fe40000000000 */
[----:B------:R-:W-:Y:S01]  /*0300*/  VIADD R5, R2, 0x9e3779b9 ;  /* 0x9e3779b902057836 */ /* 0x000fe20000000000 */
[----:B------:R-:W-:Y:S02]  /*0310*/  @P0 IADD3 R12, R10, RZ, RZ ;  /* 0x000000ff0a0c0210 */ /* 0x000fe40007ffe0ff */
[-C--:B------:R-:W-:Y:S02]  /*0320*/  LOP3.LUT R10, R7, R3.reuse, RZ, 0x3c, !PT ;  /* 0x00000003070a7212 */ /* 0x080fe400078e3cff */
[----:B------:R-:W-:Y:S01]  /*0330*/  LOP3.LUT R9, R9, R3, RZ, 0x3c, !PT ;  /* 0x0000000309097212 */ /* 0x000fe200078e3cff */
[----:B------:R-:W-:Y:S01]  /*0340*/  VIADD R21, R3, 0xbb67ae85 ;  /* 0xbb67ae8503157836 */ /* 0x000fe20000000000 */
[----:B------:R-:W-:Y:S01]  /*0350*/  LOP3.LUT R15, R5, R8, RZ, 0x3c, !PT ;  /* 0x00000008050f7212 */ /* 0x000fe200078e3cff */
[----:B------:R-:W-:Y:S01]  /*0360*/  IMAD.WIDE.U32 R4, R4, -0x2daee0ad, RZ ;  /* 0xd2511f5304047825 */ /* 0x000fe200078e00ff */
[----:B------:R-:W-:-:S03]  /*0370*/  LOP3.LUT R12, R12, R13, R2, 0x96, !PT ;  /* 0x0000000d0c0c7212 */ /* 0x000fc600078e9602 */
[----:B------:R-:W-:-:S04]  /*0380*/  IMAD.WIDE.U32 R10, R10, -0x326172a9, RZ ;  /* 0xcd9e8d570a0a7825 */ /* 0x000fc800078e00ff */
[----:B------:R-:W-:Y:S01]  /*0390*/  IMAD.WIDE.U32 R8, R9, -0x326172a9, RZ ;  /* 0xcd9e8d5709087825 */ /* 0x000fe200078e00ff */
[----:B------:R-:W-:Y:S02]  /*03a0*/  LOP3.LUT R14, R5, R6, R21, 0x96, !PT ;  /* 0x00000006050e7212 */ /* 0x000fe400078e9615 */
[C---:B0-----:R-:W-:Y:S01]  /*03b0*/  LOP3.LUT R16, R15.reuse, R11, RZ, 0x3c, !PT ;  /* 0x0000000b0f107212 */ /* 0x041fe200078e3cff */
[----:B------:R-:W-:Y:S01]  /*03c0*/  VIADD R20, R6, 0xd2511f53 ;  /* 0xd2511f5306147836 */ /* 0x000fe20000000000 */
[----:B------:R-:W-:Y:S01]  /*03d0*/  LOP3.LUT R6, R15, R9, RZ, 0x3c, !PT ;  /* 0x000000090f067212 */ /* 0x000fe200078e3cff */
[----:B------:R-:W-:Y:S01]  /*03e0*/  IMAD.WIDE.U32 R12, R12, -0x2daee0ad, RZ ;  /* 0xd2511f530c0c7825 */ /* 0x000fe200078e00ff */
[----:B------:R-:W-:-:S03]  /*03f0*/  IADD3 R5, R3, 0x76cf5d0a, RZ ;  /* 0x76cf5d0a03057810 */ /* 0x000fc60007ffe0ff */
[----:B------:R-:W-:Y:S02]  /*0400*/  VIADD R9, R2, 0x3c6ef372 ;  /* 0x3c6ef37202097836 */ /* 0x000fe40000000000 */
[----:B------:R-:W-:Y:S01]  /*0410*/  IMAD.WIDE.U32 R14, R14, -0x326172a9, RZ ;  /* 0xcd9e8d570e0e7825 */ /* 0x000fe200078e00ff */
[----:B------:R-:W-:-:S03]  /*0420*/  LOP3.LUT R20, R13, R20, R21, 0x96, !PT ;  /* 0x000000140d147212 */ /* 0x000fc600078e9615 */
[----:B------:R-:W-:-:S04]  /*0430*/  IMAD.WIDE.U32 R16, R16, -0x2daee0ad, RZ ;  /* 0xd2511f5310107825 */ /* 0x000fc800078e00ff */
[----:B------:R-:W-:Y:S01]  /*0440*/  IMAD.WIDE.U32 R6, R6, -0x2daee0ad, RZ ;  /* 0xd2511f5306067825 */ /* 0x000fe200078e00ff */
[----:B------:R-:W-:Y:S02]  /*0450*/  LOP3.LUT R10, R15, R10, R9, 0x96, !PT ;  /* 0x0000000a0f0a7212 */ /* 0x000fe400078e9609 */
[--C-:B------:R-:W-:Y:S01]  /*0460*/  LOP3.LUT R11, R17, R4, R5.reuse, 0x96, !PT ;  /* 0x00000004110b7212 */ /* 0x100fe200078e9605 */
[----:B------:R-:W-:Y:S01]  /*0470*/  IMAD.WIDE.U32 R20, R20, -0x326172a9, RZ ;  /* 0xcd9e8d5714147825 */ /* 0x000fe200078e00ff */
[----:B------:R-:W-:-:S03]  /*0480*/  LOP3.LUT R5, R7, R12, R5, 0x96, !PT ;  /* 0x0000000c07057212 */ /* 0x000fc600078e9605 */
[----:B------:R-:W-:Y:S02]  /*0490*/  VIADD R7, R3, 0x32370b8f ;  /* 0x32370b8f03077836 */ /* 0x000fe40000000000 */
[----:B------:R-:W-:Y:S01]  /*04a0*/  IMAD.WIDE.U32 R12, R10, -0x2daee0ad, RZ ;  /* 0xd2511f530a0c7825 */ /* 0x000fe200078e00ff */
[----:B------:R-:W-:Y:S02]  /*04b0*/  IADD3 R15, R2, -0x255992d5, RZ ;  /* 0xdaa66d2b020f7810 */ /* 0x000fe40007ffe0ff */
[----:B------:R-:W-:Y:S01]  /*04c0*/  LOP3.LUT R9, R21, R8, R9, 0x96, !PT ;  /* 0x0000000815097212 */ /* 0x000fe200078e9609 */
[----:B------:R-:W-:-:S04]  /*04d0*/  IMAD.WIDE.U32 R10, R11, -0x326172a9, RZ ;  /* 0xcd9e8d570b0a7825 */ /* 0x000fc800078e00ff */
        /* <DEDUP_REMOVED lines=9> */
[----:B------:R-:W-:-:S04]  /*0570*/  IMAD.WIDE.U32 R14, R14, -0x2daee0ad, RZ ;  /* 0xd2511f530e0e7825 */ /* 0x000fc800078e00ff */
[----:B------:R-:W-:Y:S01]  /*0580*/  IMAD.WIDE.U32 R8, R8, -0x2daee0ad, RZ ;  /* 0xd2511f5308087825 */ /* 0x000fe200078e00ff */
[----:B------:R-:W-:Y:S02]  /*0590*/  LOP3.LUT R13, R17, R10, R5, 0x96, !PT ;  /* 0x0000000a110d7212 */ /* 0x000fe400078e9605 */
[--C-:B------:R-:W-:Y:S02]  /*05a0*/  LOP3.LUT R10, R15, R12, R11.reuse, 0x96, !PT ;  /* 0x0000000c0f0a7212 */ /* 0x100fe400078e960b */
[----:B------:R-:W-:Y:S01]  /*05b0*/  LOP3.LUT R6, R9, R20, R11, 0x96, !PT ;  /* 0x0000001409067212 */ /* 0x000fe200078e960b */
[----:B------:R-:W-:Y:S01]  /*05c0*/  IMAD.WIDE.U32 R20, R7, -0x326172a9, RZ ;  /* 0xcd9e8d5707147825 */ /* 0x000fe200078e00ff */
[----:B------:R-:W-:-:S03]  /*05d0*/  IADD3 R9, R3, -0x56f99767, RZ ;  /* 0xa906689903097810 */ /* 0x000fc60007ffe0ff */
        /* <DEDUP_REMOVED lines=17> */
[----:B------:R-:W-:Y:S02]  /*06f0*/  LOP3.LUT R10, R17, R10, R7, 0x96, !PT ;  /* 0x0000000a110a7212 */ /* 0x000fe400078e9607 */
[----:B------:R-:W-:Y:S01]  /*0700*/  LOP3.LUT R11, R5, R20, R11, 0x96, !PT ;  /* 0x00000014050b7212 */ /* 0x000fe200078e960b */
[----:B------:R-:W-:Y:S01]  /*0710*/  VIADD R15, R2, 0x5384540f ;  /* 0x5384540f020f7836 */ /* 0x000fe20000000000 */
[----:B------:R-:W-:Y:S01]  /*0720*/  LOP3.LUT R7, R13, R6, R7, 0x96, !PT ;  /* 0x000000060d077212 */ /* 0x000fe200078e9607 */
[----:B------:R-:W-:-:S04]  /*0730*/  IMAD.WIDE.U32 R8, R8, -0x326172a9, RZ ;  /* 0xcd9e8d5708087825 */ /* 0x000fc800078e00ff */
[----:B------:R-:W-:Y:S01]  /*0740*/  VIADD R5, R3, 0x1fd5c5a3 ;  /* 0x1fd5c5a303057836 */ /* 0x000fe20000000000 */
[----:B------:R-:W-:Y:S01]  /*0750*/  LOP3.LUT R16, R9, R16, R15, 0x96, !PT ;  /* 0x0000001009107212 */ /* 0x000fe200078e960f */
[----:B------:R-:W-:-:S04]  /*0760*/  IMAD.WIDE.U32 R20, R10, -0x2daee0ad, RZ ;  /* 0xd2511f530a147825 */ /* 0x000fc800078e00ff */
[----:B------:R-:W-:-:S04]  /*0770*/  IMAD.WIDE.U32 R10, R11, -0x326172a9, RZ ;  /* 0xcd9e8d570b0a7825 */ /* 0x000fc800078e00ff */
[----:B------:R-:W-:Y:S01]  /*0780*/  IMAD.WIDE.U32 R6, R7, -0x2daee0ad, RZ ;  /* 0xd2511f5307067825 */ /* 0x000fe200078e00ff */
[----:B------:R-:W-:Y:S02]  /*0790*/  LOP3.LUT R14, R21, R14, R5, 0x96, !PT ;  /* 0x0000000e150e7212 */ /* 0x000fe400078e9605 */
[----:B------:R-:W-:Y:S01]  /*07a0*/  LOP3.LUT R12, R11, R12, R15, 0x96, !PT ;  /* 0x0000000c0b0c7212 */ /* 0x000fe200078e960f */
[----:B------:R-:W-:Y:S01]  /*07b0*/  IMAD.WIDE.U32 R16, R16, -0x2daee0ad, RZ ;  /* 0xd2511f5310107825 */ /* 0x000fe200078e00ff */
[----:B------:R-:W-:Y:S02]  /*07c0*/  IADD3 R9, R3, -0x24c28bd8, RZ ;  /* 0xdb3d742803097810 */ /* 0x000fe40007ffe0ff */
[----:B------:R-:W-:Y:S01]  /*07d0*/  LOP3.LUT R21, R7, R4, R5, 0x96, !PT ;  /* 0x0000000407157212 */ /* 0x000fe200078e9605 */
[----:B------:R-:W-:Y:S01]  /*07e0*/  VIADD R11, R2, 0xf1bbcdc8 ;  /* 0xf1bbcdc8020b7836 */ /* 0x000fe20000000000 */
[----:B------:R-:W-:Y:S01]  /*07f0*/  LOP3.LUT R7, R17, R20, R9, 0x96, !PT ;  /* 0x0000001411077212 */ /* 0x000fe200078e9609 */
[----:B------:R-:W-:-:S04]  /*0800*/  IMAD.WIDE.U32 R14, R14, -0x326172a9, RZ ;  /* 0xcd9e8d570e0e7825 */ /* 0x000fc800078e00ff */
[----:B------:R-:W-:-:S04]  /*0810*/  IMAD.WIDE.U32 R12, R12, -0x2daee0ad, RZ ;  /* 0xd2511f530c0c7825 */ /* 0x000fc800078e00ff */
[----:B------:R-:W-:Y:S01]  /*0820*/  IMAD.WIDE.U32 R20, R21, -0x326172a9, RZ ;  /* 0xcd9e8d5715147825 */ /* 0x000fe200078e00ff */
[----:B------:R-:W-:Y:S02]  /*0830*/  LOP3.LUT R8, R15, R8, R11, 0x96, !PT ;  /* 0x000000080f087212 */ /* 0x000fe400078e960b */
[----:B------:R-:W-:Y:S02]  /*0840*/  LOP3.LUT R9, R13, R6, R9, 0x96, !PT ;  /* 0x000000060d097212 */ /* 0x000fe400078e9609 */
[----:B------:R-:W-:Y:S01]  /*0850*/  LOP3.LUT R11, R21, R10, R11, 0x96, !PT ;  /* 0x0000000a150b7212 */ /* 0x000fe200078e960b */
[----:B------:R-:W-:Y:S02]  /*0860*/  VIADD R13, R2, 0x8ff34781 ;  /* 0x8ff34781020d7836 */ /* 0x000fe40000000000 */
[----:B------:R-:W-:Y:S01]  /*0870*/  IMAD.WIDE.U32 R4, R8, -0x2daee0ad, RZ ;  /* 0xd2511f5308047825 */ /* 0x000fe200078e00ff */
[----:B------:R-:W-:-:S03]  /*0880*/  IADD3 R15, R3, -0x695add53, RZ ;  /* 0x96a522ad030f7810 */ /* 0x000fc60007ffe0ff */
[----:B------:R-:W-:Y:S01]  /*0890*/  IMAD.WIDE.U32 R6, R7, -0x326172a9, RZ ;  /* 0xcd9e8d5707067825 */ /* 0x000fe200078e00ff */
[----:B------:R-:W-:-:S03]  /*08a0*/  LOP3.LUT R0, R0, 0x3, RZ, 0xc0, !PT ;  /* 0x0000000300007812 */ /* 0x000fc600078ec0ff */
[----:B------:R-:W-:-:S04]  /*08b0*/  IMAD.WIDE.U32 R8, R9, -0x326172a9, RZ ;  /* 0xcd9e8d5709087825 */ /* 0x000fc800078e00ff */
[----:B------:R-:W-:Y:S01]  /*08c0*/  IMAD.HI.U32 R11, R11, -0x2daee0ad, RZ ;  /* 0xd2511f530b0b7827 */ /* 0x000fe200078e00ff */
[----:B------:R-:W-:Y:S02]  /*08d0*/  LOP3.LUT R14, R7, R14, R13, 0x96, !PT ;  /* 0x0000000e070e7212 */ /* 0x000fe400078e960d */
[----:B------:R-:W-:Y:S01]  /*08e0*/  LOP3.LUT R3, R5, R16, R15, 0x96, !PT ;  /* 0x0000001005037212 */ /* 0x000fe200078e960f */
[----:B------:R-:W-:Y:S01]  /*08f0*/  VIADD R2, R25, 0x1 ;  /* 0x0000000119027836 */ /* 0x000fe20000000000 */
[----:B------:R-:W-:Y:S02]  /*0900*/  LOP3.LUT R13, R9, R20, R13, 0x96, !PT ;  /* 0x00000014090d7212 */ /* 0x000fe400078e960d */
[C---:B------:R-:W-:Y:S02]  /*0910*/  ISETP.GE.AND P0, PT, R23.reuse, 0x3, PT ;  /* 0x000000031700780c */ /* 0x040fe40003f06270 */
[----:B------:R-:W-:Y:S02]  /*0920*/  ISETP.GE.AND P1, PT, R23, 0x4, PT ;  /* 0x000000041700780c */ /* 0x000fe40003f26270 */
[----:B------:R-:W-:-:S02]  /*0930*/  ISETP.NE.AND P2, PT, R0, 0x1, PT ;  /* 0x000000010000780c */ /* 0x000fc40003f45270 */
[----:B------:R-:W-:Y:S01]  /*0940*/  LOP3.LUT R12, R11, R12, R15, 0x96, !PT ;  /* 0x0000000c0b0c7212 */ /* 0x000fe200078e960f */
[----:B------:R-:W-:Y:S10]  /*0950*/  @!P4 BRA `(.L_x_1665) ;  /* 0x000000000058c947 */ /* 0x000ff40003800000 */
        /* <DEDUP_REMOVED lines=22> */
.L_x_1665:
[----:B------:R-:W-:Y:S05]  /*0ac0*/  BSYNC B0 ;  /* 0x0000000000007941 */ /* 0x000fea0003800000 */
.L_x_1664:
[----:B------:R-:W-:Y:S04]  /*0ad0*/  BSSY B0, `(.L_x_1666) ;  /* 0x0000018000007945 */ /* 0x000fe80003800000 */
[----:B------:R-:W-:Y:S05]  /*0ae0*/  @!P3 BRA `(.L_x_1667) ;  /* 0x000000000058b947 */ /* 0x000fea0003800000 */
[----:B------:R-:W1:Y:S01]  /*0af0*/  I2F.U32.RP R15, UR42 ;  /* 0x0000002a000f7d06 */ /* 0x000e620008209000 */
[----:B------:R-:W-:Y:S01]  /*0b00*/  IMAD.MOV.U32 R10, RZ, RZ, RZ ;  /* 0x000000ffff0a7224 */ /* 0x000fe200078e00ff */
[----:B------:R-:W-:-:S06]  /*0b10*/  ISETP.NE.U32.AND P5, PT, RZ, UR42, PT ;  /* 0x0000002aff007c0c */ /* 0x000fcc000bfa5070 */
[----:B-1----:R-:W1:Y:S02]  /*0b20*/  MUFU.RCP R15, R15 ;  /* 0x0000000f000f7308 */ /* 0x002e640000001000 */
[----:B-1----:R-:W-:-:S06]  /*0b30*/  IADD3 R16, R15, 0xffffffe, RZ ;  /* 0x0ffffffe0f107810 */ /* 0x002fcc0007ffe0ff */
[----:B------:R-:W1:Y:S02]  /*0b40*/  F2I.FTZ.U32.TRUNC.NTZ R11, R16 ;  /* 0x00000010000b7305 */ /* 0x000e64000021f000 */
[----:B-1----:R-:W-:-:S04]  /*0b50*/  IMAD.MOV R17, RZ, RZ, -R11 ;  /* 0x000000ffff117224 */ /* 0x002fc800078e0a0b */
        /* <DEDUP_REMOVED lines=15> */
.L_x_1667:
[----:B------:R-:W-:Y:S05]  /*0c50*/  BSYNC B0 ;  /* 0x0000000000007941 */ /* 0x000fea0003800000 */
.L_x_1666:
[----:B------:R-:W-:Y:S04]  /*0c60*/  BSSY B0, `(.L_x_1668) ;  /* 0x0000018000007945 */ /* 0x000fe80003800000 */
[----:B------:R-:W-:Y:S05]  /*0c70*/  @!P0 BRA `(.L_x_1669) ;  /* 0x0000000000588947 */ /* 0x000fea0003800000 */
[----:B------:R-:W1:Y:S01]  /*0c80*/  I2F.U32.RP R15, UR42 ;  /* 0x0000002a000f7d06 */ /* 0x000e620008209000 */
[----:B------:R-:W-:Y:S01]  /*0c90*/  IMAD.MOV.U32 R10, RZ, RZ, RZ ;  /* 0x000000ffff0a7224 */ /* 0x000fe200078e00ff */
[----:B------:R-:W-:-:S06]  /*0ca0*/  ISETP.NE.U32.AND P4, PT, RZ, UR42, PT ;  /* 0x0000002aff007c0c */ /* 0x000fcc000bf85070 */
[----:B-1----:R-:W1:Y:S02]  /*0cb0*/  MUFU.RCP R15, R15 ;  /* 0x0000000f000f7308 */ /* 0x002e640000001000 */
[----:B-1----:R-:W-:-:S06]  /*0cc0*/  VIADD R16, R15, 0xffffffe ;  /* 0x0ffffffe0f107836 */ /* 0x002fcc0000000000 */
[----:B------:R-:W1:Y:S02]  /*0cd0*/  F2I.FTZ.U32.TRUNC.NTZ R11, R16 ;  /* 0x00000010000b7305 */ /* 0x000e64000021f000 */
        /* <DEDUP_REMOVED lines=16> */
.L_x_1669:
[----:B------:R-:W-:Y:S05]  /*0de0*/  BSYNC B0 ;  /* 0x0000000000007941 */ /* 0x000fea0003800000 */
.L_x_1668:
        /* <DEDUP_REMOVED lines=25> */
.L_x_1671:
[----:B------:R-:W-:Y:S05]  /*0f80*/  BSYNC B0 ;  /* 0x0000000000007941 */ /* 0x000fea0003800000 */
.L_x_1670:
[----:B------:R-:W-:Y:S01]  /*0f90*/  IMAD.MOV.U32 R15, RZ, RZ, R4 ;  /* 0x000000ffff0f7224 */ /* 0x000fe200078e0004 */
[----:B------:R-:W-:Y:S01]  /*0fa0*/  MOV R11, R3 ;  /* 0x00000003000b7202 */ /* 0x000fe20000000f00 */
        /* <DEDUP_REMOVED lines=14> */
.L_x_1673:
[----:B------:R-:W-:Y:S01]  /*1090*/  IMAD.MOV.U32 R15, RZ, RZ, R13 ;  /* 0x000000ffff0f7224 */ /* 0x000fe200078e000d */
[----:B------:R-:W-:Y:S01]  /*10a0*/  MOV R11, R4 ;  /* 0x00000004000b7202 */ /* 0x000fe20000000f00 */
[----:B------:R-:W-:Y:S01]  /*10b0*/  IMAD.MOV.U32 R10, RZ, RZ, R3 ;  /* 0x000000ffff0a7224 */ /* 0x000fe200078e0003 */
[----:B------:R-:W-:-:S07]  /*10c0*/  MOV R13, R8 ;  /* 0x00000008000d7202 */ /* 0x000fce0000000f00 */
.L_x_1672:
        /* <DEDUP_REMOVED lines=17> */
[----:B------:R-:W1:Y:S02]  /*11e0*/  LDC R4, c[0x2][R0] ;  /* 0x0080000000047b82 */ /* 0x000e640000000800 */
[----:B-1----:R-:W-:-:S04]  /*11f0*/  SHF.R.S32.HI R5, RZ, 0x1f, R4 ;  /* 0x0000001fff057819 */ /* 0x002fc80000011404 */
.L_x_7078:
[----:B------:R-:W-:Y:S05]  /*1200*/  BRX R4 -0x1210                                                                                                                                                                                                                                                                                                                                                                                                                                                                               (*"BRANCH_TARGETS .L_x_7079,.L_x_7080,.L_x_7081"*) ;  /* 0xffffffec047c7949 */ /* 0x000fea000383ffff */
.L_x_1676:
        /* <DEDUP_REMOVED lines=31> */
.L_x_1682:
[----:B------:R0:W5:Y:S02]  /*1400*/  LDG.E R3, desc[UR36][R16.64] ;  /* 0x0000002410037981 */ /* 0x000164000c1e1900 */
.L_x_1681:
[----:B------:R-:W-:Y:S05]  /*1410*/  BSYNC B6 ;  /* 0x0000000000067941 */ /* 0x000fea0003800000 */
.L_x_1680:
[----:B-----5:R-:W-:Y:S02]  /*1420*/  FSET.BF.LE.FTZ.AND R32, R32, R3, PT ;  /* 0x000000032020720a */ /* 0x020fe40003813000 */
[C---:B------:R-:W-:Y:S02]  /*1430*/  LEA R4, P0, R33.reuse, UR38, 0x1 ;  /* 0x0000002621047c11 */ /* 0x040fe4000f8008ff */
[----:B------:R-:W-:Y:S02]  /*1440*/  F2FP.BF16.F32.PACK_AB R32, RZ, R32 ;  /* 0x00000020ff20723e */ /* 0x000fe400000010ff */
[----:B------:R-:W-:-:S05]  /*1450*/  LEA.HI.X R5, R33, UR39, RZ, 0x1, P0 ;  /* 0x0000002721057c11 */ /* 0x000fca00080f0cff */
[----:B------:R1:W-:Y:S04]  /*1460*/  STG.E.U16 desc[UR36][R4.64], R32 ;  /* 0x0000002004007986 */ /* 0x0003e8000c101524 */
.L_x_1678:
[----:B------:R-:W-:Y:S05]  /*1470*/  BSYNC B7 ;  /* 0x0000000000077941 */ /* 0x000fea0003800000 */
.L_x_1677:
        /* <DEDUP_REMOVED lines=25> */
.L_x_1685:
[----:B------:R0:W5:Y:S02]  /*1610*/  LDG.E R0, desc[UR36][R16.64] ;  /* 0x0000002410007981 */ /* 0x000164000c1e1900 */
.L_x_1684:
[----:B------:R-:W-:Y:S05]  /*1620*/  BSYNC B6 ;  /* 0x0000000000067941 */ /* 0x000fea0003800000 */
.L_x_1683:
[----:B-----5:R-:W-:Y:S02]  /*1630*/  FSET.BF.LE.FTZ.AND R31, R31, R0, PT ;  /* 0x000000001f1f720a */ /* 0x020fe40003813000 */
[C---:B-1----:R-:W-:Y:S02]  /*1640*/  LEA R4, P0, R27.reuse, UR38, 0x1 ;  /* 0x000000261b047c11 */ /* 0x042fe4000f8008ff */
[----:B------:R-:W-:Y:S02]  /*1650*/  F2FP.BF16.F32.PACK_AB R31, RZ, R31 ;  /* 0x0000001fff1f723e */ /* 0x000fe400000010ff */
[----:B------:R-:W-:-:S05]  /*1660*/  LEA.HI.X R5, R27, UR39, RZ, 0x1, P0 ;  /* 0x000000271b057c11 */ /* 0x000fca00080f0cff */
[----:B------:R1:W-:Y:S04]  /*1670*/  STG.E.U16 desc[UR36][R4.64], R31 ;  /* 0x0000001f04007986 */ /* 0x0003e8000c101524 */
.L_x_7080:
[----:B------:R-:W-:Y:S01]  /*1680*/  IMAD R2, R2, UR45, RZ ;  /* 0x0000002d02027c24 */ /* 0x000fe2000f8e02ff */
[----:B------:R-:W-:-:S04]  /*1690*/  ISETP.GT.AND P0, PT, R23, 0x1, PT ;  /* 0x000000011700780c */ /* 0x000fc80003f04270 */
        /* <DEDUP_REMOVED lines=23> */
.L_x_1688:
[----:B------:R0:W5:Y:S02]  /*1810*/  LDG.E R3, desc[UR36][R16.64] ;  /* 0x0000002410037981 */ /* 0x000164000c1e1900 */
.L_x_1687:
[----:B------:R-:W-:Y:S05]  /*1820*/  BSYNC B6 ;  /* 0x0000000000067941 */ /* 0x000fea0003800000 */
.L_x_1686:
[----:B-----5:R-:W-:Y:S02]  /*1830*/  FSET.BF.LE.FTZ.AND R30, R30, R3, PT ;  /* 0x000000031e1e720a */ /* 0x020fe40003813000 */
[C---:B------:R-:W-:Y:S02]  /*1840*/  LEA R2, P0, R22.reuse, UR38, 0x1 ;  /* 0x0000002616027c11 */ /* 0x040fe4000f8008ff */
[----:B------:R-:W-:Y:S02]  /*1850*/  F2FP.BF16.F32.PACK_AB R30, RZ, R30 ;  /* 0x0000001eff1e723e */ /* 0x000fe400000010ff */
[----:B------:R-:W-:-:S05]  /*1860*/  LEA.HI.X R3, R22, UR39, RZ, 0x1, P0 ;  /* 0x0000002716037c11 */ /* 0x000fca00080f0cff */
[----:B------:R2:W-:Y:S04]  /*1870*/  STG.E.U16 desc[UR36][R2.64], R30 ;  /* 0x0000001e02007986 */ /* 0x0005e8000c101524 */
.L_x_7079:
[----:B------:R-:W-:Y:S05]  /*1880*/  BSYNC B8 ;  /* 0x0000000000087941 */ /* 0x000fea0003800000 */
.L_x_1675:
[----:B------:R-:W-:Y:S01]  /*1890*/  IMAD R0, R25, UR45, RZ ;  /* 0x0000002d19007c24 */ /* 0x000fe2000f8e02ff */
[----:B------:R-:W-:-:S04]  /*18a0*/  ISETP.GT.AND P0, PT, R24, RZ, PT ;  /* 0x000000ff1800720c */ /* 0x000fc80003f04270 */
[----:B0-----:R-:W-:-:S05]  /*18b0*/  SEL R17, R0, RZ, P0 ;  /* 0x000000ff00117207 */ /* 0x001fca0000000000 */
[----:B------:R-:W-:-:S05]  /*18c0*/  IMAD.WIDE.U32 R16, R17, 0x4, R18 ;  /* 0x0000000411107825 */ /* 0x000fca00078e0012 */
        /* <DEDUP_REMOVED lines=8> */
[----:B-1----:R-:W-:Y:S01]  /*1950*/  IMAD.U32 R4, RZ, RZ, UR4 ;  /* 0x00000004ff047e24 */ /* 0x002fe2000f8e00ff */
[----:B------:R-:W-:Y:S01]  /*1960*/  MOV R5, UR5 ;  /* 0x0000000500057c02 */ /* 0x000fe20008000f00 */
[----:B------:R-:W-:Y:S01]  /*1970*/  ULDC.64 UR4, c[0x4][0x178] ;  /* 0x01005e0000047ab9 */ /* 0x000fe20000000a00 */
[----:B------:R-:W0:Y:S01]  /*1980*/  LDC.64 R2, c[0x4][R2] ;  /* 0x0100000002027b82 */ /* 0x000e220000000a00 */
[----:B------:R-:W-:Y:S01]  /*1990*/  HFMA2.MMA R8, -RZ, RZ, 0, 3.8087368011474609375e-05 ;  /* 0x0000027fff087435 */ /* 0x000fe200000001ff */
        /* <DEDUP_REMOVED lines=8> */
.L_x_1691:
[----:B------:R0:W5:Y:S02]  /*1a20*/  LDG.E R0, desc[UR36][R16.64] ;  /* 0x0000002410007981 */ /* 0x000164000c1e1900 */
.L_x_1690:
[----:B------:R-:W-:Y:S05]  /*1a30*/  BSYNC B6 ;  /* 0x0000000000067941 */ /* 0x000fea0003800000 */
.L_x_1689:
[----:B-----5:R-:W-:Y:S02]  /*1a40*/  FSET.BF.LE.FTZ.AND R29, R29, R0, PT ;  /* 0x000000001d1d720a */ /* 0x020fe40003813000 */
[C---:B--2---:R-:W-:Y:S02]  /*1a50*/  LEA R2, P0, R28.reuse, UR38, 0x1 ;  /* 0x000000261c027c11 */ /* 0x044fe4000f8008ff */
[----:B------:R-:W-:Y:S02]  /*1a60*/  F2FP.BF16.F32.PACK_AB R29, RZ, R29 ;  /* 0x0000001dff1d723e */ /* 0x000fe400000010ff */
[----:B------:R-:W-:-:S05]  /*1a70*/  LEA.HI.X R3, R28, UR39, RZ, 0x1, P0 ;  /* 0x000000271c037c11 */ /* 0x000fca00080f0cff */
[----:B------:R2:W-:Y:S01]  /*1a80*/  STG.E.U16 desc[UR36][R2.64], R29 ;  /* 0x0000001d02007986 */ /* 0x0005e2000c101524 */
[----:B------:R-:W-:Y:S05]  /*1a90*/  BRA `(.L_x_1679) ;  /* 0x0000000000047947 */ /* 0x000fea0003800000 */
.L_x_7081:
[----:B------:R-:W-:Y:S05]  /*1aa0*/  BREAK B8 ;  /* 0x0000000000087942 */ /* 0x000fea0003800000 */
.L_x_1679:
[----:B------:R-:W-:Y:S05]  /*1ab0*/  BSYNC B9 ;  /* 0x0000000000097941 */ /* 0x000fea0003800000 */
.L_x_1674:
[----:B------:R-:W3:Y:S01]  /*1ac0*/  LDC R0, c[0x0][0xc] ;  /* 0x00000300ff007b82 */ /* 0x000ee20000000800 */
[----:B------:R-:W-:-:S06]  /*1ad0*/  USHF.L.U32 UR4, UR40, 0x2, URZ ;  /* 0x0000000228047899 */ /* 0x000fcc000800063f */
[----:B---3--:R-:W-:-:S05]  /*1ae0*/  IMAD R25, R0, UR4, R25 ;  /* 0x0000000400197c24 */ /* 0x008fca000f8e0219 */
[----:B------:R-:W-:-:S13]  /*1af0*/  ISETP.GE.U32.AND P0, PT, R25, UR46, PT ;  /* 0x0000002e19007c0c */ /* 0x000fda000bf06070 */
[----:B------:R-:W-:Y:S05]  /*1b00*/  @!P0 BRA `(.L_x_1692) ;  /* 0xffffffe400848947 */ /* 0x000fea000383ffff */
[----:B------:R-:W-:Y:S05]  /*1b10*/  EXIT ;  /* 0x000000000000794d */ /* 0x000fea0003800000 */
.L_x_1693:
        /* <DEDUP_REMOVED lines=14> */
.L_x_7582:


//--------------------- .text._ZN2at4cuda57_GLOBAL__N__cd6b329d_24_DistributionBernoulli_cu_7537a20d21kernelPointwiseApply2IZNS_6native9templates4cuda28bernoulli_tensor_cuda_kernelIN3c108BFloat16EfEEvRKNS_10TensorBaseESB_NS_15PhiloxCudaStateEEUliRS8_SD_SD_SD_RKfSF_SF_SF_E_S8_SE_jLi1ELin1ELi4ELi512ELi2EEEvNS0_6detail10TensorInfoIT0_T2_EENSI_IT1_SK_EESK_T_ --------------------------
	.section	.text._ZN2at4cuda57_GLOBAL__N__cd6b329d_24_DistributionBernoulli_cu_7537a20d21kernelPointwiseApply2IZNS_6native9templates4cuda28bernoulli_tensor_cuda_kernelIN3c108BFloat16EfEEvRKNS_10TensorBaseESB_NS_15PhiloxCudaStateEEUliRS8_SD_SD_SD_RKfSF_SF_SF_E_S8_SE_jLi1ELin1ELi4ELi512ELi2EEEvNS0_6detail10TensorInfoIT0_T2_EENSI_IT1_SK_EESK_T_,"ax",@progbits
	.align	128
.text._ZN2at4cuda57_GLOBAL__N__cd6b329d_24_DistributionBernoulli_cu_7537a20d21kernelPointwiseApply2IZNS_6native9templates4cuda28bernoulli_tensor_cuda_kernelIN3c108BFloat16EfEEvRKNS_10TensorBaseESB_NS_15PhiloxCudaStateEEUliRS8_SD_SD_SD_RKfSF_SF_SF_E_S8_SE_jLi1ELin1ELi4ELi512ELi2EEEvNS0_6detail10TensorInfoIT0_T2_EENSI_IT1_SK_EESK_T_:
        .type           _ZN2at4cuda57_GLOBAL__N__cd6b329d_24_DistributionBernoulli_cu_7537a20d21kernelPointwiseApply2IZNS_6native9templates4cuda28bernoulli_tensor_cuda_kernelIN3c108BFloat16EfEEvRKNS_10TensorBaseESB_NS_15PhiloxCudaStateEEUliRS8_SD_SD_SD_RKfSF_SF_SF_E_S8_SE_jLi1ELin1ELi4ELi512ELi2EEEvNS0_6detail10TensorInfoIT0_T2_EENSI_IT1_SK_EESK_T_,@function
        .size           _ZN2at4cuda57_GLOBAL__N__cd6b329d_24_DistributionBernoulli_cu_7537a20d21kernelPointwiseApply2IZNS_6native9templates4cuda28bernoulli_tensor_cuda_kernelIN3c108BFloat16EfEEvRKNS_10TensorBaseESB_NS_15PhiloxCudaStateEEUliRS8_SD_SD_SD_RKfSF_SF_SF_E_S8_SE_jLi1ELin1ELi4ELi512ELi2EEEvNS0_6detail10TensorInfoIT0_T2_EENSI_IT1_SK_EESK_T_,(.L_x_7583 - _ZN2at4cuda57_GLOBAL__N__cd6b329d_24_DistributionBernoulli_cu_7537a20d21kernelPointwiseApply2IZNS_6native9templates4cuda28bernoulli_tensor_cuda_kernelIN3c108BFloat16EfEEvRKNS_10TensorBaseESB_NS_15PhiloxCudaStateEEUliRS8_SD_SD_SD_RKfSF_SF_SF_E_S8_SE_jLi1ELin1ELi4ELi512ELi2EEEvNS0_6detail10TensorInfoIT0_T2_EENSI_IT1_SK_EESK_T_)
        .other          _ZN2at4cuda57_GLOBAL__N__cd6b329d_24_DistributionBernoulli_cu_7537a20d21kernelPointwiseApply2IZNS_6native9templates4cuda28bernoulli_tensor_cuda_kernelIN3c108BFloat16EfEEvRKNS_10TensorBaseESB_NS_15PhiloxCudaStateEEUliRS8_SD_SD_SD_RKfSF_SF_SF_E_S8_SE_jLi1ELin1ELi4ELi512ELi2EEEvNS0_6detail10TensorInfoIT0_T2_EENSI_IT1_SK_EESK_T_,@"STO_CUDA_ENTRY STV_DEFAULT"
_ZN2at4cuda57_GLOBAL__N__cd6b329d_24_DistributionBernoulli_cu_7537a20d21kernelPointwiseApply2IZNS_6native9templates4cuda28bernoulli_tensor_cuda_kernelIN3c108BFloat16EfEEvRKNS_10TensorBaseESB_NS_15PhiloxCudaStateEEUliRS8_SD_SD_SD_RKfSF_SF_SF_E_S8_SE_jLi1ELin1ELi4ELi512ELi2EEEvNS0_6detail10TensorInfoIT0_T2_EENSI_IT1_SK_EESK_T_:
        /* <DEDUP_REMOVED lines=11> */
.L_x_1736:
[----:B0-----:R-:W0:Y:S01]  /*00b0*/  LDC R0, c[0x0][0x3c0] ;  /* 0x0000f000ff007b82 */ /* 0x001e220000000800 */
[----:B------:R-:W-:Y:S01]  /*00c0*/  BSSY B0, `(.L_x_1694) ;  /* 0x00000d6000007945 */ /* 0x000fe20003800000 */
[----:B------:R-:W-:Y:S01]  /*00d0*/  HFMA2.MMA R17, -RZ, RZ, 0, 0 ;  /* 0x00000000ff117435 */ /* 0x000fe200000001ff */
[----:B--2---:R-:W-:-:S05]  /*00e0*/  IMAD.MOV.U32 R25, RZ, RZ, RZ ;  /* 0x000000ffff197224 */ /* 0x004fca00078e00ff */
[----:B-1--4-:R-:W1:Y:S01]  /*00f0*/  LDC R2, c[0x0][0x27c] ;  /* 0x00009f00ff027b82 */ /* 0x012e620000000800 */
[----:B0-----:R-:W-:-:S05]  /*0100*/  IMAD.IADD R3, R0, 0x1, -R33 ;  /* 0x0000000100037824 */ /* 0x001fca00078e0a21 */
[C---:B------:R-:W-:Y:S02]  /*0110*/  ISETP.GE.AND P1, PT, R3.reuse, 0x1, PT ;  /* 0x000000010300780c */ /* 0x040fe40003f26270 */
[----:B------:R-:W-:Y:S01]  /*0120*/  ISETP.GT.AND P0, PT, R3, RZ, PT ;  /* 0x000000ff0300720c */ /* 0x000fe20003f04270 */
[----:B-1----:R-:W-:-:S05]  /*0130*/  IMAD R32, R33, R2, RZ ;  /* 0x0000000221207224 */ /* 0x002fca00078e02ff */
[----:B------:R-:W-:-:S05]  /*0140*/  SEL R32, R32, RZ, P0 ;  /* 0x000000ff20207207 */ /* 0x000fca0000000000 */
[----:B---3--:R-:W-:Y:S05]  /*0150*/  @!P1 BRA `(.L_x_1695) ;  /* 0x0000000c00309947 */ /* 0x008fea0003800000 */
        /* <DEDUP_REMOVED lines=20> */
[----:B------:R-:W-:Y:S01]  /*02a0*/  MOV R8, R33 ;  /* 0x0000002100087202 */ /* 0x000fe20000000f00 */
[----:B------:R-:W-:-:S07]  /*02b0*/  IMAD.MOV.U32 R25, RZ, RZ, RZ ;  /* 0x000000ffff197224 */ /* 0x000fce00078e00ff */
.L_x_1698:
[----:B------:R-:W-:Y:S01]  /*02c0*/  VIADD R12, R7, 0xffffffff ;  /* 0xffffffff070c7836 */ /* 0x000fe20000000000 */
[----:B------:R-:W-:Y:S01]  /*02d0*/  UMOV UR4, 0xd8 ;  /* 0x000000d800047882 */ /* 0x000fe20000000000 */
[----:B------:R-:W-:Y:S01]  /*02e0*/  IADD3 R9, R9, -0x4, RZ ;  /* 0xfffffffc09097810 */ /* 0x000fe20007ffe0ff */
[----:B------:R-:W-:Y:S02]  /*02f0*/  VIADD R7, R7, 0xfffffffc ;  /* 0xfffffffc07077836 */ /* 0x000fe40000000000 */
[----:B------:R-:W-:-:S04]  /*0300*/  LEA R12, R12, UR4, 0x2 ;  /* 0x000000040c0c7c11 */ /* 0x000fc8000f8e10ff */
        /* <DEDUP_REMOVED lines=16> */
[----:B------:R-:W-:Y:S02]  /*0410*/  IMAD.HI.U32 R5, R5, R13, R4 ;  /* 0x0000000d05057227 */ /* 0x000fe400078e0004 */
[----:B------:R-:W1:Y:S04]  /*0420*/  LDC R13, c[0x0][R12+0x210] ;  /* 0x000084000c0d7b82 */ /* 0x000e680000000800 */
[----:B------:R-:W-:-:S04]  /*0430*/  IMAD.HI.U32 R15, R5, R8, RZ ;  /* 0x00000008050f7227 */ /* 0x000fc800078e00ff */
[----:B------:R-:W-:-:S04]  /*0440*/  IMAD.MOV R5, RZ, RZ, -R15 ;  /* 0x000000ffff057224 */ /* 0x000fc800078e0a0f */
[----:B------:R-:W-:Y:S01]  /*0450*/  IMAD R4, R11, R5, R8 ;  /* 0x000000050b047224 */ /* 0x000fe200078e0208 */
[----:B------:R-:W-:-:S04]  /*0460*/  IADD3 R5, R16, 0xffffffe, RZ ;  /* 0x0ffffffe10057810 */ /* 0x000fc80007ffe0ff */
[----:B------:R-:W-:Y:S02]  /*0470*/  ISETP.GE.U32.AND P1, PT, R4, R11, PT ;  /* 0x0000000b0400720c */ /* 0x000fe40003f26070 */
[----:B------:R-:W4:Y:S01]  /*0480*/  F2I.FTZ.U32.TRUNC.NTZ R5, R5 ;  /* 0x0000000500057305 */ /* 0x000f22000021f000 */
[----:B0-----:R-:W-:-:S10]  /*0490*/  IMAD.MOV R21, RZ, RZ, -R14 ;  /* 0x000000ffff157224 */ /* 0x001fd400078e0a0e */
[----:B------:R-:W-:Y:S01]  /*04a0*/  @P1 IMAD.IADD R4, R4, 0x1, -R11 ;  /* 0x0000000104041824 */ /* 0x000fe200078e0a0b */
[----:B------:R-:W-:Y:S01]  /*04b0*/  @P1 IADD3 R15, R15, 0x1, RZ ;  /* 0x000000010f0f1810 */ /* 0x000fe20007ffe0ff */
[----:B----4-:R-:W-:-:S03]  /*04c0*/  IMAD R19, R19, R5, RZ ;  /* 0x0000000513137224 */ /* 0x010fc600078e02ff */
[----:B------:R-:W-:Y:S01]  /*04d0*/  ISETP.GE.U32.AND P2, PT, R4, R11, PT ;  /* 0x0000000b0400720c */ /* 0x000fe20003f46070 */
[----:B------:R-:W-:-:S04]  /*04e0*/  IMAD.MOV.U32 R4, RZ, RZ, RZ ;  /* 0x000000ffff047224 */ /* 0x000fc800078e00ff */
[----:B------:R-:W-:Y:S01]  /*04f0*/  IMAD.HI.U32 R4, R5, R19, R4 ;  /* 0x0000001305047227 */ /* 0x000fe200078e0004 */
[----:B-1----:R-:W0:Y:S07]  /*0500*/  I2F.U32.RP R18, R13 ;  /* 0x0000000d00127306 */ /* 0x002e2e0000209000 */
[----:B------:R-:W-:Y:S01]  /*0510*/  @P2 VIADD R15, R15, 0x1 ;  /* 0x000000010f0f2836 */ /* 0x000fe20000000000 */
[----:B------:R-:W-:Y:S02]  /*0520*/  @!P3 LOP3.LUT R15, RZ, R11, RZ, 0x33, !PT ;  /* 0x0000000bff0fb212 */ /* 0x000fe400078e33ff */
[----:B------:R-:W-:-:S03]  /*0530*/  ISETP.NE.U32.AND P3, PT, R10, RZ, PT ;  /* 0x000000ff0a00720c */ /* 0x000fc60003f65070 */
[----:B------:R-:W-:-:S05]  /*0540*/  IMAD.HI.U32 R16, R4, R15, RZ ;  /* 0x0000000f04107227 */ /* 0x000fca00078e00ff */
[----:B------:R-:W-:Y:S01]  /*0550*/  IADD3 R19, -R16, RZ, RZ ;  /* 0x000000ff10137210 */ /* 0x000fe20007ffe1ff */
[----:B0-----:R-:W0:Y:S04]  /*0560*/  MUFU.RCP R18, R18 ;  /* 0x0000001200127308 */ /* 0x001e280000001000 */
[----:B------:R-:W-:-:S05]  /*0570*/  IMAD R19, R10, R19, R15 ;  /* 0x000000130a137224 */ /* 0x000fca00078e020f */
[C---:B------:R-:W-:Y:S01]  /*0580*/  ISETP.GE.U32.AND P1, PT, R19.reuse, R10, PT ;  /* 0x0000000a1300720c */ /* 0x040fe20003f26070 */
[----:B0-----:R-:W-:Y:S02]  /*0590*/  VIADD R4, R18, 0xffffffe ;  /* 0x0ffffffe12047836 */ /* 0x001fe40000000000 */
[----:B------:R-:W0:Y:S10]  /*05a0*/  I2F.U32.RP R18, R14 ;  /* 0x0000000e00127306 */ /* 0x000e340000209000 */
[----:B------:R-:W-:-:S02]  /*05b0*/  @P1 IMAD.IADD R19, R19, 0x1, -R10 ;  /* 0x0000000113131824 */ /* 0x000fc400078e0a0a */
[----:B------:R-:W-:-:S03]  /*05c0*/  @P1 VIADD R16, R16, 0x1 ;  /* 0x0000000110101836 */ /* 0x000fc60000000000 */
[----:B------:R-:W-:Y:S01]  /*05d0*/  ISETP.GE.U32.AND P2, PT, R19, R10, PT ;  /* 0x0000000a1300720c */ /* 0x000fe20003f46070 */
[----:B------:R1:W4:Y:S01]  /*05e0*/  F2I.FTZ.U32.TRUNC.NTZ R5, R4 ;  /* 0x0000000400057305 */ /* 0x000322000021f000 */
[----:B------:R-:W-:-:S07]  /*05f0*/  IADD3 R19, RZ, -R13, RZ ;  /* 0x8000000dff137210 */ /* 0x000fce0007ffe0ff */
[----:B0-----:R-:W0:Y:S01]  /*0600*/  MUFU.RCP R18, R18 ;  /* 0x0000001200127308 */ /* 0x001e220000001000 */
[----:B-1----:R-:W-:-:S03]  /*0610*/  HFMA2.MMA R4, -RZ, RZ, 0, 0 ;  /* 0x00000000ff047435 */ /* 0x002fc600000001ff */
[----:B------:R-:W-:Y:S01]  /*0620*/  @P2 VIADD R16, R16, 0x1 ;  /* 0x0000000110102836 */ /* 0x000fe20000000000 */
[----:B------:R-:W-:Y:S02]  /*0630*/  @!P3 LOP3.LUT R16, RZ, R10, RZ, 0x33, !PT ;  /* 0x0000000aff10b212 */ /* 0x000fe400078e33ff */
[----:B------:R-:W-:Y:S01]  /*0640*/  ISETP.NE.U32.AND P3, PT, R13, RZ, PT ;  /* 0x000000ff0d00720c */ /* 0x000fe20003f65070 */
[----:B----4-:R-:W-:-:S04]  /*0650*/  IMAD R19, R19, R5, RZ ;  /* 0x0000000513137224 */ /* 0x010fc800078e02ff */
[----:B------:R-:W-:-:S06]  /*0660*/  IMAD.HI.U32 R5, R5, R19, R4 ;  /* 0x0000001305057227 */ /* 0x000fcc00078e0004 */
[----:B------:R-:W-:-:S04]  /*0670*/  IMAD.HI.U32 R19, R5, R16, RZ ;  /* 0x0000001005137227 */ /* 0x000fc800078e00ff */
[----:B------:R-:W-:Y:S02]  /*0680*/  IMAD.MOV R4, RZ, RZ, -R19 ;  /* 0x000000ffff047224 */ /* 0x000fe400078e0a13 */
[----:B0-----:R-:W-:Y:S02]  /*0690*/  VIADD R5, R18, 0xffffffe ;  /* 0x0ffffffe12057836 */ /* 0x001fe40000000000 */
[----:B------:R-:W-:Y:S01]  /*06a0*/  IMAD R4, R13, R4, R16 ;  /* 0x000000040d047224 */ /* 0x000fe200078e0210 */
[----:B------:R-:W0:Y:S03]  /*06b0*/  LDC R18, c[0x0][R12+0x278] ;  /* 0x00009e000c127b82 */ /* 0x000e260000000800 */
[----:B------:R-:W1:Y:S01]  /*06c0*/  F2I.FTZ.U32.TRUNC.NTZ R5, R5 ;  /* 0x0000000500057305 */ /* 0x000e62000021f000 */
[----:B------:R-:W-:-:S13]  /*06d0*/  ISETP.GE.U32.AND P1, PT, R4, R13, PT ;  /* 0x0000000d0400720c */ /* 0x000fda0003f26070 */
[----:B------:R-:W-:Y:S01]  /*06e0*/  @P1 IADD3 R4, -R13, R4, RZ ;  /* 0x000000040d041210 */ /* 0x000fe20007ffe1ff */
[----:B------:R-:W-:Y:S02]  /*06f0*/  @P1 VIADD R19, R19, 0x1 ;  /* 0x0000000113131836 */ /* 0x000fe40000000000 */
[----:B-1----:R-:W-:Y:S01]  /*0700*/  IMAD R21, R21, R5, RZ ;  /* 0x0000000515157224 */ /* 0x002fe200078e02ff */
[----:B------:R-:W-:Y:S01]  /*0710*/  ISETP.GE.U32.AND P2, PT, R4, R13, PT ;  /* 0x0000000d0400720c */ /* 0x000fe20003f46070 */
[----:B------:R-:W-:-:S04]  /*0720*/  IMAD.MOV.U32 R4, RZ, RZ, RZ ;  /* 0x000000ffff047224 */ /* 0x000fc800078e00ff */
[----:B------:R-:W-:Y:S02]  /*0730*/  IMAD.HI.U32 R4, R5, R21, R4 ;  /* 0x0000001505047227 */ /* 0x000fe400078e0004 */
[----:B------:R-:W1:Y:S06]  /*0740*/  LDC R5, c[0x0][R12+0x27c] ;  /* 0x00009f000c057b82 */ /* 0x000e6c0000000800 */
[----:B------:R-:W-:Y:S02]  /*0750*/  @P2 IADD3 R19, R19, 0x1, RZ ;  /* 0x0000000113132810 */ /* 0x000fe40007ffe0ff */
[----:B------:R-:W-:-:S02]  /*0760*/  @!P3 LOP3.LUT R19, RZ, R13, RZ, 0x33, !PT ;  /* 0x0000000dff13b212 */ /* 0x000fc400078e33ff */
[----:B------:R-:W-:-:S03]  /*0770*/  ISETP.NE.U32.AND P3, PT, R14, RZ, PT ;  /* 0x000000ff0e00720c */ /* 0x000fc60003f65070 */
[----:B------:R-:W-:-:S04]  /*0780*/  IMAD.HI.U32 R4, R4, R19, RZ ;  /* 0x0000001304047227 */ /* 0x000fc800078e00ff */
[----:B------:R-:W-:-:S04]  /*0790*/  IMAD.MOV R21, RZ, RZ, -R4 ;  /* 0x000000ffff157224 */ /* 0x000fc800078e0a04 */
[----:B------:R-:W-:-:S05]  /*07a0*/  IMAD R21, R14, R21, R19 ;  /* 0x000000150e157224 */ /* 0x000fca00078e0213 */
[----:B------:R-:W-:-:S13]  /*07b0*/  ISETP.GE.U32.AND P1, PT, R21, R14, PT ;  /* 0x0000000e1500720c */ /* 0x000fda0003f26070 */
[----:B------:R-:W-:Y:S02]  /*07c0*/  @P1 IADD3 R21, -R14, R21, RZ ;  /* 0x000000150e151210 */ /* 0x000fe40007ffe1ff */
[----:B------:R-:W-:Y:S02]  /*07d0*/  @P1 IADD3 R4, R4, 0x1, RZ ;  /* 0x0000000104041810 */ /* 0x000fe40007ffe0ff */
[----:B------:R-:W-:Y:S01]  /*07e0*/  ISETP.GE.U32.AND P2, PT, R21, R14, PT ;  /* 0x0000000e1500720c */ /* 0x000fe20003f46070 */
[----:B------:R-:W-:Y:S01]  /*07f0*/  IMAD.MOV R21, RZ, RZ, -R15 ;  /* 0x000000ffff157224 */ /* 0x000fe200078e0a0f */
[----:B------:R-:W-:-:S03]  /*0800*/  ISETP.NE.AND P1, PT, R9, RZ, PT ;  /* 0x000000ff0900720c */ /* 0x000fc60003f25270 */
[----:B------:R-:W-:Y:S02]  /*0810*/  IMAD R8, R11, R21, R8 ;  /* 0x000000150b087224 */ /* 0x000fe400078e0208 */
[----:B------:R-:W-:Y:S02]  /*0820*/  IMAD.MOV R11, RZ, RZ, -R16 ;  /* 0x000000ffff0b7224 */ /* 0x000fe400078e0a10 */
[----:B-1----:R-:W-:Y:S02]  /*0830*/  IMAD R5, R8, R5, R25 ;  /* 0x0000000508057224 */ /* 0x002fe400078e0219 */
[----:B------:R-:W-:Y:S02]  /*0840*/  IMAD.MOV R8, RZ, RZ, -R19 ;  /* 0x000000ffff087224 */ /* 0x000fe400078e0a13 */
[----:B------:R-:W-:Y:S01]  /*0850*/  @P2 VIADD R4, R4, 0x1 ;  /* 0x0000000104042836 */ /* 0x000fe20000000000 */
[----:B------:R-:W-:Y:S01]  /*0860*/  @!P3 LOP3.LUT R4, RZ, R14, RZ, 0x33, !PT ;  /* 0x0000000eff04b212 */ /* 0x000fe200078e33ff */
[----:B------:R-:W-:-:S02]  /*0870*/  IMAD R10, R10, R11, R15 ;  /* 0x0000000b0a0a7224 */ /* 0x000fc400078e020f */
[----:B------:R-:W-:Y:S02]  /*0880*/  IMAD R16, R13, R8, R16 ;  /* 0x000000080d107224 */ /* 0x000fe400078e0210 */
[----:B0-----:R-:W-:Y:S02]  /*0890*/  IMAD R5, R10, R18, R5 ;  /* 0x000000120a057224 */ /* 0x001fe400078e0205 */
[----:B------:R-:W-:Y:S02]  /*08a0*/  IMAD.MOV R8, RZ, RZ, -R4 ;  /* 0x000000ffff087224 */ /* 0x000fe400078e0a04 */
[----:B--2---:R-:W-:Y:S02]  /*08b0*/  IMAD R5, R16, R20, R5 ;  /* 0x0000001410057224 */ /* 0x004fe400078e0205 */
[----:B------:R-:W-:Y:S01]  /*08c0*/  IMAD R14, R14, R8, R19 ;  /* 0x000000080e0e7224 */ /* 0x000fe200078e0213 */
[----:B------:R-:W-:-:S03]  /*08d0*/  MOV R8, R4 ;  /* 0x0000000400087202 */ /* 0x000fc60000000f00 */
[----:B---3--:R-:W-:Y:S01]  /*08e0*/  IMAD R25, R14, R22, R5 ;  /* 0x000000160e197224 */ /* 0x008fe200078e0205 */
[----:B------:R-:W-:Y:S06]  /*08f0*/  @P1 BRA `(.L_x_1698) ;  /* 0xfffffff800701947 */ /* 0x000fec000383ffff */
[----:B------:R-:W-:Y:S05]  /*0900*/  BSYNC B1 ;  /* 0x0000000000017941 */ /* 0x000fea0003800000 */
.L_x_1697:
[----:B------:R-:W-:Y:S05]  /*0910*/  @!P0 BRA `(.L_x_1696) ;  /* 0x0000000400388947 */ /* 0x000fea0003800000 */
[----:B------:R-:W-:Y:S01]  /*0920*/  VIADD R4, R7, 0xffffffff ;  /* 0xffffffff07047836 */ /* 0x000fe20000000000 */
[----:B------:R-:W-:-:S04]  /*0930*/  UMOV UR4, 0xd8 ;  /* 0x000000d800047882 */ /* 0x000fc80000000000 */
        /* <DEDUP_REMOVED lines=76> */
.L_x_1696:
[----:B------:R-:W-:Y:S02]  /*0e00*/  ULDC UR4, c[0x0][0x354] ;  /* 0x0000d50000047ab9 */ /* 0x000fe40000000800 */
[----:B------:R-:W-:-:S07]  /*0e10*/  IMAD R25, R8, UR4, R25 ;  /* 0x0000000408197c24 */ /* 0x000fce000f8e0219 */
.L_x_1695:
[----:B------:R-:W-:Y:S05]  /*0e20*/  BSYNC B0 ;  /* 0x0000000000007941 */ /* 0x000fea0003800000 */
.L_x_1694:
[----:B------:R-:W-:Y:S01]  /*0e30*/  VIMNMX R3, R3, 0x4, PT ;  /* 0x0000000403037848 */ /* 0x000fe20003fe0100 */
[----:B------:R-:W-:Y:S01]  /*0e40*/  VIADD R6, R33, 0x1 ;  /* 0x0000000121067836 */ /* 0x000fe20000000000 */
[----:B------:R-:W-:Y:S02]  /*0e50*/  BSSY B0, `(.L_x_1699) ;  /* 0x00000d0000007945 */ /* 0x000fe40003800000 */
[C---:B------:R-:W-:Y:S01]  /*0e60*/  ISETP.GE.AND P1, PT, R3.reuse, 0x2, PT ;  /* 0x000000020300780c */ /* 0x040fe20003f26270 */
[----:B------:R-:W-:Y:S01]  /*0e70*/  IMAD R31, R6, R2, RZ ;  /* 0x00000002061f7224 */ /* 0x000fe200078e02ff */
[----:B------:R-:W-:-:S04]  /*0e80*/  ISETP.GT.AND P0, PT, R3, 0x1, PT ;  /* 0x000000010300780c */ /* 0x000fc80003f04270 */
[----:B------:R-:W-:-:S07]  /*0e90*/  SEL R31, R31, RZ, P0 ;  /* 0x000000ff1f1f7207 */ /* 0x000fce0000000000 */
[----:B------:R-:W-:Y:S05]  /*0ea0*/  @!P1 BRA `(.L_x_1700) ;  /* 0x0000000c00289947 */ /* 0x000fea0003800000 */
[----:B------:R-:W0:Y:S01]  /*0eb0*/  LDC R4, c[0x0][0x3b8] ;  /* 0x0000ee00ff047b82 */ /* 0x000e220000000800 */
[----:B------:R-:W-:Y:S01]  /*0ec0*/  IMAD.MOV.U32 R17, RZ, RZ, RZ ;  /* 0x000000ffff117224 */ /* 0x000fe200078e00ff */
[----:B0-----:R-:W-:-:S13]  /*0ed0*/  ISETP.GE.AND P0, PT, R4, 0x2, PT ;  /* 0x000000020400780c */ /* 0x001fda0003f06270 */
[----:B------:R-:W-:Y:S05]  /*0ee0*/  @!P0 BRA `(.L_x_1701) ;  /* 0x0000000c00108947 */ /* 0x000fea0003800000 */
[----:B------:R-:W-:Y:S01]  /*0ef0*/  LOP3.LUT R5, RZ, R4, RZ, 0x33, !PT ;  /* 0x00000004ff057212 */ /* 0x000fe200078e33ff */
[----:B------:R-:W-:Y:S01]  /*0f00*/  ULDC UR4, c[0x0][0x3b8] ;  /* 0x0000ee0000047ab9 */ /* 0x000fe20000000800 */
[----:B------:R-:W-:Y:S01]  /*0f10*/  HFMA2.MMA R17, -RZ, RZ, 0, 0 ;  /* 0x00000000ff117435 */ /* 0x000fe200000001ff */
[----:B------:R-:W-:Y:S01]  /*0f20*/  IMAD.U32 R8, RZ, RZ, UR4 ;  /* 0x00000004ff087e24 */ /* 0x000fe2000f8e00ff */
[----:B------:R-:W-:-:S04]  /*0f30*/  VIMNMX R5, R5, -0x3, !PT ;  /* 0xfffffffd05057848 */ /* 0x000fc80007fe0100 */
        /* <DEDUP_REMOVED lines=8> */
[----:B------:R-:W-:Y:S01]  /*0fc0*/  IMAD.IADD R9, R4, 0x1, -R7 ;  /* 0x0000000104097824 */ /* 0x000fe200078e0a07 */
[----:B------:R-:W-:-:S07]  /*0fd0*/  MOV R17, RZ ;  /* 0x000000ff00117202 */ /* 0x000fce0000000f00 */
.L_x_1703:
[C---:B------:R-:W-:Y:S01]  /*0fe0*/  VIADD R12, R8.reuse, 0xffffffff ;  /* 0xffffffff080c7836 */ /* 0x040fe20000000000 */
[----:B------:R-:W-:Y:S01]  /*0ff0*/  UMOV UR4, 0xd8 ;  /* 0x000000d800047882 */ /* 0x000fe20000000000 */
[----:B------:R-:W-:Y:S02]  /*1000*/  IADD3 R9, R9, -0x4, RZ ;  /* 0xfffffffc09097810 */ /* 0x000fe40007ffe0ff */
[----:B------:R-:W-:Y:S02]  /*1010*/  IADD3 R8, R8, -0x4, RZ ;  /* 0xfffffffc08087810 */ /* 0x000fe40007ffe0ff */
        /* <DEDUP_REMOVED lines=63> */
[----:B-1----:R-:W-:Y:S01]  /*1410*/  IMAD R21, R21, R5, RZ ;  /* 0x0000000515157224 */ /* 0x002fe200078e02ff */
[----:B------:R-:W-:Y:S02]  /*1420*/  @P1 IADD3 R19, R19, 0x1, RZ ;  /* 0x0000000113131810 */ /* 0x000fe40007ffe0ff */
[----:B------:R-:W-:Y:S02]  /*1430*/  ISETP.GE.U32.AND P2, PT, R4, R13, PT ;  /* 0x0000000d0400720c */ /* 0x000fe40003f46070 */
[----:B------:R-:W-:-:S05]  /*1440*/  MOV R4, RZ ;  /* 0x000000ff00047202 */ /* 0x000fca0000000f00 */
[----:B------:R-:W-:Y:S02]  /*1450*/  IMAD.HI.U32 R4, R5, R21, R4 ;  /* 0x0000001505047227 */ /* 0x000fe400078e0004 */
[----:B------:R-:W1:Y:S04]  /*1460*/  LDC R5, c[0x0][R12+0x27c] ;  /* 0x00009f000c057b82 */ /* 0x000e680000000800 */
        /* <DEDUP_REMOVED lines=23> */
[----:B------:R-:W-:Y:S02]  /*15e0*/  IMAD R14, R14, R6, R19 ;  /* 0x000000060e0e7224 */ /* 0x000fe400078e0213 */
[----:B------:R-:W-:Y:S02]  /*15f0*/  IMAD.MOV.U32 R6, RZ, RZ, R4 ;  /* 0x000000ffff067224 */ /* 0x000fe400078e0004 */
[----:B---3--:R-:W-:Y:S01]  /*1600*/  IMAD R17, R14, R22, R5 ;  /* 0x000000160e117224 */ /* 0x008fe200078e0205 */
[----:B------:R-:W-:Y:S06]  /*1610*/  @P1 BRA `(.L_x_1703) ;  /* 0xfffffff800701947 */ /* 0x000fec000383ffff */
[----:B------:R-:W-:Y:S05]  /*1620*/  BSYNC B1 ;  /* 0x0000000000017941 */ /* 0x000fea0003800000 */
.L_x_1702:
        /* <DEDUP_REMOVED lines=80> */
.L_x_1701:
[----:B------:R-:W-:Y:S02]  /*1b30*/  ULDC UR4, c[0x0][0x354] ;  /* 0x0000d50000047ab9 */ /* 0x000fe40000000800 */
[----:B------:R-:W-:-:S07]  /*1b40*/  IMAD R17, R6, UR4, R17 ;  /* 0x0000000406117c24 */ /* 0x000fce000f8e0211 */
.L_x_1700:
[----:B------:R-:W-:Y:S05]  /*1b50*/  BSYNC B0 ;  /* 0x0000000000007941 */ /* 0x000fea0003800000 */
.L_x_1699:
[C---:B------:R-:W-:Y:S01]  /*1b60*/  IADD3 R5, -R33.reuse, RZ, RZ ;  /* 0x000000ff21057210 */ /* 0x040fe20007ffe1ff */
[----:B------:R-:W-:Y:S01]  /*1b70*/  VIADD R7, R33, 0x2 ;  /* 0x0000000221077836 */ /* 0x000fe20000000000 */
[----:B------:R-:W-:Y:S01]  /*1b80*/  BSSY B0, `(.L_x_1704) ;  /* 0x00000d2000007945 */ /* 0x000fe20003800000 */
[----:B------:R-:W-:Y:S01]  /*1b90*/  HFMA2.MMA R16, -RZ, RZ, 0, 0 ;  /* 0x00000000ff107435 */ /* 0x000fe200000001ff */
[----:B------:R-:W-:Y:S01]  /*1ba0*/  VIADDMNMX R4, R5, R0, 0x4, PT ;  /* 0x0000000405047446 */ /* 0x000fe20003800100 */
[----:B------:R-:W-:Y:S02]  /*1bb0*/  IMAD R30, R7, R2, RZ ;  /* 0x00000002071e7224 */ /* 0x000fe400078e02ff */
[----:B------:R-:W-:Y:S01]  /*1bc0*/  IMAD.MOV.U32 R18, RZ, RZ, RZ ;  /* 0x000000ffff127224 */ /* 0x000fe200078e00ff */
[C---:B------:R-:W-:Y:S02]  /*1bd0*/  ISETP.GE.AND P1, PT, R4.reuse, 0x3, PT ;  /* 0x000000030400780c */ /* 0x040fe40003f26270 */
[----:B------:R-:W-:-:S04]  /*1be0*/  ISETP.GT.AND P0, PT, R4, 0x2, PT ;  /* 0x000000020400780c */ /* 0x000fc80003f04270 */
[----:B------:R-:W-:-:S07]  /*1bf0*/  SEL R30, R30, RZ, P0 ;  /* 0x000000ff1e1e7207 */ /* 0x000fce0000000000 */
[----:B------:R-:W-:Y:S05]  /*1c00*/  @!P1 BRA `(.L_x_1705) ;  /* 0x0000000c00249947 */ /* 0x000fea0003800000 */
[----:B------:R-:W0:Y:S01]  /*1c10*/  LDC R4, c[0x0][0x3b8] ;  /* 0x0000ee00ff047b82 */ /* 0x000e220000000800 */
[----:B------:R-:W-:Y:S02]  /*1c20*/  MOV R18, RZ ;  /* 0x000000ff00127202 */ /* 0x000fe40000000f00 */
        /* <DEDUP_REMOVED lines=17> */
.L_x_1708:
        /* <DEDUP_REMOVED lines=92> */
[----:B--2---:R-:W-:Y:S02]  /*2300*/  IMAD R14, R14, R23, R7 ;  /* 0x000000170e0e7224 */ /* 0x004fe400078e0207 */
[----:B------:R-:W-:Y:S02]  /*2310*/  IMAD R13, R13, R10, R20 ;  /* 0x0000000a0d0d7224 */ /* 0x000fe400078e0214 */
[----:B------:R-:W-:-:S02]  /*2320*/  IMAD.MOV R7, RZ, RZ, -R4 ;  /* 0x000000ffff077224 */ /* 0x000fc400078e0a04 */
[----:B---3--:R-:W-:Y:S02]  /*2330*/  IMAD R14, R13, R19, R14 ;  /* 0x000000130d0e7224 */ /* 0x008fe400078e020e */
[----:B------:R-:W-:Y:S02]  /*2340*/  IMAD R15, R15, R7, R22 ;  /* 0x000000070f0f7224 */ /* 0x000fe400078e0216 */
[----:B------:R-:W-:Y:S02]  /*2350*/  IMAD.MOV.U32 R7, RZ, RZ, R4 ;  /* 0x000000ffff077224 */ /* 0x000fe400078e0004 */
[----:B-1----:R-:W-:Y:S01]  /*2360*/  IMAD R18, R15, R5, R14 ;  /* 0x000000050f127224 */ /* 0x002fe200078e020e */
[----:B------:R-:W-:Y:S06]  /*2370*/  @P1 BRA `(.L_x_1708) ;  /* 0xfffffff800701947 */ /* 0x000fec000383ffff */
[----:B------:R-:W-:Y:S05]  /*2380*/  BSYNC B1 ;  /* 0x0000000000017941 */ /* 0x000fea0003800000 */
.L_x_1707:
        /* <DEDUP_REMOVED lines=79> */
.L_x_1706:
[----:B------:R-:W-:Y:S02]  /*2880*/  ULDC UR4, c[0x0][0x354] ;  /* 0x0000d50000047ab9 */ /* 0x000fe40000000800 */
[----:B------:R-:W-:-:S07]  /*2890*/  IMAD R18, R7, UR4, R18 ;  /* 0x0000000407127c24 */ /* 0x000fce000f8e0212 */
.L_x_1705:
[----:B------:R-:W-:Y:S05]  /*28a0*/  BSYNC B0 ;  /* 0x0000000000007941 */ /* 0x000fea0003800000 */
.L_x_1704:
[----:B------:R-:W-:Y:S01]  /*28b0*/  ISETP.GE.AND P1, PT, R3, 0x4, PT ;  /* 0x000000040300780c */ /* 0x000fe20003f26270 */
[----:B------:R-:W-:Y:S01]  /*28c0*/  VIADD R5, R33, 0x3 ;  /* 0x0000000321057836 */ /* 0x000fe20000000000 */
[----:B------:R-:W-:Y:S01]  /*28d0*/  ISETP.GT.AND P0, PT, R3, 0x3, PT ;  /* 0x000000030300780c */ /* 0x000fe20003f04270 */
[----:B------:R-:W-:Y:S02]  /*28e0*/  BSSY B0, `(.L_x_1709) ;  /* 0x00000cd000007945 */ /* 0x000fe40003800000 */
[----:B------:R-:W-:-:S05]  /*28f0*/  IMAD R29, R5, R2, RZ ;  /* 0x00000002051d7224 */ /* 0x000fca00078e02ff */
[----:B------:R-:W-:-:S03]  /*2900*/  SEL R29, R29, RZ, P0 ;  /* 0x000000ff1d1d7207 */ /* 0x000fc60000000000 */
[----:B------:R-:W-:Y:S05]  /*2910*/  @!P1 BRA `(.L_x_1710) ;  /* 0x0000000c00249947 */ /* 0x000fea0003800000 */
[----:B------:R-:W0:Y:S01]  /*2920*/  LDC R2, c[0x0][0x3b8] ;  /* 0x0000ee00ff027b82 */ /* 0x000e220000000800 */
[----:B------:R-:W-:Y:S01]  /*2930*/  HFMA2.MMA R16, -RZ, RZ, 0, 0 ;  /* 0x00000000ff107435 */ /* 0x000fe200000001ff */
[----:B0-----:R-:W-:-:S13]  /*2940*/  ISETP.GE.AND P0, PT, R2, 0x2, PT ;  /* 0x000000020200780c */ /* 0x001fda0003f06270 */
[----:B------:R-:W-:Y:S05]  /*2950*/  @!P0 BRA `(.L_x_1711) ;  /* 0x0000000c000c8947 */ /* 0x000fea0003800000 */
[----:B------:R-:W-:Y:S01]  /*2960*/  LOP3.LUT R3, RZ, R2, RZ, 0x33, !PT ;  /* 0x00000002ff037212 */ /* 0x000fe200078e33ff */
[----:B------:R-:W-:Y:S01]  /*2970*/  ULDC UR4, c[0x0][0x3b8] ;  /* 0x0000ee0000047ab9 */ /* 0x000fe20000000800 */
[----:B------:R-:W-:Y:S01]  /*2980*/  MOV R16, RZ ;  /* 0x000000ff00107202 */ /* 0x000fe20000000f00 */
        /* <DEDUP_REMOVED lines=12> */
.L_x_1713:
        /* <DEDUP_REMOVED lines=101> */
.L_x_1712:
        /* <DEDUP_REMOVED lines=79> */
.L_x_1711:
[----:B------:R-:W-:Y:S02]  /*3590*/  ULDC UR4, c[0x0][0x354] ;  /* 0x0000d50000047ab9 */ /* 0x000fe40000000800 */
[----:B------:R-:W-:-:S07]  /*35a0*/  IMAD R16, R5, UR4, R16 ;  /* 0x0000000405107c24 */ /* 0x000fce000f8e0210 */
.L_x_1710:
[----:B------:R-:W-:Y:S05]  /*35b0*/  BSYNC B0 ;  /* 0x0000000000007941 */ /* 0x000fea0003800000 */
.L_x_1709:
        /* <DEDUP_REMOVED lines=16> */
[----:B------:R-:W-:-:S04]  /*36c0*/  IMAD.WIDE.U32 R8, R8, -0x2daee0ad, RZ ;  /* 0xd2511f5308087825 */ /* 0x000fc800078e00ff */
[----:B------:R-:W-:Y:S02]  /*36d0*/  IMAD R4, R34, -0x326172a9, RZ ;  /* 0xcd9e8d5722047824 */ /* 0x000fe400078e02ff */
[----:B------:R-:W-:Y:S01]  /*36e0*/  @P0 IMAD.MOV R7, RZ, RZ, R22 ;  /* 0x000000ffff070224 */ /* 0x000fe200078e0216 */
[--C-:B---3--:R-:W-:Y:S01]  /*36f0*/  LOP3.LUT R22, R5, R22, R2.reuse, 0x96, !PT ;  /* 0x0000001605167212 */ /* 0x108fe200078e9602 */
[----:B------:R-:W-:Y:S01]  /*3700*/  VIADD R11, R2, 0x9e3779b9 ;  /* 0x9e3779b9020b7836 */ /* 0x000fe20000000000 */
[----:B------:R-:W-:Y:S01]  /*3710*/  LOP3.LUT R20, R9, R3, RZ, 0x3c, !PT ;  /* 0x0000000309147212 */ /* 0x000fe200078e3cff */
[----:B------:R-:W-:Y:S01]  /*3720*/  IMAD.HI.U32 R15, R6, -0x2daee0ad, RZ ;  /* 0xd2511f53060f7827 */ /* 0x000fe200078e00ff */
[----:B------:R-:W-:Y:S02]  /*3730*/  LOP3.LUT R7, R7, R5, R2, 0x96, !PT ;  /* 0x0000000507077212 */ /* 0x000fe400078e9602 */
[----:B------:R-:W-:Y:S01]  /*3740*/  LOP3.LUT R11, R11, R4, RZ, 0x3c, !PT ;  /* 0x000000040b0b7212 */ /* 0x000fe200078e3cff */
[----:B------:R-:W-:Y:S01]  /*3750*/  IMAD.WIDE.U32 R22, R22, -0x2daee0ad, RZ ;  /* 0xd2511f5316167825 */ /* 0x000fe200078e00ff */
[----:B------:R-:W-:-:S02]  /*3760*/  LOP3.LUT R4, R15, R3, RZ, 0x3c, !PT ;  /* 0x000000030f047212 */ /* 0x000fc400078e3cff */
[----:B------:R-:W-:Y:S01]  /*3770*/  IADD3 R13, R3, -0x4498517b, RZ ;  /* 0xbb67ae85030d7810 */ /* 0x000fe20007ffe0ff */
[----:B------:R-:W-:-:S04]  /*3780*/  IMAD.WIDE.U32 R20, R20, -0x326172a9, RZ ;  /* 0xcd9e8d5714147825 */ /* 0x000fc800078e00ff */
[----:B------:R-:W-:Y:S02]  /*3790*/  VIADD R9, R8, 0xd2511f53 ;  /* 0xd2511f5308097836 */ /* 0x000fe40000000000 */
[----:B------:R-:W-:Y:S01]  /*37a0*/  IMAD.WIDE.U32 R6, R7, -0x2daee0ad, RZ ;  /* 0xd2511f5307067825 */ /* 0x000fe200078e00ff */
[--C-:B------:R-:W-:Y:S02]  /*37b0*/  LOP3.LUT R12, R23, R8, R13.reuse, 0x96, !PT ;  /* 0x00000008170c7212 */ /* 0x100fe400078e960d */
[----:B------:R-:W-:Y:S01]  /*37c0*/  LOP3.LUT R14, R11, R21, RZ, 0x3c, !PT ;  /* 0x000000150b0e7212 */ /* 0x000fe200078e3cff */
[----:B------:R-:W-:Y:S01]  /*37d0*/  IMAD.WIDE.U32 R4, R4, -0x326172a9, RZ ;  /* 0xcd9e8d5704047825 */ /* 0x000fe200078e00ff */
[----:B------:R-:W-:-:S03]  /*37e0*/  LOP3.LUT R9, R7, R9, R13, 0x96, !PT ;  /* 0x0000000907097212 */ /* 0x000fc600078e960d */
        /* <DEDUP_REMOVED lines=41> */
[----:B------:R-:W-:Y:S02]  /*3a80*/  LOP3.LUT R11, R5, R8, R11, 0x96, !PT ;  /* 0x00000008050b7212 */ /* 0x000fe400078e960b */
[----:B------:R-:W-:Y:S01]  /*3a90*/  IADD3 R5, R3, 0x646e171e, RZ ;  /* 0x646e171e03057810 */ /* 0x000fe20007ffe0ff */
[----:B------:R-:W-:Y:S02]  /*3aa0*/  VIADD R7, R2, 0xb54cda56 ;  /* 0xb54cda5602077836 */ /* 0x000fe40000000000 */
        /* <DEDUP_REMOVED lines=8> */
[----:B------:R-:W-:-:S03]  /*3b30*/  IADD3 R11, R3, 0x1fd5c5a3, RZ ;  /* 0x1fd5c5a3030b7810 */ /* 0x000fc60007ffe0ff */
[----:B------:R-:W-:Y:S01]  /*3b40*/  IMAD.WIDE.U32 R22, R23, -0x2daee0ad, RZ ;  /* 0xd2511f5317167825 */ /* 0x000fe200078e00ff */
[----:B------:R-:W-:Y:S02]  /*3b50*/  LOP3.LUT R26, R13, R20, R7, 0x96, !PT ;  /* 0x000000140d1a7212 */ /* 0x000fe400078e9607 */
[----:B------:R-:W-:Y:S01]  /*3b60*/  LOP3.LUT R12, R5, R12, R9, 0x96, !PT ;  /* 0x0000000c050c7212 */ /* 0x000fe200078e9609 */
[----:B------:R-:W-:Y:S01]  /*3b70*/  IMAD.WIDE.U32 R6, R6, -0x326172a9, RZ ;  /* 0xcd9e8d5706067825 */ /* 0x000fe200078e00ff */
[----:B------:R-:W-:-:S03]  /*3b80*/  LOP3.LUT R20, R23, R10, R11, 0x96, !PT ;  /* 0x0000000a17147212 */ /* 0x000fc600078e960b */
[----:B------:R-:W-:Y:S01]  /*3b90*/  IMAD.WIDE.U32 R26, R26, -0x2daee0ad, RZ ;  /* 0xd2511f531a1a7825 */ /* 0x000fe200078e00ff */
[----:B------:R-:W-:Y:S02]  /*3ba0*/  LOP3.LUT R15, R7, R8, R9, 0x96, !PT ;  /* 0x00000008070f7212 */ /* 0x000fe400078e9609 */
[----:B------:R-:W-:Y:S01]  /*3bb0*/  IADD3 R7, R3, -0x24c28bd8, RZ ;  /* 0xdb3d742803077810 */ /* 0x000fe20007ffe0ff */
[----:B------:R-:W-:Y:S01]  /*3bc0*/  IMAD.WIDE.U32 R12, R12, -0x2daee0ad, RZ ;  /* 0xd2511f530c0c7825 */ /* 0x000fe200078e00ff */
[----:B------:R-:W0:Y:S03]  /*3bd0*/  LDC.64 R8, c[0x0][0x2e8] ;  /* 0x0000ba00ff087b82 */ /* 0x000e260000000a00 */
[----:B------:R-:W-:Y:S02]  /*3be0*/  VIADD R5, R2, 0xf1bbcdc8 ;  /* 0xf1bbcdc802057836 */ /* 0x000fe40000000000 */
[----:B------:R-:W-:Y:S01]  /*3bf0*/  IMAD.WIDE.U32 R20, R20, -0x326172a9, RZ ;  /* 0xcd9e8d5714147825 */ /* 0x000fe200078e00ff */
[----:B------:R-:W-:-:S02]  /*3c00*/  LOP3.LUT R26, R13, R26, R7, 0x96, !PT ;  /* 0x0000001a0d1a7212 */ /* 0x000fc400078e9607 */
[----:B------:R-:W-:Y:S02]  /*3c10*/  LOP3.LUT R14, R27, R14, R11, 0x96, !PT ;  /* 0x0000000e1b0e7212 */ /* 0x000fe400078e960b */
[----:B------:R-:W-:-:S03]  /*3c20*/  LOP3.LUT R13, R21, R6, R5, 0x96, !PT ;  /* 0x00000006150d7212 */ /* 0x000fc600078e9605 */
[----:B------:R-:W-:-:S04]  /*3c30*/  IMAD.WIDE.U32 R10, R14, -0x326172a9, RZ ;  /* 0xcd9e8d570e0a7825 */ /* 0x000fc800078e00ff */
[----:B------:R-:W-:Y:S01]  /*3c40*/  IMAD.HI.U32 R21, R13, -0x2daee0ad, RZ ;  /* 0xd2511f530d157827 */ /* 0x000fe200078e00ff */
[----:B------:R-:W-:Y:S02]  /*3c50*/  LOP3.LUT R13, R19, 0x3, RZ, 0xc0, !PT ;  /* 0x00000003130d7812 */ /* 0x000fe400078ec0ff */
[----:B------:R-:W-:Y:S01]  /*3c60*/  LOP3.LUT R4, R11, R4, R5, 0x96, !PT ;  /* 0x000000040b047212 */ /* 0x000fe200078e9605 */
[----:B------:R-:W-:Y:S01]  /*3c70*/  IMAD.WIDE.U32 R14, R15, -0x2daee0ad, RZ ;  /* 0xd2511f530f0e7825 */ /* 0x000fe200078e00ff */
[----:B------:R-:W-:Y:S02]  /*3c80*/  ISETP.NE.AND P0, PT, R13, 0x1, PT ;  /* 0x000000010d00780c */ /* 0x000fe40003f05270 */
[----:B------:R-:W-:Y:S02]  /*3c90*/  IADD3 R11, R3, -0x695add53, RZ ;  /* 0x96a522ad030b7810 */ /* 0x000fe40007ffe0ff */
[----:B------:R-:W-:Y:S01]  /*3ca0*/  LOP3.LUT R22, R15, R22, R7, 0x96, !PT ;  /* 0x000000160f167212 */ /* 0x000fe200078e9607 */
[----:B------:R-:W-:-:S04]  /*3cb0*/  IMAD.WIDE.U32 R6, R4, -0x2daee0ad, RZ ;  /* 0xd2511f5304067825 */ /* 0x000fc800078e00ff */
[----:B------:R-:W-:Y:S01]  /*3cc0*/  VIADD R15, R2, 0x8ff34781 ;  /* 0x8ff34781020f7836 */ /* 0x000fe20000000000 */
[----:B------:R-:W-:Y:S01]  /*3cd0*/  LOP3.LUT R12, R7, R12, R11, 0x96, !PT ;  /* 0x0000000c070c7212 */ /* 0x000fe200078e960b */
[----:B------:R-:W-:-:S04]  /*3ce0*/  IMAD.WIDE.U32 R4, R26, -0x326172a9, RZ ;  /* 0xcd9e8d571a047825 */ /* 0x000fc800078e00ff */
[----:B------:R-:W-:Y:S01]  /*3cf0*/  IMAD.WIDE.U32 R2, R22, -0x326172a9, RZ ;  /* 0xcd9e8d5716027825 */ /* 0x000fe200078e00ff */
[----:B------:R-:W-:-:S03]  /*3d00*/  LOP3.LUT R21, R21, R14, R11, 0x96, !PT ;  /* 0x0000000e15157212 */ /* 0x000fc600078e960b */
[----:B0-----:R-:W-:Y:S01]  /*3d10*/  IMAD.WIDE.U32 R22, R17, 0x4, R8 ;  /* 0x0000000411167825 */ /* 0x001fe200078e0008 */
[--C-:B------:R-:W-:Y:S02]  /*3d20*/  LOP3.LUT R10, R5, R10, R15.reuse, 0x96, !PT ;  /* 0x0000000a050a7212 */ /* 0x100fe400078e960f */
[----:B------:R-:W-:Y:S01]  /*3d30*/  LOP3.LUT R20, R3, R20, R15, 0x96, !PT ;  /* 0x0000001403147212 */ /* 0x000fe200078e960f */
        /* <DEDUP_REMOVED lines=19> */
.L_x_1715:
[----:B------:R-:W-:Y:S01]  /*3e70*/  IMAD.MOV.U32 R11, RZ, RZ, R20 ;  /* 0x000000ffff0b7224 */ /* 0x000fe200078e0014 */
[----:B------:R-:W-:Y:S01]  /*3e80*/  MOV R8, R12 ;  /* 0x0000000c00087202 */ /* 0x000fe20000000f00 */
[----:B------:R-:W-:Y:S01]  /*3e90*/  IMAD.MOV.U32 R9, RZ, RZ, R6 ;  /* 0x000000ffff097224 */ /* 0x000fe200078e0006 */
[----:B------:R-:W-:-:S07]  /*3ea0*/  MOV R20, R2 ;  /* 0x0000000200147202 */ /* 0x000fce0000000f00 */
.L_x_1714:
[----:B------:R-:W-:Y:S01]  /*3eb0*/  IMAD.MOV R3, RZ, RZ, -R33 ;  /* 0x000000ffff037224 */ /* 0x000fe200078e0a21 */
[----:B------:R-:W-:Y:S01]  /*3ec0*/  I2FP.F32.U32 R8, R8 ;  /* 0x0000000800087245 */ /* 0x000fe20000201000 */
[----:B------:R-:W-:Y:S01]  /*3ed0*/  BSSY B9, `(.L_x_1716) ;  /* 0x0000090000097945 */ /* 0x000fe20003800000 */
[----:B------:R-:W-:-:S03]  /*3ee0*/  I2FP.F32.U32 R27, R9 ;  /* 0x00000009001b7245 */ /* 0x000fc60000201000 */
[----:B------:R-:W-:Y:S01]  /*3ef0*/  BSSY B8, `(.L_x_1717) ;  /* 0x0000070000087945 */ /* 0x000fe20003800000 */
[----:B------:R-:W-:Y:S01]  /*3f00*/  VIADDMNMX R0, R3, R0, 0x4, PT ;  /* 0x0000000403007446 */ /* 0x000fe20003800100 */
[----:B------:R-:W-:Y:S01]  /*3f10*/  HFMA2.MMA R3, -RZ, RZ, 0.1171875, 0 ;  /* 0x2f800000ff037435 */ /* 0x000fe200000001ff */
[----:B------:R-:W-:Y:S02]  /*3f20*/  I2FP.F32.U32 R26, R11 ;  /* 0x0000000b001a7245 */ /* 0x000fe40000201000 */
[----:B------:R-:W-:Y:S02]  /*3f30*/  ISETP.GT.AND P0, PT, R0, 0x2, PT ;  /* 0x000000020000780c */ /* 0x000fe40003f04270 */
[----:B------:R-:W-:-:S05]  /*3f40*/  I2FP.F32.U32 R2, R20 ;  /* 0x0000001400027245 */ /* 0x000fca0000201000 */
[-C--:B------:R-:W-:Y:S01]  /*3f50*/  FFMA.FTZ R28, R8, R3.reuse, 1.1641532182693481445e-10 ;  /* 0x2f000000081c7423 */ /* 0x080fe20000010003 */
[-C--:B------:R-:W-:Y:S01]  /*3f60*/  FFMA.FTZ R27, R27, R3.reuse, 1.1641532182693481445e-10 ;  /* 0x2f0000001b1b7423 */ /* 0x080fe20000010003 */
[-C--:B------:R-:W-:Y:S01]  /*3f70*/  FFMA.FTZ R26, R26, R3.reuse, 1.1641532182693481445e-10 ;  /* 0x2f0000001a1a7423 */ /* 0x080fe20000010003 */
[----:B------:R-:W-:-:S03]  /*3f80*/  FFMA.FTZ R2, R2, R3, 1.1641532182693481445e-10 ;  /* 0x2f00000002027423 */ /* 0x000fc60000010003 */
[----:B------:R-:W-:Y:S05]  /*3f90*/  @P0 BRA `(.L_x_1718) ;  /* 0x0000000000180947 */ /* 0x000fea0003800000 */
[----:B------:R-:W-:-:S13]  /*3fa0*/  ISETP.NE.AND P0, PT, R0, 0x1, PT ;  /* 0x000000010000780c */ /* 0x000fda0003f05270 */
[----:B------:R-:W-:Y:S05]  /*3fb0*/  @!P0 BRA `(.L_x_1719) ;  /* 0x00000004008c8947 */ /* 0x000fea0003800000 */
[----:B------:R-:W-:-:S13]  /*3fc0*/  ISETP.NE.AND P0, PT, R0, 0x2, PT ;  /* 0x000000020000780c */ /* 0x000fda0003f05270 */
[----:B------:R-:W-:Y:S05]  /*3fd0*/  @P0 BREAK B8 ;  /* 0x0000000000080942 */ /* 0x000fea0003800000 */
[----:B------:R-:W-:Y:S05]  /*3fe0*/  @!P0 BRA `(.L_x_1720) ;  /* 0x00000004000c8947 */ /* 0x000fea0003800000 */
[----:B------:R-:W-:Y:S05]  /*3ff0*/  BRA `(.L_x_1721) ;  /* 0x0000000400f47947 */ /* 0x000fea0003800000 */
.L_x_1718:
        /* <DEDUP_REMOVED lines=28> */
.L_x_1726:
[----:B------:R0:W5:Y:S02]  /*41c0*/  LDG.E R3, desc[UR36][R16.64] ;  /* 0x0000002410037981 */ /* 0x000164000c1e1900 */
.L_x_1725:
[----:B------:R-:W-:Y:S05]  /*41d0*/  BSYNC B6 ;  /* 0x0000000000067941 */ /* 0x000fea0003800000 */
.L_x_1724:
[----:B------:R-:W-:Y:S01]  /*41e0*/  ULDC.64 UR4, c[0x0][0x210] ;  /* 0x0000840000047ab9 */ /* 0x000fe20000000a00 */
[----:B-----5:R-:W-:Y:S02]  /*41f0*/  FSET.BF.LE.FTZ.AND R3, R2, R3, PT ;  /* 0x000000030203720a */ /* 0x020fe40003813000 */
[C---:B------:R-:W-:Y:S02]  /*4200*/  LEA R2, P0, R29.reuse, UR4, 0x1 ;  /* 0x000000041d027c11 */ /* 0x040fe4000f8008ff */
[----:B------:R-:W-:Y:S02]  /*4210*/  F2FP.BF16.F32.PACK_AB R0, RZ, R3 ;  /* 0x00000003ff00723e */ /* 0x000fe400000010ff */
[----:B------:R-:W-:-:S05]  /*4220*/  LEA.HI.X R3, R29, UR5, RZ, 0x1, P0 ;  /* 0x000000051d037c11 */ /* 0x000fca00080f0cff */
[----:B------:R1:W-:Y:S04]  /*4230*/  STG.E.U16 desc[UR36][R2.64], R0 ;  /* 0x0000000002007986 */ /* 0x0003e8000c101524 */
.L_x_1723:
[----:B------:R-:W-:Y:S05]  /*4240*/  BSYNC B7 ;  /* 0x0000000000077941 */ /* 0x000fea0003800000 */
.L_x_1722:
        /* <DEDUP_REMOVED lines=21> */
.L_x_1729:
[----:B------:R1:W5:Y:S02]  /*43a0*/  LDG.E R3, desc[UR36][R18.64] ;  /* 0x0000002412037981 */ /* 0x000364000c1e1900 */
.L_x_1728:
[----:B------:R-:W-:Y:S05]  /*43b0*/  BSYNC B6 ;  /* 0x0000000000067941 */ /* 0x000fea0003800000 */
.L_x_1727:
[----:B------:R-:W-:Y:S01]  /*43c0*/  ULDC.64 UR4, c[0x0][0x210] ;  /* 0x0000840000047ab9 */ /* 0x000fe20000000a00 */
[----:B-----5:R-:W-:Y:S02]  /*43d0*/  FSET.BF.LE.FTZ.AND R26, R26, R3, PT ;  /* 0x000000031a1a720a */ /* 0x020fe40003813000 */
[C---:B------:R-:W-:Y:S02]  /*43e0*/  LEA R2, P0, R30.reuse, UR4, 0x1 ;  /* 0x000000041e027c11 */ /* 0x040fe4000f8008ff */
[----:B------:R-:W-:Y:S02]  /*43f0*/  F2FP.BF16.F32.PACK_AB R26, RZ, R26 ;  /* 0x0000001aff1a723e */ /* 0x000fe400000010ff */
[----:B------:R-:W-:-:S05]  /*4400*/  LEA.HI.X R3, R30, UR5, RZ, 0x1, P0 ;  /* 0x000000051e037c11 */ /* 0x000fca00080f0cff */
[----:B------:R2:W-:Y:S04]  /*4410*/  STG.E.U16 desc[UR36][R2.64], R26 ;  /* 0x0000001a02007986 */ /* 0x0005e8000c101524 */
.L_x_1720:
        /* <DEDUP_REMOVED lines=21> */
.L_x_1732:
[----:B------:R3:W5:Y:S02]  /*4570*/  LDG.E R0, desc[UR36][R22.64] ;  /* 0x0000002416007981 */ /* 0x000764000c1e1900 */
.L_x_1731:
[----:B------:R-:W-:Y:S05]  /*4580*/  BSYNC B6 ;  /* 0x0000000000067941 */ /* 0x000fea0003800000 */
.L_x_1730:
[----:B------:R-:W-:Y:S01]  /*4590*/  ULDC.64 UR4, c[0x0][0x210] ;  /* 0x0000840000047ab9 */ /* 0x000fe20000000a00 */
[----:B-----5:R-:W-:Y:S02]  /*45a0*/  FSET.BF.LE.FTZ.AND R27, R27, R0, PT ;  /* 0x000000001b1b720a */ /* 0x020fe40003813000 */
[C---:B--2---:R-:W-:Y:S02]  /*45b0*/  LEA R2, P0, R31.reuse, UR4, 0x1 ;  /* 0x000000041f027c11 */ /* 0x044fe4000f8008ff */
[----:B------:R-:W-:Y:S02]  /*45c0*/  F2FP.BF16.F32.PACK_AB R27, RZ, R27 ;  /* 0x0000001bff1b723e */ /* 0x000fe400000010ff */
[----:B------:R-:W-:-:S05]  /*45d0*/  LEA.HI.X R3, R31, UR5, RZ, 0x1, P0 ;  /* 0x000000051f037c11 */ /* 0x000fca00080f0cff */
[----:B------:R2:W-:Y:S04]  /*45e0*/  STG.E.U16 desc[UR36][R2.64], R27 ;  /* 0x0000001b02007986 */ /* 0x0005e8000c101524 */
.L_x_1719:
[----:B------:R-:W-:Y:S05]  /*45f0*/  BSYNC B8 ;  /* 0x0000000000087941 */ /* 0x000fea0003800000 */
.L_x_1717:
        /* <DEDUP_REMOVED lines=21> */
.L_x_1735:
[----:B------:R2:W5:Y:S02]  /*4750*/  LDG.E R3, desc[UR36][R24.64] ;  /* 0x0000002418037981 */ /* 0x000564000c1e1900 */
.L_x_1734:
[----:B------:R-:W-:Y:S05]  /*4760*/  BSYNC B6 ;  /* 0x0000000000067941 */ /* 0x000fea0003800000 */
.L_x_1733:
[----:B------:R-:W-:Y:S01]  /*4770*/  ULDC.64 UR4, c[0x0][0x210] ;  /* 0x0000840000047ab9 */ /* 0x000fe20000000a00 */
[----:B-----5:R-:W-:Y:S02]  /*4780*/  FSET.BF.LE.FTZ.AND R28, R28, R3, PT ;  /* 0x000000031c1c720a */ /* 0x020fe40003813000 */
[C---:B------:R-:W-:Y:S02]  /*4790*/  LEA R2, P0, R32.reuse, UR4, 0x1 ;  /* 0x0000000420027c11 */ /* 0x040fe4000f8008ff */
[----:B------:R-:W-:Y:S02]  /*47a0*/  F2FP.BF16.F32.PACK_AB R28, RZ, R28 ;  /* 0x0000001cff1c723e */ /* 0x000fe400000010ff */
[----:B------:R-:W-:-:S05]  /*47b0*/  LEA.HI.X R3, R32, UR5, RZ, 0x1, P0 ;  /* 0x0000000520037c11 */ /* 0x000fca00080f0cff */
[----:B------:R4:W-:Y:S04]  /*47c0*/  STG.E.U16 desc[UR36][R2.64], R28 ;  /* 0x0000001c02007986 */ /* 0x0009e8000c101524 */
.L_x_1721:
[----:B------:R-:W-:Y:S05]  /*47d0*/  BSYNC B9 ;  /* 0x0000000000097941 */ /* 0x000fea0003800000 */
.L_x_1716:
        /* <DEDUP_REMOVED lines=8> */
.L_x_1737:
        /* <DEDUP_REMOVED lines=10> */
.L_x_7583:


//--------------------- .text._ZN2at4cuda57_GLOBAL__N__cd6b329d_24_DistributionBernoulli_cu_7537a20d21kernelPointwiseApply2IZNS_6native9templates4cuda28bernoulli_tensor_cuda_kernelIN3c108BFloat16EfEEvRKNS_10TensorBaseESB_NS_15PhiloxCudaStateEEUliRS8_SD_SD_SD_RKfSF_SF_SF_E_S8_SE_jLi1ELi2ELi4ELi512ELi2EEEvNS0_6detail10TensorInfoIT0_T2_EENSI_IT1_SK_EESK_T_ --------------------------
	.section	.text._ZN2at4cuda57_GLOBAL__N__cd6b329d_24_DistributionBernoulli_cu_7537a20d21kernelPointwiseApply2IZNS_6native9templates4cuda28bernoulli_tensor_cuda_kernelIN3c108BFloat16EfEEvRKNS_10TensorBaseESB_NS_15PhiloxCudaStateEEUliRS8_SD_SD_SD_RKfSF_SF_SF_E_S8_SE_jLi1ELi2ELi4ELi512ELi2EEEvNS0_6detail10TensorInfoIT0_T2_EENSI_IT1_SK_EESK_T_,"ax",@progbits
	.align	128
.text._ZN2at4cuda57_GLOBAL__N__cd6b329d_24_DistributionBernoulli_cu_7537a20d21kernelPointwiseApply2IZNS_6native9templates4cuda28bernoulli_tensor_cuda_kernelIN3c108BFloat16EfEEvRKNS_10TensorBaseESB_NS_15PhiloxCudaStateEEUliRS8_SD_SD_SD_RKfSF_SF_SF_E_S8_SE_jLi1ELi2ELi4ELi512ELi2EEEvNS0_6detail10TensorInfoIT0_T2_EENSI_IT1_SK_EESK_T_:
        .type           _ZN2at4cuda57_GLOBAL__N__cd6b329d_24_DistributionBernoulli_cu_7537a20d21kernelPointwiseApply2IZNS_6native9templates4cuda28bernoulli_tensor_cuda_kernelIN3c108BFloat16EfEEvRKNS_10TensorBaseESB_NS_15PhiloxCudaStateEEUliRS8_SD_SD_SD_RKfSF_SF_SF_E_S8_SE_jLi1ELi2ELi4ELi512ELi2EEEvNS0_6detail10TensorInfoIT0_T2_EENSI_IT1_SK_EESK_T_,@function
        .size           _ZN2at4cuda57_GLOBAL__N__cd6b329d_24_DistributionBernoulli_cu_7537a20d21kernelPointwiseApply2IZNS_6native9templates4cuda28bernoulli_tensor_cuda_kernelIN3c108BFloat16EfEEvRKNS_10TensorBaseESB_NS_15PhiloxCudaStateEEUliRS8_SD_SD_SD_RKfSF_SF_SF_E_S8_SE_jLi1ELi2ELi4ELi512ELi2EEEvNS0_6detail10TensorInfoIT0_T2_EENSI_IT1_SK_EESK_T_,(.L_x_7584 - _ZN2at4cuda57_GLOBAL__N__cd6b329d_24_DistributionBernoulli_cu_7537a20d21kernelPointwiseApply2IZNS_6native9templates4cuda28bernoulli_tensor_cuda_kernelIN3c108BFloat16EfEEvRKNS_10TensorBaseESB_NS_15PhiloxCudaStateEEUliRS8_SD_SD_SD_RKfSF_SF_SF_E_S8_SE_jLi1ELi2ELi4ELi512ELi2EEEvNS0_6detail10TensorInfoIT0_T2_EENSI_IT1_SK_EESK_T_)
        .other          _ZN2at4cuda57_GLOBAL__N__cd6b329d_24_DistributionBernoulli_cu_7537a20d21kernelPointwiseApply2IZNS_6native9templates4cuda28bernoulli_tensor_cuda_kernelIN3c108BFloat16EfEEvRKNS_10TensorBaseESB_NS_15PhiloxCudaStateEEUliRS8_SD_SD_SD_RKfSF_SF_SF_E_S8_SE_jLi1ELi2ELi4ELi512ELi2EEEvNS0_6detail10TensorInfoIT0_T2_EENSI_IT1_SK_EESK_T_,@"STO_CUDA_ENTRY STV_DEFAULT"
_ZN2at4cuda57_GLOBAL__N__cd6b329d_24_DistributionBernoulli_cu_7537a20d21kernelPointwiseApply2IZNS_6native9templates4cuda28bernoulli_tensor_cuda_kernelIN3c108BFloat16EfEEvRKNS_10TensorBaseESB_NS_15PhiloxCudaStateEEUliRS8_SD_SD_SD_RKfSF_SF_SF_E_S8_SE_jLi1ELi2ELi4ELi512ELi2EEEvNS0_6detail10TensorInfoIT0_T2_EENSI_IT1_SK_EESK_T_:
        /* <DEDUP_REMOVED lines=17> */
[----:B------:R-:W1:Y:S04]  /*0110*/  LDC.64 R36, c[0x0][0x2e8] ;  /* 0x0000ba00ff247b82 */ /* 0x000e680000000a00 */
.L_x_1766:
[----:B------:R-:W-:Y:S01]  /*0120*/  ISETP.NE.AND P0, PT, RZ, UR39, PT ;  /* 0x00000027ff007c0c */ /* 0x000fe2000bf05270 */
[----:B--2---:R-:W2:-:S12]  /*0130*/  LDC.64 R4, c[0x0][0x3c8] ;  /* 0x0000f200ff047b82 */ /* 0x004e980000000a00 */
[----:B---3--:R-:W3:Y:S08]  /*0140*/  @P0 LDC.64 R6, c[0x0][0x3d0] ;  /* 0x0000f400ff060b82 */ /* 0x008ef00000000a00 */
[----:B----4-:R-:W4:Y:S01]  /*0150*/  LDC R0, c[0x0][0x3d0] ;  /* 0x0000f400ff007b82 */ /* 0x010f220000000800 */
        /* <DEDUP_REMOVED lines=10> */
[----:B------:R-:W-:Y:S01]  /*0200*/  IMAD.MOV.U32 R25, RZ, RZ, RZ ;  /* 0x000000ffff197224 */ /* 0x000fe200078e00ff */
        /* <DEDUP_REMOVED lines=18> */
[----:B-1----:R-:W-:-:S03]  /*0330*/  LOP3.LUT R16, R13, R5, RZ, 0x3c, !PT ;  /* 0x000000050d107212 */ /* 0x002fc600078e3cff */
        /* <DEDUP_REMOVED lines=118> */
.L_x_1739:
[----:B------:R-:W-:Y:S05]  /*0aa0*/  BSYNC B0 ;  /* 0x0000000000007941 */ /* 0x000fea0003800000 */
.L_x_1738:
        /* <DEDUP_REMOVED lines=25> */
.L_x_1741:
[----:B------:R-:W-:Y:S05]  /*0c40*/  BSYNC B0 ;  /* 0x0000000000007941 */ /* 0x000fea0003800000 */
.L_x_1740:
        /* <DEDUP_REMOVED lines=25> */
.L_x_1743:
[----:B------:R-:W-:Y:S05]  /*0de0*/  BSYNC B0 ;  /* 0x0000000000007941 */ /* 0x000fea0003800000 */
.L_x_1742:
        /* <DEDUP_REMOVED lines=25> */
.L_x_1745:
[----:B------:R-:W-:Y:S05]  /*0f80*/  BSYNC B0 ;  /* 0x0000000000007941 */ /* 0x000fea0003800000 */
.L_x_1744:
[----:B-1----:R-:W-:Y:S01]  /*0f90*/  IMAD.WIDE.U32 R24, R25, 0x4, R36 ;  /* 0x0000000419187825 */ /* 0x002fe200078e0024 */
        /* <DEDUP_REMOVED lines=19> */
.L_x_1747:
[----:B------:R-:W-:Y:S01]  /*10d0*/  IMAD.MOV.U32 R15, RZ, RZ, R3 ;  /* 0x000000ffff0f7224 */ /* 0x000fe200078e0003 */
[----:B------:R-:W-:Y:S01]  /*10e0*/  MOV R14, R4 ;  /* 0x00000004000e7202 */ /* 0x000fe20000000f00 */
[----:B------:R-:W-:Y:S01]  /*10f0*/  IMAD.MOV.U32 R13, RZ, RZ, R7 ;  /* 0x000000ffff0d7224 */ /* 0x000fe200078e0007 */
[----:B------:R-:W-:-:S07]  /*1100*/  MOV R3, R10 ;  /* 0x0000000a00037202 */ /* 0x000fce0000000f00 */
.L_x_1746:
        /* <DEDUP_REMOVED lines=19> */
.L_x_7082:
[----:B------:R-:W-:Y:S05]  /*1240*/  BRX R4 -0x1250                                                                                                                                                                                                                                                                                                                                                                                                                                                                               (*"BRANCH_TARGETS .L_x_7083,.L_x_7084,.L_x_7085"*) ;  /* 0xffffffec046c7949 */ /* 0x000fea000383ffff */
.L_x_1750:
        /* <DEDUP_REMOVED lines=28> */
.L_x_1756:
[----:B------:R1:W5:Y:S02]  /*1410*/  LDG.E R3, desc[UR36][R16.64] ;  /* 0x0000002410037981 */ /* 0x000364000c1e1900 */
.L_x_1755:
[----:B------:R-:W-:Y:S05]  /*1420*/  BSYNC B6 ;  /* 0x0000000000067941 */ /* 0x000fea0003800000 */
.L_x_1754:
[----:B------:R-:W-:Y:S01]  /*1430*/  VIADD R5, R28, 0x3 ;  /* 0x000000031c057836 */ /* 0x000fe20000000000 */
[----:B-----5:R-:W-:-:S03]  /*1440*/  FSET.BF.LE.FTZ.AND R34, R34, R3, PT ;  /* 0x000000032222720a */ /* 0x020fc60003813000 */
[----:B------:R-:W-:Y:S01]  /*1450*/  IMAD R5, R5, UR43, RZ ;  /* 0x0000002b05057c24 */ /* 0x000fe2000f8e02ff */
[----:B------:R-:W-:-:S03]  /*1460*/  F2FP.BF16.F32.PACK_AB R34, RZ, R34 ;  /* 0x00000022ff22723e */ /* 0x000fc600000010ff */
[----:B0-----:R-:W-:-:S05]  /*1470*/  IMAD.WIDE.U32 R4, R5, 0x2, R26 ;  /* 0x0000000205047825 */ /* 0x001fca00078e001a */
[----:B------:R2:W-:Y:S02]  /*1480*/  STG.E.U16 desc[UR36][R4.64], R34 ;  /* 0x0000002204007986 */ /* 0x0005e4000c101524 */
.L_x_1752:
[----:B------:R-:W-:Y:S05]  /*1490*/  BSYNC B7 ;  /* 0x0000000000077941 */ /* 0x000fea0003800000 */
.L_x_1751:
        /* <DEDUP_REMOVED lines=21> */
.L_x_1759:
[----:B------:R3:W5:Y:S02]  /*15f0*/  LDG.E R0, desc[UR36][R18.64] ;  /* 0x0000002412007981 */ /* 0x000764000c1e1900 */
.L_x_1758:
[----:B------:R-:W-:Y:S05]  /*1600*/  BSYNC B6 ;  /* 0x0000000000067941 */ /* 0x000fea0003800000 */
.L_x_1757:
[----:B------:R-:W-:Y:S01]  /*1610*/  VIADD R3, R28, 0x2 ;  /* 0x000000021c037836 */ /* 0x000fe20000000000 */
[----:B-----5:R-:W-:Y:S02]  /*1620*/  FSET.BF.LE.FTZ.AND R33, R33, R0, PT ;  /* 0x000000002121720a */ /* 0x020fe40003813000 */
[----:B------:R-:W-:Y:S01]  /*1630*/  ISETP.NE.AND P0, PT, R35, RZ, PT ;  /* 0x000000ff2300720c */ /* 0x000fe20003f05270 */
[----:B------:R-:W-:Y:S01]  /*1640*/  IMAD R0, R3, UR43, RZ ;  /* 0x0000002b03007c24 */ /* 0x000fe2000f8e02ff */
[----:B------:R-:W-:-:S04]  /*1650*/  F2FP.BF16.F32.PACK_AB R33, RZ, R33 ;  /* 0x00000021ff21723e */ /* 0x000fc800000010ff */
[----:B--2---:R-:W-:-:S05]  /*1660*/  SEL R5, R0, RZ, P0 ;  /* 0x000000ff00057207 */ /* 0x004fca0000000000 */
[----:B0-----:R-:W-:-:S05]  /*1670*/  IMAD.WIDE.U32 R4, R5, 0x2, R26 ;  /* 0x0000000205047825 */ /* 0x001fca00078e001a */
[----:B------:R2:W-:Y:S02]  /*1680*/  STG.E.U16 desc[UR36][R4.64], R33 ;  /* 0x0000002104007986 */ /* 0x0005e4000c101524 */
.L_x_7084:
        /* <DEDUP_REMOVED lines=21> */
.L_x_1762:
[----:B------:R4:W5:Y:S02]  /*17e0*/  LDG.E R3, desc[UR36][R22.64] ;  /* 0x0000002416037981 */ /* 0x000964000c1e1900 */
.L_x_1761:
[----:B------:R-:W-:Y:S05]  /*17f0*/  BSYNC B6 ;  /* 0x0000000000067941 */ /* 0x000fea0003800000 */
.L_x_1760:
[----:B------:R-:W-:Y:S01]  /*1800*/  VIADD R0, R28, 0x1 ;  /* 0x000000011c007836 */ /* 0x000fe20000000000 */
[----:B------:R-:W-:Y:S02]  /*1810*/  ISETP.GT.AND P0, PT, R30, 0x1, PT ;  /* 0x000000011e00780c */ /* 0x000fe40003f04270 */
[----:B-----5:R-:W-:Y:S01]  /*1820*/  FSET.BF.LE.FTZ.AND R32, R32, R3, PT ;  /* 0x000000032020720a */ /* 0x020fe20003813000 */
[----:B------:R-:W-:-:S03]  /*1830*/  IMAD R0, R0, UR43, RZ ;  /* 0x0000002b00007c24 */ /* 0x000fc6000f8e02ff */
[----:B------:R-:W-:Y:S02]  /*1840*/  F2FP.BF16.F32.PACK_AB R32, RZ, R32 ;  /* 0x00000020ff20723e */ /* 0x000fe400000010ff */
[----:B--2---:R-:W-:-:S05]  /*1850*/  SEL R5, R0, RZ, P0 ;  /* 0x000000ff00057207 */ /* 0x004fca0000000000 */
[----:B0-----:R-:W-:-:S05]  /*1860*/  IMAD.WIDE.U32 R4, R5, 0x2, R26 ;  /* 0x0000000205047825 */ /* 0x001fca00078e001a */
[----:B------:R2:W-:Y:S02]  /*1870*/  STG.E.U16 desc[UR36][R4.64], R32 ;  /* 0x0000002004007986 */ /* 0x0005e4000c101524 */
.L_x_7083:
[----:B------:R-:W-:Y:S05]  /*1880*/  BSYNC B8 ;  /* 0x0000000000087941 */ /* 0x000fea0003800000 */
.L_x_1749:
        /* <DEDUP_REMOVED lines=20> */
[----:B01234-:R-:W-:Y:S05]  /*19d0*/  CALL.ABS.NOINC R14 ;  /* 0x000000000e007343 */ /* 0x01ffea0003c00000 */
.L_x_1765:
[----:B------:R0:W5:Y:S02]  /*19e0*/  LDG.E R0, desc[UR36][R24.64] ;  /* 0x0000002418007981 */ /* 0x000164000c1e1900 */
.L_x_1764:
[----:B------:R-:W-:Y:S05]  /*19f0*/  BSYNC B6 ;  /* 0x0000000000067941 */ /* 0x000fea0003800000 */
.L_x_1763:
[----:B-----5:R-:W-:Y:S01]  /*1a00*/  FSET.BF.LE.FTZ.AND R31, R31, R0, PT ;  /* 0x000000001f1f720a */ /* 0x020fe20003813000 */
[----:B------:R-:W-:Y:S01]  /*1a10*/  IMAD R0, R28, UR43, RZ ;  /* 0x0000002b1c007c24 */ /* 0x000fe2000f8e02ff */
[----:B------:R-:W-:Y:S02]  /*1a20*/  ISETP.GT.AND P0, PT, R29, RZ, PT ;  /* 0x000000ff1d00720c */ /* 0x000fe40003f04270 */
[----:B------:R-:W-:Y:S02]  /*1a30*/  F2FP.BF16.F32.PACK_AB R31, RZ, R31 ;  /* 0x0000001fff1f723e */ /* 0x000fe400000010ff */
[----:B--2---:R-:W-:-:S05]  /*1a40*/  SEL R5, R0, RZ, P0 ;  /* 0x000000ff00057207 */ /* 0x004fca0000000000 */
[----:B0-----:R-:W-:-:S05]  /*1a50*/  IMAD.WIDE.U32 R4, R5, 0x2, R26 ;  /* 0x0000000205047825 */ /* 0x001fca00078e001a */
[----:B------:R2:W-:Y:S01]  /*1a60*/  STG.E.U16 desc[UR36][R4.64], R31 ;  /* 0x0000001f04007986 */ /* 0x0005e2000c101524 */
[----:B------:R-:W-:Y:S05]  /*1a70*/  BRA `(.L_x_1753) ;  /* 0x0000000000047947 */ /* 0x000fea0003800000 */
.L_x_7085:
[----:B------:R-:W-:Y:S05]  /*1a80*/  BREAK B8 ;  /* 0x0000000000087942 */ /* 0x000fea0003800000 */
.L_x_1753:
[----:B------:R-:W-:Y:S05]  /*1a90*/  BSYNC B9 ;  /* 0x0000000000097941 */ /* 0x000fea0003800000 */
.L_x_1748:
[----:B------:R-:W5:Y:S01]  /*1aa0*/  LDC R3, c[0x0][0xc] ;  /* 0x00000300ff037b82 */ /* 0x000f620000000800 */
[----:B------:R-:W-:-:S06]  /*1ab0*/  USHF.L.U32 UR4, UR38, 0x2, URZ ;  /* 0x0000000226047899 */ /* 0x000fcc000800063f */
[----:B-----5:R-:W-:-:S05]  /*1ac0*/  IMAD R28, R3, UR4, R28 ;  /* 0x00000004031c7c24 */ /* 0x020fca000f8e021c */
[----:B------:R-:W-:-:S13]  /*1ad0*/  ISETP.GE.U32.AND P0, PT, R28, UR44, PT ;  /* 0x0000002c1c007c0c */ /* 0x000fda000bf06070 */
[----:B------:R-:W-:Y:S05]  /*1ae0*/  @!P0 BRA `(.L_x_1766) ;  /* 0xffffffe4008c8947 */ /* 0x000fea000383ffff */
[----:B------:R-:W-:Y:S05]  /*1af0*/  EXIT ;  /* 0x000000000000794d */ /* 0x000fea0003800000 */
.L_x_1767:
        /* <DEDUP_REMOVED lines=16> */
.L_x_7584:


//--------------------- .text._ZN2at4cuda57_GLOBAL__N__cd6b329d_24_DistributionBernoulli_cu_7537a20d21kernelPointwiseApply2IZNS_6native9templates4cuda28bernoulli_tensor_cuda_kernelIN3c108BFloat16EfEEvRKNS_10TensorBaseESB_NS_15PhiloxCudaStateEEUliRS8_SD_SD_SD_RKfSF_SF_SF_E_S8_SE_jLi1ELi1ELi4ELi512ELi2EEEvNS0_6detail10TensorInfoIT0_T2_EENSI_IT1_SK_EESK_T_ --------------------------
	.section	.text._ZN2at4cuda57_GLOBAL__N__cd6b329d_24_DistributionBernoulli_cu_7537a20d21kernelPointwiseApply2IZNS_6native9templates4cuda28bernoulli_tensor_cuda_kernelIN3c108BFloat16EfEEvRKNS_10TensorBaseESB_NS_15PhiloxCudaStateEEUliRS8_SD_SD_SD_RKfSF_SF_SF_E_S8_SE_jLi1ELi1ELi4ELi512ELi2EEEvNS0_6detail10TensorInfoIT0_T2_EENSI_IT1_SK_EESK_T_,"ax",@progbits
	.align	128
.text._ZN2at4cuda57_GLOBAL__N__cd6b329d_24_DistributionBernoulli_cu_7537a20d21kernelPointwiseApply2IZNS_6native9templates4cuda28bernoulli_tensor_cuda_kernelIN3c108BFloat16EfEEvRKNS_10TensorBaseESB_NS_15PhiloxCudaStateEEUliRS8_SD_SD_SD_RKfSF_SF_SF_E_S8_SE_jLi1ELi1ELi4ELi512ELi2EEEvNS0_6detail10TensorInfoIT0_T2_EENSI_IT1_SK_EESK_T_:
        .type           _ZN2at4cuda57_GLOBAL__N__cd6b329d_24_DistributionBernoulli_cu_7537a20d21kernelPointwiseApply2IZNS_6native9templates4cuda28bernoulli_tensor_cuda_kernelIN3c108BFloat16EfEEvRKNS_10TensorBaseESB_NS_15PhiloxCudaStateEEUliRS8_SD_SD_SD_RKfSF_SF_SF_E_S8_SE_jLi1ELi1ELi4ELi512ELi2EEEvNS0_6detail10TensorInfoIT0_T2_EENSI_IT1_SK_EESK_T_,@function
        .size           _ZN2at4cuda57_GLOBAL__N__cd6b329d_24_DistributionBernoulli_cu_7537a20d21kernelPointwiseApply2IZNS_6native9templates4cuda28bernoulli_tensor_cuda_kernelIN3c108BFloat16EfEEvRKNS_10TensorBaseESB_NS_15PhiloxCudaStateEEUliRS8_SD_SD_SD_RKfSF_SF_SF_E_S8_SE_jLi1ELi1ELi4ELi512ELi2EEEvNS0_6detail10TensorInfoIT0_T2_EENSI_IT1_SK_EESK_T_,(.L_x_7585 - _ZN2at4cuda57_GLOBAL__N__cd6b329d_24_DistributionBernoulli_cu_7537a20d21kernelPointwiseApply2IZNS_6native9templates4cuda28bernoulli_tensor_cuda_kernelIN3c108BFloat16EfEEvRKNS_10TensorBaseESB_NS_15PhiloxCudaStateEEUliRS8_SD_SD_SD_RKfSF_SF_SF_E_S8_SE_jLi1ELi1ELi4ELi512ELi2EEEvNS0_6detail10TensorInfoIT0_T2_EENSI_IT1_SK_EESK_T_)
        .other          _ZN2at4cuda57_GLOBAL__N__cd6b329d_24_DistributionBernoulli_cu_7537a20d21kernelPointwiseApply2IZNS_6native9templates4cuda28bernoulli_tensor_cuda_kernelIN3c108BFloat16EfEEvRKNS_10TensorBaseESB_NS_15PhiloxCudaStateEEUliRS8_SD_SD_SD_RKfSF_SF_SF_E_S8_SE_jLi1ELi1ELi4ELi512ELi2EEEvNS0_6detail10TensorInfoIT0_T2_EENSI_IT1_SK_EESK_T_,@"STO_CUDA_ENTRY STV_DEFAULT"
_ZN2at4cuda57_GLOBAL__N__cd6b329d_24_DistributionBernoulli_cu_7537a20d21kernelPointwiseApply2IZNS_6native9templates4cuda28bernoulli_tensor_cuda_kernelIN3c108BFloat16EfEEvRKNS_10TensorBaseESB_NS_15PhiloxCudaStateEEUliRS8_SD_SD_SD_RKfSF_SF_SF_E_S8_SE_jLi1ELi1ELi4ELi512ELi2EEEvNS0_6detail10TensorInfoIT0_T2_EENSI_IT1_SK_EESK_T_:
        /* <DEDUP_REMOVED lines=16> */
[----:B------:R-:W1:Y:S08]  /*0100*/  LDC.64 R36, c[0x0][0x2e8] ;  /* 0x0000ba00ff247b82 */ /* 0x000e700000000a00 */
[----:B------:R-:W2:Y:S02]  /*0110*/  LDC.64 R24, c[0x0][0x210] ;  /* 0x00008400ff187b82 */ /* 0x000ea40000000a00 */
.L_x_1788:
[----:B------:R-:W-:Y:S01]  /*0120*/  ISETP.NE.AND P0, PT, RZ, UR41, PT ;  /* 0x00000029ff007c0c */ /* 0x000fe2000bf05270 */
[----:B-1----:R-:W3:-:S12]  /*0130*/  LDC.64 R4, c[0x0][0x3c8] ;  /* 0x0000f200ff047b82 */ /* 0x002ed80000000a00 */
[----:B----4-:R-:W4:Y:S08]  /*0140*/  @P0 LDC.64 R6, c[0x0][0x3d0] ;  /* 0x0000f400ff060b82 */ /* 0x010f300000000a00 */
[----:B------:R-:W5:Y:S01]  /*0150*/  LDC R0, c[0x0][0x3d0] ;  /* 0x0000f400ff007b82 */ /* 0x000f620000000800 */
[----:B---3--:R-:W3:Y:S07]  /*0160*/  @P0 LDG.E.64 R4, desc[UR36][R4.64] ;  /* 0x0000002404040981 */ /* 0x008eee000c1e1b00 */
[----:B------:R-:W5:Y:S01]  /*0170*/  @P0 LDC R9, c[0x0][0x3d8] ;  /* 0x0000f600ff090b82 */ /* 0x000f620000000800 */
[----:B----4-:R-:W5:Y:S07]  /*0180*/  @P0 LDG.E.64 R6, desc[UR36][R6.64] ;  /* 0x0000002406060981 */ /* 0x010f6e000c1e1b00 */
[----:B------:R-:W4:Y:S01]  /*0190*/  LDC R3, c[0x0][0x3d4] ;  /* 0x0000f500ff037b82 */ /* 0x000f220000000800 */
[----:B-----5:R-:W-:-:S05]  /*01a0*/  @P0 IADD3 R0, P1, R6, R9, RZ ;  /* 0x0000000906000210 */ /* 0x020fca0007f3e0ff */
[----:B----4-:R-:W-:-:S05]  /*01b0*/  @P0 IMAD.X R3, RZ, RZ, R7, P1 ;  /* 0x000000ffff030224 */ /* 0x010fca00008e0607 */
[----:B------:R-:W-:-:S05]  /*01c0*/  SHF.R.U64 R11, R0, 0x2, R3 ;  /* 0x00000002000b7819 */ /* 0x000fca0000001203 */
[----:B------:R-:W-:-:S05]  /*01d0*/  VIADD R8, R11, 0x1 ;  /* 0x000000010b087836 */ /* 0x000fca0000000000 */
        /* <DEDUP_REMOVED lines=9> */
[----:B------:R-:W-:-:S03]  /*0270*/  LOP3.LUT R20, R7, R5, RZ, 0x3c, !PT ;  /* 0x0000000507147212 */ /* 0x000fc600078e3cff */
[----:B------:R-:W-:Y:S01]  /*0280*/  @P0 IMAD.MOV R10, RZ, RZ, R14 ;  /* 0x000000ffff0a0224 */ /* 0x000fe200078e020e */
[--C-:B------:R-:W-:Y:S02]  /*0290*/  LOP3.LUT R14, R3, R14, R4.reuse, 0x96, !PT ;  /* 0x0000000e030e7212 */ /* 0x100fe400078e9604 */
[----:B------:R-:W-:Y:S02]  /*02a0*/  LOP3.LUT R11, R11, R5, RZ, 0x3c, !PT ;  /* 0x000000050b0b7212 */ /* 0x000fe400078e3cff */
[----:B------:R-:W-:Y:S01]  /*02b0*/  LOP3.LUT R10, R10, R3, R4, 0x96, !PT ;  /* 0x000000030a0a7212 */ /* 0x000fe200078e9604 */
[----:B------:R-:W-:Y:S02]  /*02c0*/  VIADD R3, R5, 0xbb67ae85 ;  /* 0xbb67ae8505037836 */ /* 0x000fe40000000000 */
[----:B------:R-:W-:-:S04]  /*02d0*/  IMAD.WIDE.U32 R14, R14, -0x2daee0ad, RZ ;  /* 0xd2511f530e0e7825 */ /* 0x000fc800078e00ff */
[----:B------:R-:W-:-:S04]  /*02e0*/  IMAD.WIDE.U32 R20, R20, -0x326172a9, RZ ;  /* 0xcd9e8d5714147825 */ /* 0x000fc800078e00ff */
[----:B------:R-:W-:Y:S01]  /*02f0*/  IMAD.WIDE.U32 R18, R11, -0x326172a9, RZ ;  /* 0xcd9e8d570b127825 */ /* 0x000fe200078e00ff */
[----:B------:R-:W-:-:S03]  /*0300*/  LOP3.LUT R8, R9, R21, RZ, 0x3c, !PT ;  /* 0x0000001509087212 */ /* 0x000fc600078e3cff */
[----:B------:R-:W-:Y:S01]  /*0310*/  VIADD R7, R6, 0xd2511f53 ;  /* 0xd2511f5306077836 */ /* 0x000fe20000000000 */
[----:B------:R-:W-:Y:S01]  /*0320*/  LOP3.LUT R6, R15, R6, R3, 0x96, !PT ;  /* 0x000000060f067212 */ /* 0x000fe200078e9603 */
[----:B0-----:R-:W-:Y:S01]  /*0330*/  IMAD.WIDE.U32 R16, R10, -0x2daee0ad, RZ ;  /* 0xd2511f530a107825 */ /* 0x001fe200078e00ff */
        /* <DEDUP_REMOVED lines=61> */
[----:B------:R-:W-:-:S04]  /*0710*/  IMAD.WIDE.U32 R22, R22, -0x2daee0ad, RZ ;  /* 0xd2511f5316167825 */ /* 0x000fc800078e00ff */
[----:B------:R-:W-:Y:S01]  /*0720*/  VIADD R7, R5, 0xdb3d7428 ;  /* 0xdb3d742805077836 */ /* 0x000fe20000000000 */
[----:B------:R-:W-:Y:S01]  /*0730*/  LOP3.LUT R12, R15, R12, R3, 0x96, !PT ;  /* 0x0000000c0f0c7212 */ /* 0x000fe200078e9603 */
[----:B------:R-:W-:Y:S01]  /*0740*/  IMAD.WIDE.U32 R10, R11, -0x326172a9, RZ ;  /* 0xcd9e8d570b0a7825 */ /* 0x000fe200078e00ff */
[----:B------:R-:W-:Y:S02]  /*0750*/  IADD3 R3, R4, -0xe443238, RZ ;  /* 0xf1bbcdc804037810 */ /* 0x000fe40007ffe0ff */
[----:B------:R-:W-:Y:S01]  /*0760*/  LOP3.LUT R8, R23, R18, R7, 0x96, !PT ;  /* 0x0000001217087212 */ /* 0x000fe200078e9607 */
[----:B------:R-:W-:Y:S01]  /*0770*/  IMAD.WIDE.U32 R18, R19, -0x326172a9, RZ ;  /* 0xcd9e8d5713127825 */ /* 0x000fe200078e00ff */
[----:B------:R-:W-:-:S03]  /*0780*/  LOP3.LUT R20, R11, R20, R3, 0x96, !PT ;  /* 0x000000140b147212 */ /* 0x000fc600078e9603 */
[----:B------:R-:W-:Y:S01]  /*0790*/  IMAD.WIDE.U32 R12, R12, -0x2daee0ad, RZ ;  /* 0xd2511f530c0c7825 */ /* 0x000fe200078e00ff */
[----:B------:R-:W-:-:S03]  /*07a0*/  LOP3.LUT R14, R19, R14, R3, 0x96, !PT ;  /* 0x0000000e130e7212 */ /* 0x000fc600078e9603 */
[----:B------:R-:W-:Y:S01]  /*07b0*/  VIADD R11, R5, 0x96a522ad ;  /* 0x96a522ad050b7836 */ /* 0x000fe20000000000 */
[----:B------:R-:W-:Y:S01]  /*07c0*/  LOP3.LUT R7, R13, R16, R7, 0x96, !PT ;  /* 0x000000100d077212 */ /* 0x000fe200078e9607 */
[----:B------:R-:W-:Y:S02]  /*07d0*/  VIADD R13, R4, 0x8ff34781 ;  /* 0x8ff34781040d7836 */ /* 0x000fe40000000000 */
[----:B------:R-:W-:Y:S01]  /*07e0*/  IMAD.WIDE.U32 R4, R20, -0x2daee0ad, RZ ;  /* 0xd2511f5314047825 */ /* 0x000fe200078e00ff */
[----:B------:R-:W-:-:S03]  /*07f0*/  IADD3 R17, -R27, RZ, RZ ;  /* 0x000000ff1b117210 */ /* 0x000fc60007ffe1ff */
[----:B------:R-:W-:Y:S01]  /*0800*/  IMAD.HI.U32 R15, R14, -0x2daee0ad, RZ ;  /* 0xd2511f530e0f7827 */ /* 0x000fe200078e00ff */
[----:B------:R-:W-:-:S03]  /*0810*/  LOP3.LUT R3, R5, R22, R11, 0x96, !PT ;  /* 0x0000001605037212 */ /* 0x000fc600078e960b */
[----:B------:R-:W-:Y:S01]  /*0820*/  VIADD R14, R27, 0x1 ;  /* 0x000000011b0e7836 */ /* 0x000fe20000000000 */
[----:B------:R-:W-:Y:S02]  /*0830*/  LOP3.LUT R12, R15, R12, R11, 0x96, !PT ;  /* 0x0000000c0f0c7212 */ /* 0x000fe400078e960b */
[----:B0-----:R-:W-:Y:S01]  /*0840*/  VIADDMNMX R11, R17, R2, 0x4, PT ;  /* 0x00000004110b7446 */ /* 0x001fe20003800102 */
[C---:B------:R-:W-:Y:S02]  /*0850*/  IMAD R17, R14.reuse, UR43, RZ ;  /* 0x0000002b0e117c24 */ /* 0x040fe4000f8e02ff */
[----:B------:R-:W-:Y:S01]  /*0860*/  IMAD R29, R14, UR44, RZ ;  /* 0x0000002c0e1d7c24 */ /* 0x000fe2000f8e02ff */
[----:B------:R-:W-:Y:S02]  /*0870*/  ISETP.GT.AND P1, PT, R11, 0x1, PT ;  /* 0x000000010b00780c */ /* 0x000fe40003f24270 */
[----:B------:R-:W-:Y:S01]  /*0880*/  LOP3.LUT R20, R0, 0x3, RZ, 0xc0, !PT ;  /* 0x0000000300147812 */ /* 0x000fe200078ec0ff */
[----:B------:R-:W-:Y:S01]  /*0890*/  VIADD R15, R27, 0x2 ;  /* 0x000000021b0f7836 */ /* 0x000fe20000000000 */
[----:B------:R-:W-:Y:S01]  /*08a0*/  SEL R17, R17, RZ, P1 ;  /* 0x000000ff11117207 */ /* 0x000fe20000800000 */
[----:B------:R-:W-:Y:S01]  /*08b0*/  VIADD R16, R27, 0x3 ;  /* 0x000000031b107836 */ /* 0x000fe20000000000 */
[----:B------:R-:W-:-:S02]  /*08c0*/  SEL R29, R29, RZ, P1 ;  /* 0x000000ff1d1d7207 */ /* 0x000fc40000800000 */
[----:B------:R-:W-:Y:S01]  /*08d0*/  ISETP.NE.AND P1, PT, R20, 0x1, PT ;  /* 0x000000011400780c */ /* 0x000fe20003f25270 */
[C---:B------:R-:W-:Y:S02]  /*08e0*/  IMAD R14, R15.reuse, UR43, RZ ;  /* 0x0000002b0f0e7c24 */ /* 0x040fe4000f8e02ff */
[----:B------:R-:W-:Y:S01]  /*08f0*/  IMAD R28, R15, UR44, RZ ;  /* 0x0000002c0f1c7c24 */ /* 0x000fe2000f8e02ff */
[C---:B------:R-:W-:Y:S01]  /*0900*/  ISETP.GT.AND P2, PT, R11.reuse, 0x3, PT ;  /* 0x000000030b00780c */ /* 0x040fe20003f44270 */
[----:B------:R-:W-:Y:S01]  /*0910*/  IMAD R15, R16, UR43, RZ ;  /* 0x0000002b100f7c24 */ /* 0x000fe2000f8e02ff */
[----:B------:R-:W-:Y:S01]  /*0920*/  ISETP.GT.AND P0, PT, R11, 0x2, PT ;  /* 0x000000020b00780c */ /* 0x000fe20003f04270 */
[----:B------:R-:W-:-:S03]  /*0930*/  IMAD.WIDE.U32 R8, R8, -0x326172a9, RZ ;  /* 0xcd9e8d5708087825 */ /* 0x000fc600078e00ff */
[----:B------:R-:W-:Y:S01]  /*0940*/  SEL R15, R15, RZ, P2 ;  /* 0x000000ff0f0f7207 */ /* 0x000fe20001000000 */
[----:B------:R-:W-:Y:S01]  /*0950*/  IMAD.WIDE.U32 R6, R7, -0x326172a9, RZ ;  /* 0xcd9e8d5707067825 */ /* 0x000fe200078e00ff */
[----:B------:R-:W-:-:S03]  /*0960*/  SEL R19, R14, RZ, P0 ;  /* 0x000000ff0e137207 */ /* 0x000fc60000000000 */
[----:B------:R-:W-:Y:S01]  /*0970*/  IMAD R30, R16, UR44, RZ ;  /* 0x0000002c101e7c24 */ /* 0x000fe2000f8e02ff */
[----:B------:R-:W-:Y:S01]  /*0980*/  LOP3.LUT R10, R9, R10, R13, 0x96, !PT ;  /* 0x0000000a090a7212 */ /* 0x000fe200078e960d */
[----:B-1----:R-:W-:Y:S01]  /*0990*/  IMAD.WIDE.U32 R22, R17, 0x4, R36 ;  /* 0x0000000411167825 */ /* 0x002fe200078e0024 */
[----:B------:R-:W-:Y:S02]  /*09a0*/  LOP3.LUT R13, R7, R18, R13, 0x96, !PT ;  /* 0x00000012070d7212 */ /* 0x000fe400078e960d */
[----:B------:R-:W-:Y:S01]  /*09b0*/  SEL R28, R28, RZ, P0 ;  /* 0x000000ff1c1c7207 */ /* 0x000fe20000000000 */
[--C-:B------:R-:W-:Y:S01]  /*09c0*/  IMAD.WIDE.U32 R16, R15, 0x4, R36.reuse ;  /* 0x000000040f107825 */ /* 0x100fe200078e0024 */
[----:B------:R-:W-:Y:S02]  /*09d0*/  SEL R30, R30, RZ, P2 ;  /* 0x000000ff1e1e7207 */ /* 0x000fe40001000000 */
[----:B------:R-:W-:Y:S01]  /*09e0*/  MOV R15, R4 ;  /* 0x00000004000f7202 */ /* 0x000fe20000000f00 */
        /* <DEDUP_REMOVED lines=16> */
.L_x_1769:
[----:B------:R-:W-:Y:S01]  /*0af0*/  IMAD.MOV.U32 R15, RZ, RZ, R13 ;  /* 0x000000ffff0f7224 */ /* 0x000fe200078e000d */
[----:B------:R-:W-:Y:S01]  /*0b00*/  MOV R0, R3 ;  /* 0x0000000300007202 */ /* 0x000fe20000000f00 */
[----:B------:R-:W-:Y:S02]  /*0b10*/  IMAD.MOV.U32 R14, RZ, RZ, R4 ;  /* 0x000000ffff0e7224 */ /* 0x000fe400078e0004 */
[----:B------:R-:W-:-:S07]  /*0b20*/  IMAD.MOV.U32 R13, RZ, RZ, R6 ;  /* 0x000000ffff0d7224 */ /* 0x000fce00078e0006 */
.L_x_1768:
        /* <DEDUP_REMOVED lines=17> */
.L_x_7086:
[----:B------:R-:W-:Y:S05]  /*0c40*/  BRX R4 -0xc50                                                                                                                                                                                                                                                                                                                                                                                                                                                                                (*"BRANCH_TARGETS .L_x_7087,.L_x_7088,.L_x_7089"*) ;  /* 0xfffffff004ec7949 */ /* 0x000fea000383ffff */
.L_x_1772:
[----:B------:R-:W-:Y:S01]  /*0c50*/  ISETP.NE.AND P0, PT, R11, 0x3, PT ;  /* 0x000000030b00780c */ /* 0x000fe20003f05270 */
[----:B------:R-:W-:-:S12]  /*0c60*/  BSSY B7, `(.L_x_1773) ;  /* 0x0000022000077945 */ /* 0x000fd80003800000 */
[----:B------:R-:W-:Y:S05]  /*0c70*/  @!P0 BRA `(.L_x_1774) ;  /* 0x0000000000808947 */ /* 0x000fea0003800000 */
[----:B------:R-:W-:-:S13]  /*0c80*/  ISETP.NE.AND P0, PT, R11, 0x4, PT ;  /* 0x000000040b00780c */ /* 0x000fda0003f05270 */
[----:B------:R-:W-:Y:S05]  /*0c90*/  @P0 BREAK B7 ;  /* 0x0000000000070942 */ /* 0x000fea0003800000 */
[----:B------:R-:W-:Y:S05]  /*0ca0*/  @P0 BREAK B8 ;  /* 0x0000000000080942 */ /* 0x000fea0003800000 */
[----:B------:R-:W-:Y:S05]  /*0cb0*/  @P0 BRA `(.L_x_1775) ;  /* 0x0000000400ec0947 */ /* 0x000fea0003800000 */
        /* <DEDUP_REMOVED lines=9> */
[----:B------:R-:W-:Y:S01]  /*0d50*/  HFMA2.MMA R8, -RZ, RZ, 0, 3.719329833984375e-05 ;  /* 0x00000270ff087435 */ /* 0x000fe200000001ff */
        /* <DEDUP_REMOVED lines=10> */
[----:B0-2---:R-:W-:Y:S05]  /*0e00*/  CALL.ABS.NOINC R14 ;  /* 0x000000000e007343 */ /* 0x005fea0003c00000 */
.L_x_1778:
[----:B------:R0:W5:Y:S02]  /*0e10*/  LDG.E R3, desc[UR36][R16.64] ;  /* 0x0000002410037981 */ /* 0x000164000c1e1900 */
.L_x_1777:
[----:B------:R-:W-:Y:S05]  /*0e20*/  BSYNC B6 ;  /* 0x0000000000067941 */ /* 0x000fea0003800000 */
.L_x_1776:
[----:B-----5:R-:W-:Y:S02]  /*0e30*/  FSET.BF.LE.FTZ.AND R34, R34, R3, PT ;  /* 0x000000032222720a */ /* 0x020fe40003813000 */
[C---:B------:R-:W-:Y:S02]  /*0e40*/  LEA R4, P0, R30.reuse, UR38, 0x1 ;  /* 0x000000261e047c11 */ /* 0x040fe4000f8008ff */
[----:B------:R-:W-:Y:S02]  /*0e50*/  F2FP.BF16.F32.PACK_AB R34, RZ, R34 ;  /* 0x00000022ff22723e */ /* 0x000fe400000010ff */
[----:B------:R-:W-:-:S05]  /*0e60*/  LEA.HI.X R5, R30, UR39, RZ, 0x1, P0 ;  /* 0x000000271e057c11 */ /* 0x000fca00080f0cff */
[----:B------:R1:W-:Y:S04]  /*0e70*/  STG.E.U16 desc[UR36][R4.64], R34 ;  /* 0x0000002204007986 */ /* 0x0003e8000c101524 */
.L_x_1774:
[----:B------:R-:W-:Y:S05]  /*0e80*/  BSYNC B7 ;  /* 0x0000000000077941 */ /* 0x000fea0003800000 */
.L_x_1773:
        /* <DEDUP_REMOVED lines=20> */
[----:B012---:R-:W-:Y:S05]  /*0fd0*/  CALL.ABS.NOINC R14 ;  /* 0x000000000e007343 */ /* 0x007fea0003c00000 */
.L_x_1781:
[----:B------:R3:W5:Y:S02]  /*0fe0*/  LDG.E R0, desc[UR36][R18.64] ;  /* 0x0000002412007981 */ /* 0x000764000c1e1900 */
.L_x_1780:
[----:B------:R-:W-:Y:S05]  /*0ff0*/  BSYNC B6 ;  /* 0x0000000000067941 */ /* 0x000fea0003800000 */
.L_x_1779:
[----:B-----5:R-:W-:Y:S02]  /*1000*/  FSET.BF.LE.FTZ.AND R33, R33, R0, PT ;  /* 0x000000002121720a */ /* 0x020fe40003813000 */
[C---:B-1----:R-:W-:Y:S02]  /*1010*/  LEA R4, P0, R28.reuse, UR38, 0x1 ;  /* 0x000000261c047c11 */ /* 0x042fe4000f8008ff */
[----:B------:R-:W-:Y:S02]  /*1020*/  F2FP.BF16.F32.PACK_AB R33, RZ, R33 ;  /* 0x00000021ff21723e */ /* 0x000fe400000010ff */
[----:B------:R-:W-:-:S05]  /*1030*/  LEA.HI.X R5, R28, UR39, RZ, 0x1, P0 ;  /* 0x000000271c057c11 */ /* 0x000fca00080f0cff */
[----:B------:R1:W-:Y:S04]  /*1040*/  STG.E.U16 desc[UR36][R4.64], R33 ;  /* 0x0000002104007986 */ /* 0x0003e8000c101524 */
.L_x_7088:
        /* <DEDUP_REMOVED lines=20> */
[----:B0123--:R-:W-:Y:S05]  /*1190*/  CALL.ABS.NOINC R14 ;  /* 0x000000000e007343 */ /* 0x00ffea0003c00000 */
.L_x_1784:
[----:B------:R4:W5:Y:S02]  /*11a0*/  LDG.E R3, desc[UR36][R22.64] ;  /* 0x0000002416037981 */ /* 0x000964000c1e1900 */
.L_x_1783:
[----:B------:R-:W-:Y:S05]  /*11b0*/  BSYNC B6 ;  /* 0x0000000000067941 */ /* 0x000fea0003800000 */
.L_x_1782:
[----:B-----5:R-:W-:Y:S01]  /*11c0*/  FSET.BF.LE.FTZ.AND R32, R32, R3, PT ;  /* 0x000000032020720a */ /* 0x020fe20003813000 */
[----:B-12---:R-:W-:-:S03]  /*11d0*/  IMAD.WIDE.U32 R4, R29, 0x2, R24 ;  /* 0x000000021d047825 */ /* 0x006fc600078e0018 */
[----:B------:R-:W-:-:S05]  /*11e0*/  F2FP.BF16.F32.PACK_AB R32, RZ, R32 ;  /* 0x00000020ff20723e */ /* 0x000fca00000010ff */
[----:B------:R1:W-:Y:S02]  /*11f0*/  STG.E.U16 desc[UR36][R4.64], R32 ;  /* 0x0000002004007986 */ /* 0x0003e4000c101524 */
.L_x_7087:
[----:B------:R-:W-:Y:S05]  /*1200*/  BSYNC B8 ;  /* 0x0000000000087941 */ /* 0x000fea0003800000 */
.L_x_1771:
[C---:B------:R-:W-:Y:S01]  /*1210*/  IADD3 R3, -R27.reuse, UR42, RZ ;  /* 0x0000002a1b037c10 */ /* 0x040fe2000fffe1ff */
[----:B------:R-:W-:-:S03]  /*1220*/  IMAD R0, R27, UR43, RZ ;  /* 0x0000002b1b007c24 */ /* 0x000fc6000f8e02ff */
[----:B------:R-:W-:-:S04]  /*1230*/  ISETP.GT.AND P0, PT, R3, RZ, PT ;  /* 0x000000ff0300720c */ /* 0x000fc80003f04270 */
[----:B0-----:R-:W-:Y:S02]  /*1240*/  SEL R17, R0, RZ, P0 ;  /* 0x000000ff00117207 */ /* 0x001fe40000000000 */
[----:B---3--:R-:W-:-:S03]  /*1250*/  P2R R18, PR, RZ, 0x1 ;  /* 0x00000001ff127803 */ /* 0x008fc60000000000 */
[----:B------:R-:W-:-:S05]  /*1260*/  IMAD.WIDE.U32 R16, R17, 0x4, R36 ;  /* 0x0000000411107825 */ /* 0x000fca00078e0024 */
        /* <DEDUP_REMOVED lines=20> */
[----:B0-2-4-:R-:W-:Y:S05]  /*13b0*/  CALL.ABS.NOINC R14 ;  /* 0x000000000e007343 */ /* 0x015fea0003c00000 */
.L_x_1787:
[----:B------:R0:W5:Y:S02]  /*13c0*/  LDG.E R0, desc[UR36][R16.64] ;  /* 0x0000002410007981 */ /* 0x000164000c1e1900 */
.L_x_1786:
[----:B------:R-:W-:Y:S05]  /*13d0*/  BSYNC B6 ;  /* 0x0000000000067941 */ /* 0x000fea0003800000 */
.L_x_1785:
[----:B-----5:R-:W-:Y:S01]  /*13e0*/  FSET.BF.LE.FTZ.AND R31, R31, R0, PT ;  /* 0x000000001f1f720a */ /* 0x020fe20003813000 */
[----:B------:R-:W-:Y:S01]  /*13f0*/  IMAD R0, R27, UR44, RZ ;  /* 0x0000002c1b007c24 */ /* 0x000fe2000f8e02ff */
[----:B------:R-:W-:Y:S02]  /*1400*/  ISETP.NE.AND P0, PT, R18, RZ, PT ;  /* 0x000000ff1200720c */ /* 0x000fe40003f05270 */
[----:B------:R-:W-:Y:S02]  /*1410*/  F2FP.BF16.F32.PACK_AB R31, RZ, R31 ;  /* 0x0000001fff1f723e */ /* 0x000fe400000010ff */
[----:B-1----:R-:W-:-:S05]  /*1420*/  SEL R5, R0, RZ, P0 ;  /* 0x000000ff00057207 */ /* 0x002fca0000000000 */
[----:B--2---:R-:W-:-:S05]  /*1430*/  IMAD.WIDE.U32 R4, R5, 0x2, R24 ;  /* 0x0000000205047825 */ /* 0x004fca00078e0018 */
[----:B------:R1:W-:Y:S01]  /*1440*/  STG.E.U16 desc[UR36][R4.64], R31 ;  /* 0x0000001f04007986 */ /* 0x0003e2000c101524 */
[----:B------:R-:W-:Y:S05]  /*1450*/  BRA `(.L_x_1775) ;  /* 0x0000000000047947 */ /* 0x000fea0003800000 */
.L_x_7089:
[----:B------:R-:W-:Y:S05]  /*1460*/  BREAK B8 ;  /* 0x0000000000087942 */ /* 0x000fea0003800000 */
.L_x_1775:
[----:B------:R-:W-:Y:S05]  /*1470*/  BSYNC B9 ;  /* 0x0000000000097941 */ /* 0x000fea0003800000 */
.L_x_1770:
[----:B------:R-:W3:Y:S01]  /*1480*/  LDC R0, c[0x0][0xc] ;  /* 0x00000300ff007b82 */ /* 0x000ee20000000800 */
[----:B------:R-:W-:-:S06]  /*1490*/  USHF.L.U32 UR4, UR40, 0x2, URZ ;  /* 0x0000000228047899 */ /* 0x000fcc000800063f */
[----:B---3--:R-:W-:-:S05]  /*14a0*/  IMAD R27, R0, UR4, R27 ;  /* 0x00000004001b7c24 */ /* 0x008fca000f8e021b */
[----:B------:R-:W-:-:S13]  /*14b0*/  ISETP.GE.U32.AND P0, PT, R27, UR42, PT ;  /* 0x0000002a1b007c0c */ /* 0x000fda000bf06070 */
[----:B------:R-:W-:Y:S05]  /*14c0*/  @!P0 BRA `(.L_x_1788) ;  /* 0xffffffec00148947 */ /* 0x000fea000383ffff */
[----:B------:R-:W-:Y:S05]  /*14d0*/  EXIT ;  /* 0x000000000000794d */ /* 0x000fea0003800000 */
.L_x_1789:
        /* <DEDUP_REMOVED lines=10> */
.L_x_7585:


//--------------------- .text._ZN2at4cuda57_GLOBAL__N__cd6b329d_24_DistributionBernoulli_cu_7537a20d21kernelPointwiseApply2IZNS_6native9templates4cuda28bernoulli_tensor_cuda_kernelIN3c104HalfEfEEvRKNS_10TensorBaseESB_NS_15PhiloxCudaStateEEUliRS8_SD_SD_SD_RKfSF_SF_SF_E_S8_SE_mLin1ELin1ELi4ELi512ELi2EEEvNS0_6detail10TensorInfoIT0_T2_EENSI_IT1_SK_EESK_T_ --------------------------
	.section	.text._ZN2at4cuda57_GLOBAL__N__cd6b329d_24_DistributionBernoulli_cu_7537a20d21kernelPointwiseApply2IZNS_6native9templates4cuda28bernoulli_tensor_cuda_kernelIN3c104HalfEfEEvRKNS_10TensorBaseESB_NS_15PhiloxCudaStateEEUliRS8_SD_SD_SD_RKfSF_SF_SF_E_S8_SE_mLin1ELin1ELi4ELi512ELi2EEEvNS0_6detail10TensorInfoIT0_T2_EENSI_IT1_SK_EESK_T_,"ax",@progbits
	.align	128
.text._ZN2at4cuda57_GLOBAL__N__cd6b329d_24_DistributionBernoulli_cu_7537a20d21kernelPointwiseApply2IZNS_6native9templates4cuda28bernoulli_tensor_cuda_kernelIN3c104HalfEfEEvRKNS_10TensorBaseESB_NS_15PhiloxCudaStateEEUliRS8_SD_SD_SD_RKfSF_SF_SF_E_S8_SE_mLin1ELin1ELi4ELi512ELi2EEEvNS0_6detail10TensorInfoIT0_T2_EENSI_IT1_SK_EESK_T_:
        .type           _ZN2at4cuda57_GLOBAL__N__cd6b329d_24_DistributionBernoulli_cu_7537a20d21kernelPointwiseApply2IZNS_6native9templates4cuda28bernoulli_tensor_cuda_kernelIN3c104HalfEfEEvRKNS_10TensorBaseESB_NS_15PhiloxCudaStateEEUliRS8_SD_SD_SD_RKfSF_SF_SF_E_S8_SE_mLin1ELin1ELi4ELi512ELi2EEEvNS0_6detail10TensorInfoIT0_T2_EENSI_IT1_SK_EESK_T_,@function
        .size           _ZN2at4cuda57_GLOBAL__N__cd6b329d_24_DistributionBernoulli_cu_7537a20d21kernelPointwiseApply2IZNS_6native9templates4cuda28bernoulli_tensor_cuda_kernelIN3c104HalfEfEEvRKNS_10TensorBaseESB_NS_15PhiloxCudaStateEEUliRS8_SD_SD_SD_RKfSF_SF_SF_E_S8_SE_mLin1ELin1ELi4ELi512ELi2EEEvNS0_6detail10TensorInfoIT0_T2_EENSI_IT1_SK_EESK_T_,(.L_x_7586 - _ZN2at4cuda57_GLOBAL__N__cd6b329d_24_DistributionBernoulli_cu_7537a20d21kernelPointwiseApply2IZNS_6native9templates4cuda28bernoulli_tensor_cuda_kernelIN3c104HalfEfEEvRKNS_10TensorBaseESB_NS_15PhiloxCudaStateEEUliRS8_SD_SD_SD_RKfSF_SF_SF_E_S8_SE_mLin1ELin1ELi4ELi512ELi2EEEvNS0_6detail10TensorInfoIT0_T2_EENSI_IT1_SK_EESK_T_)
        .other          _ZN2at4cuda57_GLOBAL__N__cd6b329d_24_DistributionBernoulli_cu_7537a20d21kernelPointwiseApply2IZNS_6native9templates4cuda28bernoulli_tensor_cuda_kernelIN3c104HalfEfEEvRKNS_10TensorBaseESB_NS_15PhiloxCudaStateEEUliRS8_SD_SD_SD_RKfSF_SF_SF_E_S8_SE_mLin1ELin1ELi4ELi512ELi2EEEvNS0_6detail10TensorInfoIT0_T2_EENSI_IT1_SK_EESK_T_,@"STO_CUDA_ENTRY STV_DEFAULT"
_ZN2at4cuda57_GLOBAL__N__cd6b329d_24_DistributionBernoulli_cu_7537a20d21kernelPointwiseApply2IZNS_6native9templates4cuda28bernoulli_tensor_cuda_kernelIN3c104HalfEfEEvRKNS_10TensorBaseESB_NS_15PhiloxCudaStateEEUliRS8_SD_SD_SD_RKfSF_SF_SF_E_S8_SE_mLin1ELin1ELi4ELi512ELi2EEEvNS0_6detail10TensorInfoIT0_T2_EENSI_IT1_SK_EESK_T_:
        /* <DEDUP_REMOVED lines=13> */
.L_x_2010:
        /* <DEDUP_REMOVED lines=35> */
.L_x_1806:
        /* <DEDUP_REMOVED lines=13> */
[----:B------:R-:W-:Y:S05]  /*03d0*/  CALL.REL.NOINC `($__internal_42_$__cuda_sm20_div_u64) ;  /* 0x000000d800d47944 */ /* 0x000fea0003c00000 */
        /* <DEDUP_REMOVED lines=9> */
.L_x_1795:
        /* <DEDUP_REMOVED lines=23> */
.L_x_1796:
[----:B------:R-:W-:Y:S05]  /*05e0*/  BSYNC B2 ;  /* 0x0000000000027941 */ /* 0x000fea0003800000 */
.L_x_1794:
        /* <DEDUP_REMOVED lines=15> */
[----:B------:R-:W-:Y:S05]  /*06e0*/  CALL.REL.NOINC `($__internal_42_$__cuda_sm20_div_u64) ;  /* 0x000000d800107944 */ /* 0x000fea0003c00000 */
        /* <DEDUP_REMOVED lines=11> */
.L_x_1798:
        /* <DEDUP_REMOVED lines=23> */
.L_x_1799:
[----:B------:R-:W-:Y:S05]  /*0910*/  BSYNC B2 ;  /* 0x0000000000027941 */ /* 0x000fea0003800000 */
.L_x_1797:
        /* <DEDUP_REMOVED lines=16> */
[----:B------:R-:W-:Y:S05]  /*0a20*/  CALL.REL.NOINC `($__internal_42_$__cuda_sm20_div_u64) ;  /* 0x000000d400407944 */ /* 0x000fea0003c00000 */
        /* <DEDUP_REMOVED lines=11> */
.L_x_1801:
        /* <DEDUP_REMOVED lines=23> */
.L_x_1802:
[----:B------:R-:W-:Y:S05]  /*0c50*/  BSYNC B2 ;  /* 0x0000000000027941 */ /* 0x000fea0003800000 */
.L_x_1800:
        /* <DEDUP_REMOVED lines=29> */
.L_x_1804:
        /* <DEDUP_REMOVED lines=23> */
.L_x_1805:
[----:B------:R-:W-:Y:S05]  /*0fa0*/  BSYNC B2 ;  /* 0x0000000000027941 */ /* 0x000fea0003800000 */
.L_x_1803:
        /* <DEDUP_REMOVED lines=8> */
.L_x_1793:
        /* <DEDUP_REMOVED lines=13> */
[----:B------:R-:W-:Y:S05]  /*1100*/  CALL.REL.NOINC `($__internal_42_$__cuda_sm20_div_u64) ;  /* 0x000000cc00887944 */ /* 0x000fea0003c00000 */
        /* <DEDUP_REMOVED lines=9> */
.L_x_1808:
        /* <DEDUP_REMOVED lines=23> */
.L_x_1809:
[----:B------:R-:W-:Y:S05]  /*1310*/  BSYNC B1 ;  /* 0x0000000000017941 */ /* 0x000fea0003800000 */
.L_x_1807:
        /* <DEDUP_REMOVED lines=27> */
.L_x_1811:
        /* <DEDUP_REMOVED lines=23> */
.L_x_1812:
[----:B------:R-:W-:Y:S05]  /*1640*/  BSYNC B1 ;  /* 0x0000000000017941 */ /* 0x000fea0003800000 */
.L_x_1810:
        /* <DEDUP_REMOVED lines=27> */
.L_x_1814:
        /* <DEDUP_REMOVED lines=23> */
.L_x_1815:
[----:B------:R-:W-:Y:S05]  /*1970*/  BSYNC B1 ;  /* 0x0000000000017941 */ /* 0x000fea0003800000 */
.L_x_1813:
[----:B------:R-:W0:Y:S02]  /*1980*/  LDC.64 R4, c[0x0][R7+0x2c8] ;  /* 0x0000b20007047b82 */ /* 0x000e240000000a00 */
[-C--:B0-----:R-:W-:Y:S02]  /*1990*/  IMAD R5, R5, R8.reuse, RZ ;  /* 0x0000000805057224 */ /* 0x081fe400078e02ff */
[----:B------:R-:W-:-:S04]  /*19a0*/  IMAD.WIDE.U32 R16, R4, R8, R16 ;  /* 0x0000000804107225 */ /* 0x000fc800078e0010 */
[----:B------:R-:W-:-:S04]  /*19b0*/  IMAD R5, R4, R3, R5 ;  /* 0x0000000304057224 */ /* 0x000fc800078e0205 */
[----:B------:R-:W-:-:S07]  /*19c0*/  IMAD.IADD R17, R17, 0x1, R5 ;  /* 0x0000000111117824 */ /* 0x000fce00078e0205 */
.L_x_1792:
        /* <DEDUP_REMOVED lines=31> */
.L_x_1830:
        /* <DEDUP_REMOVED lines=24> */
.L_x_1819:
        /* <DEDUP_REMOVED lines=23> */
.L_x_1820:
[----:B------:R-:W-:Y:S05]  /*1eb0*/  BSYNC B2 ;  /* 0x0000000000027941 */ /* 0x000fea0003800000 */
.L_x_1818:
        /* <DEDUP_REMOVED lines=29> */
.L_x_1822:
        /* <DEDUP_REMOVED lines=23> */
.L_x_1823:
[----:B------:R-:W-:Y:S05]  /*2200*/  BSYNC B2 ;  /* 0x0000000000027941 */ /* 0x000fea0003800000 */
.L_x_1821:
        /* <DEDUP_REMOVED lines=29> */
.L_x_1825:
        /* <DEDUP_REMOVED lines=23> */
.L_x_1826:
[----:B------:R-:W-:Y:S05]  /*2550*/  BSYNC B2 ;  /* 0x0000000000027941 */ /* 0x000fea0003800000 */
.L_x_1824:
        /* <DEDUP_REMOVED lines=30> */
.L_x_1828:
        /* <DEDUP_REMOVED lines=23> */
.L_x_1829:
[----:B------:R-:W-:Y:S05]  /*28b0*/  BSYNC B2 ;  /* 0x0000000000027941 */ /* 0x000fea0003800000 */
.L_x_1827:
        /* <DEDUP_REMOVED lines=10> */
.L_x_1817:
        /* <DEDUP_REMOVED lines=24> */
.L_x_1832:
        /* <DEDUP_REMOVED lines=23> */
.L_x_1833:
[----:B------:R-:W-:Y:S05]  /*2c50*/  BSYNC B1 ;  /* 0x0000000000017941 */ /* 0x000fea0003800000 */
.L_x_1831:
        /* <DEDUP_REMOVED lines=28> */
.L_x_1835:
        /* <DEDUP_REMOVED lines=23> */
.L_x_1836:
[----:B------:R-:W-:Y:S05]  /*2f90*/  BSYNC B1 ;  /* 0x0000000000017941 */ /* 0x000fea0003800000 */
.L_x_1834:
        /* <DEDUP_REMOVED lines=28> */
.L_x_1838:
        /* <DEDUP_REMOVED lines=23> */
.L_x_1839:
[----:B------:R-:W-:Y:S05]  /*32d0*/  BSYNC B1 ;  /* 0x0000000000017941 */ /* 0x000fea0003800000 */
.L_x_1837:
[----:B------:R-:W0:Y:S01]  /*32e0*/  LDC.64 R4, c[0x0][R7+0x2c8] ;  /* 0x0000b20007047b82 */ /* 0x000e220000000a00 */
[----:B------:R-:W-:Y:S02]  /*32f0*/  IMAD.MOV.U32 R3, RZ, RZ, R0 ;  /* 0x000000ffff037224 */ /* 0x000fe400078e0000 */
[-C--:B0-----:R-:W-:Y:S02]  /*3300*/  IMAD R5, R5, R8.reuse, RZ ;  /* 0x0000000805057224 */ /* 0x081fe400078e02ff */
[----:B------:R-:W-:-:S04]  /*3310*/  IMAD.WIDE.U32 R2, R4, R8, R2 ;  /* 0x0000000804027225 */ /* 0x000fc800078e0002 */
[----:B------:R-:W-:-:S05]  /*3320*/  IMAD R5, R4, R9, R5 ;  /* 0x0000000904057224 */ /* 0x000fca00078e0205 */
[----:B------:R-:W-:-:S07]  /*3330*/  IADD3 R0, R3, R5, RZ ;  /* 0x0000000503007210 */ /* 0x000fce0007ffe0ff */
.L_x_1816:
[----:B------:R-:W-:Y:S01]  /*3340*/  ULDC.64 UR4, c[0x0][0x480] ;  /* 0x0001200000047ab9 */ /* 0x000fe20000000a00 */
[----:B------:R-:W-:Y:S02]  /*3350*/  IMAD.MOV.U32 R3, RZ, RZ, R0 ;  /* 0x000000ffff037224 */ /* 0x000fe400078e0000 */
[----:B------:R-:W-:Y:S02]  /*3360*/  IMAD R5, R15, UR4, RZ ;  /* 0x000000040f057c24 */ /* 0x000fe4000f8e02ff */
[----:B------:R-:W-:-:S04]  /*3370*/  IMAD.WIDE.U32 R36, R14, UR4, R2 ;  /* 0x000000040e247c25 */ /* 0x000fc8000f8e0002 */
[----:B------:R-:W-:-:S05]  /*3380*/  IMAD R5, R14, UR5, R5 ;  /* 0x000000050e057c24 */ /* 0x000fca000f8e0205 */
[----:B------:R-:W-:-:S07]  /*3390*/  IADD3 R40, R37, R5, RZ ;  /* 0x0000000525287210 */ /* 0x000fce0007ffe0ff */
.L_x_1791:
[----:B------:R-:W-:Y:S05]  /*33a0*/  BSYNC B0 ;  /* 0x0000000000007941 */ /* 0x000fea0003800000 */
.L_x_1790:
        /* <DEDUP_REMOVED lines=34> */
.L_x_1856:
        /* <DEDUP_REMOVED lines=24> */
.L_x_1845:
        /* <DEDUP_REMOVED lines=23> */
.L_x_1846:
[----:B------:R-:W-:Y:S05]  /*38c0*/  BSYNC B2 ;  /* 0x0000000000027941 */ /* 0x000fea0003800000 */
.L_x_1844:
        /* <DEDUP_REMOVED lines=27> */
.L_x_1848:
        /* <DEDUP_REMOVED lines=23> */
.L_x_1849:
[----:B------:R-:W-:Y:S05]  /*3bf0*/  BSYNC B2 ;  /* 0x0000000000027941 */ /* 0x000fea0003800000 */
.L_x_1847:
        /* <DEDUP_REMOVED lines=28> */
.L_x_1851:
        /* <DEDUP_REMOVED lines=23> */
.L_x_1852:
[----:B------:R-:W-:Y:S05]  /*3f30*/  BSYNC B2 ;  /* 0x0000000000027941 */ /* 0x000fea0003800000 */
.L_x_1850:
        /* <DEDUP_REMOVED lines=29> */
.L_x_1854:
        /* <DEDUP_REMOVED lines=23> */
.L_x_1855:
[----:B------:R-:W-:Y:S05]  /*4280*/  BSYNC B2 ;  /* 0x0000000000027941 */ /* 0x000fea0003800000 */
.L_x_1853:
        /* <DEDUP_REMOVED lines=9> */
.L_x_1843:
        /* <DEDUP_REMOVED lines=24> */
.L_x_1858:
        /* <DEDUP_REMOVED lines=23> */
.L_x_1859:
[----:B------:R-:W-:Y:S05]  /*4610*/  BSYNC B1 ;  /* 0x0000000000017941 */ /* 0x000fea0003800000 */
.L_x_1857:
        /* <DEDUP_REMOVED lines=28> */
.L_x_1861:
        /* <DEDUP_REMOVED lines=23> */
.L_x_1862:
[----:B------:R-:W-:Y:S05]  /*4950*/  BSYNC B1 ;  /* 0x0000000000017941 */ /* 0x000fea0003800000 */
.L_x_1860:
        /* <DEDUP_REMOVED lines=28> */
.L_x_1864:
        /* <DEDUP_REMOVED lines=23> */
.L_x_1865:
[----:B------:R-:W-:Y:S05]  /*4c90*/  BSYNC B1 ;  /* 0x0000000000017941 */ /* 0x000fea0003800000 */
.L_x_1863:
[----:B------:R-:W0:Y:S02]  /*4ca0*/  LDC.64 R4, c[0x0][R14+0x2c8] ;  /* 0x0000b2000e047b82 */ /* 0x000e240000000a00 */
[-C--:B0-----:R-:W-:Y:S02]  /*4cb0*/  IMAD R5, R5, R10.reuse, RZ ;  /* 0x0000000a05057224 */ /* 0x081fe400078e02ff */
[----:B------:R-:W-:-:S04]  /*4cc0*/  IMAD.WIDE.U32 R26, R4, R10, R26 ;  /* 0x0000000a041a7225 */ /* 0x000fc800078e001a */
[----:B------:R-:W-:-:S05]  /*4cd0*/  IMAD R5, R4, R3, R5 ;  /* 0x0000000304057224 */ /* 0x000fca00078e0205 */
[----:B------:R-:W-:-:S07]  /*4ce0*/  IADD3 R27, R27, R5, RZ ;  /* 0x000000051b1b7210 */ /* 0x000fce0007ffe0ff */
.L_x_1842:
        /* <DEDUP_REMOVED lines=25> */
.L_x_1880:
        /* <DEDUP_REMOVED lines=26> */
.L_x_1869:
        /* <DEDUP_REMOVED lines=22> */
.L_x_1870:
[----:B------:R-:W-:Y:S05]  /*5180*/  BSYNC B2 ;  /* 0x0000000000027941 */ /* 0x000fea0003800000 */
.L_x_1868:
        /* <DEDUP_REMOVED lines=29> */
.L_x_1872:
        /* <DEDUP_REMOVED lines=23> */
.L_x_1873:
[----:B------:R-:W-:Y:S05]  /*54d0*/  BSYNC B2 ;  /* 0x0000000000027941 */ /* 0x000fea0003800000 */
.L_x_1871:
        /* <DEDUP_REMOVED lines=30> */
.L_x_1875:
        /* <DEDUP_REMOVED lines=23> */
.L_x_1876:
[----:B------:R-:W-:Y:S05]  /*5830*/  BSYNC B2 ;  /* 0x0000000000027941 */ /* 0x000fea0003800000 */
.L_x_1874:
        /* <DEDUP_REMOVED lines=30> */
.L_x_1878:
        /* <DEDUP_REMOVED lines=22> */
.L_x_1879:
[----:B------:R-:W-:Y:S05]  /*5b80*/  BSYNC B2 ;  /* 0x0000000000027941 */ /* 0x000fea0003800000 */
.L_x_1877:
        /* <DEDUP_REMOVED lines=10> */
.L_x_1867:
        /* <DEDUP_REMOVED lines=25> */
.L_x_1882:
        /* <DEDUP_REMOVED lines=23> */
.L_x_1883:
[----:B------:R-:W-:Y:S05]  /*5f30*/  BSYNC B1 ;  /* 0x0000000000017941 */ /* 0x000fea0003800000 */
.L_x_1881:
        /* <DEDUP_REMOVED lines=29> */
.L_x_1885:
        /* <DEDUP_REMOVED lines=23> */
.L_x_1886:
[----:B------:R-:W-:Y:S05]  /*6280*/  BSYNC B1 ;  /* 0x0000000000017941 */ /* 0x000fea0003800000 */
.L_x_1884:
        /* <DEDUP_REMOVED lines=29> */
.L_x_1888:
        /* <DEDUP_REMOVED lines=23> */
.L_x_1889:
[----:B------:R-:W-:Y:S05]  /*65d0*/  BSYNC B1 ;  /* 0x0000000000017941 */ /* 0x000fea0003800000 */
.L_x_1887:
[----:B------:R-:W0:Y:S01]  /*65e0*/  LDC.64 R14, c[0x0][R14+0x2c8] ;  /* 0x0000b2000e0e7b82 */ /* 0x000e220000000a00 */
[----:B------:R-:W-:Y:S01]  /*65f0*/  MOV R3, R0 ;  /* 0x0000000000037202 */ /* 0x000fe20000000f00 */
[-C--:B0-----:R-:W-:Y:S02]  /*6600*/  IMAD R4, R15, R6.reuse, RZ ;  /* 0x000000060f047224 */ /* 0x081fe400078e02ff */
[----:B------:R-:W-:-:S04]  /*6610*/  IMAD.WIDE.U32 R2, R14, R6, R2 ;  /* 0x000000060e027225 */ /* 0x000fc800078e0002 */
[----:B------:R-:W-:-:S04]  /*6620*/  IMAD R9, R14, R9, R4 ;  /* 0x000000090e097224 */ /* 0x000fc800078e0204 */
[----:B------:R-:W-:-:S07]  /*6630*/  IMAD.IADD R0, R3, 0x1, R9 ;  /* 0x0000000103007824 */ /* 0x000fce00078e0209 */
.L_x_1866:
[----:B------:R-:W-:Y:S01]  /*6640*/  ULDC.64 UR4, c[0x0][0x480] ;  /* 0x0001200000047ab9 */ /* 0x000fe20000000a00 */
[----:B------:R-:W-:Y:S01]  /*6650*/  MOV R3, R0 ;  /* 0x0000000000037202 */ /* 0x000fe20000000f00 */
[----:B------:R-:W-:Y:S02]  /*6660*/  IMAD R7, R7, UR4, RZ ;  /* 0x0000000407077c24 */ /* 0x000fe4000f8e02ff */
[----:B------:R-:W-:-:S04]  /*6670*/  IMAD.WIDE.U32 R2, R8, UR4, R2 ;  /* 0x0000000408027c25 */ /* 0x000fc8000f8e0002 */
[----:B------:R-:W-:Y:S02]  /*6680*/  IMAD R7, R8, UR5, R7 ;  /* 0x0000000508077c24 */ /* 0x000fe4000f8e0207 */
[----:B------:R-:W-:-:S03]  /*6690*/  IMAD.MOV.U32 R33, RZ, RZ, R2 ;  /* 0x000000ffff217224 */ /* 0x000fc600078e0002 */
[----:B------:R-:W-:-:S07]  /*66a0*/  IADD3 R37, R3, R7, RZ ;  /* 0x0000000703257210 */ /* 0x000fce0007ffe0ff */
.L_x_1841:
[----:B------:R-:W-:Y:S05]  /*66b0*/  BSYNC B0 ;  /* 0x0000000000007941 */ /* 0x000fea0003800000 */
.L_x_1840:
        /* <DEDUP_REMOVED lines=36> */
.L_x_1906:
        /* <DEDUP_REMOVED lines=23> */
.L_x_1895:
        /* <DEDUP_REMOVED lines=23> */
.L_x_1896:
[----:B------:R-:W-:Y:S05]  /*6be0*/  BSYNC B2 ;  /* 0x0000000000027941 */ /* 0x000fea0003800000 */
.L_x_1894:
        /* <DEDUP_REMOVED lines=27> */
.L_x_1898:
        /* <DEDUP_REMOVED lines=23> */
.L_x_1899:
[----:B------:R-:W-:Y:S05]  /*6f10*/  BSYNC B2 ;  /* 0x0000000000027941 */ /* 0x000fea0003800000 */
.L_x_1897:
        /* <DEDUP_REMOVED lines=28> */
.L_x_1901:
        /* <DEDUP_REMOVED lines=23> */
.L_x_1902:
[----:B------:R-:W-:Y:S05]  /*7250*/  BSYNC B2 ;  /* 0x0000000000027941 */ /* 0x000fea0003800000 */
.L_x_1900:
        /* <DEDUP_REMOVED lines=29> */
.L_x_1904:
        /* <DEDUP_REMOVED lines=23> */
.L_x_1905:
[----:B------:R-:W-:Y:S05]  /*75a0*/  BSYNC B2 ;  /* 0x0000000000027941 */ /* 0x000fea0003800000 */
.L_x_1903:
        /* <DEDUP_REMOVED lines=8> */
.L_x_1893:
        /* <DEDUP_REMOVED lines=23> */
.L_x_1908:
        /* <DEDUP_REMOVED lines=23> */
.L_x_1909:
[----:B------:R-:W-:Y:S05]  /*7910*/  BSYNC B1 ;  /* 0x0000000000017941 */ /* 0x000fea0003800000 */
.L_x_1907:
        /* <DEDUP_REMOVED lines=27> */
.L_x_1911:
        /* <DEDUP_REMOVED lines=23> */
.L_x_1912:
[----:B------:R-:W-:Y:S05]  /*7c40*/  BSYNC B1 ;  /* 0x0000000000017941 */ /* 0x000fea0003800000 */
.L_x_1910:
        /* <DEDUP_REMOVED lines=27> */
.L_x_1914:
        /* <DEDUP_REMOVED lines=23> */
.L_x_1915:
[----:B------:R-:W-:Y:S05]  /*7f70*/  BSYNC B1 ;  /* 0x0000000000017941 */ /* 0x000fea0003800000 */
.L_x_1913:
[----:B------:R-:W0:Y:S02]  /*7f80*/  LDC.64 R18, c[0x0][R18+0x2c8] ;  /* 0x0000b20012127b82 */ /* 0x000e240000000a00 */
[-C--:B0-----:R-:W-:Y:S02]  /*7f90*/  IMAD R4, R19, R10.reuse, RZ ;  /* 0x0000000a13047224 */ /* 0x081fe400078e02ff */
[----:B------:R-:W-:-:S04]  /*7fa0*/  IMAD.WIDE.U32 R16, R18, R10, R16 ;  /* 0x0000000a12107225 */ /* 0x000fc800078e0010 */
[----:B------:R-:W-:-:S04]  /*7fb0*/  IMAD R3, R18, R3, R4 ;  /* 0x0000000312037224 */ /* 0x000fc800078e0204 */
[----:B------:R-:W-:-:S07]  /*7fc0*/  IMAD.IADD R17, R17, 0x1, R3 ;  /* 0x0000000111117824 */ /* 0x000fce00078e0203 */
.L_x_1892:
        /* <DEDUP_REMOVED lines=25> */
.L_x_1930:
        /* <DEDUP_REMOVED lines=26> */
.L_x_1919:
        /* <DEDUP_REMOVED lines=22> */
.L_x_1920:
[----:B------:R-:W-:Y:S05]  /*8460*/  BSYNC B2 ;  /* 0x0000000000027941 */ /* 0x000fea0003800000 */
.L_x_1918:
        /* <DEDUP_REMOVED lines=29> */
.L_x_1922:
        /* <DEDUP_REMOVED lines=23> */
.L_x_1923:
[----:B------:R-:W-:Y:S05]  /*87b0*/  BSYNC B2 ;  /* 0x0000000000027941 */ /* 0x000fea0003800000 */
.L_x_1921:
        /* <DEDUP_REMOVED lines=30> */
.L_x_1925:
        /* <DEDUP_REMOVED lines=23> */
.L_x_1926:
[----:B------:R-:W-:Y:S05]  /*8b10*/  BSYNC B2 ;  /* 0x0000000000027941 */ /* 0x000fea0003800000 */
.L_x_1924:
        /* <DEDUP_REMOVED lines=30> */
.L_x_1928:
        /* <DEDUP_REMOVED lines=22> */
.L_x_1929:
[----:B------:R-:W-:Y:S05]  /*8e60*/  BSYNC B2 ;  /* 0x0000000000027941 */ /* 0x000fea0003800000 */
.L_x_1927:
        /* <DEDUP_REMOVED lines=10> */
.L_x_1917:
        /* <DEDUP_REMOVED lines=25> */
.L_x_1932:
        /* <DEDUP_REMOVED lines=23> */
.L_x_1933:
[----:B------:R-:W-:Y:S05]  /*9210*/  BSYNC B1 ;  /* 0x0000000000017941 */ /* 0x000fea0003800000 */
.L_x_1931:
        /* <DEDUP_REMOVED lines=29> */
.L_x_1935:
        /* <DEDUP_REMOVED lines=23> */
.L_x_1936:
[----:B------:R-:W-:Y:S05]  /*9560*/  BSYNC B1 ;  /* 0x0000000000017941 */ /* 0x000fea0003800000 */
.L_x_1934:
        /* <DEDUP_REMOVED lines=29> */
.L_x_1938:
        /* <DEDUP_REMOVED lines=23> */
.L_x_1939:
[----:B------:R-:W-:Y:S05]  /*98b0*/  BSYNC B1 ;  /* 0x0000000000017941 */ /* 0x000fea0003800000 */
.L_x_1937:
[----:B------:R-:W0:Y:S01]  /*98c0*/  LDC.64 R14, c[0x0][R14+0x2c8] ;  /* 0x0000b2000e0e7b82 */ /* 0x000e220000000a00 */
[----:B------:R-:W-:Y:S02]  /*98d0*/  IMAD.MOV.U32 R3, RZ, RZ, R0 ;  /* 0x000000ffff037224 */ /* 0x000fe400078e0000 */
[-C--:B0-----:R-:W-:Y:S02]  /*98e0*/  IMAD R4, R15, R6.reuse, RZ ;  /* 0x000000060f047224 */ /* 0x081fe400078e02ff */
[----:B------:R-:W-:-:S04]  /*98f0*/  IMAD.WIDE.U32 R2, R14, R6, R2 ;  /* 0x000000060e027225 */ /* 0x000fc800078e0002 */
[----:B------:R-:W-:-:S05]  /*9900*/  IMAD R9, R14, R9, R4 ;  /* 0x000000090e097224 */ /* 0x000fca00078e0204 */
[----:B------:R-:W-:-:S07]  /*9910*/  IADD3 R0, R3, R9, RZ ;  /* 0x0000000903007210 */ /* 0x000fce0007ffe0ff */
.L_x_1916:
[----:B------:R-:W-:Y:S01]  /*9920*/  ULDC.64 UR4, c[0x0][0x480] ;  /* 0x0001200000047ab9 */ /* 0x000fe20000000a00 */
[----:B------:R-:W-:Y:S02]  /*9930*/  IMAD.MOV.U32 R3, RZ, RZ, R0 ;  /* 0x000000ffff037224 */ /* 0x000fe400078e0000 */
[----:B------:R-:W-:Y:S02]  /*9940*/  IMAD R7, R7, UR4, RZ ;  /* 0x0000000407077c24 */ /* 0x000fe4000f8e02ff */
[----:B------:R-:W-:-:S04]  /*9950*/  IMAD.WIDE.U32 R2, R8, UR4, R2 ;  /* 0x0000000408027c25 */ /* 0x000fc8000f8e0002 */
[----:B------:R-:W-:Y:S01]  /*9960*/  IMAD R7, R8, UR5, R7 ;  /* 0x0000000508077c24 */ /* 0x000fe2000f8e0207 */
[----:B------:R-:W-:-:S03]  /*9970*/  MOV R21, R2 ;  /* 0x0000000200157202 */ /* 0x000fc60000000f00 */
[----:B------:R-:W-:-:S07]  /*9980*/  IMAD.IADD R26, R3, 0x1, R7 ;  /* 0x00000001031a7824 */ /* 0x000fce00078e0207 */
.L_x_1891:
[----:B------:R-:W-:Y:S05]  /*9990*/  BSYNC B0 ;  /* 0x0000000000007941 */ /* 0x000fea0003800000 */
.L_x_1890:
        /* <DEDUP_REMOVED lines=27> */
.L_x_1956:
        /* <DEDUP_REMOVED lines=23> */
.L_x_1945:
        /* <DEDUP_REMOVED lines=23> */
.L_x_1946:
[----:B------:R-:W-:Y:S05]  /*9e30*/  BSYNC B2 ;  /* 0x0000000000027941 */ /* 0x000fea0003800000 */
.L_x_1944:
        /* <DEDUP_REMOVED lines=27> */
.L_x_1948:
        /* <DEDUP_REMOVED lines=23> */
.L_x_1949:
[----:B------:R-:W-:Y:S05]  /*a160*/  BSYNC B2 ;  /* 0x0000000000027941 */ /* 0x000fea0003800000 */
.L_x_1947:
        /* <DEDUP_REMOVED lines=28> */
.L_x_1951:
        /* <DEDUP_REMOVED lines=23> */
.L_x_1952:
[----:B------:R-:W-:Y:S05]  /*a4a0*/  BSYNC B2 ;  /* 0x0000000000027941 */ /* 0x000fea0003800000 */
.L_x_1950:
        /* <DEDUP_REMOVED lines=29> */
.L_x_1954:
        /* <DEDUP_REMOVED lines=23> */
.L_x_1955:
[----:B------:R-:W-:Y:S05]  /*a7f0*/  BSYNC B2 ;  /* 0x0000000000027941 */ /* 0x000fea0003800000 */
.L_x_1953:
        /* <DEDUP_REMOVED lines=8> */
.L_x_1943:
        /* <DEDUP_REMOVED lines=23> */
.L_x_1958:
        /* <DEDUP_REMOVED lines=23> */
.L_x_1959:
[----:B------:R-:W-:Y:S05]  /*ab60*/  BSYNC B1 ;  /* 0x0000000000017941 */ /* 0x000fea0003800000 */
.L_x_1957:
        /* <DEDUP_REMOVED lines=27> */
.L_x_1961:
        /* <DEDUP_REMOVED lines=23> */
.L_x_1962:
[----:B------:R-:W-:Y:S05]  /*ae90*/  BSYNC B1 ;  /* 0x0000000000017941 */ /* 0x000fea0003800000 */
.L_x_1960:
        /* <DEDUP_REMOVED lines=27> */
.L_x_1964:
        /* <DEDUP_REMOVED lines=23> */
.L_x_1965:
[----:B------:R-:W-:Y:S05]  /*b1c0*/  BSYNC B1 ;  /* 0x0000000000017941 */ /* 0x000fea0003800000 */
.L_x_1963:
[----:B------:R-:W0:Y:S02]  /*b1d0*/  LDC.64 R4, c[0x0][R7+0x2c8] ;  /* 0x0000b20007047b82 */ /* 0x000e240000000a00 */
[-C--:B0-----:R-:W-:Y:S02]  /*b1e0*/  IMAD R5, R5, R8.reuse, RZ ;  /* 0x0000000805057224 */ /* 0x081fe400078e02ff */
[----:B------:R-:W-:-:S04]  /*b1f0*/  IMAD.WIDE.U32 R16, R4, R8, R16 ;  /* 0x0000000804107225 */ /* 0x000fc800078e0010 */
[----:B------:R-:W-:-:S05]  /*b200*/  IMAD R5, R4, R3, R5 ;  /* 0x0000000304057224 */ /* 0x000fca00078e0205 */
[----:B------:R-:W-:-:S07]  /*b210*/  IADD3 R17, R17, R5, RZ ;  /* 0x0000000511117210 */ /* 0x000fce0007ffe0ff */
.L_x_1942:
        /* <DEDUP_REMOVED lines=33> */
.L_x_1980:
        /* <DEDUP_REMOVED lines=24> */
.L_x_1969:
        /* <DEDUP_REMOVED lines=23> */
.L_x_1970:
[----:B------:R-:W-:Y:S05]  /*b720*/  BSYNC B2 ;  /* 0x0000000000027941 */ /* 0x000fea0003800000 */
.L_x_1968:
        /* <DEDUP_REMOVED lines=29> */
.L_x_1972:
        /* <DEDUP_REMOVED lines=23> */
.L_x_1973:
[----:B------:R-:W-:Y:S05]  /*ba70*/  BSYNC B2 ;  /* 0x0000000000027941 */ /* 0x000fea0003800000 */
.L_x_1971:
        /* <DEDUP_REMOVED lines=29> */
.L_x_1975:
        /* <DEDUP_REMOVED lines=23> */
.L_x_1976:
[----:B------:R-:W-:Y:S05]  /*bdc0*/  BSYNC B2 ;  /* 0x0000000000027941 */ /* 0x000fea0003800000 */
.L_x_1974:
        /* <DEDUP_REMOVED lines=30> */
.L_x_1978:
        /* <DEDUP_REMOVED lines=23> */
.L_x_1979:
[----:B------:R-:W-:Y:S05]  /*c120*/  BSYNC B2 ;  /* 0x0000000000027941 */ /* 0x000fea0003800000 */
.L_x_1977:
        /* <DEDUP_REMOVED lines=10> */
.L_x_1967:
        /* <DEDUP_REMOVED lines=24> */
.L_x_1982:
        /* <DEDUP_REMOVED lines=23> */
.L_x_1983:
[----:B------:R-:W-:Y:S05]  /*c4c0*/  BSYNC B1 ;  /* 0x0000000000017941 */ /* 0x000fea0003800000 */
.L_x_1981:
        /* <DEDUP_REMOVED lines=28> */
.L_x_1985:
        /* <DEDUP_REMOVED lines=23> */
.L_x_1986:
[----:B------:R-:W-:Y:S05]  /*c800*/  BSYNC B1 ;  /* 0x0000000000017941 */ /* 0x000fea0003800000 */
.L_x_1984:
        /* <DEDUP_REMOVED lines=28> */
.L_x_1988:
        /* <DEDUP_REMOVED lines=23> */
.L_x_1989:
[----:B------:R-:W-:Y:S05]  /*cb40*/  BSYNC B1 ;  /* 0x0000000000017941 */ /* 0x000fea0003800000 */
.L_x_1987:
[----:B------:R-:W0:Y:S01]  /*cb50*/  LDC.64 R4, c[0x0][R7+0x2c8] ;  /* 0x0000b20007047b82 */ /* 0x000e220000000a00 */
[----:B------:R-:W-:Y:S02]  /*cb60*/  IMAD.MOV.U32 R3, RZ, RZ, R0 ;  /* 0x000000ffff037224 */ /* 0x000fe400078e0000 */
[-C--:B0-----:R-:W-:Y:S02]  /*cb70*/  IMAD R5, R5, R8.reuse, RZ ;  /* 0x0000000805057224 */ /* 0x081fe400078e02ff */
[----:B------:R-:W-:-:S04]  /*cb80*/  IMAD.WIDE.U32 R2, R4, R8, R2 ;  /* 0x0000000804027225 */ /* 0x000fc800078e0002 */
[----:B------:R-:W-:-:S05]  /*cb90*/  IMAD R5, R4, R9, R5 ;  /* 0x0000000904057224 */ /* 0x000fca00078e0205 */
[----:B------:R-:W-:-:S07]  /*cba0*/  IADD3 R0, R3, R5, RZ ;  /* 0x0000000503007210 */ /* 0x000fce0007ffe0ff */
.L_x_1966:
[----:B------:R-:W-:Y:S01]  /*cbb0*/  ULDC.64 UR4, c[0x0][0x480] ;  /* 0x0001200000047ab9 */ /* 0x000fe20000000a00 */
[----:B------:R-:W-:Y:S02]  /*cbc0*/  IMAD.MOV.U32 R3, RZ, RZ, R0 ;  /* 0x000000ffff037224 */ /* 0x000fe400078e0000 */
[----:B------:R-:W-:Y:S02]  /*cbd0*/  IMAD R15, R15, UR4, RZ ;  /* 0x000000040f0f7c24 */ /* 0x000fe4000f8e02ff */
[----:B------:R-:W-:-:S04]  /*cbe0*/  IMAD.WIDE.U32 R2, R14, UR4, R2 ;  /* 0x000000040e027c25 */ /* 0x000fc8000f8e0002 */
[----:B------:R-:W-:Y:S01]  /*cbf0*/  IMAD R15, R14, UR5, R15 ;  /* 0x000000050e0f7c24 */ /* 0x000fe2000f8e020f */
[----:B------:R-:W-:-:S03]  /*cc00*/  MOV R20, R2 ;  /* 0x0000000200147202 */ /* 0x000fc60000000f00 */
[----:B------:R-:W-:-:S07]  /*cc10*/  IMAD.IADD R27, R3, 0x1, R15 ;  /* 0x00000001031b7824 */ /* 0x000fce00078e020f */
.L_x_1941:
[----:B------:R-:W-:Y:S05]  /*cc20*/  BSYNC B0 ;  /* 0x0000000000007941 */ /* 0x000fea0003800000 */
.L_x_1940:
        /* <DEDUP_REMOVED lines=143> */
.L_x_1991:
[----:B------:R-:W-:Y:S01]  /*d520*/  IMAD.MOV.U32 R10, RZ, RZ, R9 ;  /* 0x000000ffff0a7224 */ /* 0x000fe200078e0009 */
[----:B------:R-:W-:Y:S02]  /*d530*/  MOV R8, R2 ;  /* 0x0000000200087202 */ /* 0x000fe40000000f00 */
[----:B------:R-:W-:Y:S02]  /*d540*/  MOV R0, R14 ;  /* 0x0000000e00007202 */ /* 0x000fe40000000f00 */
[----:B------:R-:W-:-:S07]  /*d550*/  MOV R9, R6 ;  /* 0x0000000600097202 */ /* 0x000fce0000000f00 */
.L_x_1990:
        /* <DEDUP_REMOVED lines=18> */
.L_x_7090:
[----:B------:R-:W-:Y:S05]  /*d680*/  BRX R2 -0xd690                                                                                                                                                                                                                                                                                                                                                                                                                                                                               (*"BRANCH_TARGETS .L_x_7091,.L_x_7092,.L_x_7093"*) ;  /* 0xffffff28025c7949 */ /* 0x000fea000383ffff */
.L_x_1994:
        /* <DEDUP_REMOVED lines=28> */
.L_x_2000:
[----:B------:R0:W5:Y:S02]  /*d850*/  LDG.E R0, desc[UR36][R24.64] ;  /* 0x0000002418007981 */ /* 0x000164000c1e1900 */
.L_x_1999:
[----:B------:R-:W-:Y:S05]  /*d860*/  BSYNC B9 ;  /* 0x0000000000097941 */ /* 0x000fea0003800000 */
.L_x_1998:
[----:B------:R-:W-:Y:S01]  /*d870*/  ULDC.64 UR4, c[0x0][0x210] ;  /* 0x0000840000047ab9 */ /* 0x000fe20000000a00 */
[----:B-----5:R-:W-:Y:S02]  /*d880*/  FSET.BF.LE.FTZ.AND R0, R37, R0, PT ;  /* 0x000000002500720a */ /* 0x020fe40003813000 */
[C---:B------:R-:W-:Y:S02]  /*d890*/  LEA R2, P0, R28.reuse, UR4, 0x1 ;  /* 0x000000041c027c11 */ /* 0x040fe4000f8008ff */
[----:B------:R-:W-:Y:S02]  /*d8a0*/  F2FP.F16.F32.PACK_AB R0, RZ, R0 ;  /* 0x00000000ff00723e */ /* 0x000fe400000000ff */
[----:B------:R-:W-:-:S05]  /*d8b0*/  LEA.HI.X R3, R28, UR5, R34, 0x1, P0 ;  /* 0x000000051c037c11 */ /* 0x000fca00080f0c22 */
[----:B------:R1:W-:Y:S04]  /*d8c0*/  STG.E.U16 desc[UR36][R2.64], R0 ;  /* 0x0000000002007986 */ /* 0x0003e8000c101524 */
.L_x_1996:
[----:B------:R-:W-:Y:S05]  /*d8d0*/  BSYNC B8 ;  /* 0x0000000000087941 */ /* 0x000fea0003800000 */
.L_x_1995:
        /* <DEDUP_REMOVED lines=21> */
.L_x_2003:
[----:B------:R1:W5:Y:S02]  /*da30*/  LDG.E R0, desc[UR36][R22.64] ;  /* 0x0000002416007981 */ /* 0x000364000c1e1900 */
.L_x_2002:
[----:B------:R-:W-:Y:S05]  /*da40*/  BSYNC B8 ;  /* 0x0000000000087941 */ /* 0x000fea0003800000 */
.L_x_2001:
[----:B------:R-:W-:Y:S01]  /*da50*/  ULDC.64 UR4, c[0x0][0x210] ;  /* 0x0000840000047ab9 */ /* 0x000fe20000000a00 */
[----:B-----5:R-:W-:Y:S02]  /*da60*/  FSET.BF.LE.FTZ.AND R0, R33, R0, PT ;  /* 0x000000002100720a */ /* 0x020fe40003813000 */
[C---:B------:R-:W-:Y:S02]  /*da70*/  LEA R2, P0, R32.reuse, UR4, 0x1 ;  /* 0x0000000420027c11 */ /* 0x040fe4000f8008ff */
[----:B------:R-:W-:Y:S02]  /*da80*/  F2FP.F16.F32.PACK_AB R0, RZ, R0 ;  /* 0x00000000ff00723e */ /* 0x000fe400000000ff */
[----:B------:R-:W-:-:S05]  /*da90*/  LEA.HI.X R3, R32, UR5, R35, 0x1, P0 ;  /* 0x0000000520037c11 */ /* 0x000fca00080f0c23 */
[----:B------:R2:W-:Y:S04]  /*daa0*/  STG.E.U16 desc[UR36][R2.64], R0 ;  /* 0x0000000002007986 */ /* 0x0005e8000c101524 */
.L_x_7092:
        /* <DEDUP_REMOVED lines=21> */
.L_x_2006:
[----:B------:R2:W5:Y:S02]  /*dc00*/  LDG.E R0, desc[UR36][R18.64] ;  /* 0x0000002412007981 */ /* 0x000564000c1e1900 */
.L_x_2005:
[----:B------:R-:W-:Y:S05]  /*dc10*/  BSYNC B8 ;  /* 0x0000000000087941 */ /* 0x000fea0003800000 */
.L_x_2004:
[----:B------:R-:W-:Y:S01]  /*dc20*/  ULDC.64 UR4, c[0x0][0x210] ;  /* 0x0000840000047ab9 */ /* 0x000fe20000000a00 */
[----:B-----5:R-:W-:Y:S02]  /*dc30*/  FSET.BF.LE.FTZ.AND R27, R27, R0, PT ;  /* 0x000000001b1b720a */ /* 0x020fe40003813000 */
[C---:B------:R-:W-:Y:S02]  /*dc40*/  LEA R2, P0, R38.reuse, UR4, 0x1 ;  /* 0x0000000426027c11 */ /* 0x040fe4000f8008ff */
[----:B------:R-:W-:Y:S02]  /*dc50*/  F2FP.F16.F32.PACK_AB R27, RZ, R27 ;  /* 0x0000001bff1b723e */ /* 0x000fe400000000ff */
[----:B------:R-:W-:-:S05]  /*dc60*/  LEA.HI.X R3, R38, UR5, R41, 0x1, P0 ;  /* 0x0000000526037c11 */ /* 0x000fca00080f0c29 */
[----:B------:R3:W-:Y:S04]  /*dc70*/  STG.E.U16 desc[UR36][R2.64], R27 ;  /* 0x0000001b02007986 */ /* 0x0007e8000c101524 */
.L_x_7091:
[----:B------:R-:W-:Y:S05]  /*dc80*/  BSYNC B6 ;  /* 0x0000000000067941 */ /* 0x000fea0003800000 */
.L_x_1993:
        /* <DEDUP_REMOVED lines=21> */
.L_x_2009:
[----:B------:R3:W5:Y:S02]  /*dde0*/  LDG.E R3, desc[UR36][R16.64] ;  /* 0x0000002410037981 */ /* 0x000764000c1e1900 */
.L_x_2008:
[----:B------:R-:W-:Y:S05]  /*ddf0*/  BSYNC B8 ;  /* 0x0000000000087941 */ /* 0x000fea0003800000 */
.L_x_2007:
[----:B------:R-:W-:Y:S01]  /*de00*/  ULDC.64 UR4, c[0x0][0x210] ;  /* 0x0000840000047ab9 */ /* 0x000fe20000000a00 */
[----:B-----5:R-:W-:Y:S02]  /*de10*/  FSET.BF.LE.FTZ.AND R26, R26, R3, PT ;  /* 0x000000031a1a720a */ /* 0x020fe40003813000 */
[C---:B------:R-:W-:Y:S02]  /*de20*/  LEA R2, P0, R39.reuse, UR4, 0x1 ;  /* 0x0000000427027c11 */ /* 0x040fe4000f8008ff */
[----:B------:R-:W-:Y:S02]  /*de30*/  F2FP.F16.F32.PACK_AB R26, RZ, R26 ;  /* 0x0000001aff1a723e */ /* 0x000fe400000000ff */
[----:B------:R-:W-:-:S05]  /*de40*/  LEA.HI.X R3, R39, UR5, R42, 0x1, P0 ;  /* 0x0000000527037c11 */ /* 0x000fca00080f0c2a */
[----:B------:R4:W-:Y:S01]  /*de50*/  STG.E.U16 desc[UR36][R2.64], R26 ;  /* 0x0000001a02007986 */ /* 0x0009e2000c101524 */
[----:B------:R-:W-:Y:S05]  /*de60*/  BRA `(.L_x_1997) ;  /* 0x0000000000047947 */ /* 0x000fea0003800000 */
.L_x_7093:
[----:B------:R-:W-:Y:S05]  /*de70*/  BREAK B6 ;  /* 0x0000000000067942 */ /* 0x000fea0003800000 */
.L_x_1997:
[----:B------:R-:W-:Y:S05]  /*de80*/  BSYNC B7 ;  /* 0x0000000000077941 */ /* 0x000fea0003800000 */
.L_x_1992:
        /* <DEDUP_REMOVED lines=10> */
        .weak           $__internal_42_$__cuda_sm20_div_u64
        .type           $__internal_42_$__cuda_sm20_div_u64,@function
        .size           $__internal_42_$__cuda_sm20_div_u64,(.L_x_7586 - $__internal_42_$__cuda_sm20_div_u64)
$__internal_42_$__cuda_sm20_div_u64:
        /* <DEDUP_REMOVED lines=67> */
[----:B------:R-:W-:Y:S06]  /*e360*/  RET.REL.NODEC R10 `(_ZN2at4cuda57_GLOBAL__N__cd6b329d_24_DistributionBernoulli_cu_7537a20d21kernelPointwiseApply2IZNS_6native9templates4cuda28bernoulli_tensor_cuda_kernelIN3c104HalfEfEEvRKNS_10TensorBaseESB_NS_15PhiloxCudaStateEEUliRS8_SD_SD_SD_RKfSF_SF_SF_E_S8_SE_mLin1ELin1ELi4ELi512ELi2EEEvNS0_6detail10TensorInfoIT0_T2_EENSI_IT1_SK_EESK_T_) ;  /* 0xffffff1c0a247950 */ /* 0x000fec0003c3ffff */
.L_x_2011:
        /* <DEDUP_REMOVED lines=9> */
.L_x_7586:


//--------------------- .text._ZN2at4cuda57_GLOBAL__N__cd6b329d_24_DistributionBernoulli_cu_7537a20d21kernelPointwiseApply2IZNS_6native9templates4cuda28bernoulli_tensor_cuda_kernelIN3c104HalfEfEEvRKNS_10TensorBaseESB_NS_15PhiloxCudaStateEEUliRS8_SD_SD_SD_RKfSF_SF_SF_E_S8_SE_mLi1ELi1ELi4ELi512ELi2EEEvNS0_6detail10TensorInfoIT0_T2_EENSI_IT1_SK_EESK_T_ --------------------------
	.section	.text._ZN2at4cuda57_GLOBAL__N__cd6b329d_24_DistributionBernoulli_cu_7537a20d21kernelPointwiseApply2IZNS_6native9templates4cuda28bernoulli_tensor_cuda_kernelIN3c104HalfEfEEvRKNS_10TensorBaseESB_NS_15PhiloxCudaStateEEUliRS8_SD_SD_SD_RKfSF_SF_SF_E_S8_SE_mLi1ELi1ELi4ELi512ELi2EEEvNS0_6detail10TensorInfoIT0_T2_EENSI_IT1_SK_EESK_T_,"ax",@progbits
	.align	128
.text._ZN2at4cuda57_GLOBAL__N__cd6b329d_24_DistributionBernoulli_cu_7537a20d21kernelPointwiseApply2IZNS_6native9templates4cuda28bernoulli_tensor_cuda_kernelIN3c104HalfEfEEvRKNS_10TensorBaseESB_NS_15PhiloxCudaStateEEUliRS8_SD_SD_SD_RKfSF_SF_SF_E_S8_SE_mLi1ELi1ELi4ELi512ELi2EEEvNS0_6detail10TensorInfoIT0_T2_EENSI_IT1_SK_EESK_T_:
        .type           _ZN2at4cuda57_GLOBAL__N__cd6b329d_24_DistributionBernoulli_cu_7537a20d21kernelPointwiseApply2IZNS_6native9templates4cuda28bernoulli_tensor_cuda_kernelIN3c104HalfEfEEvRKNS_10TensorBaseESB_NS_15PhiloxCudaStateEEUliRS8_SD_SD_SD_RKfSF_SF_SF_E_S8_SE_mLi1ELi1ELi4ELi512ELi2EEEvNS0_6detail10TensorInfoIT0_T2_EENSI_IT1_SK_EESK_T_,@function
        .size           _ZN2at4cuda57_GLOBAL__N__cd6b329d_24_DistributionBernoulli_cu_7537a20d21kernelPointwiseApply2IZNS_6native9templates4cuda28bernoulli_tensor_cuda_kernelIN3c104HalfEfEEvRKNS_10TensorBaseESB_NS_15PhiloxCudaStateEEUliRS8_SD_SD_SD_RKfSF_SF_SF_E_S8_SE_mLi1ELi1ELi4ELi512ELi2EEEvNS0_6detail10TensorInfoIT0_T2_EENSI_IT1_SK_EESK_T_,(.L_x_7588 - _ZN2at4cuda57_GLOBAL__N__cd6b329d_24_DistributionBernoulli_cu_7537a20d21kernelPointwiseApply2IZNS_6native9templates4cuda28bernoulli_tensor_cuda_kernelIN3c104HalfEfEEvRKNS_10TensorBaseESB_NS_15PhiloxCudaStateEEUliRS8_SD_SD_SD_RKfSF_SF_SF_E_S8_SE_mLi1ELi1ELi4ELi512ELi2EEEvNS0_6detail10TensorInfoIT0_T2_EENSI_IT1_SK_EESK_T_)
        .other          _ZN2at4cuda57_GLOBAL__N__cd6b329d_24_DistributionBernoulli_cu_7537a20d21kernelPointwiseApply2IZNS_6native9templates4cuda28bernoulli_tensor_cuda_kernelIN3c104HalfEfEEvRKNS_10TensorBaseESB_NS_15PhiloxCudaStateEEUliRS8_SD_SD_SD_RKfSF_SF_SF_E_S8_SE_mLi1ELi1ELi4ELi512ELi2EEEvNS0_6detail10TensorInfoIT0_T2_EENSI_IT1_SK_EESK_T_,@"STO_CUDA_ENTRY STV_DEFAULT"
_ZN2at4cuda57_GLOBAL__N__cd6b329d_24_DistributionBernoulli_cu_7537a20d21kernelPointwiseApply2IZNS_6native9templates4cuda28bernoulli_tensor_cuda_kernelIN3c104HalfEfEEvRKNS_10TensorBaseESB_NS_15PhiloxCudaStateEEUliRS8_SD_SD_SD_RKfSF_SF_SF_E_S8_SE_mLi1ELi1ELi4ELi512ELi2EEEvNS0_6detail10TensorInfoIT0_T2_EENSI_IT1_SK_EESK_T_:
        /* <DEDUP_REMOVED lines=21> */
.L_x_2033:
        /* <DEDUP_REMOVED lines=186> */
.L_x_2014:
[----:B------:R-:W-:Y:S01]  /*0cf0*/  MOV R7, R11 ;  /* 0x0000000b00077202 */ /* 0x000fe20000000f00 */
[----:B------:R-:W-:Y:S02]  /*0d00*/  IMAD.MOV.U32 R6, RZ, RZ, R34 ;  /* 0x000000ffff067224 */ /* 0x000fe400078e0022 */
[----:B------:R-:W-:Y:S02]  /*0d10*/  IMAD.MOV.U32 R3, RZ, RZ, R42 ;  /* 0x000000ffff037224 */ /* 0x000fe400078e002a */
[----:B------:R-:W-:-:S07]  /*0d20*/  IMAD.MOV.U32 R11, RZ, RZ, R4 ;  /* 0x000000ffff0b7224 */ /* 0x000fce00078e0004 */
.L_x_2013:
        /* <DEDUP_REMOVED lines=17> */
.L_x_7094:
[----:B------:R-:W-:Y:S05]  /*0e40*/  BRX R2 -0xe50                                                                                                                                                                                                                                                                                                                                                                                                                                                                                (*"BRANCH_TARGETS .L_x_7095,.L_x_7096,.L_x_7097"*) ;  /* 0xfffffff0026c7949 */ /* 0x000fea000383ffff */
.L_x_2017:
        /* <DEDUP_REMOVED lines=28> */
.L_x_2023:
[----:B------:R0:W5:Y:S02]  /*1010*/  LDG.E R3, desc[UR36][R16.64] ;  /* 0x0000002410037981 */ /* 0x000164000c1e1900 */
.L_x_2022:
[----:B------:R-:W-:Y:S05]  /*1020*/  BSYNC B6 ;  /* 0x0000000000067941 */ /* 0x000fea0003800000 */
.L_x_2021:
[----:B-----5:R-:W-:Y:S02]  /*1030*/  FSET.BF.LE.FTZ.AND R34, R34, R3, PT ;  /* 0x000000032222720a */ /* 0x020fe40003813000 */
[C---:B------:R-:W-:Y:S02]  /*1040*/  LEA R4, P0, R22.reuse, UR38, 0x1 ;  /* 0x0000002616047c11 */ /* 0x040fe4000f8008ff */
[----:B------:R-:W-:Y:S02]  /*1050*/  F2FP.F16.F32.PACK_AB R34, RZ, R34 ;  /* 0x00000022ff22723e */ /* 0x000fe400000000ff */
[----:B------:R-:W-:-:S05]  /*1060*/  LEA.HI.X R5, R22, UR39, R29, 0x1, P0 ;  /* 0x0000002716057c11 */ /* 0x000fca00080f0c1d */
[----:B------:R1:W-:Y:S04]  /*1070*/  STG.E.U16 desc[UR36][R4.64], R34 ;  /* 0x0000002204007986 */ /* 0x0003e8000c101524 */
.L_x_2019:
[----:B------:R-:W-:Y:S05]  /*1080*/  BSYNC B7 ;  /* 0x0000000000077941 */ /* 0x000fea0003800000 */
.L_x_2018:
        /* <DEDUP_REMOVED lines=21> */
.L_x_2026:
[----:B------:R2:W5:Y:S02]  /*11e0*/  LDG.E R0, desc[UR36][R18.64] ;  /* 0x0000002412007981 */ /* 0x000564000c1e1900 */
.L_x_2025:
[----:B------:R-:W-:Y:S05]  /*11f0*/  BSYNC B6 ;  /* 0x0000000000067941 */ /* 0x000fea0003800000 */
.L_x_2024:
[----:B-----5:R-:W-:Y:S02]  /*1200*/  FSET.BF.LE.FTZ.AND R33, R33, R0, PT ;  /* 0x000000002121720a */ /* 0x020fe40003813000 */
[C---:B-1----:R-:W-:Y:S02]  /*1210*/  LEA R4, P0, R2.reuse, UR38, 0x1 ;  /* 0x0000002602047c11 */ /* 0x042fe4000f8008ff */
[----:B------:R-:W-:Y:S02]  /*1220*/  F2FP.F16.F32.PACK_AB R33, RZ, R33 ;  /* 0x00000021ff21723e */ /* 0x000fe400000000ff */
[----:B------:R-:W-:-:S05]  /*1230*/  LEA.HI.X R5, R2, UR39, R31, 0x1, P0 ;  /* 0x0000002702057c11 */ /* 0x000fca00080f0c1f */
[----:B------:R1:W-:Y:S04]  /*1240*/  STG.E.U16 desc[UR36][R4.64], R33 ;  /* 0x0000002104007986 */ /* 0x0003e8000c101524 */
.L_x_7096:
        /* <DEDUP_REMOVED lines=21> */
.L_x_2029:
[----:B------:R3:W5:Y:S02]  /*13a0*/  LDG.E R3, desc[UR36][R36.64] ;  /* 0x0000002424037981 */ /* 0x000764000c1e1900 */
.L_x_2028:
[----:B------:R-:W-:Y:S05]  /*13b0*/  BSYNC B6 ;  /* 0x0000000000067941 */ /* 0x000fea0003800000 */
.L_x_2027:
[----:B-----5:R-:W-:Y:S02]  /*13c0*/  FSET.BF.LE.FTZ.AND R32, R32, R3, PT ;  /* 0x000000032020720a */ /* 0x020fe40003813000 */
[C---:B------:R-:W-:Y:S02]  /*13d0*/  LEA R2, P0, R23.reuse, UR38, 0x1 ;  /* 0x0000002617027c11 */ /* 0x040fe4000f8008ff */
[----:B------:R-:W-:Y:S02]  /*13e0*/  F2FP.F16.F32.PACK_AB R32, RZ, R32 ;  /* 0x00000020ff20723e */ /* 0x000fe400000000ff */
[----:B------:R-:W-:-:S05]  /*13f0*/  LEA.HI.X R3, R23, UR39, R28, 0x1, P0 ;  /* 0x0000002717037c11 */ /* 0x000fca00080f0c1c */
[----:B------:R4:W-:Y:S04]  /*1400*/  STG.E.U16 desc[UR36][R2.64], R32 ;  /* 0x0000002002007986 */ /* 0x0009e8000c101524 */
.L_x_7095:
[----:B------:R-:W-:Y:S05]  /*1410*/  BSYNC B8 ;  /* 0x0000000000087941 */ /* 0x000fea0003800000 */
.L_x_2016:
        /* <DEDUP_REMOVED lines=32> */
.L_x_2032:
[----:B------:R0:W5:Y:S02]  /*1620*/  LDG.E R5, desc[UR36][R16.64] ;  /* 0x0000002410057981 */ /* 0x000164000c1e1900 */
.L_x_2031:
[----:B------:R-:W-:Y:S05]  /*1630*/  BSYNC B6 ;  /* 0x0000000000067941 */ /* 0x000fea0003800000 */
.L_x_2030:
[----:B------:R-:W-:Y:S01]  /*1640*/  IMAD R7, R25, UR44, RZ ;  /* 0x0000002c19077c24 */ /* 0x000fe2000f8e02ff */
[----:B------:R-:W-:Y:S01]  /*1650*/  ISETP.NE.AND P1, PT, R18, RZ, PT ;  /* 0x000000ff1200720c */ /* 0x000fe20003f25270 */
[----:B------:R-:W-:Y:S01]  /*1660*/  IMAD.WIDE.U32 R2, R26, UR44, RZ ;  /* 0x0000002c1a027c25 */ /* 0x000fe2000f8e00ff */
[----:B-----5:R-:W-:-:S03]  /*1670*/  FSET.BF.LE.FTZ.AND R30, R30, R5, PT ;  /* 0x000000051e1e720a */ /* 0x020fc60003813000 */
[----:B------:R-:W-:Y:S01]  /*1680*/  IMAD R7, R26, UR45, R7 ;  /* 0x0000002d1a077c24 */ /* 0x000fe2000f8e0207 */
[----:B------:R-:W-:Y:S02]  /*1690*/  SEL R0, R2, RZ, P1 ;  /* 0x000000ff02007207 */ /* 0x000fe40000800000 */
[----:B------:R-:W-:Y:S01]  /*16a0*/  F2FP.F16.F32.PACK_AB R30, RZ, R30 ;  /* 0x0000001eff1e723e */ /* 0x000fe200000000ff */
[----:B------:R-:W-:Y:S01]  /*16b0*/  IMAD.IADD R3, R3, 0x1, R7 ;  /* 0x0000000103037824 */ /* 0x000fe200078e0207 */
[----:B------:R-:W-:-:S04]  /*16c0*/  LEA R2, P0, R0, UR38, 0x1 ;  /* 0x0000002600027c11 */ /* 0x000fc8000f8008ff */
[----:B------:R-:W-:-:S04]  /*16d0*/  SEL R3, R3, RZ, P1 ;  /* 0x000000ff03037207 */ /* 0x000fc80000800000 */
[----:B------:R-:W-:-:S05]  /*16e0*/  LEA.HI.X R3, R0, UR39, R3, 0x1, P0 ;  /* 0x0000002700037c11 */ /* 0x000fca00080f0c03 */
[----:B------:R1:W-:Y:S01]  /*16f0*/  STG.E.U16 desc[UR36][R2.64], R30 ;  /* 0x0000001e02007986 */ /* 0x0003e2000c101524 */
[----:B------:R-:W-:Y:S05]  /*1700*/  BRA `(.L_x_2020) ;  /* 0x0000000000047947 */ /* 0x000fea0003800000 */
.L_x_7097:
[----:B------:R-:W-:Y:S05]  /*1710*/  BREAK B8 ;  /* 0x0000000000087942 */ /* 0x000fea0003800000 */
.L_x_2020:
[----:B------:R-:W-:Y:S05]  /*1720*/  BSYNC B9 ;  /* 0x0000000000097941 */ /* 0x000fea0003800000 */
.L_x_2015:
        /* <DEDUP_REMOVED lines=9> */
.L_x_2012:
[----:B------:R-:W-:Y:S05]  /*17c0*/  EXIT ;  /* 0x000000000000794d */ /* 0x000fea0003800000 */
.L_x_2034:
        /* <DEDUP_REMOVED lines=11> */
.L_x_7588:


//--------------------- .text._ZN2at4cuda57_GLOBAL__N__cd6b329d_24_DistributionBernoulli_cu_7537a20d21kernelPointwiseApply2IZNS_6native9templates4cuda28bernoulli_tensor_cuda_kernelIN3c104HalfEfEEvRKNS_10TensorBaseESB_NS_15PhiloxCudaStateEEUliRS8_SD_SD_SD_RKfSF_SF_SF_E_S8_SE_jLin1ELin1ELi4ELi512ELi2EEEvNS0_6detail10TensorInfoIT0_T2_EENSI_IT1_SK_EESK_T_ --------------------------
	.section	.text._ZN2at4cuda57_GLOBAL__N__cd6b329d_24_DistributionBernoulli_cu_7537a20d21kernelPointwiseApply2IZNS_6native9templates4cuda28bernoulli_tensor_cuda_kernelIN3c104HalfEfEEvRKNS_10TensorBaseESB_NS_15PhiloxCudaStateEEUliRS8_SD_SD_SD_RKfSF_SF_SF_E_S8_SE_jLin1ELin1ELi4ELi512ELi2EEEvNS0_6detail10TensorInfoIT0_T2_EENSI_IT1_SK_EESK_T_,"ax",@progbits
	.align	128
.text._ZN2at4cuda57_GLOBAL__N__cd6b329d_24_DistributionBernoulli_cu_7537a20d21kernelPointwiseApply2IZNS_6native9templates4cuda28bernoulli_tensor_cuda_kernelIN3c104HalfEfEEvRKNS_10TensorBaseESB_NS_15PhiloxCudaStateEEUliRS8_SD_SD_SD_RKfSF_SF_SF_E_S8_SE_jLin1ELin1ELi4ELi512ELi2EEEvNS0_6detail10TensorInfoIT0_T2_EENSI_IT1_SK_EESK_T_:
        .type           _ZN2at4cuda57_GLOBAL__N__cd6b329d_24_DistributionBernoulli_cu_7537a20d21kernelPointwiseApply2IZNS_6native9templates4cuda28bernoulli_tensor_cuda_kernelIN3c104HalfEfEEvRKNS_10TensorBaseESB_NS_15PhiloxCudaStateEEUliRS8_SD_SD_SD_RKfSF_SF_SF_E_S8_SE_jLin1ELin1ELi4ELi512ELi2EEEvNS0_6detail10TensorInfoIT0_T2_EENSI_IT1_SK_EESK_T_,@function
        .size           _ZN2at4cuda57_GLOBAL__N__cd6b329d_24_DistributionBernoulli_cu_7537a20d21kernelPointwiseApply2IZNS_6native9templates4cuda28bernoulli_tensor_cuda_kernelIN3c104HalfEfEEvRKNS_10TensorBaseESB_NS_15PhiloxCudaStateEEUliRS8_SD_SD_SD_RKfSF_SF_SF_E_S8_SE_jLin1ELin1ELi4ELi512ELi2EEEvNS0_6detail10TensorInfoIT0_T2_EENSI_IT1_SK_EESK_T_,(.L_x_7589 - _ZN2at4cuda57_GLOBAL__N__cd6b329d_24_DistributionBernoulli_cu_7537a20d21kernelPointwiseApply2IZNS_6native9templates4cuda28bernoulli_tensor_cuda_kernelIN3c104HalfEfEEvRKNS_10TensorBaseESB_NS_15PhiloxCudaStateEEUliRS8_SD_SD_SD_RKfSF_SF_SF_E_S8_SE_jLin1ELin1ELi4ELi512ELi2EEEvNS0_6detail10TensorInfoIT0_T2_EENSI_IT1_SK_EESK_T_)
        .other          _ZN2at4cuda57_GLOBAL__N__cd6b329d_24_DistributionBernoulli_cu_7537a20d21kernelPointwiseApply2IZNS_6native9templates4cuda28bernoulli_tensor_cuda_kernelIN3c104HalfEfEEvRKNS_10TensorBaseESB_NS_15PhiloxCudaStateEEUliRS8_SD_SD_SD_RKfSF_SF_SF_E_S8_SE_jLin1ELin1ELi4ELi512ELi2EEEvNS0_6detail10TensorInfoIT0_T2_EENSI_IT1_SK_EESK_T_,@"STO_CUDA_ENTRY STV_DEFAULT"
_ZN2at4cuda57_GLOBAL__N__cd6b329d_24_DistributionBernoulli_cu_7537a20d21kernelPointwiseApply2IZNS_6native9templates4cuda28bernoulli_tensor_cuda_kernelIN3c104HalfEfEEvRKNS_10TensorBaseESB_NS_15PhiloxCudaStateEEUliRS8_SD_SD_SD_RKfSF_SF_SF_E_S8_SE_jLin1ELin1ELi4ELi512ELi2EEEvNS0_6detail10TensorInfoIT0_T2_EENSI_IT1_SK_EESK_T_:
        /* <DEDUP_REMOVED lines=11> */
.L_x_2087:
        /* <DEDUP_REMOVED lines=31> */
.L_x_2039:
        /* <DEDUP_REMOVED lines=100> */
.L_x_2038:
        /* <DEDUP_REMOVED lines=79> */
.L_x_2037:
        /* <DEDUP_REMOVED lines=23> */
.L_x_2042:
        /* <DEDUP_REMOVED lines=101> */
.L_x_2041:
        /* <DEDUP_REMOVED lines=79> */
.L_x_2040:
[----:B------:R-:W-:Y:S02]  /*1a80*/  ULDC UR4, c[0x0][0x354] ;  /* 0x0000d50000047ab9 */ /* 0x000fe40000000800 */
[----:B------:R-:W-:-:S07]  /*1a90*/  IMAD R25, R6, UR4, R25 ;  /* 0x0000000406197c24 */ /* 0x000fce000f8e0219 */
.L_x_2036:
[----:B------:R-:W-:Y:S05]  /*1aa0*/  BSYNC B0 ;  /* 0x0000000000007941 */ /* 0x000fea0003800000 */
.L_x_2035:
        /* <DEDUP_REMOVED lines=29> */
.L_x_2047:
        /* <DEDUP_REMOVED lines=100> */
.L_x_2046:
        /* <DEDUP_REMOVED lines=78> */
.L_x_2045:
        /* <DEDUP_REMOVED lines=20> */
.L_x_2050:
        /* <DEDUP_REMOVED lines=101> */
.L_x_2049:
        /* <DEDUP_REMOVED lines=79> */
.L_x_2048:
[----:B------:R-:W-:Y:S02]  /*3420*/  ULDC UR4, c[0x0][0x354] ;  /* 0x0000d50000047ab9 */ /* 0x000fe40000000800 */
[----:B------:R-:W-:-:S07]  /*3430*/  IMAD R17, R17, UR4, R4 ;  /* 0x0000000411117c24 */ /* 0x000fce000f8e0204 */
.L_x_2044:
[----:B------:R-:W-:Y:S05]  /*3440*/  BSYNC B0 ;  /* 0x0000000000007941 */ /* 0x000fea0003800000 */
.L_x_2043:
        /* <DEDUP_REMOVED lines=30> */
.L_x_2055:
        /* <DEDUP_REMOVED lines=100> */
.L_x_2054:
        /* <DEDUP_REMOVED lines=78> */
.L_x_2053:
        /* <DEDUP_REMOVED lines=20> */
.L_x_2058:
        /* <DEDUP_REMOVED lines=101> */
.L_x_2057:
        /* <DEDUP_REMOVED lines=79> */
.L_x_2056:
[----:B------:R-:W-:Y:S02]  /*4dd0*/  ULDC UR4, c[0x0][0x354] ;  /* 0x0000d50000047ab9 */ /* 0x000fe40000000800 */
[----:B------:R-:W-:-:S07]  /*4de0*/  IMAD R18, R5, UR4, R18 ;  /* 0x0000000405127c24 */ /* 0x000fce000f8e0212 */
.L_x_2052:
[----:B------:R-:W-:Y:S05]  /*4df0*/  BSYNC B0 ;  /* 0x0000000000007941 */ /* 0x000fea0003800000 */
.L_x_2051:
        /* <DEDUP_REMOVED lines=28> */
.L_x_2063:
        /* <DEDUP_REMOVED lines=100> */
.L_x_2062:
        /* <DEDUP_REMOVED lines=78> */
.L_x_2061:
        /* <DEDUP_REMOVED lines=20> */
.L_x_2066:
        /* <DEDUP_REMOVED lines=101> */
.L_x_2065:
        /* <DEDUP_REMOVED lines=79> */
.L_x_2064:
[----:B------:R-:W-:Y:S02]  /*6760*/  ULDC UR4, c[0x0][0x354] ;  /* 0x0000d50000047ab9 */ /* 0x000fe40000000800 */
[----:B------:R-:W-:-:S07]  /*6770*/  IMAD R16, R16, UR4, R5 ;  /* 0x0000000410107c24 */ /* 0x000fce000f8e0205 */
.L_x_2060:
[----:B------:R-:W-:Y:S05]  /*6780*/  BSYNC B0 ;  /* 0x0000000000007941 */ /* 0x000fea0003800000 */
.L_x_2059:
        /* <DEDUP_REMOVED lines=139> */
.L_x_2068:
[----:B------:R-:W-:Y:S01]  /*7040*/  MOV R11, R20 ;  /* 0x00000014000b7202 */ /* 0x000fe20000000f00 */
[----:B------:R-:W-:Y:S01]  /*7050*/  IMAD.MOV.U32 R8, RZ, RZ, R12 ;  /* 0x000000ffff087224 */ /* 0x000fe200078e000c */
[----:B------:R-:W-:Y:S01]  /*7060*/  MOV R9, R6 ;  /* 0x0000000600097202 */ /* 0x000fe20000000f00 */
[----:B------:R-:W-:-:S07]  /*7070*/  IMAD.MOV.U32 R20, RZ, RZ, R2 ;  /* 0x000000ffff147224 */ /* 0x000fce00078e0002 */
.L_x_2067:
        /* <DEDUP_REMOVED lines=18> */
.L_x_7098:
[----:B------:R-:W-:Y:S05]  /*71a0*/  BRX R2 -0x71b0                                                                                                                                                                                                                                                                                                                                                                                                                                                                               (*"BRANCH_TARGETS .L_x_7099,.L_x_7100,.L_x_7101"*) ;  /* 0xffffff8c02947949 */ /* 0x000fea000383ffff */
.L_x_2071:
        /* <DEDUP_REMOVED lines=28> */
.L_x_2077:
[----:B------:R0:W5:Y:S02]  /*7370*/  LDG.E R3, desc[UR36][R16.64] ;  /* 0x0000002410037981 */ /* 0x000164000c1e1900 */
.L_x_2076:
[----:B------:R-:W-:Y:S05]  /*7380*/  BSYNC B6 ;  /* 0x0000000000067941 */ /* 0x000fea0003800000 */
.L_x_2075:
[----:B------:R-:W-:Y:S01]  /*7390*/  ULDC.64 UR4, c[0x0][0x210] ;  /* 0x0000840000047ab9 */ /* 0x000fe20000000a00 */
[----:B-----5:R-:W-:Y:S02]  /*73a0*/  FSET.BF.LE.FTZ.AND R3, R2, R3, PT ;  /* 0x000000030203720a */ /* 0x020fe40003813000 */
[C---:B------:R-:W-:Y:S02]  /*73b0*/  LEA R2, P0, R30.reuse, UR4, 0x1 ;  /* 0x000000041e027c11 */ /* 0x040fe4000f8008ff */
[----:B------:R-:W-:Y:S02]  /*73c0*/  F2FP.F16.F32.PACK_AB R0, RZ, R3 ;  /* 0x00000003ff00723e */ /* 0x000fe400000000ff */
[----:B------:R-:W-:-:S05]  /*73d0*/  LEA.HI.X R3, R30, UR5, RZ, 0x1, P0 ;  /* 0x000000051e037c11 */ /* 0x000fca00080f0cff */
[----:B------:R1:W-:Y:S04]  /*73e0*/  STG.E.U16 desc[UR36][R2.64], R0 ;  /* 0x0000000002007986 */ /* 0x0003e8000c101524 */
.L_x_2073:
[----:B------:R-:W-:Y:S05]  /*73f0*/  BSYNC B7 ;  /* 0x0000000000077941 */ /* 0x000fea0003800000 */
.L_x_2072:
        /* <DEDUP_REMOVED lines=21> */
.L_x_2080:
[----:B------:R1:W5:Y:S02]  /*7550*/  LDG.E R3, desc[UR36][R18.64] ;  /* 0x0000002412037981 */ /* 0x000364000c1e1900 */
.L_x_2079:
[----:B------:R-:W-:Y:S05]  /*7560*/  BSYNC B6 ;  /* 0x0000000000067941 */ /* 0x000fea0003800000 */
.L_x_2078:
[----:B------:R-:W-:Y:S01]  /*7570*/  ULDC.64 UR4, c[0x0][0x210] ;  /* 0x0000840000047ab9 */ /* 0x000fe20000000a00 */
[----:B-----5:R-:W-:Y:S02]  /*7580*/  FSET.BF.LE.FTZ.AND R26, R26, R3, PT ;  /* 0x000000031a1a720a */ /* 0x020fe40003813000 */
[C---:B------:R-:W-:Y:S02]  /*7590*/  LEA R2, P0, R29.reuse, UR4, 0x1 ;  /* 0x000000041d027c11 */ /* 0x040fe4000f8008ff */
[----:B------:R-:W-:Y:S02]  /*75a0*/  F2FP.F16.F32.PACK_AB R26, RZ, R26 ;  /* 0x0000001aff1a723e */ /* 0x000fe400000000ff */
[----:B------:R-:W-:-:S05]  /*75b0*/  LEA.HI.X R3, R29, UR5, RZ, 0x1, P0 ;  /* 0x000000051d037c11 */ /* 0x000fca00080f0cff */
[----:B------:R2:W-:Y:S04]  /*75c0*/  STG.E.U16 desc[UR36][R2.64], R26 ;  /* 0x0000001a02007986 */ /* 0x0005e8000c101524 */
.L_x_7100:
        /* <DEDUP_REMOVED lines=21> */
.L_x_2083:
[----:B------:R3:W5:Y:S02]  /*7720*/  LDG.E R0, desc[UR36][R22.64] ;  /* 0x0000002416007981 */ /* 0x000764000c1e1900 */
.L_x_2082:
[----:B------:R-:W-:Y:S05]  /*7730*/  BSYNC B6 ;  /* 0x0000000000067941 */ /* 0x000fea0003800000 */
.L_x_2081:
[----:B------:R-:W-:Y:S01]  /*7740*/  ULDC.64 UR4, c[0x0][0x210] ;  /* 0x0000840000047ab9 */ /* 0x000fe20000000a00 */
[----:B-----5:R-:W-:Y:S02]  /*7750*/  FSET.BF.LE.FTZ.AND R27, R27, R0, PT ;  /* 0x000000001b1b720a */ /* 0x020fe40003813000 */
[C---:B--2---:R-:W-:Y:S02]  /*7760*/  LEA R2, P0, R32.reuse, UR4, 0x1 ;  /* 0x0000000420027c11 */ /* 0x044fe4000f8008ff */
[----:B------:R-:W-:Y:S02]  /*7770*/  F2FP.F16.F32.PACK_AB R27, RZ, R27 ;  /* 0x0000001bff1b723e */ /* 0x000fe400000000ff */
[----:B------:R-:W-:-:S05]  /*7780*/  LEA.HI.X R3, R32, UR5, RZ, 0x1, P0 ;  /* 0x0000000520037c11 */ /* 0x000fca00080f0cff */
[----:B------:R2:W-:Y:S04]  /*7790*/  STG.E.U16 desc[UR36][R2.64], R27 ;  /* 0x0000001b02007986 */ /* 0x0005e8000c101524 */
.L_x_7099:
[----:B------:R-:W-:Y:S05]  /*77a0*/  BSYNC B8 ;  /* 0x0000000000087941 */ /* 0x000fea0003800000 */
.L_x_2070:
        /* <DEDUP_REMOVED lines=21> */
.L_x_2086:
[----:B------:R2:W5:Y:S02]  /*7900*/  LDG.E R3, desc[UR36][R24.64] ;  /* 0x0000002418037981 */ /* 0x000564000c1e1900 */
.L_x_2085:
[----:B------:R-:W-:Y:S05]  /*7910*/  BSYNC B6 ;  /* 0x0000000000067941 */ /* 0x000fea0003800000 */
.L_x_2084:
[----:B------:R-:W-:Y:S01]  /*7920*/  ULDC.64 UR4, c[0x0][0x210] ;  /* 0x0000840000047ab9 */ /* 0x000fe20000000a00 */
[----:B-----5:R-:W-:Y:S02]  /*7930*/  FSET.BF.LE.FTZ.AND R28, R28, R3, PT ;  /* 0x000000031c1c720a */ /* 0x020fe40003813000 */
[C---:B------:R-:W-:Y:S02]  /*7940*/  LEA R2, P0, R31.reuse, UR4, 0x1 ;  /* 0x000000041f027c11 */ /* 0x040fe4000f8008ff */
[----:B------:R-:W-:Y:S02]  /*7950*/  F2FP.F16.F32.PACK_AB R28, RZ, R28 ;  /* 0x0000001cff1c723e */ /* 0x000fe400000000ff */
[----:B------:R-:W-:-:S05]  /*7960*/  LEA.HI.X R3, R31, UR5, RZ, 0x1, P0 ;  /* 0x000000051f037c11 */ /* 0x000fca00080f0cff */
[----:B------:R4:W-:Y:S01]  /*7970*/  STG.E.U16 desc[UR36][R2.64], R28 ;  /* 0x0000001c02007986 */ /* 0x0009e2000c101524 */
[----:B------:R-:W-:Y:S05]  /*7980*/  BRA `(.L_x_2074) ;  /* 0x0000000000047947 */ /* 0x000fea0003800000 */
.L_x_7101:
[----:B------:R-:W-:Y:S05]  /*7990*/  BREAK B8 ;  /* 0x0000000000087942 */ /* 0x000fea0003800000 */
.L_x_2074:
[----:B------:R-:W-:Y:S05]  /*79a0*/  BSYNC B9 ;  /* 0x0000000000097941 */ /* 0x000fea0003800000 */
.L_x_2069:
        /* <DEDUP_REMOVED lines=8> */
.L_x_2088:
        /* <DEDUP_REMOVED lines=13> */
.L_x_7589:


//--------------------- .text._ZN2at4cuda57_GLOBAL__N__cd6b329d_24_DistributionBernoulli_cu_7537a20d21kernelPointwiseApply2IZNS_6native9templates4cuda28bernoulli_tensor_cuda_kernelIN3c104HalfEfEEvRKNS_10TensorBaseESB_NS_15PhiloxCudaStateEEUliRS8_SD_SD_SD_RKfSF_SF_SF_E_S8_SE_jLin1ELi2ELi4ELi512ELi2EEEvNS0_6detail10TensorInfoIT0_T2_EENSI_IT1_SK_EESK_T_ --------------------------
	.section	.text._ZN2at4cuda57_GLOBAL__N__cd6b329d_24_DistributionBernoulli_cu_7537a20d21kernelPointwiseApply2IZNS_6native9templates4cuda28bernoulli_tensor_cuda_kernelIN3c104HalfEfEEvRKNS_10TensorBaseESB_NS_15PhiloxCudaStateEEUliRS8_SD_SD_SD_RKfSF_SF_SF_E_S8_SE_jLin1ELi2ELi4ELi512ELi2EEEvNS0_6detail10TensorInfoIT0_T2_EENSI_IT1_SK_EESK_T_,"ax",@progbits
	.align	128
.text._ZN2at4cuda57_GLOBAL__N__cd6b329d_24_DistributionBernoulli_cu_7537a20d21kernelPointwiseApply2IZNS_6native9templates4cuda28bernoulli_tensor_cuda_kernelIN3c104HalfEfEEvRKNS_10TensorBaseESB_NS_15PhiloxCudaStateEEUliRS8_SD_SD_SD_RKfSF_SF_SF_E_S8_SE_jLin1ELi2ELi4ELi512ELi2EEEvNS0_6detail10TensorInfoIT0_T2_EENSI_IT1_SK_EESK_T_:
        .type           _ZN2at4cuda57_GLOBAL__N__cd6b329d_24_DistributionBernoulli_cu_7537a20d21kernelPointwiseApply2IZNS_6native9templates4cuda28bernoulli_tensor_cuda_kernelIN3c104HalfEfEEvRKNS_10TensorBaseESB_NS_15PhiloxCudaStateEEUliRS8_SD_SD_SD_RKfSF_SF_SF_E_S8_SE_jLin1ELi2ELi4ELi512ELi2EEEvNS0_6detail10TensorInfoIT0_T2_EENSI_IT1_SK_EESK_T_,@function
        .size           _ZN2at4cuda57_GLOBAL__N__cd6b329d_24_DistributionBernoulli_cu_7537a20d21kernelPointwiseApply2IZNS_6native9templates4cuda28bernoulli_tensor_cuda_kernelIN3c104HalfEfEEvRKNS_10TensorBaseESB_NS_15PhiloxCudaStateEEUliRS8_SD_SD_SD_RKfSF_SF_SF_E_S8_SE_jLin1ELi2ELi4ELi512ELi2EEEvNS0_6detail10TensorInfoIT0_T2_EENSI_IT1_SK_EESK_T_,(.L_x_7590 - _ZN2at4cuda57_GLOBAL__N__cd6b329d_24_DistributionBernoulli_cu_7537a20d21kernelPointwiseApply2IZNS_6native9templates4cuda28bernoulli_tensor_cuda_kernelIN3c104HalfEfEEvRKNS_10TensorBaseESB_NS_15PhiloxCudaStateEEUliRS8_SD_SD_SD_RKfSF_SF_SF_E_S8_SE_jLin1ELi2ELi4ELi512ELi2EEEvNS0_6detail10TensorInfoIT0_T2_EENSI_IT1_SK_EESK_T_)
        .other          _ZN2at4cuda57_GLOBAL__N__cd6b329d_24_DistributionBernoulli_cu_7537a20d21kernelPointwiseApply2IZNS_6native9templates4cuda28bernoulli_tensor_cuda_kernelIN3c104HalfEfEEvRKNS_10TensorBaseESB_NS_15PhiloxCudaStateEEUliRS8_SD_SD_SD_RKfSF_SF_SF_E_S8_SE_jLin1ELi2ELi4ELi512ELi2EEEvNS0_6detail10TensorInfoIT0_T2_EENSI_IT1_SK_EESK_T_,@"STO_CUDA_ENTRY STV_DEFAULT"
_ZN2at4cuda57_GLOBAL__N__cd6b329d_24_DistributionBernoulli_cu_7537a20d21kernelPointwiseApply2IZNS_6native9templates4cuda28bernoulli_tensor_cuda_kernelIN3c104HalfEfEEvRKNS_10TensorBaseESB_NS_15PhiloxCudaStateEEUliRS8_SD_SD_SD_RKfSF_SF_SF_E_S8_SE_jLin1ELi2ELi4ELi512ELi2EEEvNS0_6detail10TensorInfoIT0_T2_EENSI_IT1_SK_EESK_T_:
        /* <DEDUP_REMOVED lines=11> */
.L_x_2129:
        /* <DEDUP_REMOVED lines=30> */
.L_x_2093:
        /* <DEDUP_REMOVED lines=100> */
.L_x_2092:
        /* <DEDUP_REMOVED lines=79> */
.L_x_2091:
        /* <DEDUP_REMOVED lines=27> */
.L_x_2090:
[----:B------:R-:W-:Y:S05]  /*0f70*/  BSYNC B0 ;  /* 0x0000000000007941 */ /* 0x000fea0003800000 */
.L_x_2089:
        /* <DEDUP_REMOVED lines=28> */
.L_x_2098:
        /* <DEDUP_REMOVED lines=100> */
.L_x_2097:
        /* <DEDUP_REMOVED lines=78> */
.L_x_2096:
        /* <DEDUP_REMOVED lines=27> */
.L_x_2095:
[----:B------:R-:W-:Y:S05]  /*1e10*/  BSYNC B0 ;  /* 0x0000000000007941 */ /* 0x000fea0003800000 */
.L_x_2094:
        /* <DEDUP_REMOVED lines=29> */
.L_x_2103:
        /* <DEDUP_REMOVED lines=100> */
.L_x_2102:
        /* <DEDUP_REMOVED lines=78> */
.L_x_2101:
        /* <DEDUP_REMOVED lines=27> */
.L_x_2100:
[----:B------:R-:W-:Y:S05]  /*2cc0*/  BSYNC B0 ;  /* 0x0000000000007941 */ /* 0x000fea0003800000 */
.L_x_2099:
        /* <DEDUP_REMOVED lines=27> */
.L_x_2108:
        /* <DEDUP_REMOVED lines=100> */
.L_x_2107:
        /* <DEDUP_REMOVED lines=78> */
.L_x_2106:
        /* <DEDUP_REMOVED lines=27> */
.L_x_2105:
[----:B------:R-:W-:Y:S05]  /*3b50*/  BSYNC B0 ;  /* 0x0000000000007941 */ /* 0x000fea0003800000 */
.L_x_2104:
        /* <DEDUP_REMOVED lines=139> */
.L_x_2110:
[----:B------:R-:W-:Y:S01]  /*4410*/  MOV R11, R20 ;  /* 0x00000014000b7202 */ /* 0x000fe20000000f00 */
[----:B------:R-:W-:Y:S01]  /*4420*/  IMAD.MOV.U32 R8, RZ, RZ, R12 ;  /* 0x000000ffff087224 */ /* 0x000fe200078e000c */
[----:B------:R-:W-:Y:S01]  /*4430*/  MOV R9, R6 ;  /* 0x0000000600097202 */ /* 0x000fe20000000f00 */
[----:B------:R-:W-:-:S07]  /*4440*/  IMAD.MOV.U32 R20, RZ, RZ, R2 ;  /* 0x000000ffff147224 */ /* 0x000fce00078e0002 */
.L_x_2109:
        /* <DEDUP_REMOVED lines=18> */
.L_x_7102:
[----:B------:R-:W-:Y:S05]  /*4570*/  BRX R2 -0x4580                                                                                                                                                                                                                                                                                                                                                                                                                                                                               (*"BRANCH_TARGETS .L_x_7103,.L_x_7104,.L_x_7105"*) ;  /* 0xffffffb802a07949 */ /* 0x000fea000383ffff */
.L_x_2113:
        /* <DEDUP_REMOVED lines=28> */
.L_x_2119:
[----:B------:R0:W5:Y:S02]  /*4740*/  LDG.E R3, desc[UR36][R16.64] ;  /* 0x0000002410037981 */ /* 0x000164000c1e1900 */
.L_x_2118:
[----:B------:R-:W-:Y:S05]  /*4750*/  BSYNC B6 ;  /* 0x0000000000067941 */ /* 0x000fea0003800000 */
.L_x_2117:
[----:B------:R-:W-:Y:S01]  /*4760*/  ULDC.64 UR4, c[0x0][0x210] ;  /* 0x0000840000047ab9 */ /* 0x000fe20000000a00 */
[----:B-----5:R-:W-:Y:S02]  /*4770*/  FSET.BF.LE.FTZ.AND R3, R2, R3, PT ;  /* 0x000000030203720a */ /* 0x020fe40003813000 */
[C---:B------:R-:W-:Y:S02]  /*4780*/  LEA R2, P0, R30.reuse, UR4, 0x1 ;  /* 0x000000041e027c11 */ /* 0x040fe4000f8008ff */
[----:B------:R-:W-:Y:S02]  /*4790*/  F2FP.F16.F32.PACK_AB R0, RZ, R3 ;  /* 0x00000003ff00723e */ /* 0x000fe400000000ff */
[----:B------:R-:W-:-:S05]  /*47a0*/  LEA.HI.X R3, R30, UR5, RZ, 0x1, P0 ;  /* 0x000000051e037c11 */ /* 0x000fca00080f0cff */
[----:B------:R1:W-:Y:S04]  /*47b0*/  STG.E.U16 desc[UR36][R2.64], R0 ;  /* 0x0000000002007986 */ /* 0x0003e8000c101524 */
.L_x_2115:
[----:B------:R-:W-:Y:S05]  /*47c0*/  BSYNC B7 ;  /* 0x0000000000077941 */ /* 0x000fea0003800000 */
.L_x_2114:
        /* <DEDUP_REMOVED lines=21> */
.L_x_2122:
[----:B------:R1:W5:Y:S02]  /*4920*/  LDG.E R3, desc[UR36][R18.64] ;  /* 0x0000002412037981 */ /* 0x000364000c1e1900 */
.L_x_2121:
[----:B------:R-:W-:Y:S05]  /*4930*/  BSYNC B6 ;  /* 0x0000000000067941 */ /* 0x000fea0003800000 */
.L_x_2120:
[----:B------:R-:W-:Y:S01]  /*4940*/  ULDC.64 UR4, c[0x0][0x210] ;  /* 0x0000840000047ab9 */ /* 0x000fe20000000a00 */
[----:B-----5:R-:W-:Y:S02]  /*4950*/  FSET.BF.LE.FTZ.AND R26, R26, R3, PT ;  /* 0x000000031a1a720a */ /* 0x020fe40003813000 */
[C---:B------:R-:W-:Y:S02]  /*4960*/  LEA R2, P0, R29.reuse, UR4, 0x1 ;  /* 0x000000041d027c11 */ /* 0x040fe4000f8008ff */
[----:B------:R-:W-:Y:S02]  /*4970*/  F2FP.F16.F32.PACK_AB R26, RZ, R26 ;  /* 0x0000001aff1a723e */ /* 0x000fe400000000ff */
[----:B------:R-:W-:-:S05]  /*4980*/  LEA.HI.X R3, R29, UR5, RZ, 0x1, P0 ;  /* 0x000000051d037c11 */ /* 0x000fca00080f0cff */
[----:B------:R2:W-:Y:S04]  /*4990*/  STG.E.U16 desc[UR36][R2.64], R26 ;  /* 0x0000001a02007986 */ /* 0x0005e8000c101524 */
.L_x_7104:
        /* <DEDUP_REMOVED lines=21> */
.L_x_2125:
[----:B------:R3:W5:Y:S02]  /*4af0*/  LDG.E R0, desc[UR36][R22.64] ;  /* 0x0000002416007981 */ /* 0x000764000c1e1900 */
.L_x_2124:
[----:B------:R-:W-:Y:S05]  /*4b00*/  BSYNC B6 ;  /* 0x0000000000067941 */ /* 0x000fea0003800000 */
.L_x_2123:
[----:B------:R-:W-:Y:S01]  /*4b10*/  ULDC.64 UR4, c[0x0][0x210] ;  /* 0x0000840000047ab9 */ /* 0x000fe20000000a00 */
[----:B-----5:R-:W-:Y:S02]  /*4b20*/  FSET.BF.LE.FTZ.AND R27, R27, R0, PT ;  /* 0x000000001b1b720a */ /* 0x020fe40003813000 */
[C---:B--2---:R-:W-:Y:S02]  /*4b30*/  LEA R2, P0, R32.reuse, UR4, 0x1 ;  /* 0x0000000420027c11 */ /* 0x044fe4000f8008ff */
[----:B------:R-:W-:Y:S02]  /*4b40*/  F2FP.F16.F32.PACK_AB R27, RZ, R27 ;  /* 0x0000001bff1b723e */ /* 0x000fe400000000ff */
[----:B------:R-:W-:-:S05]  /*4b50*/  LEA.HI.X R3, R32, UR5, RZ, 0x1, P0 ;  /* 0x0000000520037c11 */ /* 0x000fca00080f0cff */
[----:B------:R2:W-:Y:S04]  /*4b60*/  STG.E.U16 desc[UR36][R2.64], R27 ;  /* 0x0000001b02007986 */ /* 0x0005e8000c101524 */
.L_x_7103:
[----:B------:R-:W-:Y:S05]  /*4b70*/  BSYNC B8 ;  /* 0x0000000000087941 */ /* 0x000fea0003800000 */
.L_x_2112:
        /* <DEDUP_REMOVED lines=21> */
.L_x_2128:
[----:B------:R2:W5:Y:S02]  /*4cd0*/  LDG.E R3, desc[UR36][R24.64] ;  /* 0x0000002418037981 */ /* 0x000564000c1e1900 */
.L_x_2127:
[----:B------:R-:W-:Y:S05]  /*4ce0*/  BSYNC B6 ;  /* 0x0000000000067941 */ /* 0x000fea0003800000 */
.L_x_2126:
[----:B------:R-:W-:Y:S01]  /*4cf0*/  ULDC.64 UR4, c[0x0][0x210] ;  /* 0x0000840000047ab9 */ /* 0x000fe20000000a00 */
[----:B-----5:R-:W-:Y:S02]  /*4d00*/  FSET.BF.LE.FTZ.AND R28, R28, R3, PT ;  /* 0x000000031c1c720a */ /* 0x020fe40003813000 */
[C---:B------:R-:W-:Y:S02]  /*4d10*/  LEA R2, P0, R31.reuse, UR4, 0x1 ;  /* 0x000000041f027c11 */ /* 0x040fe4000f8008ff */
[----:B------:R-:W-:Y:S02]  /*4d20*/  F2FP.F16.F32.PACK_AB R28, RZ, R28 ;  /* 0x0000001cff1c723e */ /* 0x000fe400000000ff */
[----:B------:R-:W-:-:S05]  /*4d30*/  LEA.HI.X R3, R31, UR5, RZ, 0x1, P0 ;  /* 0x000000051f037c11 */ /* 0x000fca00080f0cff */
[----:B------:R4:W-:Y:S01]  /*4d40*/  STG.E.U16 desc[UR36][R2.64], R28 ;  /* 0x0000001c02007986 */ /* 0x0009e2000c101524 */
[----:B------:R-:W-:Y:S05]  /*4d50*/  BRA `(.L_x_2116) ;  /* 0x0000000000047947 */ /* 0x000fea0003800000 */
.L_x_7105:
[----:B------:R-:W-:Y:S05]  /*4d60*/  BREAK B8 ;  /* 0x0000000000087942 */ /* 0x000fea0003800000 */
.L_x_2116:
[----:B------:R-:W-:Y:S05]  /*4d70*/  BSYNC B9 ;  /* 0x0000000000097941 */ /* 0x000fea0003800000 */
.L_x_2111:
        /* <DEDUP_REMOVED lines=8> */
.L_x_2130:
        /* <DEDUP_REMOVED lines=16> */
.L_x_7590:


//--------------------- .text._ZN2at4cuda57_GLOBAL__N__cd6b329d_24_DistributionBernoulli_cu_7537a20d21kernelPointwiseApply2IZNS_6native9templates4cuda28bernoulli_tensor_cuda_kernelIN3c104HalfEfEEvRKNS_10TensorBaseESB_NS_15PhiloxCudaStateEEUliRS8_SD_SD_SD_RKfSF_SF_SF_E_S8_SE_jLin1ELi1ELi4ELi512ELi2EEEvNS0_6detail10TensorInfoIT0_T2_EENSI_IT1_SK_EESK_T_ --------------------------
	.section	.text._ZN2at4cuda57_GLOBAL__N__cd6b329d_24_DistributionBernoulli_cu_7537a20d21kernelPointwiseApply2IZNS_6native9templates4cuda28bernoulli_tensor_cuda_kernelIN3c104HalfEfEEvRKNS_10TensorBaseESB_NS_15PhiloxCudaStateEEUliRS8_SD_SD_SD_RKfSF_SF_SF_E_S8_SE_jLin1ELi1ELi4ELi512ELi2EEEvNS0_6detail10TensorInfoIT0_T2_EENSI_IT1_SK_EESK_T_,"ax",@progbits
	.align	128
.text._ZN2at4cuda57_GLOBAL__N__cd6b329d_24_DistributionBernoulli_cu_7537a20d21kernelPointwiseApply2IZNS_6native9templates4cuda28bernoulli_tensor_cuda_kernelIN3c104HalfEfEEvRKNS_10TensorBaseESB_NS_15PhiloxCudaStateEEUliRS8_SD_SD_SD_RKfSF_SF_SF_E_S8_SE_jLin1ELi1ELi4ELi512ELi2EEEvNS0_6detail10TensorInfoIT0_T2_EENSI_IT1_SK_EESK_T_:
        .type           _ZN2at4cuda57_GLOBAL__N__cd6b329d_24_DistributionBernoulli_cu_7537a20d21kernelPointwiseApply2IZNS_6native9templates4cuda28bernoulli_tensor_cuda_kernelIN3c104HalfEfEEvRKNS_10TensorBaseESB_NS_15PhiloxCudaStateEEUliRS8_SD_SD_SD_RKfSF_SF_SF_E_S8_SE_jLin1ELi1ELi4ELi512ELi2EEEvNS0_6detail10TensorInfoIT0_T2_EENSI_IT1_SK_EESK_T_,@function
        .size           _ZN2at4cuda57_GLOBAL__N__cd6b329d_24_DistributionBernoulli_cu_7537a20d21kernelPointwiseApply2IZNS_6native9templates4cuda28bernoulli_tensor_cuda_kernelIN3c104HalfEfEEvRKNS_10TensorBaseESB_NS_15PhiloxCudaStateEEUliRS8_SD_SD_SD_RKfSF_SF_SF_E_S8_SE_jLin1ELi1ELi4ELi512ELi2EEEvNS0_6detail10TensorInfoIT0_T2_EENSI_IT1_SK_EESK_T_,(.L_x_7591 - _ZN2at4cuda57_GLOBAL__N__cd6b329d_24_DistributionBernoulli_cu_7537a20d21kernelPointwiseApply2IZNS_6native9templates4cuda28bernoulli_tensor_cuda_kernelIN3c104HalfEfEEvRKNS_10TensorBaseESB_NS_15PhiloxCudaStateEEUliRS8_SD_SD_SD_RKfSF_SF_SF_E_S8_SE_jLin1ELi1ELi4ELi512ELi2EEEvNS0_6detail10TensorInfoIT0_T2_EENSI_IT1_SK_EESK_T_)
        .other          _ZN2at4cuda57_GLOBAL__N__cd6b329d_24_DistributionBernoulli_cu_7537a20d21kernelPointwiseApply2IZNS_6native9templates4cuda28bernoulli_tensor_cuda_kernelIN3c104HalfEfEEvRKNS_10TensorBaseESB_NS_15PhiloxCudaStateEEUliRS8_SD_SD_SD_RKfSF_SF_SF_E_S8_SE_jLin1ELi1ELi4ELi512ELi2EEEvNS0_6detail10TensorInfoIT0_T2_EENSI_IT1_SK_EESK_T_,@"STO_CUDA_ENTRY STV_DEFAULT"
_ZN2at4cuda57_GLOBAL__N__cd6b329d_24_DistributionBernoulli_cu_7537a20d21kernelPointwiseApply2IZNS_6native9templates4cuda28bernoulli_tensor_cuda_kernelIN3c104HalfEfEEvRKNS_10TensorBaseESB_NS_15PhiloxCudaStateEEUliRS8_SD_SD_SD_RKfSF_SF_SF_E_S8_SE_jLin1ELi1ELi4ELi512ELi2EEEvNS0_6detail10TensorInfoIT0_T2_EENSI_IT1_SK_EESK_T_:
        /* <DEDUP_REMOVED lines=11> */
.L_x_2171:
        /* <DEDUP_REMOVED lines=29> */
.L_x_2135:
        /* <DEDUP_REMOVED lines=100> */
.L_x_2134:
        /* <DEDUP_REMOVED lines=79> */
.L_x_2133:
[----:B------:R-:W-:Y:S02]  /*0db0*/  ULDC UR4, c[0x0][0x27c] ;  /* 0x00009f0000047ab9 */ /* 0x000fe40000000800 */
[----:B------:R-:W-:-:S07]  /*0dc0*/  IMAD R31, R6, UR4, R31 ;  /* 0x00000004061f7c24 */ /* 0x000fce000f8e021f */
.L_x_2132:
[----:B------:R-:W-:Y:S05]  /*0dd0*/  BSYNC B0 ;  /* 0x0000000000007941 */ /* 0x000fea0003800000 */
.L_x_2131:
        /* <DEDUP_REMOVED lines=31> */
.L_x_2140:
        /* <DEDUP_REMOVED lines=100> */
.L_x_2139:
        /* <DEDUP_REMOVED lines=78> */
.L_x_2138:
[----:B------:R-:W-:Y:S02]  /*1af0*/  ULDC UR4, c[0x0][0x27c] ;  /* 0x00009f0000047ab9 */ /* 0x000fe40000000800 */
[----:B------:R-:W-:-:S07]  /*1b00*/  IMAD R32, R7, UR4, R32 ;  /* 0x0000000407207c24 */ /* 0x000fce000f8e0220 */
.L_x_2137:
[----:B------:R-:W-:Y:S05]  /*1b10*/  BSYNC B0 ;  /* 0x0000000000007941 */ /* 0x000fea0003800000 */
.L_x_2136:
        /* <DEDUP_REMOVED lines=31> */
.L_x_2145:
        /* <DEDUP_REMOVED lines=100> */
.L_x_2144:
        /* <DEDUP_REMOVED lines=78> */
.L_x_2143:
[----:B------:R-:W-:Y:S02]  /*2830*/  ULDC UR4, c[0x0][0x27c] ;  /* 0x00009f0000047ab9 */ /* 0x000fe40000000800 */
[----:B------:R-:W-:-:S07]  /*2840*/  IMAD R29, R8, UR4, R29 ;  /* 0x00000004081d7c24 */ /* 0x000fce000f8e021d */
.L_x_2142:
[----:B------:R-:W-:Y:S05]  /*2850*/  BSYNC B0 ;  /* 0x0000000000007941 */ /* 0x000fea0003800000 */
.L_x_2141:
        /* <DEDUP_REMOVED lines=31> */
.L_x_2150:
        /* <DEDUP_REMOVED lines=100> */
.L_x_2149:
        /* <DEDUP_REMOVED lines=79> */
.L_x_2148:
[----:B------:R-:W-:Y:S02]  /*3580*/  ULDC UR4, c[0x0][0x27c] ;  /* 0x00009f0000047ab9 */ /* 0x000fe40000000800 */
[----:B------:R-:W-:-:S07]  /*3590*/  IMAD R30, R6, UR4, R9 ;  /* 0x00000004061e7c24 */ /* 0x000fce000f8e0209 */
.L_x_2147:
[----:B------:R-:W-:Y:S05]  /*35a0*/  BSYNC B0 ;  /* 0x0000000000007941 */ /* 0x000fea0003800000 */
.L_x_2146:
        /* <DEDUP_REMOVED lines=142> */
.L_x_2152:
[----:B------:R-:W-:Y:S01]  /*3e90*/  IMAD.MOV.U32 R14, RZ, RZ, R20 ;  /* 0x000000ffff0e7224 */ /* 0x000fe200078e0014 */
[----:B------:R-:W-:Y:S01]  /*3ea0*/  MOV R3, R12 ;  /* 0x0000000c00037202 */ /* 0x000fe20000000f00 */
[----:B------:R-:W-:Y:S01]  /*3eb0*/  IMAD.MOV.U32 R11, RZ, RZ, R8 ;  /* 0x000000ffff0b7224 */ /* 0x000fe200078e0008 */
[----:B------:R-:W-:-:S07]  /*3ec0*/  MOV R20, R4 ;  /* 0x0000000400147202 */ /* 0x000fce0000000f00 */
.L_x_2151:
        /* <DEDUP_REMOVED lines=20> */
.L_x_7106:
[----:B------:R-:W-:Y:S05]  /*4010*/  BRX R2 -0x4020                                                                                                                                                                                                                                                                                                                                                                                                                                                                               (*"BRANCH_TARGETS .L_x_7107,.L_x_7108,.L_x_7109"*) ;  /* 0xffffffbc02f87949 */ /* 0x000fea000383ffff */
.L_x_2155:
        /* <DEDUP_REMOVED lines=28> */
.L_x_2161:
[----:B------:R0:W5:Y:S02]  /*41e0*/  LDG.E R3, desc[UR36][R16.64] ;  /* 0x0000002410037981 */ /* 0x000164000c1e1900 */
.L_x_2160:
[----:B------:R-:W-:Y:S05]  /*41f0*/  BSYNC B6 ;  /* 0x0000000000067941 */ /* 0x000fea0003800000 */
.L_x_2159:
[----:B------:R-:W-:Y:S01]  /*4200*/  ULDC.64 UR4, c[0x0][0x210] ;  /* 0x0000840000047ab9 */ /* 0x000fe20000000a00 */
[----:B-----5:R-:W-:Y:S02]  /*4210*/  FSET.BF.LE.FTZ.AND R3, R2, R3, PT ;  /* 0x000000030203720a */ /* 0x020fe40003813000 */
[C---:B------:R-:W-:Y:S02]  /*4220*/  LEA R2, P0, R30.reuse, UR4, 0x1 ;  /* 0x000000041e027c11 */ /* 0x040fe4000f8008ff */
[----:B------:R-:W-:Y:S02]  /*4230*/  F2FP.F16.F32.PACK_AB R0, RZ, R3 ;  /* 0x00000003ff00723e */ /* 0x000fe400000000ff */
[----:B------:R-:W-:-:S05]  /*4240*/  LEA.HI.X R3, R30, UR5, RZ, 0x1, P0 ;  /* 0x000000051e037c11 */ /* 0x000fca00080f0cff */
[----:B------:R1:W-:Y:S04]  /*4250*/  STG.E.U16 desc[UR36][R2.64], R0 ;  /* 0x0000000002007986 */ /* 0x0003e8000c101524 */
.L_x_2157:
[----:B------:R-:W-:Y:S05]  /*4260*/  BSYNC B7 ;  /* 0x0000000000077941 */ /* 0x000fea0003800000 */
.L_x_2156:
        /* <DEDUP_REMOVED lines=21> */
.L_x_2164:
[----:B------:R1:W5:Y:S02]  /*43c0*/  LDG.E R3, desc[UR36][R18.64] ;  /* 0x0000002412037981 */ /* 0x000364000c1e1900 */
.L_x_2163:
[----:B------:R-:W-:Y:S05]  /*43d0*/  BSYNC B6 ;  /* 0x0000000000067941 */ /* 0x000fea0003800000 */
.L_x_2162:
[----:B------:R-:W-:Y:S01]  /*43e0*/  ULDC.64 UR4, c[0x0][0x210] ;  /* 0x0000840000047ab9 */ /* 0x000fe20000000a00 */
[----:B-----5:R-:W-:Y:S02]  /*43f0*/  FSET.BF.LE.FTZ.AND R26, R26, R3, PT ;  /* 0x000000031a1a720a */ /* 0x020fe40003813000 */
[C---:B------:R-:W-:Y:S02]  /*4400*/  LEA R2, P0, R29.reuse, UR4, 0x1 ;  /* 0x000000041d027c11 */ /* 0x040fe4000f8008ff */
[----:B------:R-:W-:Y:S02]  /*4410*/  F2FP.F16.F32.PACK_AB R26, RZ, R26 ;  /* 0x0000001aff1a723e */ /* 0x000fe400000000ff */
[----:B------:R-:W-:-:S05]  /*4420*/  LEA.HI.X R3, R29, UR5, RZ, 0x1, P0 ;  /* 0x000000051d037c11 */ /* 0x000fca00080f0cff */
[----:B------:R2:W-:Y:S04]  /*4430*/  STG.E.U16 desc[UR36][R2.64], R26 ;  /* 0x0000001a02007986 */ /* 0x0005e8000c101524 */
.L_x_7108:
        /* <DEDUP_REMOVED lines=21> */
.L_x_2167:
[----:B------:R3:W5:Y:S02]  /*4590*/  LDG.E R0, desc[UR36][R22.64] ;  /* 0x0000002416007981 */ /* 0x000764000c1e1900 */
.L_x_2166:
[----:B------:R-:W-:Y:S05]  /*45a0*/  BSYNC B6 ;  /* 0x0000000000067941 */ /* 0x000fea0003800000 */
.L_x_2165:
[----:B------:R-:W-:Y:S01]  /*45b0*/  ULDC.64 UR4, c[0x0][0x210] ;  /* 0x0000840000047ab9 */ /* 0x000fe20000000a00 */
[----:B-----5:R-:W-:Y:S02]  /*45c0*/  FSET.BF.LE.FTZ.AND R27, R27, R0, PT ;  /* 0x000000001b1b720a */ /* 0x020fe40003813000 */
[C---:B--2---:R-:W-:Y:S02]  /*45d0*/  LEA R2, P0, R32.reuse, UR4, 0x1 ;  /* 0x0000000420027c11 */ /* 0x044fe4000f8008ff */
[----:B------:R-:W-:Y:S02]  /*45e0*/  F2FP.F16.F32.PACK_AB R27, RZ, R27 ;  /* 0x0000001bff1b723e */ /* 0x000fe400000000ff */
[----:B------:R-:W-:-:S05]  /*45f0*/  LEA.HI.X R3, R32, UR5, RZ, 0x1, P0 ;  /* 0x0000000520037c11 */ /* 0x000fca00080f0cff */
[----:B------:R2:W-:Y:S04]  /*4600*/  STG.E.U16 desc[UR36][R2.64], R27 ;  /* 0x0000001b02007986 */ /* 0x0005e8000c101524 */
.L_x_7107:
[----:B------:R-:W-:Y:S05]  /*4610*/  BSYNC B8 ;  /* 0x0000000000087941 */ /* 0x000fea0003800000 */
.L_x_2154:
        /* <DEDUP_REMOVED lines=21> */
.L_x_2170:
[----:B------:R2:W5:Y:S02]  /*4770*/  LDG.E R3, desc[UR36][R24.64] ;  /* 0x0000002418037981 */ /* 0x000564000c1e1900 */
.L_x_2169:
[----:B------:R-:W-:Y:S05]  /*4780*/  BSYNC B6 ;  /* 0x0000000000067941 */ /* 0x000fea0003800000 */
.L_x_2168:
[----:B------:R-:W-:Y:S01]  /*4790*/  ULDC.64 UR4, c[0x0][0x210] ;  /* 0x0000840000047ab9 */ /* 0x000fe20000000a00 */
[----:B-----5:R-:W-:Y:S02]  /*47a0*/  FSET.BF.LE.FTZ.AND R28, R28, R3, PT ;  /* 0x000000031c1c720a */ /* 0x020fe40003813000 */
[C---:B------:R-:W-:Y:S02]  /*47b0*/  LEA R2, P0, R31.reuse, UR4, 0x1 ;  /* 0x000000041f027c11 */ /* 0x040fe4000f8008ff */
[----:B------:R-:W-:Y:S02]  /*47c0*/  F2FP.F16.F32.PACK_AB R28, RZ, R28 ;  /* 0x0000001cff1c723e */ /* 0x000fe400000000ff */
[----:B------:R-:W-:-:S05]  /*47d0*/  LEA.HI.X R3, R31, UR5, RZ, 0x1, P0 ;  /* 0x000000051f037c11 */ /* 0x000fca00080f0cff */
[----:B------:R4:W-:Y:S01]  /*47e0*/  STG.E.U16 desc[UR36][R2.64], R28 ;  /* 0x0000001c02007986 */ /* 0x0009e2000c101524 */
[----:B------:R-:W-:Y:S05]  /*47f0*/  BRA `(.L_x_2158) ;  /* 0x0000000000047947 */ /* 0x000fea0003800000 */
.L_x_7109:
[----:B------:R-:W-:Y:S05]  /*4800*/  BREAK B8 ;  /* 0x0000000000087942 */ /* 0x000fea0003800000 */
.L_x_2158:
[----:B------:R-:W-:Y:S05]  /*4810*/  BSYNC B9 ;  /* 0x0000000000097941 */ /* 0x000fea0003800000 */
.L_x_2153:
        /* <DEDUP_REMOVED lines=8> */
.L_x_2172:
        /* <DEDUP_REMOVED lines=14> */
.L_x_7591:


//--------------------- .text._ZN2at4cuda57_GLOBAL__N__cd6b329d_24_DistributionBernoulli_cu_7537a20d21kernelPointwiseApply2IZNS_6native9templates4cuda28bernoulli_tensor_cuda_kernelIN3c104HalfEfEEvRKNS_10TensorBaseESB_NS_15PhiloxCudaStateEEUliRS8_SD_SD_SD_RKfSF_SF_SF_E_S8_SE_jLi2ELin1ELi4ELi512ELi2EEEvNS0_6detail10TensorInfoIT0_T2_EENSI_IT1_SK_EESK_T_ --------------------------
	.section	.text._ZN2at4cuda57_GLOBAL__N__cd6b329d_24_DistributionBernoulli_cu_7537a20d21kernelPointwiseApply2IZNS_6native9templates4cuda28bernoulli_tensor_cuda_kernelIN3c104HalfEfEEvRKNS_10TensorBaseESB_NS_15PhiloxCudaStateEEUliRS8_SD_SD_SD_RKfSF_SF_SF_E_S8_SE_jLi2ELin1ELi4ELi512ELi2EEEvNS0_6detail10TensorInfoIT0_T2_EENSI_IT1_SK_EESK_T_,"ax",@progbits
	.align	128
.text._ZN2at4cuda57_GLOBAL__N__cd6b329d_24_DistributionBernoulli_cu_7537a20d21kernelPointwiseApply2IZNS_6native9templates4cuda28bernoulli_tensor_cuda_kernelIN3c104HalfEfEEvRKNS_10TensorBaseESB_NS_15PhiloxCudaStateEEUliRS8_SD_SD_SD_RKfSF_SF_SF_E_S8_SE_jLi2ELin1ELi4ELi512ELi2EEEvNS0_6detail10TensorInfoIT0_T2_EENSI_IT1_SK_EESK_T_:
        .type           _ZN2at4cuda57_GLOBAL__N__cd6b329d_24_DistributionBernoulli_cu_7537a20d21kernelPointwiseApply2IZNS_6native9templates4cuda28bernoulli_tensor_cuda_kernelIN3c104HalfEfEEvRKNS_10TensorBaseESB_NS_15PhiloxCudaStateEEUliRS8_SD_SD_SD_RKfSF_SF_SF_E_S8_SE_jLi2ELin1ELi4ELi512ELi2EEEvNS0_6detail10TensorInfoIT0_T2_EENSI_IT1_SK_EESK_T_,@function
        .size           _ZN2at4cuda57_GLOBAL__N__cd6b329d_24_DistributionBernoulli_cu_7537a20d21kernelPointwiseApply2IZNS_6native9templates4cuda28bernoulli_tensor_cuda_kernelIN3c104HalfEfEEvRKNS_10TensorBaseESB_NS_15PhiloxCudaStateEEUliRS8_SD_SD_SD_RKfSF_SF_SF_E_S8_SE_jLi2ELin1ELi4ELi512ELi2EEEvNS0_6detail10TensorInfoIT0_T2_EENSI_IT1_SK_EESK_T_,(.L_x_7592 - _ZN2at4cuda57_GLOBAL__N__cd6b329d_24_DistributionBernoulli_cu_7537a20d21kernelPointwiseApply2IZNS_6native9templates4cuda28bernoulli_tensor_cuda_kernelIN3c104HalfEfEEvRKNS_10TensorBaseESB_NS_15PhiloxCudaStateEEUliRS8_SD_SD_SD_RKfSF_SF_SF_E_S8_SE_jLi2ELin1ELi4ELi512ELi2EEEvNS0_6detail10TensorInfoIT0_T2_EENSI_IT1_SK_EESK_T_)
        .other          _ZN2at4cuda57_GLOBAL__N__cd6b329d_24_DistributionBernoulli_cu_7537a20d21kernelPointwiseApply2IZNS_6native9templates4cuda28bernoulli_tensor_cuda_kernelIN3c104HalfEfEEvRKNS_10TensorBaseESB_NS_15PhiloxCudaStateEEUliRS8_SD_SD_SD_RKfSF_SF_SF_E_S8_SE_jLi2ELin1ELi4ELi512ELi2EEEvNS0_6detail10TensorInfoIT0_T2_EENSI_IT1_SK_EESK_T_,@"STO_CUDA_ENTRY STV_DEFAULT"
_ZN2at4cuda57_GLOBAL__N__cd6b329d_24_DistributionBernoulli_cu_7537a20d21kernelPointwiseApply2IZNS_6native9templates4cuda28bernoulli_tensor_cuda_kernelIN3c104HalfEfEEvRKNS_10TensorBaseESB_NS_15PhiloxCudaStateEEUliRS8_SD_SD_SD_RKfSF_SF_SF_E_S8_SE_jLi2ELin1ELi4ELi512ELi2EEEvNS0_6detail10TensorInfoIT0_T2_EENSI_IT1_SK_EESK_T_:
        /* <DEDUP_REMOVED lines=11> */
.L_x_2213:
        /* <DEDUP_REMOVED lines=55> */
.L_x_2177:
        /* <DEDUP_REMOVED lines=101> */
.L_x_2176:
        /* <DEDUP_REMOVED lines=79> */
.L_x_2175:
[----:B------:R-:W-:Y:S02]  /*0f60*/  ULDC UR4, c[0x0][0x354] ;  /* 0x0000d50000047ab9 */ /* 0x000fe40000000800 */
[----:B------:R-:W-:-:S07]  /*0f70*/  IMAD R25, R6, UR4, R25 ;  /* 0x0000000406197c24 */ /* 0x000fce000f8e0219 */
.L_x_2174:
[----:B------:R-:W-:Y:S05]  /*0f80*/  BSYNC B0 ;  /* 0x0000000000007941 */ /* 0x000fea0003800000 */
.L_x_2173:
        /* <DEDUP_REMOVED lines=50> */
.L_x_2182:
        /* <DEDUP_REMOVED lines=101> */
.L_x_2181:
        /* <DEDUP_REMOVED lines=79> */
.L_x_2180:
[----:B------:R-:W-:Y:S02]  /*1df0*/  ULDC UR4, c[0x0][0x354] ;  /* 0x0000d50000047ab9 */ /* 0x000fe40000000800 */
[----:B------:R-:W-:-:S07]  /*1e00*/  IMAD R17, R17, UR4, R4 ;  /* 0x0000000411117c24 */ /* 0x000fce000f8e0204 */
.L_x_2179:
[----:B------:R-:W-:Y:S05]  /*1e10*/  BSYNC B0 ;  /* 0x0000000000007941 */ /* 0x000fea0003800000 */
.L_x_2178:
        /* <DEDUP_REMOVED lines=51> */
.L_x_2187:
        /* <DEDUP_REMOVED lines=101> */
.L_x_2186:
        /* <DEDUP_REMOVED lines=79> */
.L_x_2185:
[----:B------:R-:W-:Y:S02]  /*2c90*/  ULDC UR4, c[0x0][0x354] ;  /* 0x0000d50000047ab9 */ /* 0x000fe40000000800 */
[----:B------:R-:W-:-:S07]  /*2ca0*/  IMAD R18, R5, UR4, R18 ;  /* 0x0000000405127c24 */ /* 0x000fce000f8e0212 */
.L_x_2184:
[----:B------:R-:W-:Y:S05]  /*2cb0*/  BSYNC B0 ;  /* 0x0000000000007941 */ /* 0x000fea0003800000 */
.L_x_2183:
        /* <DEDUP_REMOVED lines=49> */
.L_x_2192:
        /* <DEDUP_REMOVED lines=101> */
.L_x_2191:
        /* <DEDUP_REMOVED lines=79> */
.L_x_2190:
[----:B------:R-:W-:Y:S02]  /*3b10*/  ULDC UR4, c[0x0][0x354] ;  /* 0x0000d50000047ab9 */ /* 0x000fe40000000800 */
[----:B------:R-:W-:-:S07]  /*3b20*/  IMAD R16, R5, UR4, R16 ;  /* 0x0000000405107c24 */ /* 0x000fce000f8e0210 */
.L_x_2189:
[----:B------:R-:W-:Y:S05]  /*3b30*/  BSYNC B0 ;  /* 0x0000000000007941 */ /* 0x000fea0003800000 */
.L_x_2188:
        /* <DEDUP_REMOVED lines=139> */
.L_x_2194:
[----:B------:R-:W-:Y:S01]  /*43f0*/  MOV R11, R20 ;  /* 0x00000014000b7202 */ /* 0x000fe20000000f00 */
[----:B------:R-:W-:Y:S01]  /*4400*/  IMAD.MOV.U32 R8, RZ, RZ, R12 ;  /* 0x000000ffff087224 */ /* 0x000fe200078e000c */
[----:B------:R-:W-:Y:S01]  /*4410*/  MOV R9, R6 ;  /* 0x0000000600097202 */ /* 0x000fe20000000f00 */
[----:B------:R-:W-:-:S07]  /*4420*/  IMAD.MOV.U32 R20, RZ, RZ, R2 ;  /* 0x000000ffff147224 */ /* 0x000fce00078e0002 */
.L_x_2193:
        /* <DEDUP_REMOVED lines=18> */
.L_x_7110:
[----:B------:R-:W-:Y:S05]  /*4550*/  BRX R2 -0x4560                                                                                                                                                                                                                                                                                                                                                                                                                                                                               (*"BRANCH_TARGETS .L_x_7111,.L_x_7112,.L_x_7113"*) ;  /* 0xffffffb802a87949 */ /* 0x000fea000383ffff */
.L_x_2197:
        /* <DEDUP_REMOVED lines=28> */
.L_x_2203:
[----:B------:R0:W5:Y:S02]  /*4720*/  LDG.E R3, desc[UR36][R16.64] ;  /* 0x0000002410037981 */ /* 0x000164000c1e1900 */
.L_x_2202:
[----:B------:R-:W-:Y:S05]  /*4730*/  BSYNC B6 ;  /* 0x0000000000067941 */ /* 0x000fea0003800000 */
.L_x_2201:
[----:B------:R-:W-:Y:S01]  /*4740*/  ULDC.64 UR4, c[0x0][0x210] ;  /* 0x0000840000047ab9 */ /* 0x000fe20000000a00 */
[----:B-----5:R-:W-:Y:S02]  /*4750*/  FSET.BF.LE.FTZ.AND R3, R2, R3, PT ;  /* 0x000000030203720a */ /* 0x020fe40003813000 */
[C---:B------:R-:W-:Y:S02]  /*4760*/  LEA R2, P0, R30.reuse, UR4, 0x1 ;  /* 0x000000041e027c11 */ /* 0x040fe4000f8008ff */
[----:B------:R-:W-:Y:S02]  /*4770*/  F2FP.F16.F32.PACK_AB R0, RZ, R3 ;  /* 0x00000003ff00723e */ /* 0x000fe400000000ff */
[----:B------:R-:W-:-:S05]  /*4780*/  LEA.HI.X R3, R30, UR5, RZ, 0x1, P0 ;  /* 0x000000051e037c11 */ /* 0x000fca00080f0cff */
[----:B------:R1:W-:Y:S04]  /*4790*/  STG.E.U16 desc[UR36][R2.64], R0 ;  /* 0x0000000002007986 */ /* 0x0003e8000c101524 */
.L_x_2199:
[----:B------:R-:W-:Y:S05]  /*47a0*/  BSYNC B7 ;  /* 0x0000000000077941 */ /* 0x000fea0003800000 */
.L_x_2198:
        /* <DEDUP_REMOVED lines=21> */
.L_x_2206:
[----:B------:R1:W5:Y:S02]  /*4900*/  LDG.E R3, desc[UR36][R18.64] ;  /* 0x0000002412037981 */ /* 0x000364000c1e1900 */
.L_x_2205:
[----:B------:R-:W-:Y:S05]  /*4910*/  BSYNC B6 ;  /* 0x0000000000067941 */ /* 0x000fea0003800000 */
.L_x_2204:
[----:B------:R-:W-:Y:S01]  /*4920*/  ULDC.64 UR4, c[0x0][0x210] ;  /* 0x0000840000047ab9 */ /* 0x000fe20000000a00 */
[----:B-----5:R-:W-:Y:S02]  /*4930*/  FSET.BF.LE.FTZ.AND R26, R26, R3, PT ;  /* 0x000000031a1a720a */ /* 0x020fe40003813000 */
[C---:B------:R-:W-:Y:S02]  /*4940*/  LEA R2, P0, R29.reuse, UR4, 0x1 ;  /* 0x000000041d027c11 */ /* 0x040fe4000f8008ff */
[----:B------:R-:W-:Y:S02]  /*4950*/  F2FP.F16.F32.PACK_AB R26, RZ, R26 ;  /* 0x0000001aff1a723e */ /* 0x000fe400000000ff */
[----:B------:R-:W-:-:S05]  /*4960*/  LEA.HI.X R3, R29, UR5, RZ, 0x1, P0 ;  /* 0x000000051d037c11 */ /* 0x000fca00080f0cff */
[----:B------:R2:W-:Y:S04]  /*4970*/  STG.E.U16 desc[UR36][R2.64], R26 ;  /* 0x0000001a02007986 */ /* 0x0005e8000c101524 */
.L_x_7112:
        /* <DEDUP_REMOVED lines=21> */
.L_x_2209:
[----:B------:R3:W5:Y:S02]  /*4ad0*/  LDG.E R0, desc[UR36][R22.64] ;  /* 0x0000002416007981 */ /* 0x000764000c1e1900 */
.L_x_2208:
[----:B------:R-:W-:Y:S05]  /*4ae0*/  BSYNC B6 ;  /* 0x0000000000067941 */ /* 0x000fea0003800000 */
.L_x_2207:
[----:B------:R-:W-:Y:S01]  /*4af0*/  ULDC.64 UR4, c[0x0][0x210] ;  /* 0x0000840000047ab9 */ /* 0x000fe20000000a00 */
[----:B-----5:R-:W-:Y:S02]  /*4b00*/  FSET.BF.LE.FTZ.AND R27, R27, R0, PT ;  /* 0x000000001b1b720a */ /* 0x020fe40003813000 */
[C---:B--2---:R-:W-:Y:S02]  /*4b10*/  LEA R2, P0, R32.reuse, UR4, 0x1 ;  /* 0x0000000420027c11 */ /* 0x044fe4000f8008ff */
[----:B------:R-:W-:Y:S02]  /*4b20*/  F2FP.F16.F32.PACK_AB R27, RZ, R27 ;  /* 0x0000001bff1b723e */ /* 0x000fe400000000ff */
[----:B------:R-:W-:-:S05]  /*4b30*/  LEA.HI.X R3, R32, UR5, RZ, 0x1, P0 ;  /* 0x0000000520037c11 */ /* 0x000fca00080f0cff */
[----:B------:R2:W-:Y:S04]  /*4b40*/  STG.E.U16 desc[UR36][R2.64], R27 ;  /* 0x0000001b02007986 */ /* 0x0005e8000c101524 */
.L_x_7111:
[----:B------:R-:W-:Y:S05]  /*4b50*/  BSYNC B8 ;  /* 0x0000000000087941 */ /* 0x000fea0003800000 */
.L_x_2196:
        /* <DEDUP_REMOVED lines=21> */
.L_x_2212:
[----:B------:R2:W5:Y:S02]  /*4cb0*/  LDG.E R3, desc[UR36][R24.64] ;  /* 0x0000002418037981 */ /* 0x000564000c1e1900 */
.L_x_2211:
[----:B------:R-:W-:Y:S05]  /*4cc0*/  BSYNC B6 ;  /* 0x0000000000067941 */ /* 0x000fea0003800000 */
.L_x_2210:
[----:B------:R-:W-:Y:S01]  /*4cd0*/  ULDC.64 UR4, c[0x0][0x210] ;  /* 0x0000840000047ab9 */ /* 0x000fe20000000a00 */
[----:B-----5:R-:W-:Y:S02]  /*4ce0*/  FSET.BF.LE.FTZ.AND R28, R28, R3, PT ;  /* 0x000000031c1c720a */ /* 0x020fe40003813000 */
[C---:B------:R-:W-:Y:S02]  /*4cf0*/  LEA R2, P0, R31.reuse, UR4, 0x1 ;  /* 0x000000041f027c11 */ /* 0x040fe4000f8008ff */
[----:B------:R-:W-:Y:S02]  /*4d00*/  F2FP.F16.F32.PACK_AB R28, RZ, R28 ;  /* 0x0000001cff1c723e */ /* 0x000fe400000000ff */
[----:B------:R-:W-:-:S05]  /*4d10*/  LEA.HI.X R3, R31, UR5, RZ, 0x1, P0 ;  /* 0x000000051f037c11 */ /* 0x000fca00080f0cff */
[----:B------:R4:W-:Y:S01]  /*4d20*/  STG.E.U16 desc[UR36][R2.64], R28 ;  /* 0x0000001c02007986 */ /* 0x0009e2000c101524 */
[----:B------:R-:W-:Y:S05]  /*4d30*/  BRA `(.L_x_2200) ;  /* 0x0000000000047947 */ /* 0x000fea0003800000 */
.L_x_7113:
[----:B------:R-:W-:Y:S05]  /*4d40*/  BREAK B8 ;  /* 0x0000000000087942 */ /* 0x000fea0003800000 */
.L_x_2200:
[----:B------:R-:W-:Y:S05]  /*4d50*/  BSYNC B9 ;  /* 0x0000000000097941 */ /* 0x000fea0003800000 */
.L_x_2195:
        /* <DEDUP_REMOVED lines=8> */
.L_x_2214:
        /* <DEDUP_REMOVED lines=10> */
.L_x_7592:


//--------------------- .text._ZN2at4cuda57_GLOBAL__N__cd6b329d_24_DistributionBernoulli_cu_7537a20d21kernelPointwiseApply2IZNS_6native9templates4cuda28bernoulli_tensor_cuda_kernelIN3c104HalfEfEEvRKNS_10TensorBaseESB_NS_15PhiloxCudaStateEEUliRS8_SD_SD_SD_RKfSF_SF_SF_E_S8_SE_jLi2ELi2ELi4ELi512ELi2EEEvNS0_6detail10TensorInfoIT0_T2_EENSI_IT1_SK_EESK_T_ --------------------------
	.section	.text._ZN2at4cuda57_GLOBAL__N__cd6b329d_24_DistributionBernoulli_cu_7537a20d21kernelPointwiseApply2IZNS_6native9templates4cuda28bernoulli_tensor_cuda_kernelIN3c104HalfEfEEvRKNS_10TensorBaseESB_NS_15PhiloxCudaStateEEUliRS8_SD_SD_SD_RKfSF_SF_SF_E_S8_SE_jLi2ELi2ELi4ELi512ELi2EEEvNS0_6detail10TensorInfoIT0_T2_EENSI_IT1_SK_EESK_T_,"ax",@progbits
	.align	128
.text._ZN2at4cuda57_GLOBAL__N__cd6b329d_24_DistributionBernoulli_cu_7537a20d21kernelPointwiseApply2IZNS_6native9templates4cuda28bernoulli_tensor_cuda_kernelIN3c104HalfEfEEvRKNS_10TensorBaseESB_NS_15PhiloxCudaStateEEUliRS8_SD_SD_SD_RKfSF_SF_SF_E_S8_SE_jLi2ELi2ELi4ELi512ELi2EEEvNS0_6detail10TensorInfoIT0_T2_EENSI_IT1_SK_EESK_T_:
        .type           _ZN2at4cuda57_GLOBAL__N__cd6b329d_24_DistributionBernoulli_cu_7537a20d21kernelPointwiseApply2IZNS_6native9templates4cuda28bernoulli_tensor_cuda_kernelIN3c104HalfEfEEvRKNS_10TensorBaseESB_NS_15PhiloxCudaStateEEUliRS8_SD_SD_SD_RKfSF_SF_SF_E_S8_SE_jLi2ELi2ELi4ELi512ELi2EEEvNS0_6detail10TensorInfoIT0_T2_EENSI_IT1_SK_EESK_T_,@function
        .size           _ZN2at4cuda57_GLOBAL__N__cd6b329d_24_DistributionBernoulli_cu_7537a20d21kernelPointwiseApply2IZNS_6native9templates4cuda28bernoulli_tensor_cuda_kernelIN3c104HalfEfEEvRKNS_10TensorBaseESB_NS_15PhiloxCudaStateEEUliRS8_SD_SD_SD_RKfSF_SF_SF_E_S8_SE_jLi2ELi2ELi4ELi512ELi2EEEvNS0_6detail10TensorInfoIT0_T2_EENSI_IT1_SK_EESK_T_,(.L_x_7593 - _ZN2at4cuda57_GLOBAL__N__cd6b329d_24_DistributionBernoulli_cu_7537a20d21kernelPointwiseApply2IZNS_6native9templates4cuda28bernoulli_tensor_cuda_kernelIN3c104HalfEfEEvRKNS_10TensorBaseESB_NS_15PhiloxCudaStateEEUliRS8_SD_SD_SD_RKfSF_SF_SF_E_S8_SE_jLi2ELi2ELi4ELi512ELi2EEEvNS0_6detail10TensorInfoIT0_T2_EENSI_IT1_SK_EESK_T_)
        .other          _ZN2at4cuda57_GLOBAL__N__cd6b329d_24_DistributionBernoulli_cu_7537a20d21kernelPointwiseApply2IZNS_6native9templates4cuda28bernoulli_tensor_cuda_kernelIN3c104HalfEfEEvRKNS_10TensorBaseESB_NS_15PhiloxCudaStateEEUliRS8_SD_SD_SD_RKfSF_SF_SF_E_S8_SE_jLi2ELi2ELi4ELi512ELi2EEEvNS0_6detail10TensorInfoIT0_T2_EENSI_IT1_SK_EESK_T_,@"STO_CUDA_ENTRY STV_DEFAULT"
_ZN2at4cuda57_GLOBAL__N__cd6b329d_24_DistributionBernoulli_cu_7537a20d21kernelPointwiseApply2IZNS_6native9templates4cuda28bernoulli_tensor_cuda_kernelIN3c104HalfEfEEvRKNS_10TensorBaseESB_NS_15PhiloxCudaStateEEUliRS8_SD_SD_SD_RKfSF_SF_SF_E_S8_SE_jLi2ELi2ELi4ELi512ELi2EEEvNS0_6detail10TensorInfoIT0_T2_EENSI_IT1_SK_EESK_T_:
        /* <DEDUP_REMOVED lines=21> */
.L_x_2244:
        /* <DEDUP_REMOVED lines=170> */
.L_x_2217:
[----:B------:R-:W-:Y:S05]  /*0bf0*/  BSYNC B0 ;  /* 0x0000000000007941 */ /* 0x000fea0003800000 */
.L_x_2216:
        /* <DEDUP_REMOVED lines=55> */
.L_x_2219:
[----:B------:R-:W-:Y:S05]  /*0f70*/  BSYNC B0 ;  /* 0x0000000000007941 */ /* 0x000fea0003800000 */
.L_x_2218:
        /* <DEDUP_REMOVED lines=47> */
.L_x_2221:
[----:B------:R-:W-:Y:S05]  /*1270*/  BSYNC B0 ;  /* 0x0000000000007941 */ /* 0x000fea0003800000 */
.L_x_2220:
        /* <DEDUP_REMOVED lines=47> */
.L_x_2223:
[----:B------:R-:W-:Y:S05]  /*1570*/  BSYNC B0 ;  /* 0x0000000000007941 */ /* 0x000fea0003800000 */
.L_x_2222:
        /* <DEDUP_REMOVED lines=20> */
.L_x_2225:
[----:B------:R-:W-:Y:S01]  /*16c0*/  MOV R20, R12 ;  /* 0x0000000c00147202 */ /* 0x000fe20000000f00 */
[----:B------:R-:W-:Y:S01]  /*16d0*/  IMAD.MOV.U32 R13, RZ, RZ, R3 ;  /* 0x000000ffff0d7224 */ /* 0x000fe200078e0003 */
[----:B------:R-:W-:Y:S01]  /*16e0*/  MOV R15, R8 ;  /* 0x00000008000f7202 */ /* 0x000fe20000000f00 */
[----:B------:R-:W-:-:S07]  /*16f0*/  IMAD.MOV.U32 R12, RZ, RZ, R4 ;  /* 0x000000ffff0c7224 */ /* 0x000fce00078e0004 */
.L_x_2224:
        /* <DEDUP_REMOVED lines=18> */
.L_x_7114:
[----:B------:R-:W-:Y:S05]  /*1820*/  BRX R4 -0x1830                                                                                                                                                                                                                                                                                                                                                                                                                                                                               (*"BRANCH_TARGETS .L_x_7115,.L_x_7116,.L_x_7117"*) ;  /* 0xffffffe404f47949 */ /* 0x000fea000383ffff */
.L_x_2228:
        /* <DEDUP_REMOVED lines=28> */
.L_x_2234:
[----:B------:R0:W5:Y:S02]  /*19f0*/  LDG.E R3, desc[UR36][R16.64] ;  /* 0x0000002410037981 */ /* 0x000164000c1e1900 */
.L_x_2233:
[----:B------:R-:W-:Y:S05]  /*1a00*/  BSYNC B6 ;  /* 0x0000000000067941 */ /* 0x000fea0003800000 */
.L_x_2232:
[----:B-----5:R-:W-:Y:S02]  /*1a10*/  FSET.BF.LE.FTZ.AND R34, R34, R3, PT ;  /* 0x000000032222720a */ /* 0x020fe40003813000 */
[C---:B------:R-:W-:Y:S02]  /*1a20*/  LEA R4, P0, R29.reuse, UR38, 0x1 ;  /* 0x000000261d047c11 */ /* 0x040fe4000f8008ff */
[----:B------:R-:W-:Y:S02]  /*1a30*/  F2FP.F16.F32.PACK_AB R34, RZ, R34 ;  /* 0x00000022ff22723e */ /* 0x000fe400000000ff */
[----:B------:R-:W-:-:S05]  /*1a40*/  LEA.HI.X R5, R29, UR39, RZ, 0x1, P0 ;  /* 0x000000271d057c11 */ /* 0x000fca00080f0cff */
[----:B------:R1:W-:Y:S04]  /*1a50*/  STG.E.U16 desc[UR36][R4.64], R34 ;  /* 0x0000002204007986 */ /* 0x0003e8000c101524 */
.L_x_2230:
[----:B------:R-:W-:Y:S05]  /*1a60*/  BSYNC B7 ;  /* 0x0000000000077941 */ /* 0x000fea0003800000 */
.L_x_2229:
        /* <DEDUP_REMOVED lines=21> */
.L_x_2237:
[----:B------:R2:W5:Y:S02]  /*1bc0*/  LDG.E R0, desc[UR36][R18.64] ;  /* 0x0000002412007981 */ /* 0x000564000c1e1900 */
.L_x_2236:
[----:B------:R-:W-:Y:S05]  /*1bd0*/  BSYNC B6 ;  /* 0x0000000000067941 */ /* 0x000fea0003800000 */
.L_x_2235:
[----:B-----5:R-:W-:Y:S02]  /*1be0*/  FSET.BF.LE.FTZ.AND R33, R33, R0, PT ;  /* 0x000000002121720a */ /* 0x020fe40003813000 */
[C---:B-1----:R-:W-:Y:S02]  /*1bf0*/  LEA R4, P0, R30.reuse, UR38, 0x1 ;  /* 0x000000261e047c11 */ /* 0x042fe4000f8008ff */
[----:B------:R-:W-:Y:S02]  /*1c00*/  F2FP.F16.F32.PACK_AB R33, RZ, R33 ;  /* 0x00000021ff21723e */ /* 0x000fe400000000ff */
[----:B------:R-:W-:-:S05]  /*1c10*/  LEA.HI.X R5, R30, UR39, RZ, 0x1, P0 ;  /* 0x000000271e057c11 */ /* 0x000fca00080f0cff */
[----:B------:R1:W-:Y:S04]  /*1c20*/  STG.E.U16 desc[UR36][R4.64], R33 ;  /* 0x0000002104007986 */ /* 0x0003e8000c101524 */
.L_x_7116:
        /* <DEDUP_REMOVED lines=21> */
.L_x_2240:
[----:B------:R3:W5:Y:S02]  /*1d80*/  LDG.E R3, desc[UR36][R22.64] ;  /* 0x0000002416037981 */ /* 0x000764000c1e1900 */
.L_x_2239:
[----:B------:R-:W-:Y:S05]  /*1d90*/  BSYNC B6 ;  /* 0x0000000000067941 */ /* 0x000fea0003800000 */
.L_x_2238:
[----:B-----5:R-:W-:Y:S02]  /*1da0*/  FSET.BF.LE.FTZ.AND R32, R32, R3, PT ;  /* 0x000000032020720a */ /* 0x020fe40003813000 */
[C---:B-1----:R-:W-:Y:S02]  /*1db0*/  LEA R4, P0, R27.reuse, UR38, 0x1 ;  /* 0x000000261b047c11 */ /* 0x042fe4000f8008ff */
[----:B------:R-:W-:Y:S02]  /*1dc0*/  F2FP.F16.F32.PACK_AB R32, RZ, R32 ;  /* 0x00000020ff20723e */ /* 0x000fe400000000ff */
[----:B------:R-:W-:-:S05]  /*1dd0*/  LEA.HI.X R5, R27, UR39, RZ, 0x1, P0 ;  /* 0x000000271b057c11 */ /* 0x000fca00080f0cff */
[----:B------:R1:W-:Y:S04]  /*1de0*/  STG.E.U16 desc[UR36][R4.64], R32 ;  /* 0x0000002004007986 */ /* 0x0003e8000c101524 */
.L_x_7115:
[----:B------:R-:W-:Y:S05]  /*1df0*/  BSYNC B8 ;  /* 0x0000000000087941 */ /* 0x000fea0003800000 */
.L_x_2227:
        /* <DEDUP_REMOVED lines=21> */
.L_x_2243:
[----:B------:R4:W5:Y:S02]  /*1f50*/  LDG.E R0, desc[UR36][R24.64] ;  /* 0x0000002418007981 */ /* 0x000964000c1e1900 */
.L_x_2242:
[----:B------:R-:W-:Y:S05]  /*1f60*/  BSYNC B6 ;  /* 0x0000000000067941 */ /* 0x000fea0003800000 */
.L_x_2241:
[----:B-----5:R-:W-:Y:S02]  /*1f70*/  FSET.BF.LE.FTZ.AND R31, R31, R0, PT ;  /* 0x000000001f1f720a */ /* 0x020fe40003813000 */
[C---:B-1----:R-:W-:Y:S02]  /*1f80*/  LEA R4, P0, R28.reuse, UR38, 0x1 ;  /* 0x000000261c047c11 */ /* 0x042fe4000f8008ff */
[----:B------:R-:W-:Y:S02]  /*1f90*/  F2FP.F16.F32.PACK_AB R31, RZ, R31 ;  /* 0x0000001fff1f723e */ /* 0x000fe400000000ff */
[----:B------:R-:W-:-:S05]  /*1fa0*/  LEA.HI.X R5, R28, UR39, RZ, 0x1, P0 ;  /* 0x000000271c057c11 */ /* 0x000fca00080f0cff */
[----:B------:R1:W-:Y:S01]  /*1fb0*/  STG.E.U16 desc[UR36][R4.64], R31 ;  /* 0x0000001f04007986 */ /* 0x0003e2000c101524 */
[----:B------:R-:W-:Y:S05]  /*1fc0*/  BRA `(.L_x_2231) ;  /* 0x0000000000047947 */ /* 0x000fea0003800000 */
.L_x_7117:
[----:B------:R-:W-:Y:S05]  /*1fd0*/  BREAK B8 ;  /* 0x0000000000087942 */ /* 0x000fea0003800000 */
.L_x_2231:
[----:B------:R-:W-:Y:S05]  /*1fe0*/  BSYNC B9 ;  /* 0x0000000000097941 */ /* 0x000fea0003800000 */
.L_x_2226:
[----:B------:R-:W-:Y:S01]  /*1ff0*/  ULDC UR4, c[0x0][0x0] ;  /* 0x0000000000047ab9 */ /* 0x000fe20000000800 */
[----:B------:R-:W5:Y:S01]  /*2000*/  LDC R3, c[0x0][0xc] ;  /* 0x00000300ff037b82 */ /* 0x000f620000000800 */
[----:B------:R-:W-:-:S06]  /*2010*/  USHF.L.U32 UR4, UR4, 0x2, URZ ;  /* 0x0000000204047899 */ /* 0x000fcc000800063f */
[----:B-----5:R-:W-:-:S05]  /*2020*/  IMAD R26, R3, UR4, R26 ;  /* 0x00000004031a7c24 */ /* 0x020fca000f8e021a */
[----:B------:R-:W-:-:S13]  /*2030*/  ISETP.GE.U32.AND P0, PT, R26, UR47, PT ;  /* 0x0000002f1a007c0c */ /* 0x000fda000bf06070 */
[----:B------:R-:W-:Y:S05]  /*2040*/  @!P0 BRA `(.L_x_2244) ;  /* 0xffffffe000408947 */ /* 0x000fea000383ffff */
[----:B------:R-:W-:Y:S05]  /*2050*/  BSYNC B10 ;  /* 0x00000000000a7941 */ /* 0x000fea0003800000 */
.L_x_2215:
[----:B------:R-:W-:Y:S05]  /*2060*/  EXIT ;  /* 0x000000000000794d */ /* 0x000fea0003800000 */
.L_x_2245:
        /* <DEDUP_REMOVED lines=9> */
.L_x_7593:


//--------------------- .text._ZN2at4cuda57_GLOBAL__N__cd6b329d_24_DistributionBernoulli_cu_7537a20d21kernelPointwiseApply2IZNS_6native9templates4cuda28bernoulli_tensor_cuda_kernelIN3c104HalfEfEEvRKNS_10TensorBaseESB_NS_15PhiloxCudaStateEEUliRS8_SD_SD_SD_RKfSF_SF_SF_E_S8_SE_jLi2ELi1ELi4ELi512ELi2EEEvNS0_6detail10TensorInfoIT0_T2_EENSI_IT1_SK_EESK_T_ --------------------------
	.section	.text._ZN2at4cuda57_GLOBAL__N__cd6b329d_24_DistributionBernoulli_cu_7537a20d21kernelPointwiseApply2IZNS_6native9templates4cuda28bernoulli_tensor_cuda_kernelIN3c104HalfEfEEvRKNS_10TensorBaseESB_NS_15PhiloxCudaStateEEUliRS8_SD_SD_SD_RKfSF_SF_SF_E_S8_SE_jLi2ELi1ELi4ELi512ELi2EEEvNS0_6detail10TensorInfoIT0_T2_EENSI_IT1_SK_EESK_T_,"ax",@progbits
	.align	128
.text._ZN2at4cuda57_GLOBAL__N__cd6b329d_24_DistributionBernoulli_cu_7537a20d21kernelPointwiseApply2IZNS_6native9templates4cuda28bernoulli_tensor_cuda_kernelIN3c104HalfEfEEvRKNS_10TensorBaseESB_NS_15PhiloxCudaStateEEUliRS8_SD_SD_SD_RKfSF_SF_SF_E_S8_SE_jLi2ELi1ELi4ELi512ELi2EEEvNS0_6detail10TensorInfoIT0_T2_EENSI_IT1_SK_EESK_T_:
        .type           _ZN2at4cuda57_GLOBAL__N__cd6b329d_24_DistributionBernoulli_cu_7537a20d21kernelPointwiseApply2IZNS_6native9templates4cuda28bernoulli_tensor_cuda_kernelIN3c104HalfEfEEvRKNS_10TensorBaseESB_NS_15PhiloxCudaStateEEUliRS8_SD_SD_SD_RKfSF_SF_SF_E_S8_SE_jLi2ELi1ELi4ELi512ELi2EEEvNS0_6detail10TensorInfoIT0_T2_EENSI_IT1_SK_EESK_T_,@function
        .size           _ZN2at4cuda57_GLOBAL__N__cd6b329d_24_DistributionBernoulli_cu_7537a20d21kernelPointwiseApply2IZNS_6native9templates4cuda28bernoulli_tensor_cuda_kernelIN3c104HalfEfEEvRKNS_10TensorBaseESB_NS_15PhiloxCudaStateEEUliRS8_SD_SD_SD_RKfSF_SF_SF_E_S8_SE_jLi2ELi1ELi4ELi512ELi2EEEvNS0_6detail10TensorInfoIT0_T2_EENSI_IT1_SK_EESK_T_,(.L_x_7594 - _ZN2at4cuda57_GLOBAL__N__cd6b329d_24_DistributionBernoulli_cu_7537a20d21kernelPointwiseApply2IZNS_6native9templates4cuda28bernoulli_tensor_cuda_kernelIN3c104HalfEfEEvRKNS_10TensorBaseESB_NS_15PhiloxCudaStateEEUliRS8_SD_SD_SD_RKfSF_SF_SF_E_S8_SE_jLi2ELi1ELi4ELi512ELi2EEEvNS0_6detail10TensorInfoIT0_T2_EENSI_IT1_SK_EESK_T_)
        .other          _ZN2at4cuda57_GLOBAL__N__cd6b329d_24_DistributionBernoulli_cu_7537a20d21kernelPointwiseApply2IZNS_6native9templates4cuda28bernoulli_tensor_cuda_kernelIN3c104HalfEfEEvRKNS_10TensorBaseESB_NS_15PhiloxCudaStateEEUliRS8_SD_SD_SD_RKfSF_SF_SF_E_S8_SE_jLi2ELi1ELi4ELi512ELi2EEEvNS0_6detail10TensorInfoIT0_T2_EENSI_IT1_SK_EESK_T_,@"STO_CUDA_ENTRY STV_DEFAULT"
_ZN2at4cuda57_GLOBAL__N__cd6b329d_24_DistributionBernoulli_cu_7537a20d21kernelPointwiseApply2IZNS_6native9templates4cuda28bernoulli_tensor_cuda_kernelIN3c104HalfEfEEvRKNS_10TensorBaseESB_NS_15PhiloxCudaStateEEUliRS8_SD_SD_SD_RKfSF_SF_SF_E_S8_SE_jLi2ELi1ELi4ELi512ELi2EEEvNS0_6detail10TensorInfoIT0_T2_EENSI_IT1_SK_EESK_T_:
        /* <DEDUP_REMOVED lines=18> */
.L_x_2274:
        /* <DEDUP_REMOVED lines=154> */
.L_x_2247:
[----:B------:R-:W-:Y:S05]  /*0ac0*/  BSYNC B0 ;  /* 0x0000000000007941 */ /* 0x000fea0003800000 */
.L_x_2246:
        /* <DEDUP_REMOVED lines=24> */
.L_x_2249:
[----:B------:R-:W-:Y:S05]  /*0c50*/  BSYNC B0 ;  /* 0x0000000000007941 */ /* 0x000fea0003800000 */
.L_x_2248:
        /* <DEDUP_REMOVED lines=24> */
.L_x_2251:
[----:B------:R-:W-:Y:S05]  /*0de0*/  BSYNC B0 ;  /* 0x0000000000007941 */ /* 0x000fea0003800000 */
.L_x_2250:
        /* <DEDUP_REMOVED lines=25> */
.L_x_2253:
[----:B------:R-:W-:Y:S05]  /*0f80*/  BSYNC B0 ;  /* 0x0000000000007941 */ /* 0x000fea0003800000 */
.L_x_2252:
        /* <DEDUP_REMOVED lines=16> */
.L_x_2255:
[----:B------:R-:W-:Y:S01]  /*1090*/  IMAD.MOV.U32 R15, RZ, RZ, R13 ;  /* 0x000000ffff0f7224 */ /* 0x000fe200078e000d */
[----:B------:R-:W-:Y:S01]  /*10a0*/  MOV R11, R4 ;  /* 0x00000004000b7202 */ /* 0x000fe20000000f00 */
[----:B------:R-:W-:Y:S01]  /*10b0*/  IMAD.MOV.U32 R10, RZ, RZ, R3 ;  /* 0x000000ffff0a7224 */ /* 0x000fe200078e0003 */
[----:B------:R-:W-:-:S07]  /*10c0*/  MOV R13, R8 ;  /* 0x00000008000d7202 */ /* 0x000fce0000000f00 */
.L_x_2254:
        /* <DEDUP_REMOVED lines=19> */
.L_x_7118:
[----:B------:R-:W-:Y:S05]  /*1200*/  BRX R4 -0x1210                                                                                                                                                                                                                                                                                                                                                                                                                                                                               (*"BRANCH_TARGETS .L_x_7119,.L_x_7120,.L_x_7121"*) ;  /* 0xffffffec047c7949 */ /* 0x000fea000383ffff */
.L_x_2258:
        /* <DEDUP_REMOVED lines=31> */
.L_x_2264:
[----:B------:R0:W5:Y:S02]  /*1400*/  LDG.E R3, desc[UR36][R16.64] ;  /* 0x0000002410037981 */ /* 0x000164000c1e1900 */
.L_x_2263:
[----:B------:R-:W-:Y:S05]  /*1410*/  BSYNC B6 ;  /* 0x0000000000067941 */ /* 0x000fea0003800000 */
.L_x_2262:
[----:B-----5:R-:W-:Y:S02]  /*1420*/  FSET.BF.LE.FTZ.AND R32, R32, R3, PT ;  /* 0x000000032020720a */ /* 0x020fe40003813000 */
[C---:B------:R-:W-:Y:S02]  /*1430*/  LEA R4, P0, R33.reuse, UR38, 0x1 ;  /* 0x0000002621047c11 */ /* 0x040fe4000f8008ff */
[----:B------:R-:W-:Y:S02]  /*1440*/  F2FP.F16.F32.PACK_AB R32, RZ, R32 ;  /* 0x00000020ff20723e */ /* 0x000fe400000000ff */
[----:B------:R-:W-:-:S05]  /*1450*/  LEA.HI.X R5, R33, UR39, RZ, 0x1, P0 ;  /* 0x0000002721057c11 */ /* 0x000fca00080f0cff */
[----:B------:R1:W-:Y:S04]  /*1460*/  STG.E.U16 desc[UR36][R4.64], R32 ;  /* 0x0000002004007986 */ /* 0x0003e8000c101524 */
.L_x_2260:
[----:B------:R-:W-:Y:S05]  /*1470*/  BSYNC B7 ;  /* 0x0000000000077941 */ /* 0x000fea0003800000 */
.L_x_2259:
        /* <DEDUP_REMOVED lines=25> */
.L_x_2267:
[----:B------:R0:W5:Y:S02]  /*1610*/  LDG.E R0, desc[UR36][R16.64] ;  /* 0x0000002410007981 */ /* 0x000164000c1e1900 */
.L_x_2266:
[----:B------:R-:W-:Y:S05]  /*1620*/  BSYNC B6 ;  /* 0x0000000000067941 */ /* 0x000fea0003800000 */
.L_x_2265:
[----:B-----5:R-:W-:Y:S02]  /*1630*/  FSET.BF.LE.FTZ.AND R31, R31, R0, PT ;  /* 0x000000001f1f720a */ /* 0x020fe40003813000 */
[C---:B-1----:R-:W-:Y:S02]  /*1640*/  LEA R4, P0, R27.reuse, UR38, 0x1 ;  /* 0x000000261b047c11 */ /* 0x042fe4000f8008ff */
[----:B------:R-:W-:Y:S02]  /*1650*/  F2FP.F16.F32.PACK_AB R31, RZ, R31 ;  /* 0x0000001fff1f723e */ /* 0x000fe400000000ff */
[----:B------:R-:W-:-:S05]  /*1660*/  LEA.HI.X R5, R27, UR39, RZ, 0x1, P0 ;  /* 0x000000271b057c11 */ /* 0x000fca00080f0cff */
[----:B------:R1:W-:Y:S04]  /*1670*/  STG.E.U16 desc[UR36][R4.64], R31 ;  /* 0x0000001f04007986 */ /* 0x0003e8000c101524 */
.L_x_7120:
        /* <DEDUP_REMOVED lines=25> */
.L_x_2270:
[----:B------:R0:W5:Y:S02]  /*1810*/  LDG.E R3, desc[UR36][R16.64] ;  /* 0x0000002410037981 */ /* 0x000164000c1e1900 */
.L_x_2269:
[----:B------:R-:W-:Y:S05]  /*1820*/  BSYNC B6 ;  /* 0x0000000000067941 */ /* 0x000fea0003800000 */
.L_x_2268:
[----:B-----5:R-:W-:Y:S02]  /*1830*/  FSET.BF.LE.FTZ.AND R30, R30, R3, PT ;  /* 0x000000031e1e720a */ /* 0x020fe40003813000 */
[C---:B------:R-:W-:Y:S02]  /*1840*/  LEA R2, P0, R22.reuse, UR38, 0x1 ;  /* 0x0000002616027c11 */ /* 0x040fe4000f8008ff */
[----:B------:R-:W-:Y:S02]  /*1850*/  F2FP.F16.F32.PACK_AB R30, RZ, R30 ;  /* 0x0000001eff1e723e */ /* 0x000fe400000000ff */
[----:B------:R-:W-:-:S05]  /*1860*/  LEA.HI.X R3, R22, UR39, RZ, 0x1, P0 ;  /* 0x0000002716037c11 */ /* 0x000fca00080f0cff */
[----:B------:R2:W-:Y:S04]  /*1870*/  STG.E.U16 desc[UR36][R2.64], R30 ;  /* 0x0000001e02007986 */ /* 0x0005e8000c101524 */
.L_x_7119:
[----:B------:R-:W-:Y:S05]  /*1880*/  BSYNC B8 ;  /* 0x0000000000087941 */ /* 0x000fea0003800000 */
.L_x_2257:
        /* <DEDUP_REMOVED lines=25> */
.L_x_2273:
[----:B------:R0:W5:Y:S02]  /*1a20*/  LDG.E R0, desc[UR36][R16.64] ;  /* 0x0000002410007981 */ /* 0x000164000c1e1900 */
.L_x_2272:
[----:B------:R-:W-:Y:S05]  /*1a30*/  BSYNC B6 ;  /* 0x0000000000067941 */ /* 0x000fea0003800000 */
.L_x_2271:
[----:B-----5:R-:W-:Y:S02]  /*1a40*/  FSET.BF.LE.FTZ.AND R29, R29, R0, PT ;  /* 0x000000001d1d720a */ /* 0x020fe40003813000 */
[C---:B--2---:R-:W-:Y:S02]  /*1a50*/  LEA R2, P0, R28.reuse, UR38, 0x1 ;  /* 0x000000261c027c11 */ /* 0x044fe4000f8008ff */
[----:B------:R-:W-:Y:S02]  /*1a60*/  F2FP.F16.F32.PACK_AB R29, RZ, R29 ;  /* 0x0000001dff1d723e */ /* 0x000fe400000000ff */
[----:B------:R-:W-:-:S05]  /*1a70*/  LEA.HI.X R3, R28, UR39, RZ, 0x1, P0 ;  /* 0x000000271c037c11 */ /* 0x000fca00080f0cff */
[----:B------:R2:W-:Y:S01]  /*1a80*/  STG.E.U16 desc[UR36][R2.64], R29 ;  /* 0x0000001d02007986 */ /* 0x0005e2000c101524 */
[----:B------:R-:W-:Y:S05]  /*1a90*/  BRA `(.L_x_2261) ;  /* 0x0000000000047947 */ /* 0x000fea0003800000 */
.L_x_7121:
[----:B------:R-:W-:Y:S05]  /*1aa0*/  BREAK B8 ;  /* 0x0000000000087942 */ /* 0x000fea0003800000 */
.L_x_2261:
[----:B------:R-:W-:Y:S05]  /*1ab0*/  BSYNC B9 ;  /* 0x0000000000097941 */ /* 0x000fea0003800000 */
.L_x_2256:
[----:B------:R-:W3:Y:S01]  /*1ac0*/  LDC R0, c[0x0][0xc] ;  /* 0x00000300ff007b82 */ /* 0x000ee20000000800 */
[----:B------:R-:W-:-:S06]  /*1ad0*/  USHF.L.U32 UR4, UR40, 0x2, URZ ;  /* 0x0000000228047899 */ /* 0x000fcc000800063f */
[----:B---3--:R-:W-:-:S05]  /*1ae0*/  IMAD R25, R0, UR4, R25 ;  /* 0x0000000400197c24 */ /* 0x008fca000f8e0219 */
[----:B------:R-:W-:-:S13]  /*1af0*/  ISETP.GE.U32.AND P0, PT, R25, UR46, PT ;  /* 0x0000002e19007c0c */ /* 0x000fda000bf06070 */
[----:B------:R-:W-:Y:S05]  /*1b00*/  @!P0 BRA `(.L_x_2274) ;  /* 0xffffffe400848947 */ /* 0x000fea000383ffff */
[----:B------:R-:W-:Y:S05]  /*1b10*/  EXIT ;  /* 0x000000000000794d */ /* 0x000fea0003800000 */
.L_x_2275:
        /* <DEDUP_REMOVED lines=14> */
.L_x_7594:


//--------------------- .text._ZN2at4cuda57_GLOBAL__N__cd6b329d_24_DistributionBernoulli_cu_7537a20d21kernelPointwiseApply2IZNS_6native9templates4cuda28bernoulli_tensor_cuda_kernelIN3c104HalfEfEEvRKNS_10TensorBaseESB_NS_15PhiloxCudaStateEEUliRS8_SD_SD_SD_RKfSF_SF_SF_E_S8_SE_jLi1ELin1ELi4ELi512ELi2EEEvNS0_6detail10TensorInfoIT0_T2_EENSI_IT1_SK_EESK_T_ --------------------------
	.section	.text._ZN2at4cuda57_GLOBAL__N__cd6b329d_24_DistributionBernoulli_cu_7537a20d21kernelPointwiseApply2IZNS_6native9templates4cuda28bernoulli_tensor_cuda_kernelIN3c104HalfEfEEvRKNS_10TensorBaseESB_NS_15PhiloxCudaStateEEUliRS8_SD_SD_SD_RKfSF_SF_SF_E_S8_SE_jLi1ELin1ELi4ELi512ELi2EEEvNS0_6detail10TensorInfoIT0_T2_EENSI_IT1_SK_EESK_T_,"ax",@progbits
	.align	128
.text._ZN2at4cuda57_GLOBAL__N__cd6b329d_24_DistributionBernoulli_cu_7537a20d21kernelPointwiseApply2IZNS_6native9templates4cuda28bernoulli_tensor_cuda_kernelIN3c104HalfEfEEvRKNS_10TensorBaseESB_NS_15PhiloxCudaStateEEUliRS8_SD_SD_SD_RKfSF_SF_SF_E_S8_SE_jLi1ELin1ELi4ELi512ELi2EEEvNS0_6detail10TensorInfoIT0_T2_EENSI_IT1_SK_EESK_T_:
        .type           _ZN2at4cuda57_GLOBAL__N__cd6b329d_24_DistributionBernoulli_cu_7537a20d21kernelPointwiseApply2IZNS_6native9templates4cuda28bernoulli_tensor_cuda_kernelIN3c104HalfEfEEvRKNS_10TensorBaseESB_NS_15PhiloxCudaStateEEUliRS8_SD_SD_SD_RKfSF_SF_SF_E_S8_SE_jLi1ELin1ELi4ELi512ELi2EEEvNS0_6detail10TensorInfoIT0_T2_EENSI_IT1_SK_EESK_T_,@function
        .size           _ZN2at4cuda57_GLOBAL__N__cd6b329d_24_DistributionBernoulli_cu_7537a20d21kernelPointwiseApply2IZNS_6native9templates4cuda28bernoulli_tensor_cuda_kernelIN3c104HalfEfEEvRKNS_10TensorBaseESB_NS_15PhiloxCudaStateEEUliRS8_SD_SD_SD_RKfSF_SF_SF_E_S8_SE_jLi1ELin1ELi4ELi512ELi2EEEvNS0_6detail10TensorInfoIT0_T2_EENSI_IT1_SK_EESK_T_,(.L_x_7595 - _ZN2at4cuda57_GLOBAL__N__cd6b329d_24_DistributionBernoulli_cu_7537a20d21kernelPointwiseApply2IZNS_6native9templates4cuda28bernoulli_tensor_cuda_kernelIN3c104HalfEfEEvRKNS_10TensorBaseESB_NS_15PhiloxCudaStateEEUliRS8_SD_SD_SD_RKfSF_SF_SF_E_S8_SE_jLi1ELin1ELi4ELi512ELi2EEEvNS0_6detail10TensorInfoIT0_T2_EENSI_IT1_SK_EESK_T_)
        .other          _ZN2at4cuda57_GLOBAL__N__cd6b329d_24_DistributionBernoulli_cu_7537a20d21kernelPointwiseApply2IZNS_6native9templates4cuda28bernoulli_tensor_cuda_kernelIN3c104HalfEfEEvRKNS_10TensorBaseESB_NS_15PhiloxCudaStateEEUliRS8_SD_SD_SD_RKfSF_SF_SF_E_S8_SE_jLi1ELin1ELi4ELi512ELi2EEEvNS0_6detail10TensorInfoIT0_T2_EENSI_IT1_SK_EESK_T_,@"STO_CUDA_ENTRY STV_DEFAULT"
_ZN2at4cuda57_GLOBAL__N__cd6b329d_24_DistributionBernoulli_cu_7537a20d21kernelPointwiseApply2IZNS_6native9templates4cuda28bernoulli_tensor_cuda_kernelIN3c104HalfEfEEvRKNS_10TensorBaseESB_NS_15PhiloxCudaStateEEUliRS8_SD_SD_SD_RKfSF_SF_SF_E_S8_SE_jLi1ELin1ELi4ELi512ELi2EEEvNS0_6detail10TensorInfoIT0_T2_EENSI_IT1_SK_EESK_T_:
        /* <DEDUP_REMOVED lines=11> */
.L_x_2318:
        /* <DEDUP_REMOVED lines=33> */
.L_x_2280:
        /* <DEDUP_REMOVED lines=101> */
.L_x_2279:
        /* <DEDUP_REMOVED lines=79> */
.L_x_2278:
[----:B------:R-:W-:Y:S02]  /*0e00*/  ULDC UR4, c[0x0][0x354] ;  /* 0x0000d50000047ab9 */ /* 0x000fe40000000800 */
[----:B------:R-:W-:-:S07]  /*0e10*/  IMAD R25, R8, UR4, R25 ;  /* 0x0000000408197c24 */ /* 0x000fce000f8e0219 */
.L_x_2277:
[----:B------:R-:W-:Y:S05]  /*0e20*/  BSYNC B0 ;  /* 0x0000000000007941 */ /* 0x000fea0003800000 */
.L_x_2276:
        /* <DEDUP_REMOVED lines=27> */
.L_x_2285:
        /* <DEDUP_REMOVED lines=101> */
.L_x_2284:
        /* <DEDUP_REMOVED lines=80> */
.L_x_2283:
[----:B------:R-:W-:Y:S02]  /*1b30*/  ULDC UR4, c[0x0][0x354] ;  /* 0x0000d50000047ab9 */ /* 0x000fe40000000800 */
[----:B------:R-:W-:-:S07]  /*1b40*/  IMAD R17, R6, UR4, R17 ;  /* 0x0000000406117c24 */ /* 0x000fce000f8e0211 */
.L_x_2282:
[----:B------:R-:W-:Y:S05]  /*1b50*/  BSYNC B0 ;  /* 0x0000000000007941 */ /* 0x000fea0003800000 */
.L_x_2281:
        /* <DEDUP_REMOVED lines=30> */
.L_x_2290:
        /* <DEDUP_REMOVED lines=101> */
.L_x_2289:
        /* <DEDUP_REMOVED lines=79> */
.L_x_2288:
[----:B------:R-:W-:Y:S02]  /*2880*/  ULDC UR4, c[0x0][0x354] ;  /* 0x0000d50000047ab9 */ /* 0x000fe40000000800 */
[----:B------:R-:W-:-:S07]  /*2890*/  IMAD R18, R7, UR4, R18 ;  /* 0x0000000407127c24 */ /* 0x000fce000f8e0212 */
.L_x_2287:
[----:B------:R-:W-:Y:S05]  /*28a0*/  BSYNC B0 ;  /* 0x0000000000007941 */ /* 0x000fea0003800000 */
.L_x_2286:
        /* <DEDUP_REMOVED lines=26> */
.L_x_2295:
        /* <DEDUP_REMOVED lines=101> */
.L_x_2294:
        /* <DEDUP_REMOVED lines=79> */
.L_x_2293:
[----:B------:R-:W-:Y:S02]  /*3590*/  ULDC UR4, c[0x0][0x354] ;  /* 0x0000d50000047ab9 */ /* 0x000fe40000000800 */
[----:B------:R-:W-:-:S07]  /*35a0*/  IMAD R16, R5, UR4, R16 ;  /* 0x0000000405107c24 */ /* 0x000fce000f8e0210 */
.L_x_2292:
[----:B------:R-:W-:Y:S05]  /*35b0*/  BSYNC B0 ;  /* 0x0000000000007941 */ /* 0x000fea0003800000 */
.L_x_2291:
        /* <DEDUP_REMOVED lines=139> */
.L_x_2297:
[----:B------:R-:W-:Y:S01]  /*3e70*/  IMAD.MOV.U32 R11, RZ, RZ, R20 ;  /* 0x000000ffff0b7224 */ /* 0x000fe200078e0014 */
[----:B------:R-:W-:Y:S01]  /*3e80*/  MOV R8, R12 ;  /* 0x0000000c00087202 */ /* 0x000fe20000000f00 */
[----:B------:R-:W-:Y:S01]  /*3e90*/  IMAD.MOV.U32 R9, RZ, RZ, R6 ;  /* 0x000000ffff097224 */ /* 0x000fe200078e0006 */
[----:B------:R-:W-:-:S07]  /*3ea0*/  MOV R20, R2 ;  /* 0x0000000200147202 */ /* 0x000fce0000000f00 */
.L_x_2296:
        /* <DEDUP_REMOVED lines=21> */
.L_x_2300:
        /* <DEDUP_REMOVED lines=28> */
.L_x_2308:
[----:B------:R0:W5:Y:S02]  /*41c0*/  LDG.E R3, desc[UR36][R16.64] ;  /* 0x0000002410037981 */ /* 0x000164000c1e1900 */
.L_x_2307:
[----:B------:R-:W-:Y:S05]  /*41d0*/  BSYNC B6 ;  /* 0x0000000000067941 */ /* 0x000fea0003800000 */
.L_x_2306:
[----:B------:R-:W-:Y:S01]  /*41e0*/  ULDC.64 UR4, c[0x0][0x210] ;  /* 0x0000840000047ab9 */ /* 0x000fe20000000a00 */
[----:B-----5:R-:W-:Y:S02]  /*41f0*/  FSET.BF.LE.FTZ.AND R3, R2, R3, PT ;  /* 0x000000030203720a */ /* 0x020fe40003813000 */
[C---:B------:R-:W-:Y:S02]  /*4200*/  LEA R2, P0, R29.reuse, UR4, 0x1 ;  /* 0x000000041d027c11 */ /* 0x040fe4000f8008ff */
[----:B------:R-:W-:Y:S02]  /*4210*/  F2FP.F16.F32.PACK_AB R0, RZ, R3 ;  /* 0x00000003ff00723e */ /* 0x000fe400000000ff */
[----:B------:R-:W-:-:S05]  /*4220*/  LEA.HI.X R3, R29, UR5, RZ, 0x1, P0 ;  /* 0x000000051d037c11 */ /* 0x000fca00080f0cff */
[----:B------:R1:W-:Y:S04]  /*4230*/  STG.E.U16 desc[UR36][R2.64], R0 ;  /* 0x0000000002007986 */ /* 0x0003e8000c101524 */
.L_x_2305:
[----:B------:R-:W-:Y:S05]  /*4240*/  BSYNC B7 ;  /* 0x0000000000077941 */ /* 0x000fea0003800000 */
.L_x_2304:
        /* <DEDUP_REMOVED lines=21> */
.L_x_2311:
[----:B------:R1:W5:Y:S02]  /*43a0*/  LDG.E R3, desc[UR36][R18.64] ;  /* 0x0000002412037981 */ /* 0x000364000c1e1900 */
.L_x_2310:
[----:B------:R-:W-:Y:S05]  /*43b0*/  BSYNC B6 ;  /* 0x0000000000067941 */ /* 0x000fea0003800000 */
.L_x_2309:
[----:B------:R-:W-:Y:S01]  /*43c0*/  ULDC.64 UR4, c[0x0][0x210] ;  /* 0x0000840000047ab9 */ /* 0x000fe20000000a00 */
[----:B-----5:R-:W-:Y:S02]  /*43d0*/  FSET.BF.LE.FTZ.AND R26, R26, R3, PT ;  /* 0x000000031a1a720a */ /* 0x020fe40003813000 */
[C---:B------:R-:W-:Y:S02]  /*43e0*/  LEA R2, P0, R30.reuse, UR4, 0x1 ;  /* 0x000000041e027c11 */ /* 0x040fe4000f8008ff */
[----:B------:R-:W-:Y:S02]  /*43f0*/  F2FP.F16.F32.PACK_AB R26, RZ, R26 ;  /* 0x0000001aff1a723e */ /* 0x000fe400000000ff */
[----:B------:R-:W-:-:S05]  /*4400*/  LEA.HI.X R3, R30, UR5, RZ, 0x1, P0 ;  /* 0x000000051e037c11 */ /* 0x000fca00080f0cff */
[----:B------:R2:W-:Y:S04]  /*4410*/  STG.E.U16 desc[UR36][R2.64], R26 ;  /* 0x0000001a02007986 */ /* 0x0005e8000c101524 */
.L_x_2302:
        /* <DEDUP_REMOVED lines=21> */
.L_x_2314:
[----:B------:R3:W5:Y:S02]  /*4570*/  LDG.E R0, desc[UR36][R22.64] ;  /* 0x0000002416007981 */ /* 0x000764000c1e1900 */
.L_x_2313:
[----:B------:R-:W-:Y:S05]  /*4580*/  BSYNC B6 ;  /* 0x0000000000067941 */ /* 0x000fea0003800000 */
.L_x_2312:
[----:B------:R-:W-:Y:S01]  /*4590*/  ULDC.64 UR4, c[0x0][0x210] ;  /* 0x0000840000047ab9 */ /* 0x000fe20000000a00 */
[----:B-----5:R-:W-:Y:S02]  /*45a0*/  FSET.BF.LE.FTZ.AND R27, R27, R0, PT ;  /* 0x000000001b1b720a */ /* 0x020fe40003813000 */
[C---:B--2---:R-:W-:Y:S02]  /*45b0*/  LEA R2, P0, R31.reuse, UR4, 0x1 ;  /* 0x000000041f027c11 */ /* 0x044fe4000f8008ff */
[----:B------:R-:W-:Y:S02]  /*45c0*/  F2FP.F16.F32.PACK_AB R27, RZ, R27 ;  /* 0x0000001bff1b723e */ /* 0x000fe400000000ff */
[----:B------:R-:W-:-:S05]  /*45d0*/  LEA.HI.X R3, R31, UR5, RZ, 0x1, P0 ;  /* 0x000000051f037c11 */ /* 0x000fca00080f0cff */
[----:B------:R2:W-:Y:S04]  /*45e0*/  STG.E.U16 desc[UR36][R2.64], R27 ;  /* 0x0000001b02007986 */ /* 0x0005e8000c101524 */
.L_x_2301:
[----:B------:R-:W-:Y:S05]  /*45f0*/  BSYNC B8 ;  /* 0x0000000000087941 */ /* 0x000fea0003800000 */
.L_x_2299:
        /* <DEDUP_REMOVED lines=21> */
.L_x_2317:
[----:B------:R2:W5:Y:S02]  /*4750*/  LDG.E R3, desc[UR36][R24.64] ;  /* 0x0000002418037981 */ /* 0x000564000c1e1900 */
.L_x_2316:
[----:B------:R-:W-:Y:S05]  /*4760*/  BSYNC B6 ;  /* 0x0000000000067941 */ /* 0x000fea0003800000 */
.L_x_2315:
[----:B------:R-:W-:Y:S01]  /*4770*/  ULDC.64 UR4, c[0x0][0x210] ;  /* 0x0000840000047ab9 */ /* 0x000fe20000000a00 */
[----:B-----5:R-:W-:Y:S02]  /*4780*/  FSET.BF.LE.FTZ.AND R28, R28, R3, PT ;  /* 0x000000031c1c720a */ /* 0x020fe40003813000 */
[C---:B------:R-:W-:Y:S02]  /*4790*/  LEA R2, P0, R32.reuse, UR4, 0x1 ;  /* 0x0000000420027c11 */ /* 0x040fe4000f8008ff */
[----:B------:R-:W-:Y:S02]  /*47a0*/  F2FP.F16.F32.PACK_AB R28, RZ, R28 ;  /* 0x0000001cff1c723e */ /* 0x000fe400000000ff */
[----:B------:R-:W-:-:S05]  /*47b0*/  LEA.HI.X R3, R32, UR5, RZ, 0x1, P0 ;  /* 0x0000000520037c11 */ /* 0x000fca00080f0cff */
[----:B------:R4:W-:Y:S04]  /*47c0*/  STG.E.U16 desc[UR36][R2.64], R28 ;  /* 0x0000001c02007986 */ /* 0x0009e8000c101524 */
.L_x_2303:
[----:B------:R-:W-:Y:S05]  /*47d0*/  BSYNC B9 ;  /* 0x0000000000097941 */ /* 0x000fea0003800000 */
.L_x_2298:
        /* <DEDUP_REMOVED lines=8> */
.L_x_2319:
        /* <DEDUP_REMOVED lines=10> */
.L_x_7595:


//--------------------- .text._ZN2at4cuda57_GLOBAL__N__cd6b329d_24_DistributionBernoulli_cu_7537a20d21kernelPointwiseApply2IZNS_6native9templates4cuda28bernoulli_tensor_cuda_kernelIN3c104HalfEfEEvRKNS_10TensorBaseESB_NS_15PhiloxCudaStateEEUliRS8_SD_SD_SD_RKfSF_SF_SF_E_S8_SE_jLi1ELi2ELi4ELi512ELi2EEEvNS0_6detail10TensorInfoIT0_T2_EENSI_IT1_SK_EESK_T_ --------------------------
	.section	.text._ZN2at4cuda57_GLOBAL__N__cd6b329d_24_DistributionBernoulli_cu_7537a20d21kernelPointwiseApply2IZNS_6native9templates4cuda28bernoulli_tensor_cuda_kernelIN3c104HalfEfEEvRKNS_10TensorBaseESB_NS_15PhiloxCudaStateEEUliRS8_SD_SD_SD_RKfSF_SF_SF_E_S8_SE_jLi1ELi2ELi4ELi512ELi2EEEvNS0_6detail10TensorInfoIT0_T2_EENSI_IT1_SK_EESK_T_,"ax",@progbits
	.align	128
.text._ZN2at4cuda57_GLOBAL__N__cd6b329d_24_DistributionBernoulli_cu_7537a20d21kernelPointwiseApply2IZNS_6native9templates4cuda28bernoulli_tensor_cuda_kernelIN3c104HalfEfEEvRKNS_10TensorBaseESB_NS_15PhiloxCudaStateEEUliRS8_SD_SD_SD_RKfSF_SF_SF_E_S8_SE_jLi1ELi2ELi4ELi512ELi2EEEvNS0_6detail10TensorInfoIT0_T2_EENSI_IT1_SK_EESK_T_:
        .type           _ZN2at4cuda57_GLOBAL__N__cd6b329d_24_DistributionBernoulli_cu_7537a20d21kernelPointwiseApply2IZNS_6native9templates4cuda28bernoulli_tensor_cuda_kernelIN3c104HalfEfEEvRKNS_10TensorBaseESB_NS_15PhiloxCudaStateEEUliRS8_SD_SD_SD_RKfSF_SF_SF_E_S8_SE_jLi1ELi2ELi4ELi512ELi2EEEvNS0_6detail10TensorInfoIT0_T2_EENSI_IT1_SK_EESK_T_,@function
        .size           _ZN2at4cuda57_GLOBAL__N__cd6b329d_24_DistributionBernoulli_cu_7537a20d21kernelPointwiseApply2IZNS_6native9templates4cuda28bernoulli_tensor_cuda_kernelIN3c104HalfEfEEvRKNS_10TensorBaseESB_NS_15PhiloxCudaStateEEUliRS8_SD_SD_SD_RKfSF_SF_SF_E_S8_SE_jLi1ELi2ELi4ELi512ELi2EEEvNS0_6detail10TensorInfoIT0_T2_EENSI_IT1_SK_EESK_T_,(.L_x_7596 - _ZN2at4cuda57_GLOBAL__N__cd6b329d_24_DistributionBernoulli_cu_7537a20d21kernelPointwiseApply2IZNS_6native9templates4cuda28bernoulli_tensor_cuda_kernelIN3c104HalfEfEEvRKNS_10TensorBaseESB_NS_15PhiloxCudaStateEEUliRS8_SD_SD_SD_RKfSF_SF_SF_E_S8_SE_jLi1ELi2ELi4ELi512ELi2EEEvNS0_6detail10TensorInfoIT0_T2_EENSI_IT1_SK_EESK_T_)
        .other          _ZN2at4cuda57_GLOBAL__N__cd6b329d_24_DistributionBernoulli_cu_7537a20d21kernelPointwiseApply2IZNS_6native9templates4cuda28bernoulli_tensor_cuda_kernelIN3c104HalfEfEEvRKNS_10TensorBaseESB_NS_15PhiloxCudaStateEEUliRS8_SD_SD_SD_RKfSF_SF_SF_E_S8_SE_jLi1ELi2ELi4ELi512ELi2EEEvNS0_6detail10TensorInfoIT0_T2_EENSI_IT1_SK_EESK_T_,@"STO_CUDA_ENTRY STV_DEFAULT"
_ZN2at4cuda57_GLOBAL__N__cd6b329d_24_DistributionBernoulli_cu_7537a20d21kernelPointwiseApply2IZNS_6native9templates4cuda28bernoulli_tensor_cuda_kernelIN3c104HalfEfEEvRKNS_10TensorBaseESB_NS_15PhiloxCudaStateEEUliRS8_SD_SD_SD_RKfSF_SF_SF_E_S8_SE_jLi1ELi2ELi4ELi512ELi2EEEvNS0_6detail10TensorInfoIT0_T2_EENSI_IT1_SK_EESK_T_:
        /* <DEDUP_REMOVED lines=18> */
.L_x_2348:
        /* <DEDUP_REMOVED lines=152> */
.L_x_2321:
[----:B------:R-:W-:Y:S05]  /*0aa0*/  BSYNC B0 ;  /* 0x0000000000007941 */ /* 0x000fea0003800000 */
.L_x_2320:
        /* <DEDUP_REMOVED lines=25> */
.L_x_2323:
[----:B------:R-:W-:Y:S05]  /*0c40*/  BSYNC B0 ;  /* 0x0000000000007941 */ /* 0x000fea0003800000 */
.L_x_2322:
        /* <DEDUP_REMOVED lines=25> */
.L_x_2325:
[----:B------:R-:W-:Y:S05]  /*0de0*/  BSYNC B0 ;  /* 0x0000000000007941 */ /* 0x000fea0003800000 */
.L_x_2324:
        /* <DEDUP_REMOVED lines=25> */
.L_x_2327:
[----:B------:R-:W-:Y:S05]  /*0f80*/  BSYNC B0 ;  /* 0x0000000000007941 */ /* 0x000fea0003800000 */
.L_x_2326:
        /* <DEDUP_REMOVED lines=20> */
.L_x_2329:
[----:B------:R-:W-:Y:S01]  /*10d0*/  IMAD.MOV.U32 R15, RZ, RZ, R3 ;  /* 0x000000ffff0f7224 */ /* 0x000fe200078e0003 */
[----:B------:R-:W-:Y:S01]  /*10e0*/  MOV R14, R4 ;  /* 0x00000004000e7202 */ /* 0x000fe20000000f00 */
[----:B------:R-:W-:Y:S01]  /*10f0*/  IMAD.MOV.U32 R13, RZ, RZ, R7 ;  /* 0x000000ffff0d7224 */ /* 0x000fe200078e0007 */
[----:B------:R-:W-:-:S07]  /*1100*/  MOV R3, R10 ;  /* 0x0000000a00037202 */ /* 0x000fce0000000f00 */
.L_x_2328:
        /* <DEDUP_REMOVED lines=19> */
.L_x_7122:
[----:B------:R-:W-:Y:S05]  /*1240*/  BRX R4 -0x1250                                                                                                                                                                                                                                                                                                                                                                                                                                                                               (*"BRANCH_TARGETS .L_x_7123,.L_x_7124,.L_x_7125"*) ;  /* 0xffffffec046c7949 */ /* 0x000fea000383ffff */
.L_x_2332:
        /* <DEDUP_REMOVED lines=28> */
.L_x_2338:
[----:B------:R1:W5:Y:S02]  /*1410*/  LDG.E R3, desc[UR36][R16.64] ;  /* 0x0000002410037981 */ /* 0x000364000c1e1900 */
.L_x_2337:
[----:B------:R-:W-:Y:S05]  /*1420*/  BSYNC B6 ;  /* 0x0000000000067941 */ /* 0x000fea0003800000 */
.L_x_2336:
[----:B------:R-:W-:Y:S01]  /*1430*/  VIADD R5, R28, 0x3 ;  /* 0x000000031c057836 */ /* 0x000fe20000000000 */
[----:B-----5:R-:W-:-:S03]  /*1440*/  FSET.BF.LE.FTZ.AND R34, R34, R3, PT ;  /* 0x000000032222720a */ /* 0x020fc60003813000 */
[----:B------:R-:W-:Y:S01]  /*1450*/  IMAD R5, R5, UR43, RZ ;  /* 0x0000002b05057c24 */ /* 0x000fe2000f8e02ff */
[----:B------:R-:W-:-:S03]  /*1460*/  F2FP.F16.F32.PACK_AB R34, RZ, R34 ;  /* 0x00000022ff22723e */ /* 0x000fc600000000ff */
[----:B0-----:R-:W-:-:S05]  /*1470*/  IMAD.WIDE.U32 R4, R5, 0x2, R26 ;  /* 0x0000000205047825 */ /* 0x001fca00078e001a */
[----:B------:R2:W-:Y:S02]  /*1480*/  STG.E.U16 desc[UR36][R4.64], R34 ;  /* 0x0000002204007986 */ /* 0x0005e4000c101524 */
.L_x_2334:
[----:B------:R-:W-:Y:S05]  /*1490*/  BSYNC B7 ;  /* 0x0000000000077941 */ /* 0x000fea0003800000 */
.L_x_2333:
        /* <DEDUP_REMOVED lines=21> */
.L_x_2341:
[----:B------:R3:W5:Y:S02]  /*15f0*/  LDG.E R0, desc[UR36][R18.64] ;  /* 0x0000002412007981 */ /* 0x000764000c1e1900 */
.L_x_2340:
[----:B------:R-:W-:Y:S05]  /*1600*/  BSYNC B6 ;  /* 0x0000000000067941 */ /* 0x000fea0003800000 */
.L_x_2339:
[----:B------:R-:W-:Y:S01]  /*1610*/  VIADD R3, R28, 0x2 ;  /* 0x000000021c037836 */ /* 0x000fe20000000000 */
[----:B-----5:R-:W-:Y:S02]  /*1620*/  FSET.BF.LE.FTZ.AND R33, R33, R0, PT ;  /* 0x000000002121720a */ /* 0x020fe40003813000 */
[----:B------:R-:W-:Y:S01]  /*1630*/  ISETP.NE.AND P0, PT, R35, RZ, PT ;  /* 0x000000ff2300720c */ /* 0x000fe20003f05270 */
[----:B------:R-:W-:Y:S01]  /*1640*/  IMAD R0, R3, UR43, RZ ;  /* 0x0000002b03007c24 */ /* 0x000fe2000f8e02ff */
[----:B------:R-:W-:-:S04]  /*1650*/  F2FP.F16.F32.PACK_AB R33, RZ, R33 ;  /* 0x00000021ff21723e */ /* 0x000fc800000000ff */
[----:B--2---:R-:W-:-:S05]  /*1660*/  SEL R5, R0, RZ, P0 ;  /* 0x000000ff00057207 */ /* 0x004fca0000000000 */
[----:B0-----:R-:W-:-:S05]  /*1670*/  IMAD.WIDE.U32 R4, R5, 0x2, R26 ;  /* 0x0000000205047825 */ /* 0x001fca00078e001a */
[----:B------:R2:W-:Y:S02]  /*1680*/  STG.E.U16 desc[UR36][R4.64], R33 ;  /* 0x0000002104007986 */ /* 0x0005e4000c101524 */
.L_x_7124:
        /* <DEDUP_REMOVED lines=21> */
.L_x_2344:
[----:B------:R4:W5:Y:S02]  /*17e0*/  LDG.E R3, desc[UR36][R22.64] ;  /* 0x0000002416037981 */ /* 0x000964000c1e1900 */
.L_x_2343:
[----:B------:R-:W-:Y:S05]  /*17f0*/  BSYNC B6 ;  /* 0x0000000000067941 */ /* 0x000fea0003800000 */
.L_x_2342:
[----:B------:R-:W-:Y:S01]  /*1800*/  VIADD R0, R28, 0x1 ;  /* 0x000000011c007836 */ /* 0x000fe20000000000 */
[----:B------:R-:W-:Y:S02]  /*1810*/  ISETP.GT.AND P0, PT, R30, 0x1, PT ;  /* 0x000000011e00780c */ /* 0x000fe40003f04270 */
[----:B-----5:R-:W-:Y:S01]  /*1820*/  FSET.BF.LE.FTZ.AND R32, R32, R3, PT ;  /* 0x000000032020720a */ /* 0x020fe20003813000 */
[----:B------:R-:W-:-:S03]  /*1830*/  IMAD R0, R0, UR43, RZ ;  /* 0x0000002b00007c24 */ /* 0x000fc6000f8e02ff */
[----:B------:R-:W-:Y:S02]  /*1840*/  F2FP.F16.F32.PACK_AB R32, RZ, R32 ;  /* 0x00000020ff20723e */ /* 0x000fe400000000ff */
[----:B--2---:R-:W-:-:S05]  /*1850*/  SEL R5, R0, RZ, P0 ;  /* 0x000000ff00057207 */ /* 0x004fca0000000000 */
[----:B0-----:R-:W-:-:S05]  /*1860*/  IMAD.WIDE.U32 R4, R5, 0x2, R26 ;  /* 0x0000000205047825 */ /* 0x001fca00078e001a */
[----:B------:R2:W-:Y:S02]  /*1870*/  STG.E.U16 desc[UR36][R4.64], R32 ;  /* 0x0000002004007986 */ /* 0x0005e4000c101524 */
.L_x_7123:
[----:B------:R-:W-:Y:S05]  /*1880*/  BSYNC B8 ;  /* 0x0000000000087941 */ /* 0x000fea0003800000 */
.L_x_2331:
        /* <DEDUP_REMOVED lines=21> */
.L_x_2347:
[----:B------:R0:W5:Y:S02]  /*19e0*/  LDG.E R0, desc[UR36][R24.64] ;  /* 0x0000002418007981 */ /* 0x000164000c1e1900 */
.L_x_2346:
[----:B------:R-:W-:Y:S05]  /*19f0*/  BSYNC B6 ;  /* 0x0000000000067941 */ /* 0x000fea0003800000 */
.L_x_2345:
[----:B-----5:R-:W-:Y:S01]  /*1a00*/  FSET.BF.LE.FTZ.AND R31, R31, R0, PT ;  /* 0x000000001f1f720a */ /* 0x020fe20003813000 */
[----:B------:R-:W-:Y:S01]  /*1a10*/  IMAD R0, R28, UR43, RZ ;  /* 0x0000002b1c007c24 */ /* 0x000fe2000f8e02ff */
[----:B------:R-:W-:Y:S02]  /*1a20*/  ISETP.GT.AND P0, PT, R29, RZ, PT ;  /* 0x000000ff1d00720c */ /* 0x000fe40003f04270 */
[----:B------:R-:W-:Y:S02]  /*1a30*/  F2FP.F16.F32.PACK_AB R31, RZ, R31 ;  /* 0x0000001fff1f723e */ /* 0x000fe400000000ff */
[----:B--2---:R-:W-:-:S05]  /*1a40*/  SEL R5, R0, RZ, P0 ;  /* 0x000000ff00057207 */ /* 0x004fca0000000000 */
[----:B0-----:R-:W-:-:S05]  /*1a50*/  IMAD.WIDE.U32 R4, R5, 0x2, R26 ;  /* 0x0000000205047825 */ /* 0x001fca00078e001a */
[----:B------:R2:W-:Y:S01]  /*1a60*/  STG.E.U16 desc[UR36][R4.64], R31 ;  /* 0x0000001f04007986 */ /* 0x0005e2000c101524 */
[----:B------:R-:W-:Y:S05]  /*1a70*/  BRA `(.L_x_2335) ;  /* 0x0000000000047947 */ /* 0x000fea0003800000 */
.L_x_7125:
[----:B------:R-:W-:Y:S05]  /*1a80*/  BREAK B8 ;  /* 0x0000000000087942 */ /* 0x000fea0003800000 */
.L_x_2335:
[----:B------:R-:W-:Y:S05]  /*1a90*/  BSYNC B9 ;  /* 0x0000000000097941 */ /* 0x000fea0003800000 */
.L_x_2330:
[----:B------:R-:W5:Y:S01]  /*1aa0*/  LDC R3, c[0x0][0xc] ;  /* 0x00000300ff037b82 */ /* 0x000f620000000800 */
[----:B------:R-:W-:-:S06]  /*1ab0*/  USHF.L.U32 UR4, UR38, 0x2, URZ ;  /* 0x0000000226047899 */ /* 0x000fcc000800063f */
[----:B-----5:R-:W-:-:S05]  /*1ac0*/  IMAD R28, R3, UR4, R28 ;  /* 0x00000004031c7c24 */ /* 0x020fca000f8e021c */
[----:B------:R-:W-:-:S13]  /*1ad0*/  ISETP.GE.U32.AND P0, PT, R28, UR44, PT ;  /* 0x0000002c1c007c0c */ /* 0x000fda000bf06070 */
[----:B------:R-:W-:Y:S05]  /*1ae0*/  @!P0 BRA `(.L_x_2348) ;  /* 0xffffffe4008c8947 */ /* 0x000fea000383ffff */
[----:B------:R-:W-:Y:S05]  /*1af0*/  EXIT ;  /* 0x000000000000794d */ /* 0x000fea0003800000 */
.L_x_2349:
        /* <DEDUP_REMOVED lines=16> */
.L_x_7596:


//--------------------- .text._ZN2at4cuda57_GLOBAL__N__cd6b329d_24_DistributionBernoulli_cu_7537a20d21kernelPointwiseApply2IZNS_6native9templates4cuda28bernoulli_tensor_cuda_kernelIN3c104HalfEfEEvRKNS_10TensorBaseESB_NS_15PhiloxCudaStateEEUliRS8_SD_SD_SD_RKfSF_SF_SF_E_S8_SE_jLi1ELi1ELi4ELi512ELi2EEEvNS0_6detail10TensorInfoIT0_T2_EENSI_IT1_SK_EESK_T_ --------------------------
	.section	.text._ZN2at4cuda57_GLOBAL__N__cd6b329d_24_DistributionBernoulli_cu_7537a20d21kernelPointwiseApply2IZNS_6native9templates4cuda28bernoulli_tensor_cuda_kernelIN3c104HalfEfEEvRKNS_10TensorBaseESB_NS_15PhiloxCudaStateEEUliRS8_SD_SD_SD_RKfSF_SF_SF_E_S8_SE_jLi1ELi1ELi4ELi512ELi2EEEvNS0_6detail10TensorInfoIT0_T2_EENSI_IT1_SK_EESK_T_,"ax",@progbits
	.align	128
.text._ZN2at4cuda57_GLOBAL__N__cd6b329d_24_DistributionBernoulli_cu_7537a20d21kernelPointwiseApply2IZNS_6native9templates4cuda28bernoulli_tensor_cuda_kernelIN3c104HalfEfEEvRKNS_10TensorBaseESB_NS_15PhiloxCudaStateEEUliRS8_SD_SD_SD_RKfSF_SF_SF_E_S8_SE_jLi1ELi1ELi4ELi512ELi2EEEvNS0_6detail10TensorInfoIT0_T2_EENSI_IT1_SK_EESK_T_:
        .type           _ZN2at4cuda57_GLOBAL__N__cd6b329d_24_DistributionBernoulli_cu_7537a20d21kernelPointwiseApply2IZNS_6native9templates4cuda28bernoulli_tensor_cuda_kernelIN3c104HalfEfEEvRKNS_10TensorBaseESB_NS_15PhiloxCudaStateEEUliRS8_SD_SD_SD_RKfSF_SF_SF_E_S8_SE_jLi1ELi1ELi4ELi512ELi2EEEvNS0_6detail10TensorInfoIT0_T2_EENSI_IT1_SK_EESK_T_,@function
        .size           _ZN2at4cuda57_GLOBAL__N__cd6b329d_24_DistributionBernoulli_cu_7537a20d21kernelPointwiseApply2IZNS_6native9templates4cuda28bernoulli_tensor_cuda_kernelIN3c104HalfEfEEvRKNS_10TensorBaseESB_NS_15PhiloxCudaStateEEUliRS8_SD_SD_SD_RKfSF_SF_SF_E_S8_SE_jLi1ELi1ELi4ELi512ELi2EEEvNS0_6detail10TensorInfoIT0_T2_EENSI_IT1_SK_EESK_T_,(.L_x_7597 - _ZN2at4cuda57_GLOBAL__N__cd6b329d_24_DistributionBernoulli_cu_7537a20d21kernelPointwiseApply2IZNS_6native9templates4cuda28bernoulli_tensor_cuda_kernelIN3c104HalfEfEEvRKNS_10TensorBaseESB_NS_15PhiloxCudaStateEEUliRS8_SD_SD_SD_RKfSF_SF_SF_E_S8_SE_jLi1ELi1ELi4ELi512ELi2EEEvNS0_6detail10TensorInfoIT0_T2_EENSI_IT1_SK_EESK_T_)
        .other          _ZN2at4cuda57_GLOBAL__N__cd6b329d_24_DistributionBernoulli_cu_7537a20d21kernelPointwiseApply2IZNS_6native9templates4cuda28bernoulli_tensor_cuda_kernelIN3c104HalfEfEEvRKNS_10TensorBaseESB_NS_15PhiloxCudaStateEEUliRS8_SD_SD_SD_RKfSF_SF_SF_E_S8_SE_jLi1ELi1ELi4ELi512ELi2EEEvNS0_6detail10TensorInfoIT0_T2_EENSI_IT1_SK_EESK_T_,@"STO_CUDA_ENTRY STV_DEFAULT"
_ZN2at4cuda57_GLOBAL__N__cd6b329d_24_DistributionBernoulli_cu_7537a20d21kernelPointwiseApply2IZNS_6native9templates4cuda28bernoulli_tensor_cuda_kernelIN3c104HalfEfEEvRKNS_10TensorBaseESB_NS_15PhiloxCudaStateEEUliRS8_SD_SD_SD_RKfSF_SF_SF_E_S8_SE_jLi1ELi1ELi4ELi512ELi2EEEvNS0_6detail10TensorInfoIT0_T2_EENSI_IT1_SK_EESK_T_:
        /* <DEDUP_REMOVED lines=18> */
.L_x_2370:
        /* <DEDUP_REMOVED lines=157> */
.L_x_2351:
[----:B------:R-:W-:Y:S01]  /*0af0*/  IMAD.MOV.U32 R15, RZ, RZ, R13 ;  /* 0x000000ffff0f7224 */ /* 0x000fe200078e000d */
[----:B------:R-:W-:Y:S01]  /*0b00*/  MOV R0, R3 ;  /* 0x0000000300007202 */ /* 0x000fe20000000f00 */
[----:B------:R-:W-:Y:S02]  /*0b10*/  IMAD.MOV.U32 R14, RZ, RZ, R4 ;  /* 0x000000ffff0e7224 */ /* 0x000fe400078e0004 */
[----:B------:R-:W-:-:S07]  /*0b20*/  IMAD.MOV.U32 R13, RZ, RZ, R6 ;  /* 0x000000ffff0d7224 */ /* 0x000fce00078e0006 */
.L_x_2350:
        /* <DEDUP_REMOVED lines=17> */
.L_x_7126:
[----:B------:R-:W-:Y:S05]  /*0c40*/  BRX R4 -0xc50                                                                                                                                                                                                                                                                                                                                                                                                                                                                                (*"BRANCH_TARGETS .L_x_7127,.L_x_7128,.L_x_7129"*) ;  /* 0xfffffff004ec7949 */ /* 0x000fea000383ffff */
.L_x_2354:
        /* <DEDUP_REMOVED lines=28> */
.L_x_2360:
[----:B------:R0:W5:Y:S02]  /*0e10*/  LDG.E R3, desc[UR36][R16.64] ;  /* 0x0000002410037981 */ /* 0x000164000c1e1900 */
.L_x_2359:
[----:B------:R-:W-:Y:S05]  /*0e20*/  BSYNC B6 ;  /* 0x0000000000067941 */ /* 0x000fea0003800000 */
.L_x_2358:
[----:B-----5:R-:W-:Y:S02]  /*0e30*/  FSET.BF.LE.FTZ.AND R34, R34, R3, PT ;  /* 0x000000032222720a */ /* 0x020fe40003813000 */
[C---:B------:R-:W-:Y:S02]  /*0e40*/  LEA R4, P0, R30.reuse, UR38, 0x1 ;  /* 0x000000261e047c11 */ /* 0x040fe4000f8008ff */
[----:B------:R-:W-:Y:S02]  /*0e50*/  F2FP.F16.F32.PACK_AB R34, RZ, R34 ;  /* 0x00000022ff22723e */ /* 0x000fe400000000ff */
[----:B------:R-:W-:-:S05]  /*0e60*/  LEA.HI.X R5, R30, UR39, RZ, 0x1, P0 ;  /* 0x000000271e057c11 */ /* 0x000fca00080f0cff */
[----:B------:R1:W-:Y:S04]  /*0e70*/  STG.E.U16 desc[UR36][R4.64], R34 ;  /* 0x0000002204007986 */ /* 0x0003e8000c101524 */
.L_x_2356:
[----:B------:R-:W-:Y:S05]  /*0e80*/  BSYNC B7 ;  /* 0x0000000000077941 */ /* 0x000fea0003800000 */
.L_x_2355:
        /* <DEDUP_REMOVED lines=21> */
.L_x_2363:
[----:B------:R3:W5:Y:S02]  /*0fe0*/  LDG.E R0, desc[UR36][R18.64] ;  /* 0x0000002412007981 */ /* 0x000764000c1e1900 */
.L_x_2362:
[----:B------:R-:W-:Y:S05]  /*0ff0*/  BSYNC B6 ;  /* 0x0000000000067941 */ /* 0x000fea0003800000 */
.L_x_2361:
[----:B-----5:R-:W-:Y:S02]  /*1000*/  FSET.BF.LE.FTZ.AND R33, R33, R0, PT ;  /* 0x000000002121720a */ /* 0x020fe40003813000 */
[C---:B-1----:R-:W-:Y:S02]  /*1010*/  LEA R4, P0, R28.reuse, UR38, 0x1 ;  /* 0x000000261c047c11 */ /* 0x042fe4000f8008ff */
[----:B------:R-:W-:Y:S02]  /*1020*/  F2FP.F16.F32.PACK_AB R33, RZ, R33 ;  /* 0x00000021ff21723e */ /* 0x000fe400000000ff */
[----:B------:R-:W-:-:S05]  /*1030*/  LEA.HI.X R5, R28, UR39, RZ, 0x1, P0 ;  /* 0x000000271c057c11 */ /* 0x000fca00080f0cff */
[----:B------:R1:W-:Y:S04]  /*1040*/  STG.E.U16 desc[UR36][R4.64], R33 ;  /* 0x0000002104007986 */ /* 0x0003e8000c101524 */
.L_x_7128:
        /* <DEDUP_REMOVED lines=21> */
.L_x_2366:
[----:B------:R4:W5:Y:S02]  /*11a0*/  LDG.E R3, desc[UR36][R22.64] ;  /* 0x0000002416037981 */ /* 0x000964000c1e1900 */
.L_x_2365:
[----:B------:R-:W-:Y:S05]  /*11b0*/  BSYNC B6 ;  /* 0x0000000000067941 */ /* 0x000fea0003800000 */
.L_x_2364:
[----:B-----5:R-:W-:Y:S01]  /*11c0*/  FSET.BF.LE.FTZ.AND R32, R32, R3, PT ;  /* 0x000000032020720a */ /* 0x020fe20003813000 */
[----:B-12---:R-:W-:-:S03]  /*11d0*/  IMAD.WIDE.U32 R4, R29, 0x2, R24 ;  /* 0x000000021d047825 */ /* 0x006fc600078e0018 */
[----:B------:R-:W-:-:S05]  /*11e0*/  F2FP.F16.F32.PACK_AB R32, RZ, R32 ;  /* 0x00000020ff20723e */ /* 0x000fca00000000ff */
[----:B------:R1:W-:Y:S02]  /*11f0*/  STG.E.U16 desc[UR36][R4.64], R32 ;  /* 0x0000002004007986 */ /* 0x0003e4000c101524 */
.L_x_7127:
[----:B------:R-:W-:Y:S05]  /*1200*/  BSYNC B8 ;  /* 0x0000000000087941 */ /* 0x000fea0003800000 */
.L_x_2353:
        /* <DEDUP_REMOVED lines=27> */
.L_x_2369:
[----:B------:R0:W5:Y:S02]  /*13c0*/  LDG.E R0, desc[UR36][R16.64] ;  /* 0x0000002410007981 */ /* 0x000164000c1e1900 */
.L_x_2368:
[----:B------:R-:W-:Y:S05]  /*13d0*/  BSYNC B6 ;  /* 0x0000000000067941 */ /* 0x000fea0003800000 */
.L_x_2367:
[----:B-----5:R-:W-:Y:S01]  /*13e0*/  FSET.BF.LE.FTZ.AND R31, R31, R0, PT ;  /* 0x000000001f1f720a */ /* 0x020fe20003813000 */
[----:B------:R-:W-:Y:S01]  /*13f0*/  IMAD R0, R27, UR44, RZ ;  /* 0x0000002c1b007c24 */ /* 0x000fe2000f8e02ff */
[----:B------:R-:W-:Y:S02]  /*1400*/  ISETP.NE.AND P0, PT, R18, RZ, PT ;  /* 0x000000ff1200720c */ /* 0x000fe40003f05270 */
[----:B------:R-:W-:Y:S02]  /*1410*/  F2FP.F16.F32.PACK_AB R31, RZ, R31 ;  /* 0x0000001fff1f723e */ /* 0x000fe400000000ff */
[----:B-1----:R-:W-:-:S05]  /*1420*/  SEL R5, R0, RZ, P0 ;  /* 0x000000ff00057207 */ /* 0x002fca0000000000 */
[----:B--2---:R-:W-:-:S05]  /*1430*/  IMAD.WIDE.U32 R4, R5, 0x2, R24 ;  /* 0x0000000205047825 */ /* 0x004fca00078e0018 */
[----:B------:R1:W-:Y:S01]  /*1440*/  STG.E.U16 desc[UR36][R4.64], R31 ;  /* 0x0000001f04007986 */ /* 0x0003e2000c101524 */
[----:B------:R-:W-:Y:S05]  /*1450*/  BRA `(.L_x_2357) ;  /* 0x0000000000047947 */ /* 0x000fea0003800000 */
.L_x_7129:
[----:B------:R-:W-:Y:S05]  /*1460*/  BREAK B8 ;  /* 0x0000000000087942 */ /* 0x000fea0003800000 */
.L_x_2357:
[----:B------:R-:W-:Y:S05]  /*1470*/  BSYNC B9 ;  /* 0x0000000000097941 */ /* 0x000fea0003800000 */
.L_x_2352:
[----:B------:R-:W3:Y:S01]  /*1480*/  LDC R0, c[0x0][0xc] ;  /* 0x00000300ff007b82 */ /* 0x000ee20000000800 */
[----:B------:R-:W-:-:S06]  /*1490*/  USHF.L.U32 UR4, UR40, 0x2, URZ ;  /* 0x0000000228047899 */ /* 0x000fcc000800063f */
[----:B---3--:R-:W-:-:S05]  /*14a0*/  IMAD R27, R0, UR4, R27 ;  /* 0x00000004001b7c24 */ /* 0x008fca000f8e021b */
[----:B------:R-:W-:-:S13]  /*14b0*/  ISETP.GE.U32.AND P0, PT, R27, UR42, PT ;  /* 0x0000002a1b007c0c */ /* 0x000fda000bf06070 */
[----:B------:R-:W-:Y:S05]  /*14c0*/  @!P0 BRA `(.L_x_2370) ;  /* 0xffffffec00148947 */ /* 0x000fea000383ffff */
[----:B------:R-:W-:Y:S05]  /*14d0*/  EXIT ;  /* 0x000000000000794d */ /* 0x000fea0003800000 */
.L_x_2371:
        /* <DEDUP_REMOVED lines=10> */
.L_x_7597:


//--------------------- .text._ZN2at4cuda57_GLOBAL__N__cd6b329d_24_DistributionBernoulli_cu_7537a20d21kernelPointwiseApply2IZNS_6native9templates4cuda28bernoulli_tensor_cuda_kernelIffEEvRKNS_10TensorBaseES9_NS_15PhiloxCudaStateEEUliRfSB_SB_SB_RKfSD_SD_SD_E_fSC_mLin1ELin1ELi4ELi512ELi2EEEvNS0_6detail10TensorInfoIT0_T2_EENSG_IT1_SI_EESI_T_ --------------------------
	.section	.text._ZN2at4cuda57_GLOBAL__N__cd6b329d_24_DistributionBernoulli_cu_7537a20d21kernelPointwiseApply2IZNS_6native9templates4cuda28bernoulli_tensor_cuda_kernelIffEEvRKNS_10TensorBaseES9_NS_15PhiloxCudaStateEEUliRfSB_SB_SB_RKfSD_SD_SD_E_fSC_mLin1ELin1ELi4ELi512ELi2EEEvNS0_6detail10TensorInfoIT0_T2_EENSG_IT1_SI_EESI_T_,"ax",@progbits
	.align	128
.text._ZN2at4cuda57_GLOBAL__N__cd6b329d_24_DistributionBernoulli_cu_7537a20d21kernelPointwiseApply2IZNS_6native9templates4cuda28bernoulli_tensor_cuda_kernelIffEEvRKNS_10TensorBaseES9_NS_15PhiloxCudaStateEEUliRfSB_SB_SB_RKfSD_SD_SD_E_fSC_mLin1ELin1ELi4ELi512ELi2EEEvNS0_6detail10TensorInfoIT0_T2_EENSG_IT1_SI_EESI_T_:
        .type           _ZN2at4cuda57_GLOBAL__N__cd6b329d_24_DistributionBernoulli_cu_7537a20d21kernelPointwiseApply2IZNS_6native9templates4cuda28bernoulli_tensor_cuda_kernelIffEEvRKNS_10TensorBaseES9_NS_15PhiloxCudaStateEEUliRfSB_SB_SB_RKfSD_SD_SD_E_fSC_mLin1ELin1ELi4ELi512ELi2EEEvNS0_6detail10TensorInfoIT0_T2_EENSG_IT1_SI_EESI_T_,@function
        .size           _ZN2at4cuda57_GLOBAL__N__cd6b329d_24_DistributionBernoulli_cu_7537a20d21kernelPointwiseApply2IZNS_6native9templates4cuda28bernoulli_tensor_cuda_kernelIffEEvRKNS_10TensorBaseES9_NS_15PhiloxCudaStateEEUliRfSB_SB_SB_RKfSD_SD_SD_E_fSC_mLin1ELin1ELi4ELi512ELi2EEEvNS0_6detail10TensorInfoIT0_T2_EENSG_IT1_SI_EESI_T_,(.L_x_7598 - _ZN2at4cuda57_GLOBAL__N__cd6b329d_24_DistributionBernoulli_cu_7537a20d21kernelPointwiseApply2IZNS_6native9templates4cuda28bernoulli_tensor_cuda_kernelIffEEvRKNS_10TensorBaseES9_NS_15PhiloxCudaStateEEUliRfSB_SB_SB_RKfSD_SD_SD_E_fSC_mLin1ELin1ELi4ELi512ELi2EEEvNS0_6detail10TensorInfoIT0_T2_EENSG_IT1_SI_EESI_T_)
        .other          _ZN2at4cuda57_GLOBAL__N__cd6b329d_24_DistributionBernoulli_cu_7537a20d21kernelPointwiseApply2IZNS_6native9templates4cuda28bernoulli_tensor_cuda_kernelIffEEvRKNS_10TensorBaseES9_NS_15PhiloxCudaStateEEUliRfSB_SB_SB_RKfSD_SD_SD_E_fSC_mLin1ELin1ELi4ELi512ELi2EEEvNS0_6detail10TensorInfoIT0_T2_EENSG_IT1_SI_EESI_T_,@"STO_CUDA_ENTRY STV_DEFAULT"
_ZN2at4cuda57_GLOBAL__N__cd6b329d_24_DistributionBernoulli_cu_7537a20d21kernelPointwiseApply2IZNS_6native9templates4cuda28bernoulli_tensor_cuda_kernelIffEEvRKNS_10TensorBaseES9_NS_15PhiloxCudaStateEEUliRfSB_SB_SB_RKfSD_SD_SD_E_fSC_mLin1ELin1ELi4ELi512ELi2EEEvNS0_6detail10TensorInfoIT0_T2_EENSG_IT1_SI_EESI_T_:
        /* <DEDUP_REMOVED lines=13> */
.L_x_2592:
[----:B------:R-:W-:Y:S01]  /*00d0*/  ULDC UR4, c[0x0][0x550] ;  /* 0x0001540000047ab9 */ /* 0x000fe20000000800 */
[----:B------:R-:W-:Y:S01]  /*00e0*/  BSSY B0, `(.L_x_2372) ;  /* 0x0000334000007945 */ /* 0x000fe20003800000 */
[----:B------:R-:W-:Y:S01]  /*00f0*/  IADD3 R30, -R28, UR4, RZ ;  /* 0x000000041c1e7c10 */ /* 0x000fe2000fffe1ff */
[----:B------:R-:W-:Y:S01]  /*0100*/  HFMA2.MMA R37, -RZ, RZ, 0, 0 ;  /* 0x00000000ff257435 */ /* 0x000fe200000001ff */
[----:B-1----:R-:W-:Y:S02]  /*0110*/  CS2R R38, SRZ ;  /* 0x0000000000267805 */ /* 0x002fe4000001ff00 */
[----:B------:R-:W-:Y:S02]  /*0120*/  CS2R R40, SRZ ;  /* 0x0000000000287805 */ /* 0x000fe4000001ff00 */
[----:B------:R-:W-:Y:S01]  /*0130*/  ISETP.GE.AND P0, PT, R30, 0x1, PT ;  /* 0x000000011e00780c */ /* 0x000fe20003f06270 */
[----:B----4-:R-:W-:-:S12]  /*0140*/  IMAD.MOV.U32 R35, RZ, RZ, RZ ;  /* 0x000000ffff237224 */ /* 0x010fd800078e00ff */
[----:B0-2---:R-:W-:Y:S05]  /*0150*/  @!P0 BRA `(.L_x_2373) ;  /* 0x0000003000b08947 */ /* 0x005fea0003800000 */
        /* <DEDUP_REMOVED lines=26> */
.L_x_2388:
        /* <DEDUP_REMOVED lines=13> */
[----:B------:R-:W-:Y:S05]  /*03d0*/  CALL.REL.NOINC `($__internal_43_$__cuda_sm20_div_u64) ;  /* 0x000000dc00007944 */ /* 0x000fea0003c00000 */
        /* <DEDUP_REMOVED lines=10> */
.L_x_2377:
        /* <DEDUP_REMOVED lines=23> */
.L_x_2378:
[----:B------:R-:W-:Y:S05]  /*05f0*/  BSYNC B2 ;  /* 0x0000000000027941 */ /* 0x000fea0003800000 */
.L_x_2376:
        /* <DEDUP_REMOVED lines=15> */
[----:B------:R-:W-:Y:S05]  /*06f0*/  CALL.REL.NOINC `($__internal_43_$__cuda_sm20_div_u64) ;  /* 0x000000d800387944 */ /* 0x000fea0003c00000 */
        /* <DEDUP_REMOVED lines=12> */
.L_x_2380:
        /* <DEDUP_REMOVED lines=23> */
.L_x_2381:
[----:B------:R-:W-:Y:S05]  /*0930*/  BSYNC B2 ;  /* 0x0000000000027941 */ /* 0x000fea0003800000 */
.L_x_2379:
        /* <DEDUP_REMOVED lines=29> */
.L_x_2383:
        /* <DEDUP_REMOVED lines=23> */
.L_x_2384:
[----:B------:R-:W-:Y:S05]  /*0c80*/  BSYNC B2 ;  /* 0x0000000000027941 */ /* 0x000fea0003800000 */
.L_x_2382:
        /* <DEDUP_REMOVED lines=17> */
[----:B------:R-:W-:Y:S05]  /*0da0*/  CALL.REL.NOINC `($__internal_43_$__cuda_sm20_div_u64) ;  /* 0x000000d0008c7944 */ /* 0x000fea0003c00000 */
        /* <DEDUP_REMOVED lines=12> */
.L_x_2386:
        /* <DEDUP_REMOVED lines=23> */
.L_x_2387:
[----:B------:R-:W-:Y:S05]  /*0fe0*/  BSYNC B2 ;  /* 0x0000000000027941 */ /* 0x000fea0003800000 */
.L_x_2385:
        /* <DEDUP_REMOVED lines=8> */
.L_x_2375:
        /* <DEDUP_REMOVED lines=13> */
[----:B------:R-:W-:Y:S05]  /*1140*/  CALL.REL.NOINC `($__internal_43_$__cuda_sm20_div_u64) ;  /* 0x000000cc00a47944 */ /* 0x000fea0003c00000 */
        /* <DEDUP_REMOVED lines=10> */
.L_x_2390:
        /* <DEDUP_REMOVED lines=23> */
.L_x_2391:
[----:B------:R-:W-:Y:S05]  /*1360*/  BSYNC B1 ;  /* 0x0000000000017941 */ /* 0x000fea0003800000 */
.L_x_2389:
        /* <DEDUP_REMOVED lines=28> */
.L_x_2393:
        /* <DEDUP_REMOVED lines=23> */
.L_x_2394:
[----:B------:R-:W-:Y:S05]  /*16a0*/  BSYNC B1 ;  /* 0x0000000000017941 */ /* 0x000fea0003800000 */
.L_x_2392:
        /* <DEDUP_REMOVED lines=27> */
.L_x_2396:
        /* <DEDUP_REMOVED lines=23> */
.L_x_2397:
[----:B------:R-:W-:Y:S05]  /*19d0*/  BSYNC B1 ;  /* 0x0000000000017941 */ /* 0x000fea0003800000 */
.L_x_2395:
[----:B------:R-:W0:Y:S02]  /*19e0*/  LDC.64 R12, c[0x0][R12+0x2c8] ;  /* 0x0000b2000c0c7b82 */ /* 0x000e240000000a00 */
[-C--:B0-----:R-:W-:Y:S02]  /*19f0*/  IMAD R3, R13, R4.reuse, RZ ;  /* 0x000000040d037224 */ /* 0x081fe400078e02ff */
[----:B------:R-:W-:-:S04]  /*1a00*/  IMAD.WIDE.U32 R16, R12, R4, R16 ;  /* 0x000000040c107225 */ /* 0x000fc800078e0010 */
[----:B------:R-:W-:-:S04]  /*1a10*/  IMAD R3, R12, R7, R3 ;  /* 0x000000070c037224 */ /* 0x000fc800078e0203 */
[----:B------:R-:W-:-:S07]  /*1a20*/  IMAD.IADD R17, R17, 0x1, R3 ;  /* 0x0000000111117824 */ /* 0x000fce00078e0203 */
.L_x_2374:
        /* <DEDUP_REMOVED lines=31> */
.L_x_2412:
        /* <DEDUP_REMOVED lines=25> */
.L_x_2401:
        /* <DEDUP_REMOVED lines=23> */
.L_x_2402:
[----:B------:R-:W-:Y:S05]  /*1f20*/  BSYNC B2 ;  /* 0x0000000000027941 */ /* 0x000fea0003800000 */
.L_x_2400:
        /* <DEDUP_REMOVED lines=29> */
.L_x_2404:
        /* <DEDUP_REMOVED lines=23> */
.L_x_2405:
[----:B------:R-:W-:Y:S05]  /*2270*/  BSYNC B2 ;  /* 0x0000000000027941 */ /* 0x000fea0003800000 */
.L_x_2403:
        /* <DEDUP_REMOVED lines=29> */
.L_x_2407:
        /* <DEDUP_REMOVED lines=23> */
.L_x_2408:
[----:B------:R-:W-:Y:S05]  /*25c0*/  BSYNC B2 ;  /* 0x0000000000027941 */ /* 0x000fea0003800000 */
.L_x_2406:
        /* <DEDUP_REMOVED lines=29> */
.L_x_2410:
        /* <DEDUP_REMOVED lines=23> */
.L_x_2411:
[----:B------:R-:W-:Y:S05]  /*2910*/  BSYNC B2 ;  /* 0x0000000000027941 */ /* 0x000fea0003800000 */
.L_x_2409:
        /* <DEDUP_REMOVED lines=9> */
.L_x_2399:
        /* <DEDUP_REMOVED lines=25> */
.L_x_2414:
        /* <DEDUP_REMOVED lines=23> */
.L_x_2415:
[----:B------:R-:W-:Y:S05]  /*2cb0*/  BSYNC B1 ;  /* 0x0000000000017941 */ /* 0x000fea0003800000 */
.L_x_2413:
        /* <DEDUP_REMOVED lines=29> */
.L_x_2417:
        /* <DEDUP_REMOVED lines=23> */
.L_x_2418:
[----:B------:R-:W-:Y:S05]  /*3000*/  BSYNC B1 ;  /* 0x0000000000017941 */ /* 0x000fea0003800000 */
.L_x_2416:
        /* <DEDUP_REMOVED lines=28> */
.L_x_2420:
        /* <DEDUP_REMOVED lines=23> */
.L_x_2421:
[----:B------:R-:W-:Y:S05]  /*3340*/  BSYNC B1 ;  /* 0x0000000000017941 */ /* 0x000fea0003800000 */
.L_x_2419:
[----:B------:R-:W0:Y:S01]  /*3350*/  LDC.64 R10, c[0x0][R10+0x2c8] ;  /* 0x0000b2000a0a7b82 */ /* 0x000e220000000a00 */
[----:B------:R-:W-:Y:S01]  /*3360*/  MOV R3, R0 ;  /* 0x0000000000037202 */ /* 0x000fe20000000f00 */
[-C--:B0-----:R-:W-:Y:S02]  /*3370*/  IMAD R5, R11, R4.reuse, RZ ;  /* 0x000000040b057224 */ /* 0x081fe400078e02ff */
[----:B------:R-:W-:-:S04]  /*3380*/  IMAD.WIDE.U32 R2, R10, R4, R2 ;  /* 0x000000040a027225 */ /* 0x000fc800078e0002 */
[----:B------:R-:W-:-:S04]  /*3390*/  IMAD R5, R10, R7, R5 ;  /* 0x000000070a057224 */ /* 0x000fc800078e0205 */
[----:B------:R-:W-:-:S07]  /*33a0*/  IMAD.IADD R0, R3, 0x1, R5 ;  /* 0x0000000103007824 */ /* 0x000fce00078e0205 */
.L_x_2398:
[----:B------:R-:W-:Y:S01]  /*33b0*/  ULDC.64 UR4, c[0x0][0x480] ;  /* 0x0001200000047ab9 */ /* 0x000fe20000000a00 */
[----:B------:R-:W-:Y:S01]  /*33c0*/  MOV R3, R0 ;  /* 0x0000000000037202 */ /* 0x000fe20000000f00 */
[----:B------:R-:W-:Y:S02]  /*33d0*/  IMAD R5, R17, UR4, RZ ;  /* 0x0000000411057c24 */ /* 0x000fe4000f8e02ff */
[----:B------:R-:W-:-:S04]  /*33e0*/  IMAD.WIDE.U32 R2, R16, UR4, R2 ;  /* 0x0000000410027c25 */ /* 0x000fc8000f8e0002 */
[----:B------:R-:W-:Y:S02]  /*33f0*/  IMAD R5, R16, UR5, R5 ;  /* 0x0000000510057c24 */ /* 0x000fe4000f8e0205 */
[----:B------:R-:W-:-:S03]  /*3400*/  IMAD.MOV.U32 R35, RZ, RZ, R2 ;  /* 0x000000ffff237224 */ /* 0x000fc600078e0002 */
[----:B------:R-:W-:-:S07]  /*3410*/  IADD3 R39, R3, R5, RZ ;  /* 0x0000000503277210 */ /* 0x000fce0007ffe0ff */
.L_x_2373:
[----:B------:R-:W-:Y:S05]  /*3420*/  BSYNC B0 ;  /* 0x0000000000007941 */ /* 0x000fea0003800000 */
.L_x_2372:
        /* <DEDUP_REMOVED lines=34> */
.L_x_2438:
        /* <DEDUP_REMOVED lines=24> */
.L_x_2427:
        /* <DEDUP_REMOVED lines=23> */
.L_x_2428:
[----:B------:R-:W-:Y:S05]  /*3940*/  BSYNC B2 ;  /* 0x0000000000027941 */ /* 0x000fea0003800000 */
.L_x_2426:
        /* <DEDUP_REMOVED lines=28> */
.L_x_2430:
        /* <DEDUP_REMOVED lines=23> */
.L_x_2431:
[----:B------:R-:W-:Y:S05]  /*3c80*/  BSYNC B2 ;  /* 0x0000000000027941 */ /* 0x000fea0003800000 */
.L_x_2429:
        /* <DEDUP_REMOVED lines=29> */
.L_x_2433:
        /* <DEDUP_REMOVED lines=23> */
.L_x_2434:
[----:B------:R-:W-:Y:S05]  /*3fd0*/  BSYNC B2 ;  /* 0x0000000000027941 */ /* 0x000fea0003800000 */
.L_x_2432:
        /* <DEDUP_REMOVED lines=29> */
.L_x_2436:
        /* <DEDUP_REMOVED lines=23> */
.L_x_2437:
[----:B------:R-:W-:Y:S05]  /*4320*/  BSYNC B2 ;  /* 0x0000000000027941 */ /* 0x000fea0003800000 */
.L_x_2435:
        /* <DEDUP_REMOVED lines=9> */
.L_x_2425:
        /* <DEDUP_REMOVED lines=24> */
.L_x_2440:
        /* <DEDUP_REMOVED lines=23> */
.L_x_2441:
[----:B------:R-:W-:Y:S05]  /*46b0*/  BSYNC B1 ;  /* 0x0000000000017941 */ /* 0x000fea0003800000 */
.L_x_2439:
        /* <DEDUP_REMOVED lines=28> */
.L_x_2443:
        /* <DEDUP_REMOVED lines=23> */
.L_x_2444:
[----:B------:R-:W-:Y:S05]  /*49f0*/  BSYNC B1 ;  /* 0x0000000000017941 */ /* 0x000fea0003800000 */
.L_x_2442:
        /* <DEDUP_REMOVED lines=27> */
.L_x_2446:
        /* <DEDUP_REMOVED lines=23> */
.L_x_2447:
[----:B------:R-:W-:Y:S05]  /*4d20*/  BSYNC B1 ;  /* 0x0000000000017941 */ /* 0x000fea0003800000 */
.L_x_2445:
[----:B------:R-:W0:Y:S02]  /*4d30*/  LDC.64 R12, c[0x0][R12+0x2c8] ;  /* 0x0000b2000c0c7b82 */ /* 0x000e240000000a00 */
[-C--:B0-----:R-:W-:Y:S02]  /*4d40*/  IMAD R3, R13, R4.reuse, RZ ;  /* 0x000000040d037224 */ /* 0x081fe400078e02ff */
[----:B------:R-:W-:-:S04]  /*4d50*/  IMAD.WIDE.U32 R24, R12, R4, R24 ;  /* 0x000000040c187225 */ /* 0x000fc800078e0018 */
[----:B------:R-:W-:-:S04]  /*4d60*/  IMAD R3, R12, R7, R3 ;  /* 0x000000070c037224 */ /* 0x000fc800078e0203 */
[----:B------:R-:W-:-:S07]  /*4d70*/  IMAD.IADD R25, R25, 0x1, R3 ;  /* 0x0000000119197824 */ /* 0x000fce00078e0203 */
.L_x_2424:
        /* <DEDUP_REMOVED lines=25> */
.L_x_2462:
        /* <DEDUP_REMOVED lines=27> */
.L_x_2451:
        /* <DEDUP_REMOVED lines=23> */
.L_x_2452:
[----:B------:R-:W-:Y:S05]  /*5230*/  BSYNC B2 ;  /* 0x0000000000027941 */ /* 0x000fea0003800000 */
.L_x_2450:
        /* <DEDUP_REMOVED lines=29> */
.L_x_2454:
        /* <DEDUP_REMOVED lines=23> */
.L_x_2455:
[----:B------:R-:W-:Y:S05]  /*5580*/  BSYNC B2 ;  /* 0x0000000000027941 */ /* 0x000fea0003800000 */
.L_x_2453:
        /* <DEDUP_REMOVED lines=30> */
.L_x_2457:
        /* <DEDUP_REMOVED lines=22> */
.L_x_2458:
[----:B------:R-:W-:Y:S05]  /*58d0*/  BSYNC B2 ;  /* 0x0000000000027941 */ /* 0x000fea0003800000 */
.L_x_2456:
        /* <DEDUP_REMOVED lines=30> */
.L_x_2460:
        /* <DEDUP_REMOVED lines=22> */
.L_x_2461:
[----:B------:R-:W-:Y:S05]  /*5c20*/  BSYNC B2 ;  /* 0x0000000000027941 */ /* 0x000fea0003800000 */
.L_x_2459:
        /* <DEDUP_REMOVED lines=9> */
.L_x_2449:
        /* <DEDUP_REMOVED lines=27> */
.L_x_2464:
        /* <DEDUP_REMOVED lines=23> */
.L_x_2465:
[----:B------:R-:W-:Y:S05]  /*5fe0*/  BSYNC B1 ;  /* 0x0000000000017941 */ /* 0x000fea0003800000 */
.L_x_2463:
        /* <DEDUP_REMOVED lines=31> */
.L_x_2467:
        /* <DEDUP_REMOVED lines=23> */
.L_x_2468:
[----:B------:R-:W-:Y:S05]  /*6350*/  BSYNC B1 ;  /* 0x0000000000017941 */ /* 0x000fea0003800000 */
.L_x_2466:
        /* <DEDUP_REMOVED lines=30> */
.L_x_2470:
        /* <DEDUP_REMOVED lines=23> */
.L_x_2471:
[----:B------:R-:W-:Y:S05]  /*66b0*/  BSYNC B1 ;  /* 0x0000000000017941 */ /* 0x000fea0003800000 */
.L_x_2469:
[----:B------:R-:W0:Y:S01]  /*66c0*/  LDC.64 R12, c[0x0][R12+0x2c8] ;  /* 0x0000b2000c0c7b82 */ /* 0x000e220000000a00 */
[----:B------:R-:W-:Y:S01]  /*66d0*/  MOV R3, R0 ;  /* 0x0000000000037202 */ /* 0x000fe20000000f00 */
[-C--:B0-----:R-:W-:Y:S02]  /*66e0*/  IMAD R6, R13, R4.reuse, RZ ;  /* 0x000000040d067224 */ /* 0x081fe400078e02ff */
[----:B------:R-:W-:-:S04]  /*66f0*/  IMAD.WIDE.U32 R2, R12, R4, R2 ;  /* 0x000000040c027225 */ /* 0x000fc800078e0002 */
[----:B------:R-:W-:-:S04]  /*6700*/  IMAD R5, R12, R5, R6 ;  /* 0x000000050c057224 */ /* 0x000fc800078e0206 */
[----:B------:R-:W-:-:S07]  /*6710*/  IMAD.IADD R0, R3, 0x1, R5 ;  /* 0x0000000103007824 */ /* 0x000fce00078e0205 */
.L_x_2448:
[----:B------:R-:W-:Y:S01]  /*6720*/  ULDC.64 UR4, c[0x0][0x480] ;  /* 0x0001200000047ab9 */ /* 0x000fe20000000a00 */
[----:B------:R-:W-:Y:S01]  /*6730*/  MOV R3, R0 ;  /* 0x0000000000037202 */ /* 0x000fe20000000f00 */
[----:B------:R-:W-:Y:S02]  /*6740*/  IMAD R8, R8, UR4, RZ ;  /* 0x0000000408087c24 */ /* 0x000fe4000f8e02ff */
[----:B------:R-:W-:-:S04]  /*6750*/  IMAD.WIDE.U32 R32, R9, UR4, R2 ;  /* 0x0000000409207c25 */ /* 0x000fc8000f8e0002 */
[----:B------:R-:W-:-:S04]  /*6760*/  IMAD R9, R9, UR5, R8 ;  /* 0x0000000509097c24 */ /* 0x000fc8000f8e0208 */
[----:B------:R-:W-:-:S07]  /*6770*/  IMAD.IADD R36, R33, 0x1, R9 ;  /* 0x0000000121247824 */ /* 0x000fce00078e0209 */
.L_x_2423:
[----:B------:R-:W-:Y:S05]  /*6780*/  BSYNC B0 ;  /* 0x0000000000007941 */ /* 0x000fea0003800000 */
.L_x_2422:
[----:B------:R-:W-:Y:S01]  /*6790*/  ISETP.GE.AND P0, PT, R30, 0x3, PT ;  /* 0x000000031e00780c */ /* 0x000fe20003f06270 */
[----:B------:R-:W-:Y:S01]  /*67a0*/  BSSY B0, `(.L_x_2472) ;  /* 0x000032e000007945 */ /* 0x000fe20003800000 */
[----:B------:R-:W-:Y:S01]  /*67b0*/  IADD3 R10, P1, R28, 0x2, RZ ;  /* 0x000000021c0a7810 */ /* 0x000fe20007f3e0ff */
[----:B------:R-:W-:Y:S01]  /*67c0*/  HFMA2.MMA R33, -RZ, RZ, 0, 0 ;  /* 0x00000000ff217435 */ /* 0x000fe200000001ff */
[----:B------:R-:W-:Y:S01]  /*67d0*/  CS2R R24, SRZ ;  /* 0x0000000000187805 */ /* 0x000fe2000001ff00 */
[----:B------:R-:W-:Y:S01]  /*67e0*/  IMAD.MOV.U32 R27, RZ, RZ, RZ ;  /* 0x000000ffff1b7224 */ /* 0x000fe200078e00ff */
[----:B------:R-:W-:Y:S01]  /*67f0*/  MOV R34, RZ ;  /* 0x000000ff00227202 */ /* 0x000fe20000000f00 */
[----:B------:R-:W-:Y:S01]  /*6800*/  IMAD.MOV.U32 R31, RZ, RZ, RZ ;  /* 0x000000ffff1f7224 */ /* 0x000fe200078e00ff */
[----:B------:R-:W-:-:S05]  /*6810*/  IADD3.X R11, RZ, R29, RZ, P1, !PT ;  /* 0x0000001dff0b7210 */ /* 0x000fca0000ffe4ff */
        /* <DEDUP_REMOVED lines=21> */
.L_x_2488:
        /* <DEDUP_REMOVED lines=24> */
.L_x_2477:
        /* <DEDUP_REMOVED lines=23> */
.L_x_2478:
[----:B------:R-:W-:Y:S05]  /*6c60*/  BSYNC B2 ;  /* 0x0000000000027941 */ /* 0x000fea0003800000 */
.L_x_2476:
        /* <DEDUP_REMOVED lines=28> */
.L_x_2480:
        /* <DEDUP_REMOVED lines=23> */
.L_x_2481:
[----:B------:R-:W-:Y:S05]  /*6fa0*/  BSYNC B2 ;  /* 0x0000000000027941 */ /* 0x000fea0003800000 */
.L_x_2479:
        /* <DEDUP_REMOVED lines=29> */
.L_x_2483:
        /* <DEDUP_REMOVED lines=23> */
.L_x_2484:
[----:B------:R-:W-:Y:S05]  /*72f0*/  BSYNC B2 ;  /* 0x0000000000027941 */ /* 0x000fea0003800000 */
.L_x_2482:
        /* <DEDUP_REMOVED lines=30> */
.L_x_2486:
        /* <DEDUP_REMOVED lines=23> */
.L_x_2487:
[----:B------:R-:W-:Y:S05]  /*7650*/  BSYNC B2 ;  /* 0x0000000000027941 */ /* 0x000fea0003800000 */
.L_x_2485:
[----:B------:R-:W0:Y:S01]  /*7660*/  LDC.64 R4, c[0x0][R19+0x2c0] ;  /* 0x0000b00013047b82 */ /* 0x000e220000000a00 */
[----:B------:R-:W-:Y:S01]  /*7670*/  MOV R17, R20 ;  /* 0x0000001400117202 */ /* 0x000fe20000000f00 */
[-C--:B0-----:R-:W-:Y:S02]  /*7680*/  IMAD R3, R5, R9.reuse, RZ ;  /* 0x0000000905037224 */ /* 0x081fe400078e02ff */
[----:B------:R-:W-:-:S04]  /*7690*/  IMAD.WIDE.U32 R16, R4, R9, R16 ;  /* 0x0000000904107225 */ /* 0x000fc800078e0010 */
[----:B------:R-:W-:-:S04]  /*76a0*/  IMAD R3, R4, R7, R3 ;  /* 0x0000000704037224 */ /* 0x000fc800078e0203 */
[----:B------:R-:W-:Y:S01]  /*76b0*/  IMAD.IADD R17, R17, 0x1, R3 ;  /* 0x0000000111117824 */ /* 0x000fe200078e0203 */
[----:B------:R-:W-:Y:S06]  /*76c0*/  @P0 BRA `(.L_x_2488) ;  /* 0xfffffff000a80947 */ /* 0x000fec000383ffff */
[----:B------:R-:W-:Y:S05]  /*76d0*/  BSYNC B1 ;  /* 0x0000000000017941 */ /* 0x000fea0003800000 */
.L_x_2475:
        /* <DEDUP_REMOVED lines=24> */
.L_x_2490:
        /* <DEDUP_REMOVED lines=23> */
.L_x_2491:
[----:B------:R-:W-:Y:S05]  /*79d0*/  BSYNC B1 ;  /* 0x0000000000017941 */ /* 0x000fea0003800000 */
.L_x_2489:
        /* <DEDUP_REMOVED lines=28> */
.L_x_2493:
        /* <DEDUP_REMOVED lines=23> */
.L_x_2494:
[----:B------:R-:W-:Y:S05]  /*7d10*/  BSYNC B1 ;  /* 0x0000000000017941 */ /* 0x000fea0003800000 */
.L_x_2492:
        /* <DEDUP_REMOVED lines=27> */
.L_x_2496:
        /* <DEDUP_REMOVED lines=23> */
.L_x_2497:
[----:B------:R-:W-:Y:S05]  /*8040*/  BSYNC B1 ;  /* 0x0000000000017941 */ /* 0x000fea0003800000 */
.L_x_2495:
[----:B------:R-:W0:Y:S02]  /*8050*/  LDC.64 R12, c[0x0][R12+0x2c8] ;  /* 0x0000b2000c0c7b82 */ /* 0x000e240000000a00 */
[-C--:B0-----:R-:W-:Y:S02]  /*8060*/  IMAD R3, R13, R4.reuse, RZ ;  /* 0x000000040d037224 */ /* 0x081fe400078e02ff */
[----:B------:R-:W-:-:S04]  /*8070*/  IMAD.WIDE.U32 R16, R12, R4, R16 ;  /* 0x000000040c107225 */ /* 0x000fc800078e0010 */
[----:B------:R-:W-:-:S05]  /*8080*/  IMAD R3, R12, R7, R3 ;  /* 0x000000070c037224 */ /* 0x000fca00078e0203 */
[----:B------:R-:W-:-:S07]  /*8090*/  IADD3 R17, R17, R3, RZ ;  /* 0x0000000311117210 */ /* 0x000fce0007ffe0ff */
.L_x_2474:
        /* <DEDUP_REMOVED lines=30> */
.L_x_2512:
        /* <DEDUP_REMOVED lines=25> */
.L_x_2501:
        /* <DEDUP_REMOVED lines=23> */
.L_x_2502:
[----:B------:R-:W-:Y:S05]  /*8580*/  BSYNC B2 ;  /* 0x0000000000027941 */ /* 0x000fea0003800000 */
.L_x_2500:
        /* <DEDUP_REMOVED lines=29> */
.L_x_2504:
        /* <DEDUP_REMOVED lines=23> */
.L_x_2505:
[----:B------:R-:W-:Y:S05]  /*88d0*/  BSYNC B2 ;  /* 0x0000000000027941 */ /* 0x000fea0003800000 */
.L_x_2503:
        /* <DEDUP_REMOVED lines=29> */
.L_x_2507:
        /* <DEDUP_REMOVED lines=23> */
.L_x_2508:
[----:B------:R-:W-:Y:S05]  /*8c20*/  BSYNC B2 ;  /* 0x0000000000027941 */ /* 0x000fea0003800000 */
.L_x_2506:
        /* <DEDUP_REMOVED lines=29> */
.L_x_2510:
        /* <DEDUP_REMOVED lines=23> */
.L_x_2511:
[----:B------:R-:W-:Y:S05]  /*8f70*/  BSYNC B2 ;  /* 0x0000000000027941 */ /* 0x000fea0003800000 */
.L_x_2509:
        /* <DEDUP_REMOVED lines=9> */
.L_x_2499:
        /* <DEDUP_REMOVED lines=25> */
.L_x_2514:
        /* <DEDUP_REMOVED lines=23> */
.L_x_2515:
[----:B------:R-:W-:Y:S05]  /*9310*/  BSYNC B1 ;  /* 0x0000000000017941 */ /* 0x000fea0003800000 */
.L_x_2513:
        /* <DEDUP_REMOVED lines=29> */
.L_x_2517:
        /* <DEDUP_REMOVED lines=23> */
.L_x_2518:
[----:B------:R-:W-:Y:S05]  /*9660*/  BSYNC B1 ;  /* 0x0000000000017941 */ /* 0x000fea0003800000 */
.L_x_2516:
        /* <DEDUP_REMOVED lines=28> */
.L_x_2520:
        /* <DEDUP_REMOVED lines=23> */
.L_x_2521:
[----:B------:R-:W-:Y:S05]  /*99a0*/  BSYNC B1 ;  /* 0x0000000000017941 */ /* 0x000fea0003800000 */
.L_x_2519:
[----:B------:R-:W0:Y:S01]  /*99b0*/  LDC.64 R10, c[0x0][R10+0x2c8] ;  /* 0x0000b2000a0a7b82 */ /* 0x000e220000000a00 */
[----:B------:R-:W-:Y:S02]  /*99c0*/  IMAD.MOV.U32 R3, RZ, RZ, R0 ;  /* 0x000000ffff037224 */ /* 0x000fe400078e0000 */
[-C--:B0-----:R-:W-:Y:S02]  /*99d0*/  IMAD R5, R11, R4.reuse, RZ ;  /* 0x000000040b057224 */ /* 0x081fe400078e02ff */
[----:B------:R-:W-:-:S04]  /*99e0*/  IMAD.WIDE.U32 R2, R10, R4, R2 ;  /* 0x000000040a027225 */ /* 0x000fc800078e0002 */
[----:B------:R-:W-:-:S05]  /*99f0*/  IMAD R5, R10, R7, R5 ;  /* 0x000000070a057224 */ /* 0x000fca00078e0205 */
[----:B------:R-:W-:-:S07]  /*9a00*/  IADD3 R0, R3, R5, RZ ;  /* 0x0000000503007210 */ /* 0x000fce0007ffe0ff */
.L_x_2498:
[----:B------:R-:W-:Y:S01]  /*9a10*/  ULDC.64 UR4, c[0x0][0x480] ;  /* 0x0001200000047ab9 */ /* 0x000fe20000000a00 */
[----:B------:R-:W-:Y:S02]  /*9a20*/  IMAD.MOV.U32 R3, RZ, RZ, R0 ;  /* 0x000000ffff037224 */ /* 0x000fe400078e0000 */
[----:B------:R-:W-:Y:S02]  /*9a30*/  IMAD R17, R17, UR4, RZ ;  /* 0x0000000411117c24 */ /* 0x000fe4000f8e02ff */
[----:B------:R-:W-:-:S04]  /*9a40*/  IMAD.WIDE.U32 R2, R16, UR4, R2 ;  /* 0x0000000410027c25 */ /* 0x000fc8000f8e0002 */
[----:B------:R-:W-:Y:S01]  /*9a50*/  IMAD R17, R16, UR5, R17 ;  /* 0x0000000510117c24 */ /* 0x000fe2000f8e0211 */
[----:B------:R-:W-:-:S03]  /*9a60*/  MOV R24, R2 ;  /* 0x0000000200187202 */ /* 0x000fc60000000f00 */
[----:B------:R-:W-:-:S07]  /*9a70*/  IMAD.IADD R31, R3, 0x1, R17 ;  /* 0x00000001031f7824 */ /* 0x000fce00078e0211 */
.L_x_2473:
[----:B------:R-:W-:Y:S05]  /*9a80*/  BSYNC B0 ;  /* 0x0000000000007941 */ /* 0x000fea0003800000 */
.L_x_2472:
        /* <DEDUP_REMOVED lines=27> */
.L_x_2538:
        /* <DEDUP_REMOVED lines=22> */
.L_x_2527:
        /* <DEDUP_REMOVED lines=23> */
.L_x_2528:
[----:B------:R-:W-:Y:S05]  /*9f10*/  BSYNC B2 ;  /* 0x0000000000027941 */ /* 0x000fea0003800000 */
.L_x_2526:
        /* <DEDUP_REMOVED lines=28> */
.L_x_2530:
        /* <DEDUP_REMOVED lines=23> */
.L_x_2531:
[----:B------:R-:W-:Y:S05]  /*a250*/  BSYNC B2 ;  /* 0x0000000000027941 */ /* 0x000fea0003800000 */
.L_x_2529:
        /* <DEDUP_REMOVED lines=29> */
.L_x_2533:
        /* <DEDUP_REMOVED lines=23> */
.L_x_2534:
[----:B------:R-:W-:Y:S05]  /*a5a0*/  BSYNC B2 ;  /* 0x0000000000027941 */ /* 0x000fea0003800000 */
.L_x_2532:
        /* <DEDUP_REMOVED lines=29> */
.L_x_2536:
        /* <DEDUP_REMOVED lines=23> */
.L_x_2537:
[----:B------:R-:W-:Y:S05]  /*a8f0*/  BSYNC B2 ;  /* 0x0000000000027941 */ /* 0x000fea0003800000 */
.L_x_2535:
        /* <DEDUP_REMOVED lines=11> */
.L_x_2525:
        /* <DEDUP_REMOVED lines=24> */
.L_x_2540:
        /* <DEDUP_REMOVED lines=23> */
.L_x_2541:
[----:B------:R-:W-:Y:S05]  /*aca0*/  BSYNC B1 ;  /* 0x0000000000017941 */ /* 0x000fea0003800000 */
.L_x_2539:
        /* <DEDUP_REMOVED lines=28> */
.L_x_2543:
        /* <DEDUP_REMOVED lines=23> */
.L_x_2544:
[----:B------:R-:W-:Y:S05]  /*afe0*/  BSYNC B1 ;  /* 0x0000000000017941 */ /* 0x000fea0003800000 */
.L_x_2542:
        /* <DEDUP_REMOVED lines=27> */
.L_x_2546:
        /* <DEDUP_REMOVED lines=23> */
.L_x_2547:
[----:B------:R-:W-:Y:S05]  /*b310*/  BSYNC B1 ;  /* 0x0000000000017941 */ /* 0x000fea0003800000 */
.L_x_2545:
[----:B------:R-:W0:Y:S02]  /*b320*/  LDC.64 R12, c[0x0][R12+0x2c8] ;  /* 0x0000b2000c0c7b82 */ /* 0x000e240000000a00 */
[-C--:B0-----:R-:W-:Y:S02]  /*b330*/  IMAD R3, R13, R4.reuse, RZ ;  /* 0x000000040d037224 */ /* 0x081fe400078e02ff */
[----:B------:R-:W-:-:S04]  /*b340*/  IMAD.WIDE.U32 R16, R12, R4, R16 ;  /* 0x000000040c107225 */ /* 0x000fc800078e0010 */
[----:B------:R-:W-:-:S05]  /*b350*/  IMAD R3, R12, R7, R3 ;  /* 0x000000070c037224 */ /* 0x000fca00078e0203 */
[----:B------:R-:W-:-:S07]  /*b360*/  IADD3 R17, R17, R3, RZ ;  /* 0x0000000311117210 */ /* 0x000fce0007ffe0ff */
.L_x_2524:
        /* <DEDUP_REMOVED lines=30> */
.L_x_2562:
        /* <DEDUP_REMOVED lines=25> */
.L_x_2551:
        /* <DEDUP_REMOVED lines=23> */
.L_x_2552:
[----:B------:R-:W-:Y:S05]  /*b850*/  BSYNC B2 ;  /* 0x0000000000027941 */ /* 0x000fea0003800000 */
.L_x_2550:
        /* <DEDUP_REMOVED lines=29> */
.L_x_2554:
        /* <DEDUP_REMOVED lines=23> */
.L_x_2555:
[----:B------:R-:W-:Y:S05]  /*bba0*/  BSYNC B2 ;  /* 0x0000000000027941 */ /* 0x000fea0003800000 */
.L_x_2553:
        /* <DEDUP_REMOVED lines=29> */
.L_x_2557:
        /* <DEDUP_REMOVED lines=23> */
.L_x_2558:
[----:B------:R-:W-:Y:S05]  /*bef0*/  BSYNC B2 ;  /* 0x0000000000027941 */ /* 0x000fea0003800000 */
.L_x_2556:
        /* <DEDUP_REMOVED lines=29> */
.L_x_2560:
        /* <DEDUP_REMOVED lines=23> */
.L_x_2561:
[----:B------:R-:W-:Y:S05]  /*c240*/  BSYNC B2 ;  /* 0x0000000000027941 */ /* 0x000fea0003800000 */
.L_x_2559:
        /* <DEDUP_REMOVED lines=9> */
.L_x_2549:
        /* <DEDUP_REMOVED lines=25> */
.L_x_2564:
        /* <DEDUP_REMOVED lines=23> */
.L_x_2565:
[----:B------:R-:W-:Y:S05]  /*c5e0*/  BSYNC B1 ;  /* 0x0000000000017941 */ /* 0x000fea0003800000 */
.L_x_2563:
        /* <DEDUP_REMOVED lines=29> */
.L_x_2567:
        /* <DEDUP_REMOVED lines=23> */
.L_x_2568:
[----:B------:R-:W-:Y:S05]  /*c930*/  BSYNC B1 ;  /* 0x0000000000017941 */ /* 0x000fea0003800000 */
.L_x_2566:
        /* <DEDUP_REMOVED lines=28> */
.L_x_2570:
        /* <DEDUP_REMOVED lines=23> */
.L_x_2571:
[----:B------:R-:W-:Y:S05]  /*cc70*/  BSYNC B1 ;  /* 0x0000000000017941 */ /* 0x000fea0003800000 */
.L_x_2569:
[----:B------:R-:W0:Y:S01]  /*cc80*/  LDC.64 R10, c[0x0][R10+0x2c8] ;  /* 0x0000b2000a0a7b82 */ /* 0x000e220000000a00 */
[----:B------:R-:W-:Y:S02]  /*cc90*/  IMAD.MOV.U32 R3, RZ, RZ, R0 ;  /* 0x000000ffff037224 */ /* 0x000fe400078e0000 */
[-C--:B0-----:R-:W-:Y:S02]  /*cca0*/  IMAD R5, R11, R4.reuse, RZ ;  /* 0x000000040b057224 */ /* 0x081fe400078e02ff */
[----:B------:R-:W-:-:S04]  /*ccb0*/  IMAD.WIDE.U32 R2, R10, R4, R2 ;  /* 0x000000040a027225 */ /* 0x000fc800078e0002 */
[----:B------:R-:W-:-:S05]  /*ccc0*/  IMAD R5, R10, R7, R5 ;  /* 0x000000070a057224 */ /* 0x000fca00078e0205 */
[----:B------:R-:W-:-:S07]  /*ccd0*/  IADD3 R0, R3, R5, RZ ;  /* 0x0000000503007210 */ /* 0x000fce0007ffe0ff */
.L_x_2548:
[----:B------:R-:W-:Y:S01]  /*cce0*/  ULDC.64 UR4, c[0x0][0x480] ;  /* 0x0001200000047ab9 */ /* 0x000fe20000000a00 */
[----:B------:R-:W-:Y:S02]  /*ccf0*/  IMAD.MOV.U32 R3, RZ, RZ, R0 ;  /* 0x000000ffff037224 */ /* 0x000fe400078e0000 */
[----:B------:R-:W-:Y:S02]  /*cd00*/  IMAD R17, R17, UR4, RZ ;  /* 0x0000000411117c24 */ /* 0x000fe4000f8e02ff */
[----:B------:R-:W-:-:S04]  /*cd10*/  IMAD.WIDE.U32 R44, R16, UR4, R2 ;  /* 0x00000004102c7c25 */ /* 0x000fc8000f8e0002 */
[----:B------:R-:W-:-:S05]  /*cd20*/  IMAD R17, R16, UR5, R17 ;  /* 0x0000000510117c24 */ /* 0x000fca000f8e0211 */
[----:B------:R-:W-:-:S07]  /*cd30*/  IADD3 R43, R45, R17, RZ ;  /* 0x000000112d2b7210 */ /* 0x000fce0007ffe0ff */
.L_x_2523:
[----:B------:R-:W-:Y:S05]  /*cd40*/  BSYNC B0 ;  /* 0x0000000000007941 */ /* 0x000fea0003800000 */
.L_x_2522:
        /* <DEDUP_REMOVED lines=27> */
[----:B------:R-:W-:Y:S01]  /*cf00*/  IMAD.WIDE.U32 R12, R12, -0x2daee0ad, RZ ;  /* 0xd2511f530c0c7825 */ /* 0x000fe200078e00ff */
[----:B------:R-:W-:-:S03]  /*cf10*/  IADD3 R7, R3, -0x4498517b, RZ ;  /* 0xbb67ae8503077810 */ /* 0x000fc60007ffe0ff */
[----:B------:R-:W-:Y:S01]  /*cf20*/  IMAD.WIDE.U32 R20, R20, -0x326172a9, RZ ;  /* 0xcd9e8d5714147825 */ /* 0x000fe200078e00ff */
[----:B------:R-:W-:-:S03]  /*cf30*/  IADD3 R5, R4, -0x2daee0ad, RZ ;  /* 0xd2511f5304057810 */ /* 0x000fc60007ffe0ff */
[----:B------:R-:W-:Y:S01]  /*cf40*/  IMAD.WIDE.U32 R22, R11, -0x326172a9, RZ ;  /* 0xcd9e8d570b167825 */ /* 0x000fe200078e00ff */
[----:B------:R-:W-:-:S03]  /*cf50*/  LOP3.LUT R4, R13, R4, R7, 0x96, !PT ;  /* 0x000000040d047212 */ /* 0x000fc600078e9607 */
[----:B------:R-:W-:Y:S01]  /*cf60*/  IMAD.WIDE.U32 R14, R8, -0x2daee0ad, RZ ;  /* 0xd2511f53080e7825 */ /* 0x000fe200078e00ff */
[C---:B------:R-:W-:Y:S02]  /*cf70*/  LOP3.LUT R6, R9.reuse, R21, RZ, 0x3c, !PT ;  /* 0x0000001509067212 */ /* 0x040fe400078e3cff */
[----:B------:R-:W-:Y:S02]  /*cf80*/  LOP3.LUT R9, R9, R23, RZ, 0x3c, !PT ;  /* 0x0000001709097212 */ /* 0x000fe400078e3cff */
[----:B------:R-:W-:Y:S01]  /*cf90*/  LOP3.LUT R10, R15, R5, R7, 0x96, !PT ;  /* 0x000000050f0a7212 */ /* 0x000fe200078e9607 */
[----:B------:R-:W-:Y:S01]  /*cfa0*/  IMAD.WIDE.U32 R4, R4, -0x326172a9, RZ ;  /* 0xcd9e8d5704047825 */ /* 0x000fe200078e00ff */
[----:B------:R-:W-:-:S03]  /*cfb0*/  IADD3 R13, R2, 0x3c6ef372, RZ ;  /* 0x3c6ef372020d7810 */ /* 0x000fc60007ffe0ff */
[----:B------:R-:W-:Y:S02]  /*cfc0*/  VIADD R15, R3, 0x76cf5d0a ;  /* 0x76cf5d0a030f7836 */ /* 0x000fe40000000000 */
[----:B------:R-:W-:Y:S01]  /*cfd0*/  IMAD.WIDE.U32 R6, R6, -0x2daee0ad, RZ ;  /* 0xd2511f5306067825 */ /* 0x000fe200078e00ff */
[----:B------:R-:W-:-:S03]  /*cfe0*/  LEA R16, P1, R37, UR4, 0x2 ;  /* 0x0000000425107c11 */ /* 0x000fc6000f8210ff */
[----:B------:R-:W-:Y:S01]  /*cff0*/  IMAD.WIDE.U32 R8, R9, -0x2daee0ad, RZ ;  /* 0xd2511f5309087825 */ /* 0x000fe200078e00ff */
[----:B------:R-:W-:-:S03]  /*d000*/  LOP3.LUT R20, R5, R20, R13, 0x96, !PT ;  /* 0x0000001405147212 */ /* 0x000fc600078e960d */
[----:B------:R-:W-:Y:S01]  /*d010*/  IMAD.WIDE.U32 R10, R10, -0x326172a9, RZ ;  /* 0xcd9e8d570a0a7825 */ /* 0x000fe200078e00ff */
[--C-:B------:R-:W-:Y:S02]  /*d020*/  LOP3.LUT R5, R7, R12, R15.reuse, 0x96, !PT ;  /* 0x0000000c07057212 */ /* 0x100fe400078e960f */
[----:B------:R-:W-:Y:S02]  /*d030*/  LEA.HI.X R17, R37, UR5, R40, 0x2, P1 ;  /* 0x0000000525117c11 */ /* 0x000fe400088f1428 */
[----:B------:R-:W-:Y:S02]  /*d040*/  LOP3.LUT R21, R9, R14, R15, 0x96, !PT ;  /* 0x0000000e09157212 */ /* 0x000fe400078e960f */
[----:B------:R-:W-:Y:S02]  /*d050*/  LEA R18, P0, R38, UR4, 0x2 ;  /* 0x0000000426127c11 */ /* 0x000fe4000f8010ff */
[----:B------:R-:W-:Y:S01]  /*d060*/  LOP3.LUT R40, R11, R22, R13, 0x96, !PT ;  /* 0x000000160b287212 */ /* 0x000fe200078e960d */
[----:B------:R-:W-:Y:S01]  /*d070*/  IMAD.WIDE.U32 R12, R20, -0x2daee0ad, RZ ;  /* 0xd2511f53140c7825 */ /* 0x000fe200078e00ff */
[----:B------:R-:W-:-:S02]  /*d080*/  IADD3 R9, R3, 0x32370b8f, RZ ;  /* 0x32370b8f03097810 */ /* 0x000fc40007ffe0ff */
[----:B------:R-:W-:Y:S01]  /*d090*/  LEA.HI.X R19, R38, UR5, R41, 0x2, P0 ;  /* 0x0000000526137c11 */ /* 0x000fe200080f1429 */
[----:B------:R-:W-:Y:S02]  /*d0a0*/  VIADD R7, R2, 0xdaa66d2b ;  /* 0xdaa66d2b02077836 */ /* 0x000fe40000000000 */
        /* <DEDUP_REMOVED lines=8> */
[----:B------:R-:W-:Y:S02]  /*d130*/  LOP3.LUT R10, R41, R8, R9, 0x96, !PT ;  /* 0x00000008290a7212 */ /* 0x000fe400078e9609 */
[----:B------:R-:W-:Y:S01]  /*d140*/  IADD3 R15, R3, -0x126145ec, RZ ;  /* 0xed9eba14030f7810 */ /* 0x000fe20007ffe0ff */
[----:B------:R-:W-:Y:S01]  /*d150*/  IMAD.WIDE.U32 R8, R6, -0x2daee0ad, RZ ;  /* 0xd2511f5306087825 */ /* 0x000fe200078e00ff */
[----:B------:R-:W-:-:S03]  /*d160*/  LEA R22, P0, R27, UR4, 0x2 ;  /* 0x000000041b167c11 */ /* 0x000fc6000f8010ff */
[----:B------:R-:W-:Y:S01]  /*d170*/  IMAD.WIDE.U32 R6, R7, -0x2daee0ad, RZ ;  /* 0xd2511f5307067825 */ /* 0x000fe200078e00ff */
[----:B------:R-:W-:-:S03]  /*d180*/  LOP3.LUT R14, R5, R14, R13, 0x96, !PT ;  /* 0x0000000e050e7212 */ /* 0x000fc600078e960d */
[----:B------:R-:W-:Y:S01]  /*d190*/  IMAD.WIDE.U32 R10, R10, -0x326172a9, RZ ;  /* 0xcd9e8d570a0a7825 */ /* 0x000fe200078e00ff */
[--C-:B------:R-:W-:Y:S02]  /*d1a0*/  LOP3.LUT R41, R9, R12, R15.reuse, 0x96, !PT ;  /* 0x0000000c09297212 */ /* 0x100fe400078e960f */
[----:B------:R-:W-:Y:S01]  /*d1b0*/  LOP3.LUT R15, R7, R40, R15, 0x96, !PT ;  /* 0x00000028070f7212 */ /* 0x000fe200078e960f */
[----:B------:R-:W-:Y:S01]  /*d1c0*/  VIADD R7, R3, 0xa9066899 ;  /* 0xa906689903077836 */ /* 0x000fe20000000000 */
[----:B------:R-:W-:Y:S02]  /*d1d0*/  LEA.HI.X R23, R27, UR5, R34, 0x2, P0 ;  /* 0x000000051b177c11 */ /* 0x000fe400080f1422 */
[----:B------:R-:W-:Y:S01]  /*d1e0*/  LOP3.LUT R20, R11, R20, R13, 0x96, !PT ;  /* 0x000000140b147212 */ /* 0x000fe200078e960d */
[----:B------:R-:W-:Y:S01]  /*d1f0*/  IMAD.WIDE.U32 R12, R14, -0x2daee0ad, RZ ;  /* 0xd2511f530e0c7825 */ /* 0x000fe200078e00ff */
[----:B------:R-:W-:Y:S02]  /*d200*/  LEA R26, P0, R25, UR4, 0x2 ;  /* 0x00000004191a7c11 */ /* 0x000fe4000f8010ff */
[----:B------:R-:W-:Y:S01]  /*d210*/  IADD3 R5, R2, 0x1715609d, RZ ;  /* 0x1715609d02057810 */ /* 0x000fe20007ffe0ff */
[----:B------:R-:W-:Y:S01]  /*d220*/  IMAD.WIDE.U32 R40, R41, -0x326172a9, RZ ;  /* 0xcd9e8d5729287825 */ /* 0x000fe200078e00ff */
[----:B------:R-:W-:Y:S01]  /*d230*/  LEA.HI.X R27, R25, UR5, R33, 0x2, P0 ;  /* 0x00000005191b7c11 */ /* 0x000fe200080f1421 */
[----:B------:R-:W-:-:S02]  /*d240*/  ULDC.64 UR4, c[0x0][0x3b0] ;  /* 0x0000ec0000047ab9 */ /* 0x000fc40000000a00 */
[----:B------:R-:W-:Y:S01]  /*d250*/  IMAD.WIDE.U32 R14, R15, -0x326172a9, RZ ;  /* 0xcd9e8d570f0e7825 */ /* 0x000fe200078e00ff */
[----:B------:R-:W-:-:S03]  /*d260*/  LOP3.LUT R8, R13, R8, R7, 0x96, !PT ;  /* 0x000000080d087212 */ /* 0x000fc600078e9607 */
[----:B------:R-:W-:Y:S01]  /*d270*/  IMAD.WIDE.U32 R20, R20, -0x2daee0ad, RZ ;  /* 0xd2511f5314147825 */ /* 0x000fe200078e00ff */
[----:B------:R-:W-:Y:S02]  /*d280*/  LEA R34, P0, R35, UR4, 0x2 ;  /* 0x0000000423227c11 */ /* 0x000fe4000f8010ff */
[--C-:B------:R-:W-:Y:S02]  /*d290*/  LOP3.LUT R11, R41, R4, R5.reuse, 0x96, !PT ;  /* 0x00000004290b7212 */ /* 0x100fe400078e9605 */
[----:B------:R-:W-:Y:S01]  /*d2a0*/  LOP3.LUT R9, R15, R10, R5, 0x96, !PT ;  /* 0x0000000a0f097212 */ /* 0x000fe200078e9605 */
[----:B------:R-:W-:Y:S01]  /*d2b0*/  VIADD R13, R2, 0xb54cda56 ;  /* 0xb54cda56020d7836 */ /* 0x000fe20000000000 */
[----:B------:R-:W-:Y:S01]  /*d2c0*/  LOP3.LUT R21, R21, R6, R7, 0x96, !PT ;  /* 0x0000000615157212 */ /* 0x000fe200078e9607 */
[----:B------:R-:W-:Y:S01]  /*d2d0*/  IMAD.WIDE.U32 R4, R8, -0x326172a9, RZ ;  /* 0xcd9e8d5708047825 */ /* 0x000fe200078e00ff */
[----:B------:R-:W-:Y:S02]  /*d2e0*/  LEA.HI.X R35, R35, UR5, R39, 0x2, P0 ;  /* 0x0000000523237c11 */ /* 0x000fe400080f1427 */
[----:B------:R-:W-:Y:S01]  /*d2f0*/  LEA R38, P0, R32, UR4, 0x2 ;  /* 0x0000000420267c11 */ /* 0x000fe2000f8010ff */
[----:B------:R-:W-:Y:S01]  /*d300*/  IMAD.WIDE.U32 R10, R11, -0x2daee0ad, RZ ;  /* 0xd2511f530b0a7825 */ /* 0x000fe200078e00ff */
[----:B------:R-:W-:-:S03]  /*d310*/  IADD3 R15, R3, 0x646e171e, RZ ;  /* 0x646e171e030f7810 */ /* 0x000fc60007ffe0ff */
[----:B------:R-:W-:Y:S01]  /*d320*/  IMAD.WIDE.U32 R6, R9, -0x2daee0ad, RZ ;  /* 0xd2511f5309067825 */ /* 0x000fe200078e00ff */
[----:B------:R-:W-:-:S03]  /*d330*/  LOP3.LUT R40, R5, R40, R13, 0x96, !PT ;  /* 0x0000002805287212 */ /* 0x000fc600078e960d */
[----:B------:R-:W-:Y:S01]  /*d340*/  IMAD.WIDE.U32 R8, R21, -0x326172a9, RZ ;  /* 0xcd9e8d5715087825 */ /* 0x000fe200078e00ff */
[----:B------:R-:W-:Y:S02]  /*d350*/  LEA.HI.X R39, R32, UR5, R36, 0x2, P0 ;  /* 0x0000000520277c11 */ /* 0x000fe400080f1424 */
[--C-:B------:R-:W-:Y:S02]  /*d360*/  LOP3.LUT R36, R11, R12, R15.reuse, 0x96, !PT ;  /* 0x0000000c0b247212 */ /* 0x100fe400078e960f */
[----:B------:R-:W-:Y:S02]  /*d370*/  LOP3.LUT R15, R7, R20, R15, 0x96, !PT ;  /* 0x00000014070f7212 */ /* 0x000fe400078e960f */
[----:B------:R-:W-:Y:S01]  /*d380*/  LOP3.LUT R20, R9, R14, R13, 0x96, !PT ;  /* 0x0000000e09147212 */ /* 0x000fe200078e960d */
[----:B------:R-:W-:Y:S01]  /*d390*/  IMAD.WIDE.U32 R12, R40, -0x2daee0ad, RZ ;  /* 0xd2511f53280c7825 */ /* 0x000fe200078e00ff */
[----:B------:R-:W-:Y:S02]  /*d3a0*/  IADD3 R7, R3, 0x1fd5c5a3, RZ ;  /* 0x1fd5c5a303077810 */ /* 0x000fe40007ffe0ff */
[----:B------:R-:W-:Y:S01]  /*d3b0*/  IADD3 R5, R2, 0x5384540f, RZ ;  /* 0x5384540f02057810 */ /* 0x000fe20007ffe0ff */
[----:B------:R-:W-:Y:S01]  /*d3c0*/  IMAD.WIDE.U32 R36, R36, -0x326172a9, RZ ;  /* 0xcd9e8d5724247825 */ /* 0x000fe200078e00ff */
[----:B------:R-:W-:-:S02]  /*d3d0*/  LEA R32, P0, R24, UR4, 0x2 ;  /* 0x0000000418207c11 */ /* 0x000fc4000f8010ff */
[----:B------:R-:W-:Y:S01]  /*d3e0*/  LOP3.LUT R10, R13, R10, R7, 0x96, !PT ;  /* 0x0000000a0d0a7212 */ /* 0x000fe200078e9607 */
[----:B------:R-:W-:Y:S01]  /*d3f0*/  IMAD.WIDE.U32 R14, R15, -0x326172a9, RZ ;  /* 0xcd9e8d570f0e7825 */ /* 0x000fe200078e00ff */
[----:B------:R-:W-:-:S03]  /*d400*/  LOP3.LUT R9, R37, R4, R5, 0x96, !PT ;  /* 0x0000000425097212 */ /* 0x000fc600078e9605 */
[----:B------:R-:W-:Y:S01]  /*d410*/  IMAD.WIDE.U32 R20, R20, -0x2daee0ad, RZ ;  /* 0xd2511f5314147825 */ /* 0x000fe200078e00ff */
[----:B------:R-:W-:Y:S02]  /*d420*/  LEA.HI.X R33, R24, UR5, R31, 0x2, P0 ;  /* 0x0000000518217c11 */ /* 0x000fe400080f141f */
[----:B------:R-:W-:Y:S01]  /*d430*/  LOP3.LUT R8, R15, R8, R5, 0x96, !PT ;  /* 0x000000080f087212 */ /* 0x000fe200078e9605 */
[----:B------:R-:W-:Y:S01]  /*d440*/  IMAD.WIDE.U32 R4, R10, -0x326172a9, RZ ;  /* 0xcd9e8d570a047825 */ /* 0x000fe200078e00ff */
[----:B------:R-:W-:Y:S02]  /*d450*/  LOP3.LUT R11, R21, R6, R7, 0x96, !PT ;  /* 0x00000006150b7212 */ /* 0x000fe400078e9607 */
[----:B------:R-:W-:Y:S02]  /*d460*/  LEA R24, P0, R44, UR4, 0x2 ;  /* 0x000000042c187c11 */ /* 0x000fe4000f8010ff */
[----:B------:R-:W-:Y:S02]  /*d470*/  IADD3 R13, R2, -0xe443238, RZ ;  /* 0xf1bbcdc8020d7810 */ /* 0x000fe40007ffe0ff */
[----:B------:R-:W-:Y:S01]  /*d480*/  LOP3.LUT R21, R0, 0x3, RZ, 0xc0, !PT ;  /* 0x0000000300157812 */ /* 0x000fe200078ec0ff */
[----:B------:R-:W-:Y:S01]  /*d490*/  VIADD R15, R3, 0xdb3d7428 ;  /* 0xdb3d7428030f7836 */ /* 0x000fe20000000000 */
[----:B------:R-:W-:Y:S01]  /*d4a0*/  LEA.HI.X R25, R44, UR5, R43, 0x2, P0 ;  /* 0x000000052c197c11 */ /* 0x000fe200080f142b */
[----:B------:R-:W-:Y:S01]  /*d4b0*/  IMAD.WIDE.U32 R6, R9, -0x2daee0ad, RZ ;  /* 0xd2511f5309067825 */ /* 0x000fe200078e00ff */
[----:B------:R-:W-:-:S02]  /*d4c0*/  LOP3.LUT R36, R5, R36, R13, 0x96, !PT ;  /* 0x0000002405247212 */ /* 0x000fc400078e960d */
[----:B------:R-:W-:Y:S01]  /*d4d0*/  ISETP.NE.AND P0, PT, R21, 0x1, PT ;  /* 0x000000011500780c */ /* 0x000fe20003f05270 */
[----:B------:R-:W-:Y:S01]  /*d4e0*/  IMAD.WIDE.U32 R8, R8, -0x2daee0ad, RZ ;  /* 0xd2511f5308087825 */ /* 0x000fe200078e00ff */
[----:B------:R-:W-:-:S03]  /*d4f0*/  LOP3.LUT R12, R7, R12, R15, 0x96, !PT ;  /* 0x0000000c070c7212 */ /* 0x000fc600078e960f */
        /* <DEDUP_REMOVED lines=29> */
.L_x_2573:
[----:B------:R-:W-:Y:S01]  /*d6d0*/  MOV R6, R5 ;  /* 0x0000000500067202 */ /* 0x000fe20000000f00 */
[----:B------:R-:W-:Y:S01]  /*d6e0*/  IMAD.MOV.U32 R4, RZ, RZ, R2 ;  /* 0x000000ffff047224 */ /* 0x000fe200078e0002 */
[----:B------:R-:W-:Y:S01]  /*d6f0*/  MOV R0, R20 ;  /* 0x0000001400007202 */ /* 0x000fe20000000f00 */
[----:B------:R-:W-:-:S07]  /*d700*/  IMAD.MOV.U32 R5, RZ, RZ, R14 ;  /* 0x000000ffff057224 */ /* 0x000fce00078e000e */
.L_x_2572:
        /* <DEDUP_REMOVED lines=18> */
.L_x_7130:
[----:B------:R-:W-:Y:S05]  /*d830*/  BRX R2 -0xd840                                                                                                                                                                                                                                                                                                                                                                                                                                                                               (*"BRANCH_TARGETS .L_x_7131,.L_x_7132,.L_x_7133"*) ;  /* 0xffffff2402f07949 */ /* 0x000fea000383ffff */
.L_x_2576:
        /* <DEDUP_REMOVED lines=28> */
.L_x_2582:
[----:B------:R0:W5:Y:S02]  /*da00*/  LDG.E R0, desc[UR36][R24.64] ;  /* 0x0000002418007981 */ /* 0x000164000c1e1900 */
.L_x_2581:
[----:B------:R-:W-:Y:S05]  /*da10*/  BSYNC B9 ;  /* 0x0000000000097941 */ /* 0x000fea0003800000 */
.L_x_2580:
[----:B-----5:R-:W-:-:S05]  /*da20*/  FSET.BF.LE.FTZ.AND R3, R41, R0, PT ;  /* 0x000000002903720a */ /* 0x020fca0003813000 */
[----:B------:R1:W-:Y:S02]  /*da30*/  STG.E desc[UR36][R26.64], R3 ;  /* 0x000000031a007986 */ /* 0x0003e4000c101924 */
.L_x_2578:
[----:B------:R-:W-:Y:S05]  /*da40*/  BSYNC B8 ;  /* 0x0000000000087941 */ /* 0x000fea0003800000 */
.L_x_2577:
        /* <DEDUP_REMOVED lines=21> */
.L_x_2585:
[----:B------:R2:W5:Y:S02]  /*dba0*/  LDG.E R0, desc[UR36][R32.64] ;  /* 0x0000002420007981 */ /* 0x000564000c1e1900 */
.L_x_2584:
[----:B------:R-:W-:Y:S05]  /*dbb0*/  BSYNC B8 ;  /* 0x0000000000087941 */ /* 0x000fea0003800000 */
.L_x_2583:
[----:B-1---5:R-:W-:-:S05]  /*dbc0*/  FSET.BF.LE.FTZ.AND R3, R37, R0, PT ;  /* 0x000000002503720a */ /* 0x022fca0003813000 */
[----:B------:R1:W-:Y:S02]  /*dbd0*/  STG.E desc[UR36][R22.64], R3 ;  /* 0x0000000316007986 */ /* 0x0003e4000c101924 */
.L_x_7132:
        /* <DEDUP_REMOVED lines=21> */
.L_x_2588:
[----:B------:R1:W5:Y:S02]  /*dd30*/  LDG.E R3, desc[UR36][R38.64] ;  /* 0x0000002426037981 */ /* 0x000364000c1e1900 */
.L_x_2587:
[----:B------:R-:W-:Y:S05]  /*dd40*/  BSYNC B8 ;  /* 0x0000000000087941 */ /* 0x000fea0003800000 */
.L_x_2586:
[----:B-----5:R-:W-:-:S05]  /*dd50*/  FSET.BF.LE.FTZ.AND R3, R36, R3, PT ;  /* 0x000000032403720a */ /* 0x020fca0003813000 */
[----:B------:R3:W-:Y:S02]  /*dd60*/  STG.E desc[UR36][R18.64], R3 ;  /* 0x0000000312007986 */ /* 0x0007e4000c101924 */
.L_x_7131:
[----:B------:R-:W-:Y:S05]  /*dd70*/  BSYNC B6 ;  /* 0x0000000000067941 */ /* 0x000fea0003800000 */
.L_x_2575:
        /* <DEDUP_REMOVED lines=21> */
.L_x_2591:
[----:B------:R4:W5:Y:S02]  /*ded0*/  LDG.E R0, desc[UR36][R34.64] ;  /* 0x0000002422007981 */ /* 0x000964000c1e1900 */
.L_x_2590:
[----:B------:R-:W-:Y:S05]  /*dee0*/  BSYNC B8 ;  /* 0x0000000000087941 */ /* 0x000fea0003800000 */
.L_x_2589:
[----:B-----5:R-:W-:-:S05]  /*def0*/  FSET.BF.LE.FTZ.AND R31, R31, R0, PT ;  /* 0x000000001f1f720a */ /* 0x020fca0003813000 */
[----:B------:R0:W-:Y:S01]  /*df00*/  STG.E desc[UR36][R16.64], R31 ;  /* 0x0000001f10007986 */ /* 0x0001e2000c101924 */
[----:B------:R-:W-:Y:S05]  /*df10*/  BRA `(.L_x_2579) ;  /* 0x0000000000047947 */ /* 0x000fea0003800000 */
.L_x_7133:
[----:B------:R-:W-:Y:S05]  /*df20*/  BREAK B6 ;  /* 0x0000000000067942 */ /* 0x000fea0003800000 */
.L_x_2579:
[----:B------:R-:W-:Y:S05]  /*df30*/  BSYNC B7 ;  /* 0x0000000000077941 */ /* 0x000fea0003800000 */
.L_x_2574:
        /* <DEDUP_REMOVED lines=10> */
        .weak           $__internal_43_$__cuda_sm20_div_u64
        .type           $__internal_43_$__cuda_sm20_div_u64,@function
        .size           $__internal_43_$__cuda_sm20_div_u64,(.L_x_7598 - $__internal_43_$__cuda_sm20_div_u64)
$__internal_43_$__cuda_sm20_div_u64:
        /* <DEDUP_REMOVED lines=68> */
[----:B------:R-:W-:Y:S06]  /*e420*/  RET.REL.NODEC R6 `(_ZN2at4cuda57_GLOBAL__N__cd6b329d_24_DistributionBernoulli_cu_7537a20d21kernelPointwiseApply2IZNS_6native9templates4cuda28bernoulli_tensor_cuda_kernelIffEEvRKNS_10TensorBaseES9_NS_15PhiloxCudaStateEEUliRfSB_SB_SB_RKfSD_SD_SD_E_fSC_mLin1ELin1ELi4ELi512ELi2EEEvNS0_6detail10TensorInfoIT0_T2_EENSG_IT1_SI_EESI_T_) ;  /* 0xffffff1806f47950 */ /* 0x000fec0003c3ffff */
.L_x_2593:
        /* <DEDUP_REMOVED lines=13> */
.L_x_7598:


//--------------------- .text._ZN2at4cuda57_GLOBAL__N__cd6b329d_24_DistributionBernoulli_cu_7537a20d21kernelPointwiseApply2IZNS_6native9templates4cuda28bernoulli_tensor_cuda_kernelIffEEvRKNS_10TensorBaseES9_NS_15PhiloxCudaStateEEUliRfSB_SB_SB_RKfSD_SD_SD_E_fSC_mLi1ELi1ELi4ELi512ELi2EEEvNS0_6detail10TensorInfoIT0_T2_EENSG_IT1_SI_EESI_T_ --------------------------
	.section	.text._ZN2at4cuda57_GLOBAL__N__cd6b329d_24_DistributionBernoulli_cu_7537a20d21kernelPointwiseApply2IZNS_6native9templates4cuda28bernoulli_tensor_cuda_kernelIffEEvRKNS_10TensorBaseES9_NS_15PhiloxCudaStateEEUliRfSB_SB_SB_RKfSD_SD_SD_E_fSC_mLi1ELi1ELi4ELi512ELi2EEEvNS0_6detail10TensorInfoIT0_T2_EENSG_IT1_SI_EESI_T_,"ax",@progbits
	.align	128
.text._ZN2at4cuda57_GLOBAL__N__cd6b329d_24_DistributionBernoulli_cu_7537a20d21kernelPointwiseApply2IZNS_6native9templates4cuda28bernoulli_tensor_cuda_kernelIffEEvRKNS_10TensorBaseES9_NS_15PhiloxCudaStateEEUliRfSB_SB_SB_RKfSD_SD_SD_E_fSC_mLi1ELi1ELi4ELi512ELi2EEEvNS0_6detail10TensorInfoIT0_T2_EENSG_IT1_SI_EESI_T_:
        .type           _ZN2at4cuda57_GLOBAL__N__cd6b329d_24_DistributionBernoulli_cu_7537a20d21kernelPointwiseApply2IZNS_6native9templates4cuda28bernoulli_tensor_cuda_kernelIffEEvRKNS_10TensorBaseES9_NS_15PhiloxCudaStateEEUliRfSB_SB_SB_RKfSD_SD_SD_E_fSC_mLi1ELi1ELi4ELi512ELi2EEEvNS0_6detail10TensorInfoIT0_T2_EENSG_IT1_SI_EESI_T_,@function
        .size           _ZN2at4cuda57_GLOBAL__N__cd6b329d_24_DistributionBernoulli_cu_7537a20d21kernelPointwiseApply2IZNS_6native9templates4cuda28bernoulli_tensor_cuda_kernelIffEEvRKNS_10TensorBaseES9_NS_15PhiloxCudaStateEEUliRfSB_SB_SB_RKfSD_SD_SD_E_fSC_mLi1ELi1ELi4ELi512ELi2EEEvNS0_6detail10TensorInfoIT0_T2_EENSG_IT1_SI_EESI_T_,(.L_x_7600 - _ZN2at4cuda57_GLOBAL__N__cd6b329d_24_DistributionBernoulli_cu_7537a20d21kernelPointwiseApply2IZNS_6native9templates4cuda28bernoulli_tensor_cuda_kernelIffEEvRKNS_10TensorBaseES9_NS_15PhiloxCudaStateEEUliRfSB_SB_SB_RKfSD_SD_SD_E_fSC_mLi1ELi1ELi4ELi512ELi2EEEvNS0_6detail10TensorInfoIT0_T2_EENSG_IT1_SI_EESI_T_)
        .other          _ZN2at4cuda57_GLOBAL__N__cd6b329d_24_DistributionBernoulli_cu_7537a20d21kernelPointwiseApply2IZNS_6native9templates4cuda28bernoulli_tensor_cuda_kernelIffEEvRKNS_10TensorBaseES9_NS_15PhiloxCudaStateEEUliRfSB_SB_SB_RKfSD_SD_SD_E_fSC_mLi1ELi1ELi4ELi512ELi2EEEvNS0_6detail10TensorInfoIT0_T2_EENSG_IT1_SI_EESI_T_,@"STO_CUDA_ENTRY STV_DEFAULT"
_ZN2at4cuda57_GLOBAL__N__cd6b329d_24_DistributionBernoulli_cu_7537a20d21kernelPointwiseApply2IZNS_6native9templates4cuda28bernoulli_tensor_cuda_kernelIffEEvRKNS_10TensorBaseES9_NS_15PhiloxCudaStateEEUliRfSB_SB_SB_RKfSD_SD_SD_E_fSC_mLi1ELi1ELi4ELi512ELi2EEEvNS0_6detail10TensorInfoIT0_T2_EENSG_IT1_SI_EESI_T_:
        /* <DEDUP_REMOVED lines=21> */
.L_x_2615:
[----:B------:R-:W-:-:S13]  /*0150*/  ISETP.NE.AND P1, PT, RZ, UR48, PT ;  /* 0x00000030ff007c0c */ /* 0x000fda000bf25270 */
[----:B0-----:R-:W0:Y:S08]  /*0160*/  @P1 LDC.64 R6, c[0x0][0x560] ;  /* 0x00015800ff061b82 */ /* 0x001e300000000a00 */
[----:B-1----:R-:W1:Y:S08]  /*0170*/  LDC.64 R8, c[0x0][0x558] ;  /* 0x00015600ff087b82 */ /* 0x002e700000000a00 */
[----:B--2---:R-:W2:Y:S01]  /*0180*/  LDC R5, c[0x0][0x560] ;  /* 0x00015800ff057b82 */ /* 0x004ea20000000800 */
[----:B0-----:R-:W2:Y:S07]  /*0190*/  @P1 LDG.E.64 R6, desc[UR36][R6.64] ;  /* 0x0000002406061981 */ /* 0x001eae000c1e1b00 */
[----:B------:R-:W2:Y:S01]  /*01a0*/  @P1 LDC R21, c[0x0][0x568] ;  /* 0x00015a00ff151b82 */ /* 0x000ea20000000800 */
[----:B-1-3--:R-:W3:Y:S07]  /*01b0*/  @P1 LDG.E.64 R8, desc[UR36][R8.64] ;  /* 0x0000002408081981 */ /* 0x00aeee000c1e1b00 */
[----:B------:R-:W0:Y:S01]  /*01c0*/  LDC R14, c[0x0][0x564] ;  /* 0x00015900ff0e7b82 */ /* 0x000e220000000800 */
[----:B------:R-:W-:-:S02]  /*01d0*/  IADD3 R12, P0, R29, 0x1, RZ ;  /* 0x000000011d0c7810 */ /* 0x000fc40007f1e0ff */
[C---:B------:R-:W-:Y:S02]  /*01e0*/  IADD3 R0, -R29.reuse, UR49, RZ ;  /* 0x000000311d007c10 */ /* 0x040fe4000fffe1ff */
[----:B------:R-:W-:Y:S01]  /*01f0*/  IADD3 R15, P3, R29, 0x3, RZ ;  /* 0x000000031d0f7810 */ /* 0x000fe20007f7e0ff */
[----:B------:R-:W-:Y:S01]  /*0200*/  IMAD.X R3, RZ, RZ, R28, P0 ;  /* 0x000000ffff037224 */ /* 0x000fe200000e061c */
[----:B------:R-:W-:Y:S01]  /*0210*/  VIMNMX R0, R0, 0x4, PT ;  /* 0x0000000400007848 */ /* 0x000fe20003fe0100 */
[----:B------:R-:W-:-:S03]  /*0220*/  IMAD.WIDE.U32 R18, R12, UR38, RZ ;  /* 0x000000260c127c25 */ /* 0x000fc6000f8e00ff */
[----:B------:R-:W-:Y:S01]  /*0230*/  ISETP.GT.AND P0, PT, R0, 0x1, PT ;  /* 0x000000010000780c */ /* 0x000fe20003f04270 */
[C---:B------:R-:W-:Y:S02]  /*0240*/  IMAD R11, R3.reuse, UR38, RZ ;  /* 0x00000026030b7c24 */ /* 0x040fe4000f8e02ff */
[----:B------:R-:W-:Y:S01]  /*0250*/  IMAD R3, R3, UR42, RZ ;  /* 0x0000002a03037c24 */ /* 0x000fe2000f8e02ff */
[----:B------:R-:W-:Y:S01]  /*0260*/  SEL R10, R18, RZ, P0 ;  /* 0x000000ff120a7207 */ /* 0x000fe20000000000 */
[C---:B------:R-:W-:Y:S02]  /*0270*/  IMAD R11, R12.reuse, UR39, R11 ;  /* 0x000000270c0b7c24 */ /* 0x040fe4000f8e020b */
[C---:B------:R-:W-:Y:S02]  /*0280*/  IMAD R17, R12.reuse, UR43, R3 ;  /* 0x0000002b0c117c24 */ /* 0x040fe4000f8e0203 */
[----:B------:R-:W-:-:S04]  /*0290*/  IMAD.WIDE.U32 R12, R12, UR42, RZ ;  /* 0x0000002a0c0c7c25 */ /* 0x000fc8000f8e00ff */
[----:B------:R-:W-:Y:S01]  /*02a0*/  IMAD.IADD R18, R19, 0x1, R11 ;  /* 0x0000000113127824 */ /* 0x000fe200078e020b */
[----:B------:R-:W-:Y:S02]  /*02b0*/  SEL R3, R12, RZ, P0 ;  /* 0x000000ff0c037207 */ /* 0x000fe40000000000 */
[----:B------:R-:W-:Y:S01]  /*02c0*/  IADD3 R4, R13, R17, RZ ;  /* 0x000000110d047210 */ /* 0x000fe20007ffe0ff */
[----:B------:R-:W-:-:S03]  /*02d0*/  IMAD.WIDE.U32 R12, R15, UR38, RZ ;  /* 0x000000260f0c7c25 */ /* 0x000fc6000f8e00ff */
[----:B------:R-:W-:Y:S02]  /*02e0*/  SEL R4, R4, RZ, P0 ;  /* 0x000000ff04047207 */ /* 0x000fe40000000000 */
[----:B--2---:R-:W-:Y:S01]  /*02f0*/  @P1 IADD3 R5, P2, R6, R21, RZ ;  /* 0x0000001506051210 */ /* 0x004fe20007f5e0ff */
[----:B------:R-:W-:-:S04]  /*0300*/  IMAD.X R6, RZ, RZ, R28, P3 ;  /* 0x000000ffff067224 */ /* 0x000fc800018e061c */
[----:B0-----:R-:W-:Y:S01]  /*0310*/  @P1 IMAD.X R14, RZ, RZ, R7, P2 ;  /* 0x000000ffff0e1224 */ /* 0x001fe200010e0607 */
[----:B------:R-:W-:Y:S01]  /*0320*/  ISETP.GT.AND P2, PT, R0, 0x3, PT ;  /* 0x000000030000780c */ /* 0x000fe20003f44270 */
[C---:B------:R-:W-:Y:S01]  /*0330*/  IMAD R16, R6.reuse, UR38, RZ ;  /* 0x0000002606107c24 */ /* 0x040fe2000f8e02ff */
[----:B------:R-:W-:Y:S01]  /*0340*/  IADD3 R11, P1, R29, 0x2, RZ ;  /* 0x000000021d0b7810 */ /* 0x000fe20007f3e0ff */
[----:B------:R-:W-:Y:S01]  /*0350*/  IMAD R6, R6, UR42, RZ ;  /* 0x0000002a06067c24 */ /* 0x000fe2000f8e02ff */
[----:B------:R-:W-:Y:S01]  /*0360*/  SEL R32, R12, RZ, P2 ;  /* 0x000000ff0c207207 */ /* 0x000fe20001000000 */
[----:B------:R-:W-:Y:S01]  /*0370*/  IMAD R31, R15, UR39, R16 ;  /* 0x000000270f1f7c24 */ /* 0x000fe2000f8e0210 */
[----:B------:R-:W-:Y:S01]  /*0380*/  SHF.R.U64 R16, R5, 0x2, R14 ;  /* 0x0000000205107819 */ /* 0x000fe2000000120e */
[C---:B------:R-:W-:Y:S02]  /*0390*/  IMAD R17, R15.reuse, UR43, R6 ;  /* 0x0000002b0f117c24 */ /* 0x040fe4000f8e0206 */
[----:B------:R-:W-:-:S04]  /*03a0*/  IMAD.WIDE.U32 R6, R15, UR42, RZ ;  /* 0x0000002a0f067c25 */ /* 0x000fc8000f8e00ff */
[----:B------:R-:W-:Y:S01]  /*03b0*/  VIADD R12, R16, 0x1 ;  /* 0x00000001100c7836 */ /* 0x000fe20000000000 */
[----:B------:R-:W-:Y:S01]  /*03c0*/  SEL R27, R6, RZ, P2 ;  /* 0x000000ff061b7207 */ /* 0x000fe20001000000 */
[----:B------:R-:W-:Y:S01]  /*03d0*/  IMAD.IADD R31, R13, 0x1, R31 ;  /* 0x000000010d1f7824 */ /* 0x000fe200078e021f */
[----:B------:R-:W-:Y:S01]  /*03e0*/  IADD3 R26, R7, R17, RZ ;  /* 0x00000011071a7210 */ /* 0x000fe20007ffe0ff */
[----:B------:R-:W-:Y:S01]  /*03f0*/  IMAD.X R13, RZ, RZ, R28, P1 ;  /* 0x000000ffff0d7224 */ /* 0x000fe200008e061c */
[----:B------:R-:W-:Y:S01]  /*0400*/  ISETP.NE.AND P3, PT, R12, RZ, PT ;  /* 0x000000ff0c00720c */ /* 0x000fe20003f65270 */
[----:B------:R-:W-:Y:S01]  /*0410*/  IMAD.WIDE.U32 R34, R11, UR38, RZ ;  /* 0x000000260b227c25 */ /* 0x000fe2000f8e00ff */
[----:B------:R-:W-:Y:S02]  /*0420*/  ISETP.GT.AND P1, PT, R0, 0x2, PT ;  /* 0x000000020000780c */ /* 0x000fe40003f24270 */
[----:B------:R-:W-:Y:S01]  /*0430*/  SEL R31, R31, RZ, P2 ;  /* 0x000000ff1f1f7207 */ /* 0x000fe20001000000 */
[C---:B------:R-:W-:Y:S01]  /*0440*/  IMAD R6, R13.reuse, UR38, RZ ;  /* 0x000000260d067c24 */ /* 0x040fe2000f8e02ff */
[----:B------:R-:W-:Y:S01]  /*0450*/  SEL R19, R34, RZ, P1 ;  /* 0x000000ff22137207 */ /* 0x000fe20000800000 */
[----:B------:R-:W-:Y:S01]  /*0460*/  IMAD R20, R13, UR42, RZ ;  /* 0x0000002a0d147c24 */ /* 0x000fe2000f8e02ff */
[----:B------:R-:W-:Y:S01]  /*0470*/  SHF.R.U32.HI R13, RZ, 0x2, R14 ;  /* 0x00000002ff0d7819 */ /* 0x000fe2000001160e */
[C---:B------:R-:W-:Y:S01]  /*0480*/  IMAD R15, R11.reuse, UR39, R6 ;  /* 0x000000270b0f7c24 */ /* 0x040fe2000f8e0206 */
[----:B------:R-:W-:Y:S01]  /*0490*/  SEL R26, R26, RZ, P2 ;  /* 0x000000ff1a1a7207 */ /* 0x000fe20001000000 */
[----:B------:R-:W-:-:S02]  /*04a0*/  IMAD R17, R11, UR43, R20 ;  /* 0x0000002b0b117c24 */ /* 0x000fc4000f8e0214 */
[----:B------:R-:W-:-:S04]  /*04b0*/  IMAD.WIDE.U32 R6, R11, UR42, RZ ;  /* 0x0000002a0b067c25 */ /* 0x000fc8000f8e00ff */
[----:B------:R-:W-:Y:S01]  /*04c0*/  VIADD R14, R13, 0x1 ;  /* 0x000000010d0e7836 */ /* 0x000fe20000000000 */
[----:B------:R-:W-:Y:S01]  /*04d0*/  SEL R6, R6, RZ, P1 ;  /* 0x000000ff06067207 */ /* 0x000fe20000800000 */
[----:B------:R-:W-:-:S04]  /*04e0*/  IMAD.HI.U32 R11, R30, -0x326172a9, RZ ;  /* 0xcd9e8d571e0b7827 */ /* 0x000fc800078e00ff */
[----:B------:R-:W-:Y:S01]  /*04f0*/  @P3 IMAD.MOV R14, RZ, RZ, R13 ;  /* 0x000000ffff0e3224 */ /* 0x000fe200078e020d */
[--C-:B---3--:R-:W-:Y:S01]  /*0500*/  LOP3.LUT R13, R11, R13, R8.reuse, 0x96, !PT ;  /* 0x0000000d0b0d7212 */ /* 0x108fe200078e9608 */
[----:B------:R-:W-:Y:S01]  /*0510*/  IMAD.IADD R7, R7, 0x1, R17 ;  /* 0x0000000107077824 */ /* 0x000fe200078e0211 */
[----:B------:R-:W-:Y:S01]  /*0520*/  LEA R22, P3, R10, UR40, 0x2 ;  /* 0x000000280a167c11 */ /* 0x000fe2000f8610ff */
[----:B------:R-:W-:Y:S01]  /*0530*/  IMAD.IADD R34, R35, 0x1, R15 ;  /* 0x0000000123227824 */ /* 0x000fe200078e020f */
[----:B------:R-:W-:Y:S01]  /*0540*/  LOP3.LUT R14, R14, R11, R8, 0x96, !PT ;  /* 0x0000000b0e0e7212 */ /* 0x000fe200078e9608 */
[----:B------:R-:W-:Y:S01]  /*0550*/  IMAD.WIDE.U32 R16, R16, -0x2daee0ad, RZ ;  /* 0xd2511f5310107825 */ /* 0x000fe200078e00ff */
[----:B------:R-:W-:Y:S02]  /*0560*/  IADD3 R11, R9, -0x4498517b, RZ ;  /* 0xbb67ae85090b7810 */ /* 0x000fe40007ffe0ff */
[----:B------:R-:W-:Y:S01]  /*0570*/  SEL R34, R34, RZ, P1 ;  /* 0x000000ff22227207 */ /* 0x000fe20000800000 */
[----:B------:R-:W-:Y:S01]  /*0580*/  IMAD.HI.U32 R15, R12, -0x2daee0ad, RZ ;  /* 0xd2511f530c0f7827 */ /* 0x000fe200078e00ff */
[----:B------:R-:W-:-:S02]  /*0590*/  LOP3.LUT R40, R17, R9, RZ, 0x3c, !PT ;  /* 0x0000000911287212 */ /* 0x000fc400078e3cff */
[----:B------:R-:W-:Y:S01]  /*05a0*/  SEL R7, R7, RZ, P1 ;  /* 0x000000ff07077207 */ /* 0x000fe20000800000 */
[----:B------:R-:W-:Y:S01]  /*05b0*/  VIADD R21, R8, 0x9e3779b9 ;  /* 0x9e3779b908157836 */ /* 0x000fe20000000000 */
[----:B------:R-:W-:Y:S01]  /*05c0*/  LOP3.LUT R20, R15, R9, RZ, 0x3c, !PT ;  /* 0x000000090f147212 */ /* 0x000fe200078e3cff */
[----:B------:R-:W-:-:S03]  /*05d0*/  IMAD.WIDE.U32 R12, R13, -0x2daee0ad, RZ ;  /* 0xd2511f530d0c7825 */ /* 0x000fc600078e00ff */
[----:B------:R-:W-:Y:S01]  /*05e0*/  LOP3.LUT R17, R21, R2, RZ, 0x3c, !PT ;  /* 0x0000000215117212 */ /* 0x000fe200078e3cff */
[----:B------:R-:W-:Y:S01]  /*05f0*/  VIADD R24, R16, 0xd2511f53 ;  /* 0xd2511f5310187836 */ /* 0x000fe20000000000 */
[----:B------:R-:W-:Y:S01]  /*0600*/  LOP3.LUT R36, R13, R16, R11, 0x96, !PT ;  /* 0x000000100d247212 */ /* 0x000fe200078e960b */
[----:B------:R-:W-:-:S04]  /*0610*/  IMAD.WIDE.U32 R14, R14, -0x2daee0ad, RZ ;  /* 0xd2511f530e0e7825 */ /* 0x000fc800078e00ff */
[----:B------:R-:W-:Y:S01]  /*0620*/  IMAD.WIDE.U32 R40, R40, -0x326172a9, RZ ;  /* 0xcd9e8d5728287825 */ /* 0x000fe200078e00ff */
[----:B------:R-:W-:Y:S02]  /*0630*/  LOP3.LUT R24, R15, R24, R11, 0x96, !PT ;  /* 0x000000180f187212 */ /* 0x000fe400078e960b */
[----:B------:R-:W-:Y:S01]  /*0640*/  SEL R15, R18, RZ, P0 ;  /* 0x000000ff120f7207 */ /* 0x000fe20000000000 */
[----:B------:R-:W-:Y:S01]  /*0650*/  IMAD.WIDE.U32 R20, R20, -0x326172a9, RZ ;  /* 0xcd9e8d5714147825 */ /* 0x000fe200078e00ff */
[C---:B------:R-:W-:Y:S02]  /*0660*/  LOP3.LUT R38, R17.reuse, R41, RZ, 0x3c, !PT ;  /* 0x0000002911267212 */ /* 0x040fe400078e3cff */
[----:B------:R-:W-:Y:S01]  /*0670*/  LEA.HI.X R23, R10, UR41, R15, 0x2, P3 ;  /* 0x000000290a177c11 */ /* 0x000fe200098f140f */
[----:B------:R-:W-:Y:S01]  /*0680*/  VIADD R11, R8, 0x3c6ef372 ;  /* 0x3c6ef372080b7836 */ /* 0x000fe20000000000 */
[----:B------:R-:W-:Y:S01]  /*0690*/  LOP3.LUT R16, R17, R21, RZ, 0x3c, !PT ;  /* 0x0000001511107212 */ /* 0x000fe200078e3cff */
[----:B------:R-:W-:Y:S01]  /*06a0*/  IMAD.WIDE.U32 R36, R36, -0x326172a9, RZ ;  /* 0xcd9e8d5724247825 */ /* 0x000fe200078e00ff */
[----:B------:R-:W-:-:S03]  /*06b0*/  LEA R18, P3, R19, UR40, 0x2 ;  /* 0x0000002813127c11 */ /* 0x000fc6000f8610ff */
[----:B------:R-:W-:Y:S01]  /*06c0*/  IMAD.WIDE.U32 R24, R24, -0x326172a9, RZ ;  /* 0xcd9e8d5718187825 */ /* 0x000fe200078e00ff */
[--C-:B------:R-:W-:Y:S02]  /*06d0*/  LOP3.LUT R10, R37, R40, R11.reuse, 0x96, !PT ;  /* 0x00000028250a7212 */ /* 0x100fe400078e960b */
[----:B------:R-:W-:Y:S01]  /*06e0*/  LEA.HI.X R19, R19, UR41, R34, 0x2, P3 ;  /* 0x0000002913137c11 */ /* 0x000fe200098f1422 */
        /* <DEDUP_REMOVED lines=13> */
[----:B------:R-:W-:-:S03]  /*07c0*/  LEA R16, P3, R32, UR40, 0x2 ;  /* 0x0000002820107c11 */ /* 0x000fc6000f8610ff */
[----:B------:R-:W-:Y:S01]  /*07d0*/  IMAD.WIDE.U32 R14, R14, -0x326172a9, RZ ;  /* 0xcd9e8d570e0e7825 */ /* 0x000fe200078e00ff */
[----:B------:R-:W-:-:S03]  /*07e0*/  LOP3.LUT R13, R13, R36, R17, 0x96, !PT ;  /* 0x000000240d0d7212 */ /* 0x000fc600078e9611 */
[----:B------:R-:W-:Y:S01]  /*07f0*/  IMAD.WIDE.U32 R34, R11, -0x326172a9, RZ ;  /* 0xcd9e8d570b227825 */ /* 0x000fe200078e00ff */
[----:B------:R-:W-:Y:S02]  /*0800*/  LOP3.LUT R17, R15, R24, R17, 0x96, !PT ;  /* 0x000000180f117212 */ /* 0x000fe400078e9611 */
[C---:B------:R-:W-:Y:S01]  /*0810*/  IADD3 R11, R8.reuse, 0x1715609d, RZ ;  /* 0x1715609d080b7810 */ /* 0x040fe20007ffe0ff */
[----:B------:R-:W-:Y:S02]  /*0820*/  VIADD R15, R8, 0x78dde6e4 ;  /* 0x78dde6e4080f7836 */ /* 0x000fe40000000000 */
[----:B------:R-:W-:-:S03]  /*0830*/  IMAD.WIDE.U32 R24, R25, -0x326172a9, RZ ;  /* 0xcd9e8d5719187825 */ /* 0x000fc600078e00ff */
[--C-:B------:R-:W-:Y:S01]  /*0840*/  LOP3.LUT R12, R35, R12, R15.reuse, 0x96, !PT ;  /* 0x0000000c230c7212 */ /* 0x100fe200078e960f */
[----:B------:R-:W-:Y:S01]  /*0850*/  VIADD R21, R9, 0xed9eba14 ;  /* 0xed9eba1409157836 */ /* 0x000fe20000000000 */
[----:B------:R-:W-:Y:S01]  /*0860*/  LOP3.LUT R15, R25, R14, R15, 0x96, !PT ;  /* 0x0000000e190f7212 */ /* 0x000fe200078e960f */
[----:B------:R-:W-:-:S04]  /*0870*/  IMAD.WIDE.U32 R38, R13, -0x2daee0ad, RZ ;  /* 0xd2511f530d267825 */ /* 0x000fc800078e00ff */
[----:B------:R-:W-:Y:S01]  /*0880*/  IMAD.WIDE.U32 R40, R17, -0x2daee0ad, RZ ;  /* 0xd2511f5311287825 */ /* 0x000fe200078e00ff */
[----:B------:R-:W-:Y:S02]  /*0890*/  LEA.HI.X R17, R32, UR41, R31, 0x2, P3 ;  /* 0x0000002920117c11 */ /* 0x000fe400098f141f */
[--C-:B------:R-:W-:Y:S01]  /*08a0*/  LOP3.LUT R10, R39, R10, R21.reuse, 0x96, !PT ;  /* 0x0000000a270a7212 */ /* 0x100fe200078e9615 */
[----:B------:R-:W-:Y:S01]  /*08b0*/  VIADD R13, R9, 0xa9066899 ;  /* 0xa9066899090d7836 */ /* 0x000fe20000000000 */
[----:B------:R-:W-:Y:S01]  /*08c0*/  LOP3.LUT R21, R41, R20, R21, 0x96, !PT ;  /* 0x0000001429157212 */ /* 0x000fe200078e9615 */
[----:B------:R-:W-:Y:S01]  /*08d0*/  IMAD.WIDE.U32 R32, R12, -0x2daee0ad, RZ ;  /* 0xd2511f530c207825 */ /* 0x000fe200078e00ff */
[----:B------:R-:W-:-:S03]  /*08e0*/  LEA R36, P3, R27, UR44, 0x2 ;  /* 0x0000002c1b247c11 */ /* 0x000fc6000f8610ff */
[----:B------:R-:W-:Y:S01]  /*08f0*/  IMAD.WIDE.U32 R14, R15, -0x2daee0ad, RZ ;  /* 0xd2511f530f0e7825 */ /* 0x000fe200078e00ff */
[--C-:B------:R-:W-:Y:S02]  /*0900*/  LOP3.LUT R38, R33, R38, R13.reuse, 0x96, !PT ;  /* 0x0000002621267212 */ /* 0x100fe400078e960d */
[----:B------:R-:W-:Y:S01]  /*0910*/  LEA.HI.X R37, R27, UR45, R26, 0x2, P3 ;  /* 0x0000002d1b257c11 */ /* 0x000fe200098f141a */
[----:B------:R-:W-:Y:S01]  /*0920*/  IMAD.WIDE.U32 R42, R10, -0x326172a9, RZ ;  /* 0xcd9e8d570a2a7825 */ /* 0x000fe200078e00ff */
[----:B------:R-:W-:Y:S02]  /*0930*/  LOP3.LUT R40, R15, R40, R13, 0x96, !PT ;  /* 0x000000280f287212 */ /* 0x000fe400078e960d */
[C---:B------:R-:W-:Y:S01]  /*0940*/  LEA R26, P2, R6.reuse, UR44, 0x2 ;  /* 0x0000002c061a7c11 */ /* 0x040fe2000f8410ff */
[----:B------:R-:W-:Y:S01]  /*0950*/  IMAD.WIDE.U32 R20, R21, -0x326172a9, RZ ;  /* 0xcd9e8d5715147825 */ /* 0x000fe200078e00ff */
[----:B------:R-:W-:Y:S02]  /*0960*/  LOP3.LUT R34, R43, R34, R11, 0x96, !PT ;  /* 0x000000222b227212 */ /* 0x000fe400078e960b */
[----:B------:R-:W-:Y:S01]  /*0970*/  LEA.HI.X R27, R6, UR45, R7, 0x2, P2 ;  /* 0x0000002d061b7c11 */ /* 0x000fe200090f1407 */
[----:B------:R-:W-:Y:S01]  /*0980*/  VIADD R15, R8, 0xb54cda56 ;  /* 0xb54cda56080f7836 */ /* 0x000fe20000000000 */
[----:B------:R-:W-:Y:S01]  /*0990*/  LOP3.LUT R11, R21, R24, R11, 0x96, !PT ;  /* 0x00000018150b7212 */ /* 0x000fe200078e960b */
        /* <DEDUP_REMOVED lines=27> */
[----:B------:R-:W-:Y:S01]  /*0b50*/  LOP3.LUT R7, R5, 0x3, RZ, 0xc0, !PT ;  /* 0x0000000305077812 */ /* 0x000fe200078ec0ff */
[----:B------:R-:W-:Y:S02]  /*0b60*/  VIADD R13, R9, 0xdb3d7428 ;  /* 0xdb3d7428090d7836 */ /* 0x000fe40000000000 */
[----:B------:R-:W-:Y:S01]  /*0b70*/  IMAD.WIDE.U32 R10, R11, -0x2daee0ad, RZ ;  /* 0xd2511f530b0a7825 */ /* 0x000fe200078e00ff */
[----:B------:R-:W-:Y:S02]  /*0b80*/  ISETP.NE.AND P0, PT, R7, 0x1, PT ;  /* 0x000000010700780c */ /* 0x000fe40003f05270 */
[--C-:B------:R-:W-:Y:S01]  /*0b90*/  LOP3.LUT R42, R39, R42, R13.reuse, 0x96, !PT ;  /* 0x0000002a272a7212 */ /* 0x100fe200078e960d */
[----:B------:R-:W-:Y:S01]  /*0ba0*/  VIADD R9, R9, 0x96a522ad ;  /* 0x96a522ad09097836 */ /* 0x000fe20000000000 */
[----:B------:R-:W-:Y:S01]  /*0bb0*/  LOP3.LUT R13, R11, R14, R13, 0x96, !PT ;  /* 0x0000000e0b0d7212 */ /* 0x000fe200078e960d */
[----:B------:R-:W-:-:S04]  /*0bc0*/  IMAD.WIDE.U32 R32, R32, -0x2daee0ad, RZ ;  /* 0xd2511f5320207825 */ /* 0x000fc800078e00ff */
[----:B------:R-:W-:Y:S01]  /*0bd0*/  IMAD.HI.U32 R3, R3, -0x2daee0ad, RZ ;  /* 0xd2511f5303037827 */ /* 0x000fe200078e00ff */
[----:B------:R-:W-:-:S03]  /*0be0*/  LOP3.LUT R38, R33, R38, R9, 0x96, !PT ;  /* 0x0000002621267212 */ /* 0x000fc600078e9609 */
[----:B------:R-:W-:Y:S01]  /*0bf0*/  VIADD R15, R8, 0x8ff34781 ;  /* 0x8ff34781080f7836 */ /* 0x000fe20000000000 */
[----:B------:R-:W-:Y:S01]  /*0c00*/  LOP3.LUT R10, R3, R10, R9, 0x96, !PT ;  /* 0x0000000a030a7212 */ /* 0x000fe200078e9609 */
[----:B------:R-:W-:-:S04]  /*0c10*/  IMAD.WIDE.U32 R42, R42, -0x326172a9, RZ ;  /* 0xcd9e8d572a2a7825 */ /* 0x000fc800078e00ff */
[----:B------:R-:W-:Y:S01]  /*0c20*/  IMAD.WIDE.U32 R4, R13, -0x326172a9, RZ ;  /* 0xcd9e8d570d047825 */ /* 0x000fe200078e00ff */
[--C-:B------:R-:W-:Y:S02]  /*0c30*/  LOP3.LUT R34, R43, R34, R15.reuse, 0x96, !PT ;  /* 0x000000222b227212 */ /* 0x100fe400078e960f */
        /* <DEDUP_REMOVED lines=12> */
[----:B------:R-:W-:Y:S02]  /*0d00*/  @P0 IMAD.MOV.U32 R8, RZ, RZ, R42 ;  /* 0x000000ffff080224 */ /* 0x000fe400078e002a */
[----:B------:R-:W-:Y:S02]  /*0d10*/  @P0 IMAD.MOV.U32 R9, RZ, RZ, R38 ;  /* 0x000000ffff090224 */ /* 0x000fe400078e0026 */
[----:B------:R-:W-:Y:S02]  /*0d20*/  @P0 IMAD.MOV.U32 R3, RZ, RZ, R34 ;  /* 0x000000ffff030224 */ /* 0x000fe400078e0022 */
[----:B------:R-:W-:Y:S01]  /*0d30*/  @P0 IMAD.MOV.U32 R6, RZ, RZ, R32 ;  /* 0x000000ffff060224 */ /* 0x000fe200078e0020 */
[----:B------:R-:W-:Y:S06]  /*0d40*/  BRA `(.L_x_2595) ;  /* 0x0000000000107947 */ /* 0x000fec0003800000 */
.L_x_2596:
[----:B------:R-:W-:Y:S01]  /*0d50*/  IMAD.MOV.U32 R9, RZ, RZ, R6 ;  /* 0x000000ffff097224 */ /* 0x000fe200078e0006 */
[----:B------:R-:W-:Y:S01]  /*0d60*/  MOV R8, R32 ;  /* 0x0000002000087202 */ /* 0x000fe20000000f00 */
[----:B------:R-:W-:Y:S02]  /*0d70*/  IMAD.MOV.U32 R3, RZ, RZ, R38 ;  /* 0x000000ffff037224 */ /* 0x000fe400078e0026 */
[----:B------:R-:W-:-:S07]  /*0d80*/  IMAD.MOV.U32 R6, RZ, RZ, R4 ;  /* 0x000000ffff067224 */ /* 0x000fce00078e0004 */
.L_x_2595:
        /* <DEDUP_REMOVED lines=17> */
.L_x_7134:
[----:B------:R-:W-:Y:S05]  /*0ea0*/  BRX R4 -0xeb0                                                                                                                                                                                                                                                                                                                                                                                                                                                                                (*"BRANCH_TARGETS .L_x_7135,.L_x_7136,.L_x_7137"*) ;  /* 0xfffffff004547949 */ /* 0x000fea000383ffff */
.L_x_2599:
        /* <DEDUP_REMOVED lines=25> */
[----:B------:R-:W-:-:S07]  /*1040*/  IMAD.MOV.U32 R12, RZ, RZ, 0x1 ;  /* 0x00000001ff0c7424 */ /* 0x000fce00078e00ff */
[----:B------:R-:W-:-:S07]  /*1050*/  LEPC R20, `(.L_x_2605) ;  /* 0x000000001014794e */ /* 0x000fce0000000000 */
[----:B0-----:R-:W-:Y:S05]  /*1060*/  CALL.ABS.NOINC R14 ;  /* 0x000000000e007343 */ /* 0x001fea0003c00000 */
.L_x_2605:
[----:B------:R0:W5:Y:S02]  /*1070*/  LDG.E R3, desc[UR36][R16.64] ;  /* 0x0000002410037981 */ /* 0x000164000c1e1900 */
.L_x_2604:
[----:B------:R-:W-:Y:S05]  /*1080*/  BSYNC B6 ;  /* 0x0000000000067941 */ /* 0x000fea0003800000 */
.L_x_2603:
[----:B-----5:R-:W-:-:S05]  /*1090*/  FSET.BF.LE.FTZ.AND R3, R34, R3, PT ;  /* 0x000000032203720a */ /* 0x020fca0003813000 */
[----:B------:R1:W-:Y:S02]  /*10a0*/  STG.E desc[UR36][R36.64], R3 ;  /* 0x0000000324007986 */ /* 0x0003e4000c101924 */
.L_x_2601:
[----:B------:R-:W-:Y:S05]  /*10b0*/  BSYNC B7 ;  /* 0x0000000000077941 */ /* 0x000fea0003800000 */
.L_x_2600:
        /* <DEDUP_REMOVED lines=10> */
[----:B------:R-:W-:Y:S01]  /*1160*/  IMAD.U32 R5, RZ, RZ, UR5 ;  /* 0x00000005ff057e24 */ /* 0x000fe2000f8e00ff */
[----:B------:R-:W2:Y:S01]  /*1170*/  LDC.64 R14, c[0x4][R14] ;  /* 0x010000000e0e7b82 */ /* 0x000ea20000000a00 */
[----:B------:R-:W-:Y:S01]  /*1180*/  ULDC.64 UR4, c[0x4][0x178] ;  /* 0x01005e0000047ab9 */ /* 0x000fe20000000a00 */
[----:B------:R-:W-:Y:S02]  /*1190*/  IMAD.U32 R11, RZ, RZ, UR7 ;  /* 0x00000007ff0b7e24 */ /* 0x000fe4000f8e00ff */
[----:B------:R-:W-:-:S02]  /*11a0*/  IMAD.U32 R6, RZ, RZ, UR4 ;  /* 0x00000004ff067e24 */ /* 0x000fc4000f8e00ff */
[----:B------:R-:W-:Y:S02]  /*11b0*/  IMAD.U32 R7, RZ, RZ, UR5 ;  /* 0x00000005ff077e24 */ /* 0x000fe4000f8e00ff */
[----:B------:R-:W-:Y:S02]  /*11c0*/  IMAD.MOV.U32 R8, RZ, RZ, 0x275 ;  /* 0x00000275ff087424 */ /* 0x000fe400078e00ff */
[----:B------:R-:W-:Y:S02]  /*11d0*/  IMAD.MOV.U32 R12, RZ, RZ, 0x1 ;  /* 0x00000001ff0c7424 */ /* 0x000fe400078e00ff */
[----:B------:R-:W-:-:S07]  /*11e0*/  IMAD.MOV.U32 R13, RZ, RZ, RZ ;  /* 0x000000ffff0d7224 */ /* 0x000fce00078e00ff */
[----:B------:R-:W-:-:S07]  /*11f0*/  LEPC R20, `(.L_x_2608) ;  /* 0x000000001014794e */ /* 0x000fce0000000000 */
[----:B012---:R-:W-:Y:S05]  /*1200*/  CALL.ABS.NOINC R14 ;  /* 0x000000000e007343 */ /* 0x007fea0003c00000 */
.L_x_2608:
[----:B------:R2:W5:Y:S02]  /*1210*/  LDG.E R0, desc[UR36][R18.64] ;  /* 0x0000002412007981 */ /* 0x000564000c1e1900 */
.L_x_2607:
[----:B------:R-:W-:Y:S05]  /*1220*/  BSYNC B6 ;  /* 0x0000000000067941 */ /* 0x000fea0003800000 */
.L_x_2606:
[----:B-----5:R-:W-:-:S05]  /*1230*/  FSET.BF.LE.FTZ.AND R33, R33, R0, PT ;  /* 0x000000002121720a */ /* 0x020fca0003813000 */
[----:B------:R3:W-:Y:S02]  /*1240*/  STG.E desc[UR36][R26.64], R33 ;  /* 0x000000211a007986 */ /* 0x0007e4000c101924 */
.L_x_7136:
[----:B-1----:R-:W4:Y:S01]  /*1250*/  LDG.E R3, desc[UR36][R22.64] ;  /* 0x0000002416037981 */ /* 0x002f22000c1e1900 */
        /* <DEDUP_REMOVED lines=20> */
.L_x_2611:
[----:B------:R1:W5:Y:S02]  /*13a0*/  LDG.E R3, desc[UR36][R22.64] ;  /* 0x0000002416037981 */ /* 0x000364000c1e1900 */
.L_x_2610:
[----:B------:R-:W-:Y:S05]  /*13b0*/  BSYNC B6 ;  /* 0x0000000000067941 */ /* 0x000fea0003800000 */
.L_x_2609:
[----:B-----5:R-:W-:-:S05]  /*13c0*/  FSET.BF.LE.FTZ.AND R3, R32, R3, PT ;  /* 0x000000032003720a */ /* 0x020fca0003813000 */
[----:B------:R4:W-:Y:S02]  /*13d0*/  STG.E desc[UR36][R24.64], R3 ;  /* 0x0000000318007986 */ /* 0x0009e4000c101924 */
.L_x_7135:
[----:B------:R-:W-:Y:S05]  /*13e0*/  BSYNC B8 ;  /* 0x0000000000087941 */ /* 0x000fea0003800000 */
.L_x_2598:
[----:B------:R-:W-:Y:S01]  /*13f0*/  IMAD R0, R28, UR38, RZ ;  /* 0x000000261c007c24 */ /* 0x000fe2000f8e02ff */
[C---:B------:R-:W-:Y:S01]  /*1400*/  IADD3 R6, -R29.reuse, UR49, RZ ;  /* 0x000000311d067c10 */ /* 0x040fe2000fffe1ff */
[----:B------:R-:W-:-:S03]  /*1410*/  IMAD.WIDE.U32 R4, R29, UR38, RZ ;  /* 0x000000261d047c25 */ /* 0x000fc6000f8e00ff */
[----:B------:R-:W-:Y:S01]  /*1420*/  ISETP.GT.AND P0, PT, R6, RZ, PT ;  /* 0x000000ff0600720c */ /* 0x000fe20003f04270 */
[----:B----4-:R-:W-:-:S03]  /*1430*/  IMAD R3, R29, UR39, R0 ;  /* 0x000000271d037c24 */ /* 0x010fc6000f8e0200 */
        /* <DEDUP_REMOVED lines=26> */
[----:B01-3--:R-:W-:Y:S05]  /*15e0*/  CALL.ABS.NOINC R14 ;  /* 0x000000000e007343 */ /* 0x00bfea0003c00000 */
.L_x_2614:
[----:B------:R0:W5:Y:S02]  /*15f0*/  LDG.E R0, desc[UR36][R16.64] ;  /* 0x0000002410007981 */ /* 0x000164000c1e1900 */
.L_x_2613:
[----:B------:R-:W-:Y:S05]  /*1600*/  BSYNC B6 ;  /* 0x0000000000067941 */ /* 0x000fea0003800000 */
.L_x_2612:
[----:B------:R-:W-:Y:S01]  /*1610*/  IMAD R6, R28, UR42, RZ ;  /* 0x0000002a1c067c24 */ /* 0x000fe2000f8e02ff */
[----:B------:R-:W-:Y:S01]  /*1620*/  ISETP.NE.AND P1, PT, R18, RZ, PT ;  /* 0x000000ff1200720c */ /* 0x000fe20003f25270 */
[----:B------:R-:W-:Y:S01]  /*1630*/  IMAD.WIDE.U32 R4, R29, UR42, RZ ;  /* 0x0000002a1d047c25 */ /* 0x000fe2000f8e00ff */
[----:B-----5:R-:W-:-:S03]  /*1640*/  FSET.BF.LE.FTZ.AND R31, R31, R0, PT ;  /* 0x000000001f1f720a */ /* 0x020fc60003813000 */
[----:B------:R-:W-:Y:S01]  /*1650*/  IMAD R7, R29, UR43, R6 ;  /* 0x0000002b1d077c24 */ /* 0x000fe2000f8e0206 */
[----:B------:R-:W-:-:S03]  /*1660*/  SEL R3, R4, RZ, P1 ;  /* 0x000000ff04037207 */ /* 0x000fc60000800000 */
[----:B------:R-:W-:Y:S01]  /*1670*/  IMAD.IADD R6, R5, 0x1, R7 ;  /* 0x0000000105067824 */ /* 0x000fe200078e0207 */
[----:B------:R-:W-:-:S04]  /*1680*/  LEA R4, P0, R3, UR44, 0x2 ;  /* 0x0000002c03047c11 */ /* 0x000fc8000f8010ff */
[----:B------:R-:W-:-:S04]  /*1690*/  SEL R6, R6, RZ, P1 ;  /* 0x000000ff06067207 */ /* 0x000fc80000800000 */
[----:B------:R-:W-:-:S05]  /*16a0*/  LEA.HI.X R5, R3, UR45, R6, 0x2, P0 ;  /* 0x0000002d03057c11 */ /* 0x000fca00080f1406 */
[----:B------:R2:W-:Y:S01]  /*16b0*/  STG.E desc[UR36][R4.64], R31 ;  /* 0x0000001f04007986 */ /* 0x0005e2000c101924 */
[----:B------:R-:W-:Y:S05]  /*16c0*/  BRA `(.L_x_2602) ;  /* 0x0000000000047947 */ /* 0x000fea0003800000 */
.L_x_7137:
[----:B------:R-:W-:Y:S05]  /*16d0*/  BREAK B8 ;  /* 0x0000000000087942 */ /* 0x000fea0003800000 */
.L_x_2602:
[----:B------:R-:W-:Y:S05]  /*16e0*/  BSYNC B9 ;  /* 0x0000000000097941 */ /* 0x000fea0003800000 */
.L_x_2597:
[----:B------:R-:W-:Y:S01]  /*16f0*/  ULDC UR4, c[0x0][0x0] ;  /* 0x0000000000047ab9 */ /* 0x000fe20000000800 */
[----:B------:R-:W4:Y:S02]  /*1700*/  LDC R0, c[0x0][0xc] ;  /* 0x00000300ff007b82 */ /* 0x000f240000000800 */
[----:B----4-:R-:W-:-:S05]  /*1710*/  IMAD R0, R0, UR4, RZ ;  /* 0x0000000400007c24 */ /* 0x010fca000f8e02ff */
[----:B------:R-:W-:-:S05]  /*1720*/  LEA R29, P0, R0, R29, 0x2 ;  /* 0x0000001d001d7211 */ /* 0x000fca00078010ff */
[----:B------:R-:W-:Y:S01]  /*1730*/  IMAD.X R28, RZ, RZ, R28, P0 ;  /* 0x000000ffff1c7224 */ /* 0x000fe200000e061c */
[----:B------:R-:W-:-:S04]  /*1740*/  ISETP.GE.U32.AND P0, PT, R29, UR46, PT ;  /* 0x0000002e1d007c0c */ /* 0x000fc8000bf06070 */
[----:B------:R-:W-:-:S13]  /*1750*/  ISETP.GE.U32.AND.EX P0, PT, R28, UR47, PT, P0 ;  /* 0x0000002f1c007c0c */ /* 0x000fda000bf06100 */
[----:B------:R-:W-:Y:S05]  /*1760*/  @!P0 BRA `(.L_x_2615) ;  /* 0xffffffe800788947 */ /* 0x000fea000383ffff */
[----:B------:R-:W-:Y:S05]  /*1770*/  BSYNC B10 ;  /* 0x00000000000a7941 */ /* 0x000fea0003800000 */
.L_x_2594:
[----:B------:R-:W-:Y:S05]  /*1780*/  EXIT ;  /* 0x000000000000794d */ /* 0x000fea0003800000 */
.L_x_2616:
        /* <DEDUP_REMOVED lines=15> */
.L_x_7600:


//--------------------- .text._ZN2at4cuda57_GLOBAL__N__cd6b329d_24_DistributionBernoulli_cu_7537a20d21kernelPointwiseApply2IZNS_6native9templates4cuda28bernoulli_tensor_cuda_kernelIffEEvRKNS_10TensorBaseES9_NS_15PhiloxCudaStateEEUliRfSB_SB_SB_RKfSD_SD_SD_E_fSC_jLin1ELin1ELi4ELi512ELi2EEEvNS0_6detail10TensorInfoIT0_T2_EENSG_IT1_SI_EESI_T_ --------------------------
	.section	.text._ZN2at4cuda57_GLOBAL__N__cd6b329d_24_DistributionBernoulli_cu_7537a20d21kernelPointwiseApply2IZNS_6native9templates4cuda28bernoulli_tensor_cuda_kernelIffEEvRKNS_10TensorBaseES9_NS_15PhiloxCudaStateEEUliRfSB_SB_SB_RKfSD_SD_SD_E_fSC_jLin1ELin1ELi4ELi512ELi2EEEvNS0_6detail10TensorInfoIT0_T2_EENSG_IT1_SI_EESI_T_,"ax",@progbits
	.align	128
.text._ZN2at4cuda57_GLOBAL__N__cd6b329d_24_DistributionBernoulli_cu_7537a20d21kernelPointwiseApply2IZNS_6native9templates4cuda28bernoulli_tensor_cuda_kernelIffEEvRKNS_10TensorBaseES9_NS_15PhiloxCudaStateEEUliRfSB_SB_SB_RKfSD_SD_SD_E_fSC_jLin1ELin1ELi4ELi512ELi2EEEvNS0_6detail10TensorInfoIT0_T2_EENSG_IT1_SI_EESI_T_:
        .type           _ZN2at4cuda57_GLOBAL__N__cd6b329d_24_DistributionBernoulli_cu_7537a20d21kernelPointwiseApply2IZNS_6native9templates4cuda28bernoulli_tensor_cuda_kernelIffEEvRKNS_10TensorBaseES9_NS_15PhiloxCudaStateEEUliRfSB_SB_SB_RKfSD_SD_SD_E_fSC_jLin1ELin1ELi4ELi512ELi2EEEvNS0_6detail10TensorInfoIT0_T2_EENSG_IT1_SI_EESI_T_,@function
        .size           _ZN2at4cuda57_GLOBAL__N__cd6b329d_24_DistributionBernoulli_cu_7537a20d21kernelPointwiseApply2IZNS_6native9templates4cuda28bernoulli_tensor_cuda_kernelIffEEvRKNS_10TensorBaseES9_NS_15PhiloxCudaStateEEUliRfSB_SB_SB_RKfSD_SD_SD_E_fSC_jLin1ELin1ELi4ELi512ELi2EEEvNS0_6detail10TensorInfoIT0_T2_EENSG_IT1_SI_EESI_T_,(.L_x_7601 - _ZN2at4cuda57_GLOBAL__N__cd6b329d_24_DistributionBernoulli_cu_7537a20d21kernelPointwiseApply2IZNS_6native9templates4cuda28bernoulli_tensor_cuda_kernelIffEEvRKNS_10TensorBaseES9_NS_15PhiloxCudaStateEEUliRfSB_SB_SB_RKfSD_SD_SD_E_fSC_jLin1ELin1ELi4ELi512ELi2EEEvNS0_6detail10TensorInfoIT0_T2_EENSG_IT1_SI_EESI_T_)
        .other          _ZN2at4cuda57_GLOBAL__N__cd6b329d_24_DistributionBernoulli_cu_7537a20d21kernelPointwiseApply2IZNS_6native9templates4cuda28bernoulli_tensor_cuda_kernelIffEEvRKNS_10TensorBaseES9_NS_15PhiloxCudaStateEEUliRfSB_SB_SB_RKfSD_SD_SD_E_fSC_jLin1ELin1ELi4ELi512ELi2EEEvNS0_6detail10TensorInfoIT0_T2_EENSG_IT1_SI_EESI_T_,@"STO_CUDA_ENTRY STV_DEFAULT"
_ZN2at4cuda57_GLOBAL__N__cd6b329d_24_DistributionBernoulli_cu_7537a20d21kernelPointwiseApply2IZNS_6native9templates4cuda28bernoulli_tensor_cuda_kernelIffEEvRKNS_10TensorBaseES9_NS_15PhiloxCudaStateEEUliRfSB_SB_SB_RKfSD_SD_SD_E_fSC_jLin1ELin1ELi4ELi512ELi2EEEvNS0_6detail10TensorInfoIT0_T2_EENSG_IT1_SI_EESI_T_:
[----:B------:R-:W0:Y:S01]  /*0000*/  LDC R1, c[0x0][0x28] ;  /* 0x00000a00ff017b82 */ /* 0x000e220000000800 */
[----:B------:R-:W1:Y:S01]  /*0010*/  S2R R30, SR_CTAID.X ;  /* 0x00000000001e7919 */ /* 0x000e620000002500 */
[----:B------:R-:W-:Y:S01]  /*0020*/  ULDC UR4, c[0x0][0x0] ;  /* 0x0000000000047ab9 */ /* 0x000fe20000000800 */
[----:B------:R-:W1:Y:S02]  /*0030*/  S2R R3, SR_TID.X ;  /* 0x0000000000037919 */ /* 0x000e640000002100 */
[----:B-1----:R-:W-:Y:S01]  /*0040*/  IMAD R30, R30, UR4, R3 ;  /* 0x000000041e1e7c24 */ /* 0x002fe2000f8e0203 */
[----:B------:R-:W-:-:S04]  /*0050*/  ULDC UR4, c[0x0][0x3c0] ;  /* 0x0000f00000047ab9 */ /* 0x000fc80000000800 */
[----:B------:R-:W-:-:S04]  /*0060*/  SHF.L.U32 R2, R30, 0x2, RZ ;  /* 0x000000021e027819 */ /* 0x000fc800000006ff */
[----:B------:R-:W-:-:S13]  /*0070*/  ISETP.GE.U32.AND P0, PT, R2, UR4, PT ;  /* 0x0000000402007c0c */ /* 0x000fda000bf06070 */
[----:B0-----:R-:W-:Y:S05]  /*0080*/  @P0 EXIT ;  /* 0x000000000000094d */ /* 0x001fea0003800000 */
[----:B------:R-:W-:Y:S01]  /*0090*/  ULDC.U8 UR38, c[0x0][0x3dc] ;  /* 0x0000f70000267ab9 */ /* 0x000fe20000000000 */
[----:B------:R-:W-:-:S05]  /*00a0*/  ULDC.64 UR36, c[0x0][0x208] ;  /* 0x0000820000247ab9 */ /* 0x000fca0000000a00 */
.L_x_2669:
[----:B------:R-:W-:Y:S01]  /*00b0*/  ULDC UR4, c[0x0][0x3c0] ;  /* 0x0000f00000047ab9 */ /* 0x000fe20000000800 */
[----:B------:R-:W-:Y:S01]  /*00c0*/  BSSY B0, `(.L_x_2617) ;  /* 0x000019e000007945 */ /* 0x000fe20003800000 */
[----:B------:R-:W-:Y:S01]  /*00d0*/  IADD3 R0, -R2, UR4, RZ ;  /* 0x0000000402007c10 */ /* 0x000fe2000fffe1ff */
[----:B0-----:R-:W-:Y:S01]  /*00e0*/  HFMA2.MMA R38, -RZ, RZ, 0, 0 ;  /* 0x00000000ff267435 */ /* 0x001fe200000001ff */
[----:B------:R-:W-:Y:S02]  /*00f0*/  IMAD.MOV.U32 R36, RZ, RZ, RZ ;  /* 0x000000ffff247224 */ /* 0x000fe400078e00ff */
[----:B------:R-:W-:Y:S01]  /*0100*/  ISETP.GE.AND P0, PT, R0, 0x1, PT ;  /* 0x000000010000780c */ /* 0x000fe20003f06270 */
[----:B------:R-:W-:-:S12]  /*0110*/  IMAD.MOV.U32 R24, RZ, RZ, RZ ;  /* 0x000000ffff187224 */ /* 0x000fd800078e00ff */
[----:B-123--:R-:W-:Y:S05]  /*0120*/  @!P0 BRA `(.L_x_2618) ;  /* 0x00000018005c8947 */ /* 0x00efea0003800000 */
[----:B------:R-:W0:Y:S01]  /*0130*/  LDC R4, c[0x0][0x2e0] ;  /* 0x0000b800ff047b82 */ /* 0x000e220000000800 */
[----:B------:R-:W-:Y:S01]  /*0140*/  MOV R24, RZ ;  /* 0x000000ff00187202 */ /* 0x000fe20000000f00 */
[----:B------:R-:W-:Y:S01]  /*0150*/  IMAD.MOV.U32 R38, RZ, RZ, RZ ;  /* 0x000000ffff267224 */ /* 0x000fe200078e00ff */
[----:B------:R-:W-:Y:S02]  /*0160*/  MOV R3, R2 ;  /* 0x0000000200037202 */ /* 0x000fe40000000f00 */
        /* <DEDUP_REMOVED lines=19> */
.L_x_2621:
        /* <DEDUP_REMOVED lines=100> */
.L_x_2620:
        /* <DEDUP_REMOVED lines=79> */
.L_x_2619:
        /* <DEDUP_REMOVED lines=23> */
.L_x_2624:
        /* <DEDUP_REMOVED lines=101> */
.L_x_2623:
        /* <DEDUP_REMOVED lines=79> */
.L_x_2622:
[----:B------:R-:W-:Y:S02]  /*1a80*/  ULDC UR4, c[0x0][0x354] ;  /* 0x0000d50000047ab9 */ /* 0x000fe40000000800 */
[----:B------:R-:W-:-:S07]  /*1a90*/  IMAD R24, R7, UR4, R24 ;  /* 0x0000000407187c24 */ /* 0x000fce000f8e0218 */
.L_x_2618:
[----:B------:R-:W-:Y:S05]  /*1aa0*/  BSYNC B0 ;  /* 0x0000000000007941 */ /* 0x000fea0003800000 */
.L_x_2617:
        /* <DEDUP_REMOVED lines=29> */
.L_x_2629:
        /* <DEDUP_REMOVED lines=94> */
[----:B--2---:R-:W-:Y:S02]  /*2260*/  IMAD R5, R16, R20, R5 ;  /* 0x0000001410057224 */ /* 0x004fe400078e0205 */
[----:B------:R-:W-:Y:S02]  /*2270*/  IMAD R14, R14, R7, R17 ;  /* 0x000000070e0e7224 */ /* 0x000fe400078e0211 */
[----:B------:R-:W-:Y:S02]  /*2280*/  IMAD.MOV.U32 R7, RZ, RZ, R4 ;  /* 0x000000ffff077224 */ /* 0x000fe400078e0004 */
[----:B---3--:R-:W-:Y:S01]  /*2290*/  IMAD R36, R14, R21, R5 ;  /* 0x000000150e247224 */ /* 0x008fe200078e0205 */
[----:B------:R-:W-:Y:S06]  /*22a0*/  @P1 BRA `(.L_x_2629) ;  /* 0xfffffff800741947 */ /* 0x000fec000383ffff */
[----:B------:R-:W-:Y:S05]  /*22b0*/  BSYNC B1 ;  /* 0x0000000000017941 */ /* 0x000fea0003800000 */
.L_x_2628:
        /* <DEDUP_REMOVED lines=78> */
.L_x_2627:
        /* <DEDUP_REMOVED lines=20> */
.L_x_2632:
        /* <DEDUP_REMOVED lines=101> */
.L_x_2631:
        /* <DEDUP_REMOVED lines=79> */
.L_x_2630:
[----:B------:R-:W-:Y:S02]  /*3420*/  ULDC UR4, c[0x0][0x354] ;  /* 0x0000d50000047ab9 */ /* 0x000fe40000000800 */
[----:B------:R-:W-:-:S07]  /*3430*/  IMAD R22, R22, UR4, R3 ;  /* 0x0000000416167c24 */ /* 0x000fce000f8e0203 */
.L_x_2626:
[----:B------:R-:W-:Y:S05]  /*3440*/  BSYNC B0 ;  /* 0x0000000000007941 */ /* 0x000fea0003800000 */
.L_x_2625:
        /* <DEDUP_REMOVED lines=30> */
.L_x_2637:
        /* <DEDUP_REMOVED lines=22> */
[----:B------:R4:W-:Y:S01]  /*3790*/  F2I.FTZ.U32.TRUNC.NTZ R5, R4 ;  /* 0x0000000400057305 */ /* 0x0009e2000021f000 */
[----:B------:R-:W-:-:S04]  /*37a0*/  IMAD.HI.U32 R14, R14, R7, RZ ;  /* 0x000000070e0e7227 */ /* 0x000fc800078e00ff */
[----:B------:R-:W-:-:S04]  /*37b0*/  IMAD.MOV R17, RZ, RZ, -R14 ;  /* 0x000000ffff117224 */ /* 0x000fc800078e0a0e */
[----:B------:R-:W-:Y:S01]  /*37c0*/  IMAD R17, R10, R17, R7 ;  /* 0x000000110a117224 */ /* 0x000fe200078e0207 */
[----:B----4-:R-:W-:-:S04]  /*37d0*/  HFMA2.MMA R4, -RZ, RZ, 0, 0 ;  /* 0x00000000ff047435 */ /* 0x010fc800000001ff */
[----:B------:R-:W-:Y:S01]  /*37e0*/  ISETP.GE.U32.AND P1, PT, R17, R10, PT ;  /* 0x0000000a1100720c */ /* 0x000fe20003f26070 */
[----:B0-----:R-:W0:-:S12]  /*37f0*/  I2F.U32.RP R19, R16 ;  /* 0x0000001000137306 */ /* 0x001e180000209000 */
        /* <DEDUP_REMOVED lines=28> */
[----:B------:R-:W-:-:S05]  /*39c0*/  IADD3 R5, R19, 0xffffffe, RZ ;  /* 0x0ffffffe13057810 */ /* 0x000fca0007ffe0ff */
[----:B------:R-:W-:Y:S01]  /*39d0*/  IMAD.HI.U32 R17, R17, R20, RZ ;  /* 0x0000001411117227 */ /* 0x000fe200078e00ff */
[----:B------:R-:W0:Y:S03]  /*39e0*/  F2I.FTZ.U32.TRUNC.NTZ R5, R5 ;  /* 0x0000000500057305 */ /* 0x000e26000021f000 */
[----:B------:R-:W-:-:S04]  /*39f0*/  IMAD.MOV R4, RZ, RZ, -R17 ;  /* 0x000000ffff047224 */ /* 0x000fc800078e0a11 */
        /* <DEDUP_REMOVED lines=12> */
[----:B------:R-:W-:-:S03]  /*3ac0*/  ISETP.NE.U32.AND P3, PT, R16, RZ, PT ;  /* 0x000000ff1000720c */ /* 0x000fc60003f65070 */
[----:B------:R-:W-:-:S04]  /*3ad0*/  IMAD.HI.U32 R4, R4, R17, RZ ;  /* 0x0000001104047227 */ /* 0x000fc800078e00ff */
[----:B------:R-:W1:Y:S01]  /*3ae0*/  LDC R5, c[0x0][R12+0x270] ;  /* 0x00009c000c057b82 */ /* 0x000e620000000800 */
        /* <DEDUP_REMOVED lines=10> */
[----:B--2---:R-:W-:Y:S02]  /*3b90*/  IMAD R7, R7, R21, R28 ;  /* 0x0000001507077224 */ /* 0x004fe400078e021c */
[----:B------:R-:W-:Y:S01]  /*3ba0*/  IMAD R14, R11, R10, R14 ;  /* 0x0000000a0b0e7224 */ /* 0x000fe200078e020e */
[----:B------:R-:W-:Y:S01]  /*3bb0*/  IADD3 R10, -R17, RZ, RZ ;  /* 0x000000ff110a7210 */ /* 0x000fe20007ffe1ff */
[----:B------:R-:W-:Y:S01]  /*3bc0*/  @P2 VIADD R4, R4, 0x1 ;  /* 0x0000000104042836 */ /* 0x000fe20000000000 */
[----:B------:R-:W-:Y:S01]  /*3bd0*/  @!P3 LOP3.LUT R4, RZ, R16, RZ, 0x33, !PT ;  /* 0x00000010ff04b212 */ /* 0x000fe200078e33ff */
[----:B---3--:R-:W-:-:S02]  /*3be0*/  IMAD R14, R14, R23, R7 ;  /* 0x000000170e0e7224 */ /* 0x008fc400078e0207 */
[----:B------:R-:W-:Y:S01]  /*3bf0*/  IMAD R13, R13, R10, R20 ;  /* 0x0000000a0d0d7224 */ /* 0x000fe200078e0214 */
[----:B------:R-:W-:-:S03]  /*3c00*/  IADD3 R7, -R4, RZ, RZ ;  /* 0x000000ff04077210 */ /* 0x000fc60007ffe1ff */
[----:B0-----:R-:W-:Y:S02]  /*3c10*/  IMAD R14, R13, R19, R14 ;  /* 0x000000130d0e7224 */ /* 0x001fe400078e020e */
[----:B------:R-:W-:Y:S01]  /*3c20*/  IMAD R16, R16, R7, R17 ;  /* 0x0000000710107224 */ /* 0x000fe200078e0211 */
[----:B------:R-:W-:-:S03]  /*3c30*/  MOV R7, R4 ;  /* 0x0000000400077202 */ /* 0x000fc60000000f00 */
[----:B-1----:R-:W-:Y:S01]  /*3c40*/  IMAD R28, R16, R5, R14 ;  /* 0x00000005101c7224 */ /* 0x002fe200078e020e */
[----:B------:R-:W-:Y:S06]  /*3c50*/  @P1 BRA `(.L_x_2637) ;  /* 0xfffffff800741947 */ /* 0x000fec000383ffff */
[----:B------:R-:W-:Y:S05]  /*3c60*/  BSYNC B1 ;  /* 0x0000000000017941 */ /* 0x000fea0003800000 */
.L_x_2636:
        /* <DEDUP_REMOVED lines=78> */
.L_x_2635:
        /* <DEDUP_REMOVED lines=20> */
.L_x_2640:
        /* <DEDUP_REMOVED lines=13> */
[----:B0-----:R-:W0:Y:S01]  /*4360*/  MUFU.RCP R13, R13 ;  /* 0x0000000d000d7308 */ /* 0x001e220000001000 */
[----:B--2---:R-:W-:-:S07]  /*4370*/  IADD3 R19, RZ, -R12, RZ ;  /* 0x8000000cff137210 */ /* 0x004fce0007ffe0ff */
[----:B-1----:R-:W-:Y:S01]  /*4380*/  MUFU.RCP R16, R16 ;  /* 0x0000001000107308 */ /* 0x002fe20000001000 */
[----:B0-----:R-:W-:-:S07]  /*4390*/  VIADD R4, R13, 0xffffffe ;  /* 0x0ffffffe0d047836 */ /* 0x001fce0000000000 */
[----:B------:R0:W1:Y:S02]  /*43a0*/  F2I.FTZ.U32.TRUNC.NTZ R5, R4 ;  /* 0x0000000400057305 */ /* 0x000064000021f000 */
[----:B0-----:R-:W-:Y:S02]  /*43b0*/  IMAD.MOV.U32 R4, RZ, RZ, RZ ;  /* 0x000000ffff047224 */ /* 0x001fe400078e00ff */
[----:B-1----:R-:W-:-:S04]  /*43c0*/  IMAD R17, R17, R5, RZ ;  /* 0x0000000511117224 */ /* 0x002fc800078e02ff */
[----:B------:R-:W-:-:S04]  /*43d0*/  IMAD.HI.U32 R14, R5, R17, R4 ;  /* 0x00000011050e7227 */ /* 0x000fc800078e0004 */
[----:B------:R-:W-:Y:S02]  /*43e0*/  VIADD R4, R16, 0xffffffe ;  /* 0x0ffffffe10047836 */ /* 0x000fe40000000000 */
[----:B------:R-:W-:Y:S01]  /*43f0*/  IMAD.HI.U32 R14, R14, R3, RZ ;  /* 0x000000030e0e7227 */ /* 0x000fe200078e00ff */
[----:B------:R-:W0:Y:S04]  /*4400*/  I2F.U32.RP R16, R12 ;  /* 0x0000000c00107306 */ /* 0x000e280000209000 */
[----:B------:R-:W-:-:S04]  /*4410*/  IADD3 R13, -R14, RZ, RZ ;  /* 0x000000ff0e0d7210 */ /* 0x000fc80007ffe1ff */
[----:B------:R1:W2:Y:S01]  /*4420*/  F2I.FTZ.U32.TRUNC.NTZ R5, R4 ;  /* 0x0000000400057305 */ /* 0x0002a2000021f000 */
[----:B------:R-:W-:-:S05]  /*4430*/  IMAD R13, R10, R13, R3 ;  /* 0x0000000d0a0d7224 */ /* 0x000fca00078e0203 */
[----:B------:R-:W-:Y:S02]  /*4440*/  ISETP.GE.U32.AND P1, PT, R13, R10, PT ;  /* 0x0000000a0d00720c */ /* 0x000fe40003f26070 */
[----:B0-----:R-:W0:Y:S01]  /*4450*/  MUFU.RCP R16, R16 ;  /* 0x0000001000107308 */ /* 0x001e220000001000 */
[----:B-1----:R-:W-:-:S10]  /*4460*/  IMAD.MOV.U32 R4, RZ, RZ, RZ ;  /* 0x000000ffff047224 */ /* 0x002fd400078e00ff */
        /* <DEDUP_REMOVED lines=17> */
[----:B------:R-:W-:Y:S01]  /*4580*/  ISETP.GE.U32.AND P1, PT, R4, R9, PT ;  /* 0x000000090400720c */ /* 0x000fe20003f26070 */
[----:B0-----:R-:W-:-:S12]  /*4590*/  IMAD R19, R19, R5, RZ ;  /* 0x0000000513137224 */ /* 0x001fd800078e02ff */
[----:B------:R-:W-:Y:S02]  /*45a0*/  @P1 IMAD.IADD R4, R4, 0x1, -R9 ;  /* 0x0000000104041824 */ /* 0x000fe400078e0a09 */
[----:B------:R-:W-:-:S03]  /*45b0*/  @P1 VIADD R17, R17, 0x1 ;  /* 0x0000000111111836 */ /* 0x000fc60000000000 */
[----:B------:R-:W-:Y:S01]  /*45c0*/  ISETP.GE.U32.AND P2, PT, R4, R9, PT ;  /* 0x000000090400720c */ /* 0x000fe20003f46070 */
[----:B------:R-:W-:-:S04]  /*45d0*/  IMAD.MOV.U32 R4, RZ, RZ, RZ ;  /* 0x000000ffff047224 */ /* 0x000fc800078e00ff */
[----:B------:R-:W-:Y:S01]  /*45e0*/  IMAD.HI.U32 R4, R5, R19, R4 ;  /* 0x0000001305047227 */ /* 0x000fe200078e0004 */
[----:B-1----:R-:W0:Y:S07]  /*45f0*/  I2F.U32.RP R20, R13 ;  /* 0x0000000d00147306 */ /* 0x002e2e0000209000 */
[----:B------:R-:W-:Y:S02]  /*4600*/  @P2 IADD3 R17, R17, 0x1, RZ ;  /* 0x0000000111112810 */ /* 0x000fe40007ffe0ff */
[----:B------:R-:W-:-:S02]  /*4610*/  @!P3 LOP3.LUT R17, RZ, R9, RZ, 0x33, !PT ;  /* 0x00000009ff11b212 */ /* 0x000fc400078e33ff */
        /* <DEDUP_REMOVED lines=44> */
.L_x_2639:
        /* <DEDUP_REMOVED lines=80> */
.L_x_2638:
[----:B------:R-:W-:Y:S02]  /*4de0*/  ULDC UR4, c[0x0][0x354] ;  /* 0x0000d50000047ab9 */ /* 0x000fe40000000800 */
[----:B------:R-:W-:-:S07]  /*4df0*/  IMAD R18, R3, UR4, R18 ;  /* 0x0000000403127c24 */ /* 0x000fce000f8e0212 */
.L_x_2634:
[----:B------:R-:W-:Y:S05]  /*4e00*/  BSYNC B0 ;  /* 0x0000000000007941 */ /* 0x000fea0003800000 */
.L_x_2633:
[----:B------:R-:W-:Y:S01]  /*4e10*/  ISETP.GE.AND P0, PT, R0, 0x4, PT ;  /* 0x000000040000780c */ /* 0x000fe20003f06270 */
[----:B------:R-:W-:Y:S01]  /*4e20*/  BSSY B0, `(.L_x_2641) ;  /* 0x0000197000007945 */ /* 0x000fe20003800000 */
[----:B------:R-:W-:-:S11]  /*4e30*/  HFMA2.MMA R14, -RZ, RZ, 0, 0 ;  /* 0x00000000ff0e7435 */ /* 0x000fd600000001ff */
        /* <DEDUP_REMOVED lines=25> */
.L_x_2645:
[----:B------:R-:W-:Y:S01]  /*4fd0*/  IADD3 R12, R7, -0x1, RZ ;  /* 0xffffffff070c7810 */ /* 0x000fe20007ffe0ff */
        /* <DEDUP_REMOVED lines=27> */
[----:B------:R-:W-:-:S03]  /*5190*/  @P1 VIADD R17, R17, 0x1 ;  /* 0x0000000111111836 */ /* 0x000fc60000000000 */
[----:B------:R-:W-:Y:S02]  /*51a0*/  ISETP.GE.U32.AND P2, PT, R4, R11, PT ;  /* 0x0000000b0400720c */ /* 0x000fe40003f46070 */
[----:B------:R-:W-:-:S05]  /*51b0*/  IADD3 R4, RZ, -R10, RZ ;  /* 0x8000000aff047210 */ /* 0x000fca0007ffe0ff */
[----:B----4-:R-:W-:Y:S01]  /*51c0*/  IMAD R19, R4, R5, RZ ;  /* 0x0000000504137224 */ /* 0x010fe200078e02ff */
[----:B------:R-:W-:Y:S01]  /*51d0*/  HFMA2.MMA R4, -RZ, RZ, 0, 0 ;  /* 0x00000000ff047435 */ /* 0x000fe200000001ff */
[----:B-1----:R-:W1:Y:S04]  /*51e0*/  I2F.U32.RP R21, R13 ;  /* 0x0000000d00157306 */ /* 0x002e680000209000 */
[----:B------:R-:W-:Y:S01]  /*51f0*/  @P2 VIADD R17, R17, 0x1 ;  /* 0x0000000111112836 */ /* 0x000fe20000000000 */
[----:B------:R-:W-:Y:S02]  /*5200*/  @!P3 LOP3.LUT R17, RZ, R11, RZ, 0x33, !PT ;  /* 0x0000000bff11b212 */ /* 0x000fe400078e33ff */
[----:B------:R-:W-:Y:S02]  /*5210*/  ISETP.NE.U32.AND P3, PT, R10, RZ, PT ;  /* 0x000000ff0a00720c */ /* 0x000fe40003f65070 */
[----:B------:R-:W-:Y:S01]  /*5220*/  IMAD.HI.U32 R4, R5, R19, R4 ;  /* 0x0000001305047227 */ /* 0x000fe200078e0004 */
[----:B------:R-:W-:-:S05]  /*5230*/  IADD3 R26, -R17, RZ, RZ ;  /* 0x000000ff111a7210 */ /* 0x000fca0007ffe1ff */
[----:B------:R-:W-:Y:S01]  /*5240*/  IMAD.HI.U32 R20, R4, R17, RZ ;  /* 0x0000001104147227 */ /* 0x000fe200078e00ff */
[----:B-1----:R-:W1:Y:S04]  /*5250*/  MUFU.RCP R21, R21 ;  /* 0x0000001500157308 */ /* 0x002e680000001000 */
[----:B------:R-:W-:Y:S01]  /*5260*/  IADD3 R19, -R20, RZ, RZ ;  /* 0x000000ff14137210 */ /* 0x000fe20007ffe1ff */
[----:B------:R-:W-:-:S04]  /*5270*/  IMAD R8, R11, R26, R8 ;  /* 0x0000001a0b087224 */ /* 0x000fc800078e0208 */
[----:B------:R-:W-:Y:S02]  /*5280*/  IMAD R19, R10, R19, R17 ;  /* 0x000000130a137224 */ /* 0x000fe400078e0211 */
[----:B--2---:R-:W-:-:S03]  /*5290*/  IMAD R8, R8, R23, R15 ;  /* 0x0000001708087224 */ /* 0x004fc600078e020f */
[----:B------:R-:W-:Y:S01]  /*52a0*/  ISETP.GE.U32.AND P1, PT, R19, R10, PT ;  /* 0x0000000a1300720c */ /* 0x000fe20003f26070 */
[----:B-1----:R-:W-:Y:S02]  /*52b0*/  VIADD R4, R21, 0xffffffe ;  /* 0x0ffffffe15047836 */ /* 0x002fe40000000000 */
[----:B0-----:R-:W0:Y:S10]  /*52c0*/  I2F.U32.RP R21, R16 ;  /* 0x0000001000157306 */ /* 0x001e340000209000 */
[----:B------:R-:W-:-:S02]  /*52d0*/  @P1 IADD3 R19, -R10, R19, RZ ;  /* 0x000000130a131210 */ /* 0x000fc40007ffe1ff */
[----:B------:R-:W-:Y:S01]  /*52e0*/  @P1 IADD3 R20, R20, 0x1, RZ ;  /* 0x0000000114141810 */ /* 0x000fe20007ffe0ff */
[----:B------:R1:W2:Y:S01]  /*52f0*/  F2I.FTZ.U32.TRUNC.NTZ R5, R4 ;  /* 0x0000000400057305 */ /* 0x0002a2000021f000 */
[----:B------:R-:W-:Y:S01]  /*5300*/  ISETP.GE.U32.AND P2, PT, R19, R10, PT ;  /* 0x0000000a1300720c */ /* 0x000fe20003f46070 */
[----:B------:R-:W-:-:S06]  /*5310*/  IMAD.MOV R19, RZ, RZ, -R13 ;  /* 0x000000ffff137224 */ /* 0x000fcc00078e0a0d */
[----:B0-----:R-:W0:Y:S01]  /*5320*/  MUFU.RCP R21, R21 ;  /* 0x0000001500157308 */ /* 0x001e220000001000 */
[----:B-1----:R-:W-:-:S05]  /*5330*/  HFMA2.MMA R4, -RZ, RZ, 0, 0 ;  /* 0x00000000ff047435 */ /* 0x002fca00000001ff */
[----:B------:R-:W-:Y:S01]  /*5340*/  @P2 VIADD R20, R20, 0x1 ;  /* 0x0000000114142836 */ /* 0x000fe20000000000 */
[----:B------:R-:W-:Y:S01]  /*5350*/  @!P3 LOP3.LUT R20, RZ, R10, RZ, 0x33, !PT ;  /* 0x0000000aff14b212 */ /* 0x000fe200078e33ff */
[----:B--2---:R-:W-:Y:S01]  /*5360*/  IMAD R19, R19, R5, RZ ;  /* 0x0000000513137224 */ /* 0x004fe200078e02ff */
[----:B------:R-:W-:-:S03]  /*5370*/  ISETP.NE.U32.AND P3, PT, R13, RZ, PT ;  /* 0x000000ff0d00720c */ /* 0x000fc60003f65070 */
[----:B------:R-:W-:-:S04]  /*5380*/  IMAD.HI.U32 R5, R5, R19, R4 ;  /* 0x0000001305057227 */ /* 0x000fc800078e0004 */
[----:B------:R-:W-:Y:S02]  /*5390*/  IMAD.MOV R11, RZ, RZ, -R20 ;  /* 0x000000ffff0b7224 */ /* 0x000fe400078e0a14 */
[----:B------:R-:W-:Y:S01]  /*53a0*/  IMAD.HI.U32 R19, R5, R20, RZ ;  /* 0x0000001405137227 */ /* 0x000fe200078e00ff */
[----:B0-----:R-:W-:-:S03]  /*53b0*/  IADD3 R5, R21, 0xffffffe, RZ ;  /* 0x0ffffffe15057810 */ /* 0x001fc60007ffe0ff */
[----:B------:R-:W-:Y:S02]  /*53c0*/  IMAD.MOV R4, RZ, RZ, -R19 ;  /* 0x000000ffff047224 */ /* 0x000fe400078e0a13 */
[----:B------:R-:W-:Y:S01]  /*53d0*/  IMAD R17, R10, R11, R17 ;  /* 0x0000000b0a117224 */ /* 0x000fe200078e0211 */
[----:B------:R-:W0:Y:S01]  /*53e0*/  F2I.FTZ.U32.TRUNC.NTZ R5, R5 ;  /* 0x0000000500057305 */ /* 0x000e22000021f000 */
[----:B------:R-:W-:Y:S02]  /*53f0*/  IMAD R4, R13, R4, R20 ;  /* 0x000000040d047224 */ /* 0x000fe400078e0214 */
[----:B---3--:R-:W-:-:S03]  /*5400*/  IMAD R8, R17, R25, R8 ;  /* 0x0000001911087224 */ /* 0x008fc600078e0208 */
        /* <DEDUP_REMOVED lines=32> */
.L_x_2644:
        /* <DEDUP_REMOVED lines=78> */
.L_x_2643:
[----:B------:R-:W0:Y:S01]  /*5af0*/  LDC R4, c[0x0][0x3b8] ;  /* 0x0000ee00ff047b82 */ /* 0x000e220000000800 */
[----:B------:R-:W-:Y:S02]  /*5b00*/  ULDC UR4, c[0x0][0x27c] ;  /* 0x00009f0000047ab9 */ /* 0x000fe40000000800 */
[----:B------:R-:W-:Y:S01]  /*5b10*/  IMAD R15, R8, UR4, R15 ;  /* 0x00000004080f7c24 */ /* 0x000fe2000f8e020f */
[----:B0-----:R-:W-:-:S13]  /*5b20*/  ISETP.GE.AND P0, PT, R4, 0x2, PT ;  /* 0x000000020400780c */ /* 0x001fda0003f06270 */
[----:B------:R-:W-:Y:S05]  /*5b30*/  @!P0 BRA `(.L_x_2646) ;  /* 0x0000000c000c8947 */ /* 0x000fea0003800000 */
[----:B------:R-:W-:Y:S01]  /*5b40*/  LOP3.LUT R3, RZ, R4, RZ, 0x33, !PT ;  /* 0x00000004ff037212 */ /* 0x000fe200078e33ff */
[----:B------:R-:W-:Y:S02]  /*5b50*/  ULDC UR4, c[0x0][0x3b8] ;  /* 0x0000ee0000047ab9 */ /* 0x000fe40000000800 */
[----:B------:R-:W-:Y:S01]  /*5b60*/  IMAD.U32 R7, RZ, RZ, UR4 ;  /* 0x00000004ff077e24 */ /* 0x000fe2000f8e00ff */
[----:B------:R-:W-:-:S05]  /*5b70*/  VIMNMX R3, R3, -0x3, !PT ;  /* 0xfffffffd03037848 */ /* 0x000fca0007fe0100 */
[----:B------:R-:W-:-:S05]  /*5b80*/  IMAD.IADD R3, R3, 0x1, R4 ;  /* 0x0000000103037824 */ /* 0x000fca00078e0204 */
[C---:B------:R-:W-:Y:S01]  /*5b90*/  IADD3 R5, R3.reuse, 0x2, RZ ;  /* 0x0000000203057810 */ /* 0x040fe20007ffe0ff */
[----:B------:R-:W-:-:S03]  /*5ba0*/  VIADD R3, R3, 0x1 ;  /* 0x0000000103037836 */ /* 0x000fc60000000000 */
[----:B------:R-:W-:Y:S02]  /*5bb0*/  LOP3.LUT R6, R5, 0x3, RZ, 0xc0, !PT ;  /* 0x0000000305067812 */ /* 0x000fe400078ec0ff */
[----:B------:R-:W-:Y:S01]  /*5bc0*/  ISETP.GE.U32.AND P1, PT, R3, 0x3, PT ;  /* 0x000000030300780c */ /* 0x000fe20003f26070 */
[----:B------:R-:W-:Y:S01]  /*5bd0*/  HFMA2.MMA R3, -RZ, RZ, 0, 0 ;  /* 0x00000000ff037435 */ /* 0x000fe200000001ff */
[----:B------:R-:W-:-:S11]  /*5be0*/  ISETP.NE.AND P0, PT, R6, RZ, PT ;  /* 0x000000ff0600720c */ /* 0x000fd60003f05270 */
[----:B------:R-:W-:Y:S05]  /*5bf0*/  @!P1 BRA `(.L_x_2647) ;  /* 0x0000000400a09947 */ /* 0x000fea0003800000 */
[----:B------:R-:W-:Y:S01]  /*5c00*/  BSSY B1, `(.L_x_2647) ;  /* 0x0000067000017945 */ /* 0x000fe20003800000 */
[----:B------:R-:W-:Y:S01]  /*5c10*/  IADD3 R8, R5, -R6, RZ ;  /* 0x8000000605087210 */ /* 0x000fe20007ffe0ff */
[----:B------:R-:W-:-:S07]  /*5c20*/  IMAD.MOV.U32 R3, RZ, RZ, RZ ;  /* 0x000000ffff037224 */ /* 0x000fce00078e00ff */
.L_x_2648:
        /* <DEDUP_REMOVED lines=95> */
[----:B------:R-:W-:Y:S02]  /*6220*/  IMAD.MOV.U32 R14, RZ, RZ, R4 ;  /* 0x000000ffff0e7224 */ /* 0x000fe400078e0004 */
[----:B------:R-:W-:Y:S02]  /*6230*/  IMAD R3, R16, R3, R19 ;  /* 0x0000000310037224 */ /* 0x000fe400078e0213 */
[----:B---3--:R-:W-:-:S04]  /*6240*/  IMAD R12, R12, R20, R13 ;  /* 0x000000140c0c7224 */ /* 0x008fc800078e020d */
[----:B--2---:R-:W-:Y:S01]  /*6250*/  IMAD R3, R3, R5, R12 ;  /* 0x0000000503037224 */ /* 0x004fe200078e020c */
[----:B------:R-:W-:Y:S06]  /*6260*/  @P1 BRA `(.L_x_2648) ;  /* 0xfffffff800701947 */ /* 0x000fec000383ffff */
[----:B------:R-:W-:Y:S05]  /*6270*/  BSYNC B1 ;  /* 0x0000000000017941 */ /* 0x000fea0003800000 */
.L_x_2647:
        /* <DEDUP_REMOVED lines=79> */
.L_x_2646:
[----:B------:R-:W-:Y:S02]  /*6770*/  ULDC UR4, c[0x0][0x354] ;  /* 0x0000d50000047ab9 */ /* 0x000fe40000000800 */
[----:B------:R-:W-:-:S07]  /*6780*/  IMAD R14, R14, UR4, R3 ;  /* 0x000000040e0e7c24 */ /* 0x000fce000f8e0203 */
.L_x_2642:
[----:B------:R-:W-:Y:S05]  /*6790*/  BSYNC B0 ;  /* 0x0000000000007941 */ /* 0x000fea0003800000 */
.L_x_2641:
        /* <DEDUP_REMOVED lines=8> */
[----:B------:R-:W-:Y:S01]  /*6820*/  IMAD.HI.U32 R7, R30, -0x326172a9, RZ ;  /* 0xcd9e8d571e077827 */ /* 0x000fe200078e00ff */
[----:B--2---:R-:W-:-:S05]  /*6830*/  @P0 IADD3 R19, P1, R4, R3, RZ ;  /* 0x0000000304130210 */ /* 0x004fca0007f3e0ff */
[----:B0-----:R-:W-:-:S05]  /*6840*/  @P0 IMAD.X R26, RZ, RZ, R5, P1 ;  /* 0x000000ffff1a0224 */ /* 0x001fca00008e0605 */
[----:B------:R-:W-:-:S04]  /*6850*/  SHF.R.U64 R9, R19, 0x2, R26 ;  /* 0x0000000213097819 */ /* 0x000fc8000000121a */
[----:B------:R-:W-:-:S04]  /*6860*/  IADD3 R6, R9, 0x1, RZ ;  /* 0x0000000109067810 */ /* 0x000fc80007ffe0ff */
[----:B------:R-:W-:Y:S01]  /*6870*/  ISETP.NE.AND P0, PT, R6, RZ, PT ;  /* 0x000000ff0600720c */ /* 0x000fe20003f05270 */
[----:B------:R-:W-:Y:S01]  /*6880*/  IMAD R4, R30, -0x326172a9, RZ ;  /* 0xcd9e8d571e047824 */ /* 0x000fe200078e02ff */
[----:B------:R-:W-:Y:S01]  /*6890*/  SHF.R.U32.HI R26, RZ, 0x2, R26 ;  /* 0x00000002ff1a7819 */ /* 0x000fe2000001161a */
[----:B---3--:R-:W-:-:S03]  /*68a0*/  VIADD R3, R12, 0x9e3779b9 ;  /* 0x9e3779b90c037836 */ /* 0x008fc60000000000 */
[----:B------:R-:W-:Y:S02]  /*68b0*/  IADD3 R8, R26, 0x1, RZ ;  /* 0x000000011a087810 */ /* 0x000fe40007ffe0ff */
[----:B------:R-:W-:Y:S01]  /*68c0*/  LOP3.LUT R3, R3, R4, RZ, 0x3c, !PT ;  /* 0x0000000403037212 */ /* 0x000fe200078e3cff */
[----:B------:R-:W-:-:S04]  /*68d0*/  IMAD.WIDE.U32 R4, R9, -0x2daee0ad, RZ ;  /* 0xd2511f5309047825 */ /* 0x000fc800078e00ff */
[----:B------:R-:W-:Y:S02]  /*68e0*/  @P0 IMAD.MOV R8, RZ, RZ, R26 ;  /* 0x000000ffff080224 */ /* 0x000fe400078e021a */
[----:B------:R-:W-:Y:S01]  /*68f0*/  IMAD.HI.U32 R9, R6, -0x2daee0ad, RZ ;  /* 0xd2511f5306097827 */ /* 0x000fe200078e00ff */
[--C-:B------:R-:W-:Y:S02]  /*6900*/  LOP3.LUT R26, R7, R26, R12.reuse, 0x96, !PT ;  /* 0x0000001a071a7212 */ /* 0x100fe400078e960c */
[----:B------:R-:W-:Y:S02]  /*6910*/  LOP3.LUT R8, R8, R7, R12, 0x96, !PT ;  /* 0x0000000708087212 */ /* 0x000fe400078e960c */
[-C--:B------:R-:W-:Y:S02]  /*6920*/  LOP3.LUT R20, R5, R13.reuse, RZ, 0x3c, !PT ;  /* 0x0000000d05147212 */ /* 0x080fe400078e3cff */
[----:B------:R-:W-:Y:S01]  /*6930*/  LOP3.LUT R9, R9, R13, RZ, 0x3c, !PT ;  /* 0x0000000d09097212 */ /* 0x000fe200078e3cff */
[----:B------:R-:W-:Y:S01]  /*6940*/  IMAD.WIDE.U32 R26, R26, -0x2daee0ad, RZ ;  /* 0xd2511f531a1a7825 */ /* 0x000fe200078e00ff */
[----:B------:R-:W-:-:S03]  /*6950*/  IADD3 R7, R13, -0x4498517b, RZ ;  /* 0xbb67ae850d077810 */ /* 0x000fc60007ffe0ff */
[----:B------:R-:W-:-:S04]  /*6960*/  IMAD.WIDE.U32 R10, R8, -0x2daee0ad, RZ ;  /* 0xd2511f53080a7825 */ /* 0x000fc800078e00ff */
[----:B------:R-:W-:Y:S01]  /*6970*/  IMAD.WIDE.U32 R20, R20, -0x326172a9, RZ ;  /* 0xcd9e8d5714147825 */ /* 0x000fe200078e00ff */
[----:B------:R-:W-:-:S03]  /*6980*/  LOP3.LUT R16, R27, R4, R7, 0x96, !PT ;  /* 0x000000041b107212 */ /* 0x000fc600078e9607 */
[----:B------:R-:W-:Y:S01]  /*6990*/  IMAD.WIDE.U32 R8, R9, -0x326172a9, RZ ;  /* 0xcd9e8d5709087825 */ /* 0x000fe200078e00ff */
[----:B------:R-:W-:-:S03]  /*69a0*/  LOP3.LUT R32, R3, R21, RZ, 0x3c, !PT ;  /* 0x0000001503207212 */ /* 0x000fc600078e3cff */
[----:B------:R-:W-:Y:S01]  /*69b0*/  VIADD R5, R4, 0xd2511f53 ;  /* 0xd2511f5304057836 */ /* 0x000fe20000000000 */
[----:B------:R-:W-:Y:S01]  /*69c0*/  LOP3.LUT R6, R3, R9, RZ, 0x3c, !PT ;  /* 0x0000000903067212 */ /* 0x000fe200078e3cff */
[----:B------:R-:W-:-:S03]  /*69d0*/  VIADD R9, R12, 0x3c6ef372 ;  /* 0x3c6ef3720c097836 */ /* 0x000fc60000000000 */
        /* <DEDUP_REMOVED lines=37> */
[----:B------:R-:W-:Y:S02]  /*6c30*/  LOP3.LUT R32, R27, R32, R3, 0x96, !PT ;  /* 0x000000201b207212 */ /* 0x000fe400078e9603 */
[----:B------:R-:W-:Y:S02]  /*6c40*/  LOP3.LUT R5, R9, R4, R5, 0x96, !PT ;  /* 0x0000000409057212 */ /* 0x000fe400078e9605 */
        /* <DEDUP_REMOVED lines=8> */
[----:B------:R-:W-:Y:S02]  /*6cd0*/  LOP3.LUT R11, R7, R10, R3, 0x96, !PT ;  /* 0x0000000a070b7212 */ /* 0x000fe400078e9603 */
[----:B------:R-:W-:Y:S02]  /*6ce0*/  LOP3.LUT R10, R5, R8, R9, 0x96, !PT ;  /* 0x00000008050a7212 */ /* 0x000fe400078e9609 */
[----:B------:R-:W-:Y:S01]  /*6cf0*/  LOP3.LUT R40, R17, R26, R3, 0x96, !PT ;  /* 0x0000001a11287212 */ /* 0x000fe200078e9603 */
[----:B------:R-:W-:Y:S01]  /*6d00*/  IMAD.WIDE.U32 R34, R34, -0x2daee0ad, RZ ;  /* 0xd2511f5322227825 */ /* 0x000fe200078e00ff */
[----:B------:R-:W-:Y:S01]  /*6d10*/  IADD3 R3, R13, 0x1fd5c5a3, RZ ;  /* 0x1fd5c5a30d037810 */ /* 0x000fe20007ffe0ff */
[----:B------:R-:W0:Y:S02]  /*6d20*/  LDC.64 R26, c[0x0][0x210] ;  /* 0x00008400ff1a7b82 */ /* 0x000e240000000a00 */
[----:B------:R-:W-:-:S04]  /*6d30*/  IMAD.WIDE.U32 R8, R11, -0x326172a9, RZ ;  /* 0xcd9e8d570b087825 */ /* 0x000fc800078e00ff */
[----:B------:R-:W-:Y:S01]  /*6d40*/  IMAD.WIDE.U32 R10, R10, -0x2daee0ad, RZ ;  /* 0xd2511f530a0a7825 */ /* 0x000fe200078e00ff */
[--C-:B------:R-:W-:Y:S02]  /*6d50*/  LOP3.LUT R5, R35, R16, R3.reuse, 0x96, !PT ;  /* 0x0000001023057212 */ /* 0x100fe400078e9603 */
[----:B------:R-:W1:Y:S01]  /*6d60*/  LDC.64 R16, c[0x0][0x2e8] ;  /* 0x0000ba00ff107b82 */ /* 0x000e620000000a00 */
[----:B------:R-:W-:Y:S02]  /*6d70*/  VIADD R7, R12, 0x5384540f ;  /* 0x5384540f0c077836 */ /* 0x000fe40000000000 */
[----:B------:R-:W-:Y:S01]  /*6d80*/  IMAD.WIDE.U32 R40, R40, -0x326172a9, RZ ;  /* 0xcd9e8d5728287825 */ /* 0x000fe200078e00ff */
[----:B------:R-:W-:-:S04]  /*6d90*/  LOP3.LUT R20, R11, R6, R3, 0x96, !PT ;  /* 0x000000060b147212 */ /* 0x000fc800078e9603 */
[--C-:B------:R-:W-:Y:S01]  /*6da0*/  LOP3.LUT R32, R41, R32, R7.reuse, 0x96, !PT ;  /* 0x0000002029207212 */ /* 0x100fe200078e9607 */
        /* <DEDUP_REMOVED lines=9> */
[--C-:B------:R-:W-:Y:S02]  /*6e40*/  LOP3.LUT R11, R33, R34, R9.reuse, 0x96, !PT ;  /* 0x00000022210b7212 */ /* 0x100fe400078e9609 */
[----:B------:R-:W-:Y:S02]  /*6e50*/  IADD3 R5, R12, -0x700cb87f, RZ ;  /* 0x8ff347810c057810 */ /* 0x000fe40007ffe0ff */
[----:B------:R-:W-:Y:S01]  /*6e60*/  LOP3.LUT R9, R7, R10, R9, 0x96, !PT ;  /* 0x0000000a07097212 */ /* 0x000fe200078e9609 */
[----:B------:R-:W-:Y:S02]  /*6e70*/  VIADD R7, R13, 0x96a522ad ;  /* 0x96a522ad0d077836 */ /* 0x000fe40000000000 */
[----:B------:R-:W-:-:S04]  /*6e80*/  IMAD.WIDE.U32 R12, R23, -0x2daee0ad, RZ ;  /* 0xd2511f53170c7825 */ /* 0x000fc800078e00ff */
[----:B------:R-:W-:Y:S01]  /*6e90*/  IMAD.HI.U32 R21, R3, -0x2daee0ad, RZ ;  /* 0xd2511f5303157827 */ /* 0x000fe200078e00ff */
[----:B------:R-:W-:-:S04]  /*6ea0*/  LOP3.LUT R3, R13, R32, R7, 0x96, !PT ;  /* 0x000000200d037212 */ /* 0x000fc800078e9607 */
[----:B------:R-:W-:Y:S02]  /*6eb0*/  LOP3.LUT R6, R21, R6, R7, 0x96, !PT ;  /* 0x0000000615067212 */ /* 0x000fe400078e9607 */
[----:B------:R-:W-:-:S04]  /*6ec0*/  LOP3.LUT R7, R19, 0x3, RZ, 0xc0, !PT ;  /* 0x0000000313077812 */ /* 0x000fc800078ec0ff */
[----:B------:R-:W-:Y:S01]  /*6ed0*/  ISETP.NE.AND P0, PT, R7, 0x1, PT ;  /* 0x000000010700780c */ /* 0x000fe20003f05270 */
        /* <DEDUP_REMOVED lines=8> */
[----:B-1----:R-:W-:-:S04]  /*6f60*/  IMAD.WIDE.U32 R24, R24, 0x4, R16 ;  /* 0x0000000418187825 */ /* 0x002fc800078e0010 */
[----:B------:R-:W-:-:S04]  /*6f70*/  IMAD.WIDE.U32 R22, R22, 0x4, R16 ;  /* 0x0000000416167825 */ /* 0x000fc800078e0010 */
[----:B------:R-:W-:-:S04]  /*6f80*/  IMAD.WIDE.U32 R18, R18, 0x4, R16 ;  /* 0x0000000412127825 */ /* 0x000fc800078e0010 */
        /* <DEDUP_REMOVED lines=17> */
.L_x_2650:
[----:B------:R-:W-:Y:S01]  /*70a0*/  IMAD.MOV.U32 R20, RZ, RZ, R5 ;  /* 0x000000ffff147224 */ /* 0x000fe200078e0005 */
[----:B------:R-:W-:Y:S01]  /*70b0*/  MOV R14, R3 ;  /* 0x00000003000e7202 */ /* 0x000fe20000000f00 */
[----:B------:R-:W-:Y:S01]  /*70c0*/  IMAD.MOV.U32 R15, RZ, RZ, R12 ;  /* 0x000000ffff0f7224 */ /* 0x000fe200078e000c */
[----:B------:R-:W-:-:S07]  /*70d0*/  MOV R5, R8 ;  /* 0x0000000800057202 */ /* 0x000fce0000000f00 */
.L_x_2649:
        /* <DEDUP_REMOVED lines=9> */
[-C--:B------:R-:W-:Y:S02]  /*7170*/  FFMA.FTZ R32, R32, R3.reuse, 1.1641532182693481445e-10 ;  /* 0x2f00000020207423 */ /* 0x080fe40000010003 */
        /* <DEDUP_REMOVED lines=8> */
.L_x_7138:
[----:B------:R-:W-:Y:S05]  /*7200*/  BRX R4 -0x7210                                                                                                                                                                                                                                                                                                                                                                                                                                                                               (*"BRANCH_TARGETS .L_x_7139,.L_x_7140,.L_x_7141"*) ;  /* 0xffffff8c047c7949 */ /* 0x000fea000383ffff */
.L_x_2653:
        /* <DEDUP_REMOVED lines=28> */
.L_x_2659:
[----:B------:R0:W5:Y:S02]  /*73d0*/  LDG.E R3, desc[UR36][R16.64] ;  /* 0x0000002410037981 */ /* 0x000164000c1e1900 */
.L_x_2658:
[----:B------:R-:W-:Y:S05]  /*73e0*/  BSYNC B6 ;  /* 0x0000000000067941 */ /* 0x000fea0003800000 */
.L_x_2657:
[----:B-----5:R-:W-:-:S05]  /*73f0*/  FSET.BF.LE.FTZ.AND R3, R34, R3, PT ;  /* 0x000000032203720a */ /* 0x020fca0003813000 */
[----:B------:R1:W-:Y:S02]  /*7400*/  STG.E desc[UR36][R26.64], R3 ;  /* 0x000000031a007986 */ /* 0x0003e4000c101924 */
.L_x_2655:
[----:B------:R-:W-:Y:S05]  /*7410*/  BSYNC B7 ;  /* 0x0000000000077941 */ /* 0x000fea0003800000 */
.L_x_2654:
        /* <DEDUP_REMOVED lines=17> */
[----:B------:R-:W-:Y:S01]  /*7530*/  IMAD.MOV.U32 R8, RZ, RZ, 0x275 ;  /* 0x00000275ff087424 */ /* 0x000fe200078e00ff */
[----:B------:R-:W-:-:S07]  /*7540*/  MOV R13, RZ ;  /* 0x000000ff000d7202 */ /* 0x000fce0000000f00 */
[----:B------:R-:W-:-:S07]  /*7550*/  LEPC R20, `(.L_x_2662) ;  /* 0x000000001014794e */ /* 0x000fce0000000000 */
[----:B012---:R-:W-:Y:S05]  /*7560*/  CALL.ABS.NOINC R14 ;  /* 0x000000000e007343 */ /* 0x007fea0003c00000 */
.L_x_2662:
[----:B------:R2:W5:Y:S02]  /*7570*/  LDG.E R0, desc[UR36][R18.64] ;  /* 0x0000002412007981 */ /* 0x000564000c1e1900 */
.L_x_2661:
[----:B------:R-:W-:Y:S05]  /*7580*/  BSYNC B6 ;  /* 0x0000000000067941 */ /* 0x000fea0003800000 */
.L_x_2660:
[----:B-----5:R-:W-:-:S05]  /*7590*/  FSET.BF.LE.FTZ.AND R33, R33, R0, PT ;  /* 0x000000002121720a */ /* 0x020fca0003813000 */
[----:B------:R3:W-:Y:S02]  /*75a0*/  STG.E desc[UR36][R28.64], R33 ;  /* 0x000000211c007986 */ /* 0x0007e4000c101924 */
.L_x_7140:
        /* <DEDUP_REMOVED lines=13> */
[----:B------:R-:W-:Y:S01]  /*7680*/  MOV R6, UR4 ;  /* 0x0000000400067c02 */ /* 0x000fe20008000f00 */
[----:B------:R-:W-:Y:S01]  /*7690*/  IMAD.U32 R7, RZ, RZ, UR5 ;  /* 0x00000005ff077e24 */ /* 0x000fe2000f8e00ff */
[----:B------:R-:W-:Y:S01]  /*76a0*/  MOV R10, UR6 ;  /* 0x00000006000a7c02 */ /* 0x000fe20008000f00 */
[----:B------:R-:W-:Y:S01]  /*76b0*/  IMAD.MOV.U32 R8, RZ, RZ, 0x27a ;  /* 0x0000027aff087424 */ /* 0x000fe200078e00ff */
[----:B------:R-:W-:-:S02]  /*76c0*/  MOV R11, UR7 ;  /* 0x00000007000b7c02 */ /* 0x000fc40008000f00 */
[----:B------:R-:W-:-:S07]  /*76d0*/  MOV R13, RZ ;  /* 0x000000ff000d7202 */ /* 0x000fce0000000f00 */
[----:B------:R-:W-:-:S07]  /*76e0*/  LEPC R20, `(.L_x_2665) ;  /* 0x000000001014794e */ /* 0x000fce0000000000 */
[----:B0123--:R-:W-:Y:S05]  /*76f0*/  CALL.ABS.NOINC R14 ;  /* 0x000000000e007343 */ /* 0x00ffea0003c00000 */
.L_x_2665:
[----:B------:R1:W5:Y:S02]  /*7700*/  LDG.E R3, desc[UR36][R22.64] ;  /* 0x0000002416037981 */ /* 0x000364000c1e1900 */
.L_x_2664:
[----:B------:R-:W-:Y:S05]  /*7710*/  BSYNC B6 ;  /* 0x0000000000067941 */ /* 0x000fea0003800000 */
.L_x_2663:
[----:B-----5:R-:W-:-:S05]  /*7720*/  FSET.BF.LE.FTZ.AND R3, R32, R3, PT ;  /* 0x000000032003720a */ /* 0x020fca0003813000 */
[----:B------:R4:W-:Y:S02]  /*7730*/  STG.E desc[UR36][R36.64], R3 ;  /* 0x0000000324007986 */ /* 0x0009e4000c101924 */
.L_x_7139:
[----:B------:R-:W-:Y:S05]  /*7740*/  BSYNC B8 ;  /* 0x0000000000087941 */ /* 0x000fea0003800000 */
.L_x_2652:
        /* <DEDUP_REMOVED lines=8> */
[----:B------:R-:W-:Y:S01]  /*77d0*/  IMAD.U32 R4, RZ, RZ, UR4 ;  /* 0x00000004ff047e24 */ /* 0x000fe2000f8e00ff */
[----:B------:R0:W0:Y:S01]  /*77e0*/  LDC.64 R14, c[0x4][R0] ;  /* 0x01000000000e7b82 */ /* 0x0000220000000a00 */
[----:B------:R-:W-:Y:S01]  /*77f0*/  MOV R5, UR5 ;  /* 0x0000000500057c02 */ /* 0x000fe20008000f00 */
[----:B------:R-:W-:Y:S01]  /*7800*/  ULDC.64 UR4, c[0x4][0x178] ;  /* 0x01005e0000047ab9 */ /* 0x000fe20000000a00 */
        /* <DEDUP_REMOVED lines=8> */
[----:B01234-:R-:W-:Y:S05]  /*7890*/  CALL.ABS.NOINC R14 ;  /* 0x000000000e007343 */ /* 0x01ffea0003c00000 */
.L_x_2668:
[----:B------:R0:W5:Y:S02]  /*78a0*/  LDG.E R0, desc[UR36][R24.64] ;  /* 0x0000002418007981 */ /* 0x000164000c1e1900 */
.L_x_2667:
[----:B------:R-:W-:Y:S05]  /*78b0*/  BSYNC B6 ;  /* 0x0000000000067941 */ /* 0x000fea0003800000 */
.L_x_2666:
[----:B-----5:R-:W-:-:S05]  /*78c0*/  FSET.BF.LE.FTZ.AND R31, R31, R0, PT ;  /* 0x000000001f1f720a */ /* 0x020fca0003813000 */
[----:B------:R0:W-:Y:S01]  /*78d0*/  STG.E desc[UR36][R38.64], R31 ;  /* 0x0000001f26007986 */ /* 0x0001e2000c101924 */
[----:B------:R-:W-:Y:S05]  /*78e0*/  BRA `(.L_x_2656) ;  /* 0x0000000000047947 */ /* 0x000fea0003800000 */
.L_x_7141:
[----:B------:R-:W-:Y:S05]  /*78f0*/  BREAK B8 ;  /* 0x0000000000087942 */ /* 0x000fea0003800000 */
.L_x_2656:
[----:B------:R-:W-:Y:S05]  /*7900*/  BSYNC B9 ;  /* 0x0000000000097941 */ /* 0x000fea0003800000 */
.L_x_2651:
[----:B------:R-:W-:Y:S01]  /*7910*/  ULDC UR4, c[0x0][0x0] ;  /* 0x0000000000047ab9 */ /* 0x000fe20000000800 */
[----:B----4-:R-:W4:Y:S01]  /*7920*/  LDC R3, c[0x0][0xc] ;  /* 0x00000300ff037b82 */ /* 0x010f220000000800 */
[----:B------:R-:W-:-:S06]  /*7930*/  USHF.L.U32 UR4, UR4, 0x2, URZ ;  /* 0x0000000204047899 */ /* 0x000fcc000800063f */
[----:B----4-:R-:W-:Y:S01]  /*7940*/  IMAD R2, R3, UR4, R2 ;  /* 0x0000000403027c24 */ /* 0x010fe2000f8e0202 */
[----:B------:R-:W-:-:S04]  /*7950*/  ULDC UR4, c[0x0][0x3c0] ;  /* 0x0000f00000047ab9 */ /* 0x000fc80000000800 */
[----:B------:R-:W-:-:S13]  /*7960*/  ISETP.GE.U32.AND P0, PT, R2, UR4, PT ;  /* 0x0000000402007c0c */ /* 0x000fda000bf06070 */
[----:B------:R-:W-:Y:S05]  /*7970*/  @!P0 BRA `(.L_x_2669) ;  /* 0xffffff8400cc8947 */ /* 0x000fea000383ffff */
[----:B------:R-:W-:Y:S05]  /*7980*/  EXIT ;  /* 0x000000000000794d */ /* 0x000fea0003800000 */
.L_x_2670:
        /* <DEDUP_REMOVED lines=15> */
.L_x_7601:


//--------------------- .text._ZN2at4cuda57_GLOBAL__N__cd6b329d_24_DistributionBernoulli_cu_7537a20d21kernelPointwiseApply2IZNS_6native9templates4cuda28bernoulli_tensor_cuda_kernelIffEEvRKNS_10TensorBaseES9_NS_15PhiloxCudaStateEEUliRfSB_SB_SB_RKfSD_SD_SD_E_fSC_jLin1ELi2ELi4ELi512ELi2EEEvNS0_6detail10TensorInfoIT0_T2_EENSG_IT1_SI_EESI_T_ --------------------------
	.section	.text._ZN2at4cuda57_GLOBAL__N__cd6b329d_24_DistributionBernoulli_cu_7537a20d21kernelPointwiseApply2IZNS_6native9templates4cuda28bernoulli_tensor_cuda_kernelIffEEvRKNS_10TensorBaseES9_NS_15PhiloxCudaStateEEUliRfSB_SB_SB_RKfSD_SD_SD_E_fSC_jLin1ELi2ELi4ELi512ELi2EEEvNS0_6detail10TensorInfoIT0_T2_EENSG_IT1_SI_EESI_T_,"ax",@progbits
	.align	128
.text._ZN2at4cuda57_GLOBAL__N__cd6b329d_24_DistributionBernoulli_cu_7537a20d21kernelPointwiseApply2IZNS_6native9templates4cuda28bernoulli_tensor_cuda_kernelIffEEvRKNS_10TensorBaseES9_NS_15PhiloxCudaStateEEUliRfSB_SB_SB_RKfSD_SD_SD_E_fSC_jLin1ELi2ELi4ELi512ELi2EEEvNS0_6detail10TensorInfoIT0_T2_EENSG_IT1_SI_EESI_T_:
        .type           _ZN2at4cuda57_GLOBAL__N__cd6b329d_24_DistributionBernoulli_cu_7537a20d21kernelPointwiseApply2IZNS_6native9templates4cuda28bernoulli_tensor_cuda_kernelIffEEvRKNS_10TensorBaseES9_NS_15PhiloxCudaStateEEUliRfSB_SB_SB_RKfSD_SD_SD_E_fSC_jLin1ELi2ELi4ELi512ELi2EEEvNS0_6detail10TensorInfoIT0_T2_EENSG_IT1_SI_EESI_T_,@function
        .size           _ZN2at4cuda57_GLOBAL__N__cd6b329d_24_DistributionBernoulli_cu_7537a20d21kernelPointwiseApply2IZNS_6native9templates4cuda28bernoulli_tensor_cuda_kernelIffEEvRKNS_10TensorBaseES9_NS_15PhiloxCudaStateEEUliRfSB_SB_SB_RKfSD_SD_SD_E_fSC_jLin1ELi2ELi4ELi512ELi2EEEvNS0_6detail10TensorInfoIT0_T2_EENSG_IT1_SI_EESI_T_,(.L_x_7602 - _ZN2at4cuda57_GLOBAL__N__cd6b329d_24_DistributionBernoulli_cu_7537a20d21kernelPointwiseApply2IZNS_6native9templates4cuda28bernoulli_tensor_cuda_kernelIffEEvRKNS_10TensorBaseES9_NS_15PhiloxCudaStateEEUliRfSB_SB_SB_RKfSD_SD_SD_E_fSC_jLin1ELi2ELi4ELi512ELi2EEEvNS0_6detail10TensorInfoIT0_T2_EENSG_IT1_SI_EESI_T_)
        .other          _ZN2at4cuda57_GLOBAL__N__cd6b329d_24_DistributionBernoulli_cu_7537a20d21kernelPointwiseApply2IZNS_6native9templates4cuda28bernoulli_tensor_cuda_kernelIffEEvRKNS_10TensorBaseES9_NS_15PhiloxCudaStateEEUliRfSB_SB_SB_RKfSD_SD_SD_E_fSC_jLin1ELi2ELi4ELi512ELi2EEEvNS0_6detail10TensorInfoIT0_T2_EENSG_IT1_SI_EESI_T_,@"STO_CUDA_ENTRY STV_DEFAULT"
_ZN2at4cuda57_GLOBAL__N__cd6b329d_24_DistributionBernoulli_cu_7537a20d21kernelPointwiseApply2IZNS_6native9templates4cuda28bernoulli_tensor_cuda_kernelIffEEvRKNS_10TensorBaseES9_NS_15PhiloxCudaStateEEUliRfSB_SB_SB_RKfSD_SD_SD_E_fSC_jLin1ELi2ELi4ELi512ELi2EEEvNS0_6detail10TensorInfoIT0_T2_EENSG_IT1_SI_EESI_T_:
        /* <DEDUP_REMOVED lines=11> */
.L_x_2711:
        /* <DEDUP_REMOVED lines=30> */
.L_x_2675:
[C---:B------:R-:W-:Y:S01]  /*0290*/  VIADD R8, R5.reuse, 0xffffffff ;  /* 0xffffffff05087836 */ /* 0x040fe20000000000 */
[----:B------:R-:W-:Y:S01]  /*02a0*/  IADD3 R6, R6, -0x4, RZ ;  /* 0xfffffffc06067810 */ /* 0x000fe20007ffe0ff */
[----:B------:R-:W-:Y:S01]  /*02b0*/  IMAD.MOV.U32 R12, RZ, RZ, RZ ;  /* 0x000000ffff0c7224 */ /* 0x000fe200078e00ff */
        /* <DEDUP_REMOVED lines=10> */
[----:B-1----:R-:W1:Y:S01]  /*0360*/  MUFU.RCP R16, R16 ;  /* 0x0000001000107308 */ /* 0x002e620000001000 */
[----:B0-----:R-:W-:-:S07]  /*0370*/  VIADD R13, R11, 0xffffffe ;  /* 0x0ffffffe0b0d7836 */ /* 0x001fce0000000000 */
        /* <DEDUP_REMOVED lines=85> */
.L_x_2674:
        /* <DEDUP_REMOVED lines=79> */
.L_x_2673:
        /* <DEDUP_REMOVED lines=27> */
.L_x_2672:
[----:B------:R-:W-:Y:S05]  /*0f70*/  BSYNC B0 ;  /* 0x0000000000007941 */ /* 0x000fea0003800000 */
.L_x_2671:
        /* <DEDUP_REMOVED lines=28> */
.L_x_2680:
        /* <DEDUP_REMOVED lines=21> */
[----:B------:R3:W4:Y:S01]  /*1290*/  F2I.FTZ.U32.TRUNC.NTZ R5, R4 ;  /* 0x0000000400057305 */ /* 0x000722000021f000 */
[----:B------:R-:W-:-:S04]  /*12a0*/  IMAD.HI.U32 R15, R16, R7, RZ ;  /* 0x00000007100f7227 */ /* 0x000fc800078e00ff */
[----:B------:R-:W-:-:S04]  /*12b0*/  IMAD.MOV R17, RZ, RZ, -R15 ;  /* 0x000000ffff117224 */ /* 0x000fc800078e0a0f */
[----:B------:R-:W-:Y:S01]  /*12c0*/  IMAD R17, R12, R17, R7 ;  /* 0x000000110c117224 */ /* 0x000fe200078e0207 */
[----:B---3--:R-:W-:-:S04]  /*12d0*/  HFMA2.MMA R4, -RZ, RZ, 0, 0 ;  /* 0x00000000ff047435 */ /* 0x008fc800000001ff */
[----:B------:R-:W-:Y:S02]  /*12e0*/  ISETP.GE.U32.AND P1, PT, R17, R12, PT ;  /* 0x0000000c1100720c */ /* 0x000fe40003f26070 */
[----:B0-----:R-:W-:-:S11]  /*12f0*/  IADD3 R19, RZ, -R14, RZ ;  /* 0x8000000eff137210 */ /* 0x001fd60007ffe0ff */
[----:B------:R-:W-:Y:S02]  /*1300*/  @P1 IMAD.IADD R17, R17, 0x1, -R12 ;  /* 0x0000000111111824 */ /* 0x000fe400078e0a0c */
[----:B------:R-:W-:-:S03]  /*1310*/  @P1 VIADD R15, R15, 0x1 ;  /* 0x000000010f0f1836 */ /* 0x000fc60000000000 */
[----:B------:R-:W-:Y:S02]  /*1320*/  ISETP.GE.U32.AND P2, PT, R17, R12, PT ;  /* 0x0000000c1100720c */ /* 0x000fe40003f46070 */
[----:B------:R-:W-:-:S05]  /*1330*/  IADD3 R17, RZ, -R10, RZ ;  /* 0x8000000aff117210 */ /* 0x000fca0007ffe0ff */
[----:B----4-:R-:W-:-:S04]  /*1340*/  IMAD R17, R17, R5, RZ ;  /* 0x0000000511117224 */ /* 0x010fc800078e02ff */
        /* <DEDUP_REMOVED lines=16> */
[----:B------:R1:W3:Y:S08]  /*1450*/  F2I.FTZ.U32.TRUNC.NTZ R5, R4 ;  /* 0x0000000400057305 */ /* 0x0002f0000021f000 */
[----:B0-----:R-:W0:Y:S01]  /*1460*/  MUFU.RCP R18, R18 ;  /* 0x0000001200127308 */ /* 0x001e220000001000 */
[----:B-1----:R-:W-:-:S02]  /*1470*/  HFMA2.MMA R4, -RZ, RZ, 0, 0 ;  /* 0x00000000ff047435 */ /* 0x002fc400000001ff */
[----:B------:R-:W-:Y:S01]  /*1480*/  @P2 VIADD R16, R16, 0x1 ;  /* 0x0000000110102836 */ /* 0x000fe20000000000 */
[----:B------:R-:W-:Y:S02]  /*1490*/  @!P3 LOP3.LUT R16, RZ, R10, RZ, 0x33, !PT ;  /* 0x0000000aff10b212 */ /* 0x000fe400078e33ff */
[----:B------:R-:W-:Y:S01]  /*14a0*/  ISETP.NE.U32.AND P3, PT, R13, RZ, PT ;  /* 0x000000ff0d00720c */ /* 0x000fe20003f65070 */
[----:B---3--:R-:W-:-:S04]  /*14b0*/  IMAD R17, R17, R5, RZ ;  /* 0x0000000511117224 */ /* 0x008fc800078e02ff */
        /* <DEDUP_REMOVED lines=15> */
[----:B------:R-:W-:Y:S01]  /*15b0*/  @!P3 LOP3.LUT R17, RZ, R13, RZ, 0x33, !PT ;  /* 0x0000000dff11b212 */ /* 0x000fe200078e33ff */
[----:B------:R-:W1:Y:S01]  /*15c0*/  LDC R19, c[0x0][R11+0x274] ;  /* 0x00009d000b137b82 */ /* 0x000e620000000800 */
[----:B------:R-:W-:-:S03]  /*15d0*/  ISETP.NE.U32.AND P3, PT, R14, RZ, PT ;  /* 0x000000ff0e00720c */ /* 0x000fc60003f65070 */
[----:B------:R-:W-:-:S04]  /*15e0*/  IMAD.HI.U32 R20, R18, R17, RZ ;  /* 0x0000001112147227 */ /* 0x000fc800078e00ff */
[----:B------:R-:W3:Y:S01]  /*15f0*/  LDC R18, c[0x0][R11+0x278] ;  /* 0x00009e000b127b82 */ /* 0x000ee20000000800 */
        /* <DEDUP_REMOVED lines=17> */
[----:B---3--:R-:W-:Y:S01]  /*1710*/  IMAD R4, R15, R18, R4 ;  /* 0x000000120f047224 */ /* 0x008fe200078e0204 */
[----:B------:R-:W-:-:S03]  /*1720*/  MOV R7, R20 ;  /* 0x0000001400077202 */ /* 0x000fc60000000f00 */
[----:B-1----:R-:W-:Y:S02]  /*1730*/  IMAD R4, R13, R19, R4 ;  /* 0x000000130d047224 */ /* 0x002fe400078e0204 */
[----:B------:R-:W-:-:S04]  /*1740*/  IMAD R17, R14, R5, R17 ;  /* 0x000000050e117224 */ /* 0x000fc800078e0211 */
[----:B--2---:R-:W-:Y:S01]  /*1750*/  IMAD R36, R17, R21, R4 ;  /* 0x0000001511247224 */ /* 0x004fe200078e0204 */
[----:B------:R-:W-:Y:S06]  /*1760*/  @P1 BRA `(.L_x_2680) ;  /* 0xfffffff800741947 */ /* 0x000fec000383ffff */
[----:B------:R-:W-:Y:S05]  /*1770*/  BSYNC B1 ;  /* 0x0000000000017941 */ /* 0x000fea0003800000 */
.L_x_2679:
        /* <DEDUP_REMOVED lines=78> */
.L_x_2678:
        /* <DEDUP_REMOVED lines=27> */
.L_x_2677:
[----:B------:R-:W-:Y:S05]  /*1e10*/  BSYNC B0 ;  /* 0x0000000000007941 */ /* 0x000fea0003800000 */
.L_x_2676:
        /* <DEDUP_REMOVED lines=29> */
.L_x_2685:
        /* <DEDUP_REMOVED lines=100> */
.L_x_2684:
        /* <DEDUP_REMOVED lines=78> */
.L_x_2683:
        /* <DEDUP_REMOVED lines=27> */
.L_x_2682:
[----:B------:R-:W-:Y:S05]  /*2cc0*/  BSYNC B0 ;  /* 0x0000000000007941 */ /* 0x000fea0003800000 */
.L_x_2681:
        /* <DEDUP_REMOVED lines=28> */
.L_x_2690:
        /* <DEDUP_REMOVED lines=16> */
[----:B------:R1:W3:Y:S02]  /*2f90*/  F2I.FTZ.U32.TRUNC.NTZ R5, R4 ;  /* 0x0000000400057305 */ /* 0x0002e4000021f000 */
[----:B-1----:R-:W-:-:S02]  /*2fa0*/  IMAD.MOV.U32 R4, RZ, RZ, RZ ;  /* 0x000000ffff047224 */ /* 0x002fc400078e00ff */
[----:B---3--:R-:W-:-:S04]  /*2fb0*/  IMAD R13, R13, R5, RZ ;  /* 0x000000050d0d7224 */ /* 0x008fc800078e02ff */
[----:B------:R-:W-:Y:S02]  /*2fc0*/  IMAD.HI.U32 R5, R5, R13, R4 ;  /* 0x0000000d05057227 */ /* 0x000fe400078e0004 */
[----:B------:R-:W1:Y:S04]  /*2fd0*/  LDC R13, c[0x0][R12+0x210] ;  /* 0x000084000c0d7b82 */ /* 0x000e680000000800 */
[----:B------:R-:W-:-:S05]  /*2fe0*/  IMAD.HI.U32 R17, R5, R8, RZ ;  /* 0x0000000805117227 */ /* 0x000fca00078e00ff */
[----:B------:R-:W-:-:S05]  /*2ff0*/  IADD3 R5, -R17, RZ, RZ ;  /* 0x000000ff11057210 */ /* 0x000fca0007ffe1ff */
[----:B------:R-:W-:Y:S02]  /*3000*/  IMAD R4, R11, R5, R8 ;  /* 0x000000050b047224 */ /* 0x000fe400078e0208 */
[----:B------:R-:W-:-:S03]  /*3010*/  VIADD R5, R16, 0xffffffe ;  /* 0x0ffffffe10057836 */ /* 0x000fc60000000000 */
[----:B------:R-:W-:-:S03]  /*3020*/  ISETP.GE.U32.AND P1, PT, R4, R11, PT ;  /* 0x0000000b0400720c */ /* 0x000fc60003f26070 */
[----:B------:R-:W3:Y:S01]  /*3030*/  F2I.FTZ.U32.TRUNC.NTZ R5, R5 ;  /* 0x0000000500057305 */ /* 0x000ee2000021f000 */
[----:B0-----:R-:W-:-:S09]  /*3040*/  IMAD.MOV R21, RZ, RZ, -R14 ;  /* 0x000000ffff157224 */ /* 0x001fd200078e0a0e */
[----:B------:R-:W-:Y:S02]  /*3050*/  @P1 IADD3 R4, -R11, R4, RZ ;  /* 0x000000040b041210 */ /* 0x000fe40007ffe1ff */
[----:B------:R-:W-:Y:S02]  /*3060*/  @P1 IADD3 R17, R17, 0x1, RZ ;  /* 0x0000000111111810 */ /* 0x000fe40007ffe0ff */
[----:B------:R-:W-:Y:S01]  /*3070*/  ISETP.GE.U32.AND P2, PT, R4, R11, PT ;  /* 0x0000000b0400720c */ /* 0x000fe20003f46070 */
[----:B---3--:R-:W-:Y:S02]  /*3080*/  IMAD R19, R19, R5, RZ ;  /* 0x0000000513137224 */ /* 0x008fe400078e02ff */
[----:B------:R-:W-:-:S04]  /*3090*/  IMAD.MOV.U32 R4, RZ, RZ, RZ ;  /* 0x000000ffff047224 */ /* 0x000fc800078e00ff */
[----:B------:R-:W-:Y:S01]  /*30a0*/  IMAD.HI.U32 R4, R5, R19, R4 ;  /* 0x0000001305047227 */ /* 0x000fe200078e0004 */
[----:B-1----:R-:W0:Y:S05]  /*30b0*/  I2F.U32.RP R20, R13 ;  /* 0x0000000d00147306 */ /* 0x002e2a0000209000 */
        /* <DEDUP_REMOVED lines=14> */
[----:B------:R1:W3:Y:S08]  /*31a0*/  F2I.FTZ.U32.TRUNC.NTZ R5, R4 ;  /* 0x0000000400057305 */ /* 0x0002f0000021f000 */
[----:B0-----:R-:W0:Y:S01]  /*31b0*/  MUFU.RCP R20, R20 ;  /* 0x0000001400147308 */ /* 0x001e220000001000 */
[----:B-1----:R-:W-:Y:S01]  /*31c0*/  IMAD.MOV.U32 R4, RZ, RZ, RZ ;  /* 0x000000ffff047224 */ /* 0x002fe200078e00ff */
[----:B------:R-:W-:-:S02]  /*31d0*/  @P2 IADD3 R16, R16, 0x1, RZ ;  /* 0x0000000110102810 */ /* 0x000fc40007ffe0ff */
[----:B------:R-:W-:Y:S02]  /*31e0*/  @!P3 LOP3.LUT R16, RZ, R10, RZ, 0x33, !PT ;  /* 0x0000000aff10b212 */ /* 0x000fe400078e33ff */
[----:B------:R-:W-:Y:S01]  /*31f0*/  ISETP.NE.U32.AND P3, PT, R13, RZ, PT ;  /* 0x000000ff0d00720c */ /* 0x000fe20003f65070 */
[----:B---3--:R-:W-:-:S04]  /*3200*/  IMAD R19, R19, R5, RZ ;  /* 0x0000000513137224 */ /* 0x008fc800078e02ff */
        /* <DEDUP_REMOVED lines=31> */
[----:B------:R-:W-:Y:S02]  /*3400*/  IMAD R17, R10, R11, R17 ;  /* 0x0000000b0a117224 */ /* 0x000fe400078e0211 */
[----:B------:R-:W-:Y:S01]  /*3410*/  @P2 IADD3 R4, R4, 0x1, RZ ;  /* 0x0000000104042810 */ /* 0x000fe20007ffe0ff */
[----:B------:R-:W-:Y:S01]  /*3420*/  IMAD.MOV R10, RZ, RZ, -R19 ;  /* 0x000000ffff0a7224 */ /* 0x000fe200078e0a13 */
[----:B------:R-:W-:Y:S01]  /*3430*/  @!P3 LOP3.LUT R4, RZ, R14, RZ, 0x33, !PT ;  /* 0x0000000eff04b212 */ /* 0x000fe200078e33ff */
[----:B--2---:R-:W-:Y:S02]  /*3440*/  IMAD R17, R17, R23, R8 ;  /* 0x0000001711117224 */ /* 0x004fe400078e0208 */
[----:B------:R-:W-:Y:S02]  /*3450*/  IMAD R13, R13, R10, R16 ;  /* 0x0000000a0d0d7224 */ /* 0x000fe400078e0210 */
[----:B------:R-:W-:-:S02]  /*3460*/  IMAD.MOV R8, RZ, RZ, -R4 ;  /* 0x000000ffff087224 */ /* 0x000fc400078e0a04 */
[----:B0-----:R-:W-:Y:S02]  /*3470*/  IMAD R20, R13, R20, R17 ;  /* 0x000000140d147224 */ /* 0x001fe400078e0211 */
[----:B------:R-:W-:Y:S02]  /*3480*/  IMAD R14, R14, R8, R19 ;  /* 0x000000080e0e7224 */ /* 0x000fe400078e0213 */
[----:B------:R-:W-:Y:S02]  /*3490*/  IMAD.MOV.U32 R8, RZ, RZ, R4 ;  /* 0x000000ffff087224 */ /* 0x000fe400078e0004 */
[----:B---3--:R-:W-:Y:S01]  /*34a0*/  IMAD R15, R14, R5, R20 ;  /* 0x000000050e0f7224 */ /* 0x008fe200078e0214 */
[----:B------:R-:W-:Y:S06]  /*34b0*/  @P1 BRA `(.L_x_2690) ;  /* 0xfffffff800741947 */ /* 0x000fec000383ffff */
[----:B------:R-:W-:Y:S05]  /*34c0*/  BSYNC B1 ;  /* 0x0000000000017941 */ /* 0x000fea0003800000 */
.L_x_2689:
        /* <DEDUP_REMOVED lines=78> */
.L_x_2688:
        /* <DEDUP_REMOVED lines=27> */
.L_x_2687:
[----:B------:R-:W-:Y:S05]  /*3b60*/  BSYNC B0 ;  /* 0x0000000000007941 */ /* 0x000fea0003800000 */
.L_x_2686:
        /* <DEDUP_REMOVED lines=9> */
[----:B--2---:R-:W-:-:S04]  /*3c00*/  @P0 IADD3 R19, P1, R4, R3, RZ ;  /* 0x0000000304130210 */ /* 0x004fc80007f3e0ff */
[----:B0-----:R-:W-:-:S04]  /*3c10*/  @P0 IADD3.X R26, RZ, R5, RZ, P1, !PT ;  /* 0x00000005ff1a0210 */ /* 0x001fc80000ffe4ff */
[----:B------:R-:W-:-:S05]  /*3c20*/  SHF.R.U64 R9, R19, 0x2, R26 ;  /* 0x0000000213097819 */ /* 0x000fca000000121a */
[----:B------:R-:W-:-:S05]  /*3c30*/  VIADD R6, R9, 0x1 ;  /* 0x0000000109067836 */ /* 0x000fca0000000000 */
[----:B------:R-:W-:Y:S01]  /*3c40*/  ISETP.NE.AND P0, PT, R6, RZ, PT ;  /* 0x000000ff0600720c */ /* 0x000fe20003f05270 */
[----:B------:R-:W-:Y:S01]  /*3c50*/  IMAD R4, R30, -0x326172a9, RZ ;  /* 0xcd9e8d571e047824 */ /* 0x000fe200078e02ff */
[----:B------:R-:W-:Y:S02]  /*3c60*/  SHF.R.U32.HI R26, RZ, 0x2, R26 ;  /* 0x00000002ff1a7819 */ /* 0x000fe4000001161a */
[----:B---3--:R-:W-:-:S03]  /*3c70*/  IADD3 R3, R12, -0x61c88647, RZ ;  /* 0x9e3779b90c037810 */ /* 0x008fc60007ffe0ff */
[----:B------:R-:W-:Y:S01]  /*3c80*/  VIADD R8, R26, 0x1 ;  /* 0x000000011a087836 */ /* 0x000fe20000000000 */
[----:B------:R-:W-:Y:S01]  /*3c90*/  LOP3.LUT R3, R3, R4, RZ, 0x3c, !PT ;  /* 0x0000000403037212 */ /* 0x000fe200078e3cff */
[----:B------:R-:W-:-:S04]  /*3ca0*/  IMAD.WIDE.U32 R4, R9, -0x2daee0ad, RZ ;  /* 0xd2511f5309047825 */ /* 0x000fc800078e00ff */
[----:B------:R-:W-:Y:S01]  /*3cb0*/  @P0 IADD3 R8, R26, RZ, RZ ;  /* 0x000000ff1a080210 */ /* 0x000fe20007ffe0ff */
[----:B------:R-:W-:Y:S01]  /*3cc0*/  IMAD.HI.U32 R9, R6, -0x2daee0ad, RZ ;  /* 0xd2511f5306097827 */ /* 0x000fe200078e00ff */
[--C-:B------:R-:W-:Y:S02]  /*3cd0*/  LOP3.LUT R26, R7, R26, R12.reuse, 0x96, !PT ;  /* 0x0000001a071a7212 */ /* 0x100fe400078e960c */
[----:B------:R-:W-:Y:S02]  /*3ce0*/  LOP3.LUT R8, R8, R7, R12, 0x96, !PT ;  /* 0x0000000708087212 */ /* 0x000fe400078e960c */
        /* <DEDUP_REMOVED lines=53> */
[----:B------:R-:W-:Y:S01]  /*4040*/  IADD3 R9, R12, -0x4ab325aa, RZ ;  /* 0xb54cda560c097810 */ /* 0x000fe20007ffe0ff */
        /* <DEDUP_REMOVED lines=10> */
[----:B------:R-:W-:Y:S01]  /*40f0*/  IADD3 R7, R12, 0x5384540f, RZ ;  /* 0x5384540f0c077810 */ /* 0x000fe20007ffe0ff */
[----:B------:R-:W0:Y:S02]  /*4100*/  LDC.64 R26, c[0x0][0x210] ;  /* 0x00008400ff1a7b82 */ /* 0x000e240000000a00 */
[----:B------:R-:W-:-:S04]  /*4110*/  IMAD.WIDE.U32 R8, R11, -0x326172a9, RZ ;  /* 0xcd9e8d570b087825 */ /* 0x000fc800078e00ff */
[----:B------:R-:W-:Y:S01]  /*4120*/  IMAD.WIDE.U32 R10, R10, -0x2daee0ad, RZ ;  /* 0xd2511f530a0a7825 */ /* 0x000fe200078e00ff */
[--C-:B------:R-:W-:Y:S02]  /*4130*/  LOP3.LUT R5, R35, R16, R3.reuse, 0x96, !PT ;  /* 0x0000001023057212 */ /* 0x100fe400078e9603 */
[----:B------:R-:W1:Y:S01]  /*4140*/  LDC.64 R16, c[0x0][0x2e8] ;  /* 0x0000ba00ff107b82 */ /* 0x000e620000000a00 */
[----:B------:R-:W-:Y:S01]  /*4150*/  IMAD.WIDE.U32 R40, R40, -0x326172a9, RZ ;  /* 0xcd9e8d5728287825 */ /* 0x000fe200078e00ff */
[----:B------:R-:W-:-:S04]  /*4160*/  LOP3.LUT R20, R11, R6, R3, 0x96, !PT ;  /* 0x000000060b147212 */ /* 0x000fc800078e9603 */
[--C-:B------:R-:W-:Y:S02]  /*4170*/  LOP3.LUT R32, R41, R32, R7.reuse, 0x96, !PT ;  /* 0x0000002029207212 */ /* 0x100fe400078e9607 */
        /* <DEDUP_REMOVED lines=12> */
[----:B------:R-:W-:Y:S01]  /*4240*/  IMAD.HI.U32 R21, R3, -0x2daee0ad, RZ ;  /* 0xd2511f5303157827 */ /* 0x000fe200078e00ff */
[----:B------:R-:W-:-:S03]  /*4250*/  IADD3 R7, R13, -0x695add53, RZ ;  /* 0x96a522ad0d077810 */ /* 0x000fc60007ffe0ff */
[----:B------:R-:W-:Y:S01]  /*4260*/  IMAD.WIDE.U32 R12, R23, -0x2daee0ad, RZ ;  /* 0xd2511f53170c7825 */ /* 0x000fe200078e00ff */
        /* <DEDUP_REMOVED lines=9> */
[----:B------:R-:W-:-:S04]  /*4300*/  IMAD.WIDE.U32 R36, R36, 0x4, R26 ;  /* 0x0000000424247825 */ /* 0x000fc800078e001a */
[----:B------:R-:W-:-:S04]  /*4310*/  IMAD.WIDE.U32 R28, R28, 0x4, R26 ;  /* 0x000000041c1c7825 */ /* 0x000fc800078e001a */
[----:B-1----:R-:W-:-:S04]  /*4320*/  IMAD.WIDE.U32 R24, R24, 0x4, R16 ;  /* 0x0000000418187825 */ /* 0x002fc800078e0010 */
[----:B------:R-:W-:-:S04]  /*4330*/  IMAD.WIDE.U32 R22, R22, 0x4, R16 ;  /* 0x0000000416167825 */ /* 0x000fc800078e0010 */
        /* <DEDUP_REMOVED lines=19> */
.L_x_2692:
[----:B------:R-:W-:Y:S01]  /*4470*/  MOV R20, R5 ;  /* 0x0000000500147202 */ /* 0x000fe20000000f00 */
[----:B------:R-:W-:Y:S01]  /*4480*/  IMAD.MOV.U32 R14, RZ, RZ, R3 ;  /* 0x000000ffff0e7224 */ /* 0x000fe200078e0003 */
[----:B------:R-:W-:Y:S01]  /*4490*/  MOV R15, R12 ;  /* 0x0000000c000f7202 */ /* 0x000fe20000000f00 */
[----:B------:R-:W-:-:S07]  /*44a0*/  IMAD.MOV.U32 R5, RZ, RZ, R8 ;  /* 0x000000ffff057224 */ /* 0x000fce00078e0008 */
.L_x_2691:
        /* <DEDUP_REMOVED lines=18> */
.L_x_7142:
[----:B------:R-:W-:Y:S05]  /*45d0*/  BRX R4 -0x45e0                                                                                                                                                                                                                                                                                                                                                                                                                                                                               (*"BRANCH_TARGETS .L_x_7143,.L_x_7144,.L_x_7145"*) ;  /* 0xffffffb804887949 */ /* 0x000fea000383ffff */
.L_x_2695:
        /* <DEDUP_REMOVED lines=28> */
.L_x_2701:
[----:B------:R0:W5:Y:S02]  /*47a0*/  LDG.E R3, desc[UR36][R16.64] ;  /* 0x0000002410037981 */ /* 0x000164000c1e1900 */
.L_x_2700:
[----:B------:R-:W-:Y:S05]  /*47b0*/  BSYNC B6 ;  /* 0x0000000000067941 */ /* 0x000fea0003800000 */
.L_x_2699:
[----:B-----5:R-:W-:-:S05]  /*47c0*/  FSET.BF.LE.FTZ.AND R3, R34, R3, PT ;  /* 0x000000032203720a */ /* 0x020fca0003813000 */
[----:B------:R1:W-:Y:S02]  /*47d0*/  STG.E desc[UR36][R26.64], R3 ;  /* 0x000000031a007986 */ /* 0x0003e4000c101924 */
.L_x_2697:
[----:B------:R-:W-:Y:S05]  /*47e0*/  BSYNC B7 ;  /* 0x0000000000077941 */ /* 0x000fea0003800000 */
.L_x_2696:
        /* <DEDUP_REMOVED lines=21> */
.L_x_2704:
[----:B------:R2:W5:Y:S02]  /*4940*/  LDG.E R0, desc[UR36][R18.64] ;  /* 0x0000002412007981 */ /* 0x000564000c1e1900 */
.L_x_2703:
[----:B------:R-:W-:Y:S05]  /*4950*/  BSYNC B6 ;  /* 0x0000000000067941 */ /* 0x000fea0003800000 */
.L_x_2702:
[----:B-----5:R-:W-:-:S05]  /*4960*/  FSET.BF.LE.FTZ.AND R33, R33, R0, PT ;  /* 0x000000002121720a */ /* 0x020fca0003813000 */
[----:B------:R3:W-:Y:S02]  /*4970*/  STG.E desc[UR36][R28.64], R33 ;  /* 0x000000211c007986 */ /* 0x0007e4000c101924 */
.L_x_7144:
        /* <DEDUP_REMOVED lines=20> */
[----:B0123--:R-:W-:Y:S05]  /*4ac0*/  CALL.ABS.NOINC R14 ;  /* 0x000000000e007343 */ /* 0x00ffea0003c00000 */
.L_x_2707:
[----:B------:R1:W5:Y:S02]  /*4ad0*/  LDG.E R3, desc[UR36][R22.64] ;  /* 0x0000002416037981 */ /* 0x000364000c1e1900 */
.L_x_2706:
[----:B------:R-:W-:Y:S05]  /*4ae0*/  BSYNC B6 ;  /* 0x0000000000067941 */ /* 0x000fea0003800000 */
.L_x_2705:
[----:B-----5:R-:W-:-:S05]  /*4af0*/  FSET.BF.LE.FTZ.AND R3, R32, R3, PT ;  /* 0x000000032003720a */ /* 0x020fca0003813000 */
[----:B------:R4:W-:Y:S02]  /*4b00*/  STG.E desc[UR36][R36.64], R3 ;  /* 0x0000000324007986 */ /* 0x0009e4000c101924 */
.L_x_7143:
[----:B------:R-:W-:Y:S05]  /*4b10*/  BSYNC B8 ;  /* 0x0000000000087941 */ /* 0x000fea0003800000 */
.L_x_2694:
        /* <DEDUP_REMOVED lines=21> */
.L_x_2710:
[----:B------:R0:W5:Y:S02]  /*4c70*/  LDG.E R0, desc[UR36][R24.64] ;  /* 0x0000002418007981 */ /* 0x000164000c1e1900 */
.L_x_2709:
[----:B------:R-:W-:Y:S05]  /*4c80*/  BSYNC B6 ;  /* 0x0000000000067941 */ /* 0x000fea0003800000 */
.L_x_2708:
[----:B-----5:R-:W-:-:S05]  /*4c90*/  FSET.BF.LE.FTZ.AND R31, R31, R0, PT ;  /* 0x000000001f1f720a */ /* 0x020fca0003813000 */
[----:B------:R0:W-:Y:S01]  /*4ca0*/  STG.E desc[UR36][R38.64], R31 ;  /* 0x0000001f26007986 */ /* 0x0001e2000c101924 */
[----:B------:R-:W-:Y:S05]  /*4cb0*/  BRA `(.L_x_2698) ;  /* 0x0000000000047947 */ /* 0x000fea0003800000 */
.L_x_7145:
[----:B------:R-:W-:Y:S05]  /*4cc0*/  BREAK B8 ;  /* 0x0000000000087942 */ /* 0x000fea0003800000 */
.L_x_2698:
[----:B------:R-:W-:Y:S05]  /*4cd0*/  BSYNC B9 ;  /* 0x0000000000097941 */ /* 0x000fea0003800000 */
.L_x_2693:
        /* <DEDUP_REMOVED lines=8> */
.L_x_2712:
        /* <DEDUP_REMOVED lines=10> */
.L_x_7602:


//--------------------- .text._ZN2at4cuda57_GLOBAL__N__cd6b329d_24_DistributionBernoulli_cu_7537a20d21kernelPointwiseApply2IZNS_6native9templates4cuda28bernoulli_tensor_cuda_kernelIffEEvRKNS_10TensorBaseES9_NS_15PhiloxCudaStateEEUliRfSB_SB_SB_RKfSD_SD_SD_E_fSC_jLin1ELi1ELi4ELi512ELi2EEEvNS0_6detail10TensorInfoIT0_T2_EENSG_IT1_SI_EESI_T_ --------------------------
	.section	.text._ZN2at4cuda57_GLOBAL__N__cd6b329d_24_DistributionBernoulli_cu_7537a20d21kernelPointwiseApply2IZNS_6native9templates4cuda28bernoulli_tensor_cuda_kernelIffEEvRKNS_10TensorBaseES9_NS_15PhiloxCudaStateEEUliRfSB_SB_SB_RKfSD_SD_SD_E_fSC_jLin1ELi1ELi4ELi512ELi2EEEvNS0_6detail10TensorInfoIT0_T2_EENSG_IT1_SI_EESI_T_,"ax",@progbits
	.align	128
.text._ZN2at4cuda57_GLOBAL__N__cd6b329d_24_DistributionBernoulli_cu_7537a20d21kernelPointwiseApply2IZNS_6native9templates4cuda28bernoulli_tensor_cuda_kernelIffEEvRKNS_10TensorBaseES9_NS_15PhiloxCudaStateEEUliRfSB_SB_SB_RKfSD_SD_SD_E_fSC_jLin1ELi1ELi4ELi512ELi2EEEvNS0_6detail10TensorInfoIT0_T2_EENSG_IT1_SI_EESI_T_:
        .type           _ZN2at4cuda57_GLOBAL__N__cd6b329d_24_DistributionBernoulli_cu_7537a20d21kernelPointwiseApply2IZNS_6native9templates4cuda28bernoulli_tensor_cuda_kernelIffEEvRKNS_10TensorBaseES9_NS_15PhiloxCudaStateEEUliRfSB_SB_SB_RKfSD_SD_SD_E_fSC_jLin1ELi1ELi4ELi512ELi2EEEvNS0_6detail10TensorInfoIT0_T2_EENSG_IT1_SI_EESI_T_,@function
        .size           _ZN2at4cuda57_GLOBAL__N__cd6b329d_24_DistributionBernoulli_cu_7537a20d21kernelPointwiseApply2IZNS_6native9templates4cuda28bernoulli_tensor_cuda_kernelIffEEvRKNS_10TensorBaseES9_NS_15PhiloxCudaStateEEUliRfSB_SB_SB_RKfSD_SD_SD_E_fSC_jLin1ELi1ELi4ELi512ELi2EEEvNS0_6detail10TensorInfoIT0_T2_EENSG_IT1_SI_EESI_T_,(.L_x_7603 - _ZN2at4cuda57_GLOBAL__N__cd6b329d_24_DistributionBernoulli_cu_7537a20d21kernelPointwiseApply2IZNS_6native9templates4cuda28bernoulli_tensor_cuda_kernelIffEEvRKNS_10TensorBaseES9_NS_15PhiloxCudaStateEEUliRfSB_SB_SB_RKfSD_SD_SD_E_fSC_jLin1ELi1ELi4ELi512ELi2EEEvNS0_6detail10TensorInfoIT0_T2_EENSG_IT1_SI_EESI_T_)
        .other          _ZN2at4cuda57_GLOBAL__N__cd6b329d_24_DistributionBernoulli_cu_7537a20d21kernelPointwiseApply2IZNS_6native9templates4cuda28bernoulli_tensor_cuda_kernelIffEEvRKNS_10TensorBaseES9_NS_15PhiloxCudaStateEEUliRfSB_SB_SB_RKfSD_SD_SD_E_fSC_jLin1ELi1ELi4ELi512ELi2EEEvNS0_6detail10TensorInfoIT0_T2_EENSG_IT1_SI_EESI_T_,@"STO_CUDA_ENTRY STV_DEFAULT"
_ZN2at4cuda57_GLOBAL__N__cd6b329d_24_DistributionBernoulli_cu_7537a20d21kernelPointwiseApply2IZNS_6native9templates4cuda28bernoulli_tensor_cuda_kernelIffEEvRKNS_10TensorBaseES9_NS_15PhiloxCudaStateEEUliRfSB_SB_SB_RKfSD_SD_SD_E_fSC_jLin1ELi1ELi4ELi512ELi2EEEvNS0_6detail10TensorInfoIT0_T2_EENSG_IT1_SI_EESI_T_:
        /* <DEDUP_REMOVED lines=11> */
.L_x_2753:
[----:B0-----:R-:W0:Y:S01]  /*00b0*/  LDC R30, c[0x0][0x3c0] ;  /* 0x0000f000ff1e7b82 */ /* 0x001e220000000800 */
[----:B------:R-:W-:Y:S01]  /*00c0*/  BSSY B0, `(.L_x_2713) ;  /* 0x00000d0000007945 */ /* 0x000fe20003800000 */
[----:B------:R-:W-:Y:S01]  /*00d0*/  HFMA2.MMA R25, -RZ, RZ, 0, 0 ;  /* 0x00000000ff197435 */ /* 0x000fe200000001ff */
[----:B--2---:R-:W-:Y:S02]  /*00e0*/  IMAD.MOV.U32 R29, RZ, RZ, RZ ;  /* 0x000000ffff1d7224 */ /* 0x004fe400078e00ff */
[----:B0-----:R-:W-:-:S05]  /*00f0*/  IMAD.IADD R0, R30, 0x1, -R31 ;  /* 0x000000011e007824 */ /* 0x001fca00078e0a1f */
[----:B------:R-:W-:-:S13]  /*0100*/  ISETP.GE.AND P0, PT, R0, 0x1, PT ;  /* 0x000000010000780c */ /* 0x000fda0003f06270 */
[----:B-1----:R-:W-:Y:S05]  /*0110*/  @!P0 BRA `(.L_x_2714) ;  /* 0x0000000c00288947 */ /* 0x002fea0003800000 */
        /* <DEDUP_REMOVED lines=8> */
[----:B------:R-:W-:-:S05]  /*01a0*/  VIMNMX R0, R0, -0x3, !PT ;  /* 0xfffffffd00007848 */ /* 0x000fca0007fe0100 */
[----:B------:R-:W-:Y:S01]  /*01b0*/  IMAD.IADD R0, R0, 0x1, R3 ;  /* 0x0000000100007824 */ /* 0x000fe200078e0203 */
[----:B------:R-:W-:-:S03]  /*01c0*/  MOV R3, UR4 ;  /* 0x0000000400037c02 */ /* 0x000fc60008000f00 */
        /* <DEDUP_REMOVED lines=11> */
.L_x_2717:
[C---:B------:R-:W-:Y:S02]  /*0280*/  VIADD R6, R3.reuse, 0xffffffff ;  /* 0xffffffff03067836 */ /* 0x040fe40000000000 */
[----:B------:R-:W-:Y:S02]  /*0290*/  IMAD.MOV.U32 R8, RZ, RZ, RZ ;  /* 0x000000ffff087224 */ /* 0x000fe400078e00ff */
[----:B------:R-:W-:Y:S02]  /*02a0*/  IMAD.SHL.U32 R6, R6, 0x4, RZ ;  /* 0x0000000406067824 */ /* 0x000fe400078e00ff */
[----:B------:R-:W-:Y:S02]  /*02b0*/  VIADD R4, R4, 0xfffffffc ;  /* 0xfffffffc04047836 */ /* 0x000fe40000000000 */
[----:B------:R-:W0:Y:S01]  /*02c0*/  LDC R7, c[0x0][R6+0x218] ;  /* 0x0000860006077b82 */ /* 0x000e220000000800 */
[----:B------:R-:W-:-:S07]  /*02d0*/  VIADD R3, R3, 0xfffffffc ;  /* 0xfffffffc03037836 */ /* 0x000fce0000000000 */
        /* <DEDUP_REMOVED lines=9> */
[----:B------:R-:W-:-:S05]  /*0370*/  IADD3 R11, RZ, -R5, RZ ;  /* 0x80000005ff0b7210 */ /* 0x000fca0007ffe0ff */
[----:B------:R-:W0:Y:S02]  /*0380*/  F2I.FTZ.U32.TRUNC.NTZ R9, R9 ;  /* 0x0000000900097305 */ /* 0x000e24000021f000 */
[----:B0-----:R-:W-:-:S04]  /*0390*/  IMAD R13, R13, R9, RZ ;  /* 0x000000090d0d7224 */ /* 0x001fc800078e02ff */
[----:B------:R-:W-:Y:S02]  /*03a0*/  IMAD.HI.U32 R13, R9, R13, R8 ;  /* 0x0000000d090d7227 */ /* 0x000fe400078e0008 */
[----:B------:R-:W0:Y:S04]  /*03b0*/  LDC R8, c[0x0][R6+0x210] ;  /* 0x0000840006087b82 */ /* 0x000e280000000800 */
[----:B------:R-:W-:-:S04]  /*03c0*/  IMAD.HI.U32 R10, R13, R2, RZ ;  /* 0x000000020d0a7227 */ /* 0x000fc800078e00ff */
[----:B------:R-:W-:Y:S01]  /*03d0*/  VIADD R13, R14, 0xffffffe ;  /* 0x0ffffffe0e0d7836 */ /* 0x000fe20000000000 */
[----:B------:R-:W-:Y:S01]  /*03e0*/  IADD3 R12, -R10, RZ, RZ ;  /* 0x000000ff0a0c7210 */ /* 0x000fe20007ffe1ff */
[----:B------:R-:W1:Y:S04]  /*03f0*/  LDC R9, c[0x0][R6+0x20c] ;  /* 0x0000830006097b82 */ /* 0x000e680000000800 */
[----:B------:R-:W-:Y:S01]  /*0400*/  IMAD R12, R7, R12, R2 ;  /* 0x0000000c070c7224 */ /* 0x000fe200078e0202 */
[----:B------:R-:W3:Y:S04]  /*0410*/  F2I.FTZ.U32.TRUNC.NTZ R13, R13 ;  /* 0x0000000d000d7305 */ /* 0x000ee8000021f000 */
[----:B------:R-:W-:Y:S01]  /*0420*/  ISETP.GE.U32.AND P1, PT, R12, R7, PT ;  /* 0x000000070c00720c */ /* 0x000fe20003f26070 */
[----:B---3--:R-:W-:-:S12]  /*0430*/  IMAD R11, R11, R13, RZ ;  /* 0x0000000d0b0b7224 */ /* 0x008fd800078e02ff */
[----:B------:R-:W-:Y:S02]  /*0440*/  @P1 IMAD.IADD R12, R12, 0x1, -R7 ;  /* 0x000000010c0c1824 */ /* 0x000fe400078e0a07 */
[----:B------:R-:W-:-:S03]  /*0450*/  @P1 VIADD R10, R10, 0x1 ;  /* 0x000000010a0a1836 */ /* 0x000fc60000000000 */
[----:B------:R-:W-:Y:S01]  /*0460*/  ISETP.GE.U32.AND P2, PT, R12, R7, PT ;  /* 0x000000070c00720c */ /* 0x000fe20003f46070 */
[----:B------:R-:W-:-:S04]  /*0470*/  IMAD.MOV.U32 R12, RZ, RZ, RZ ;  /* 0x000000ffff0c7224 */ /* 0x000fc800078e00ff */
[----:B------:R-:W-:Y:S01]  /*0480*/  IMAD.HI.U32 R11, R13, R11, R12 ;  /* 0x0000000b0d0b7227 */ /* 0x000fe200078e000c */
[----:B0-----:R-:W0:Y:S03]  /*0490*/  I2F.U32.RP R14, R8 ;  /* 0x00000008000e7306 */ /* 0x001e260000209000 */
[----:B------:R-:W-:-:S04]  /*04a0*/  IMAD.MOV R15, RZ, RZ, -R8 ;  /* 0x000000ffff0f7224 */ /* 0x000fc800078e0a08 */
[----:B------:R-:W-:Y:S02]  /*04b0*/  @P2 IADD3 R10, R10, 0x1, RZ ;  /* 0x000000010a0a2810 */ /* 0x000fe40007ffe0ff */
[----:B------:R-:W-:Y:S02]  /*04c0*/  @!P3 LOP3.LUT R10, RZ, R7, RZ, 0x33, !PT ;  /* 0x00000007ff0ab212 */ /* 0x000fe400078e33ff */
[----:B------:R-:W-:-:S03]  /*04d0*/  ISETP.NE.U32.AND P3, PT, R5, RZ, PT ;  /* 0x000000ff0500720c */ /* 0x000fc60003f65070 */
[----:B------:R-:W-:Y:S01]  /*04e0*/  IMAD.HI.U32 R11, R11, R10, RZ ;  /* 0x0000000a0b0b7227 */ /* 0x000fe200078e00ff */
[----:B-1----:R-:W1:Y:S03]  /*04f0*/  I2F.U32.RP R16, R9 ;  /* 0x0000000900107306 */ /* 0x002e660000209000 */
[----:B------:R-:W-:-:S04]  /*0500*/  IMAD.MOV R12, RZ, RZ, -R11 ;  /* 0x000000ffff0c7224 */ /* 0x000fc800078e0a0b */
[----:B------:R-:W-:Y:S01]  /*0510*/  IMAD R12, R5, R12, R10 ;  /* 0x0000000c050c7224 */ /* 0x000fe200078e020a */
[----:B0-----:R-:W0:Y:S04]  /*0520*/  MUFU.RCP R14, R14 ;  /* 0x0000000e000e7308 */ /* 0x001e280000001000 */
[----:B------:R-:W-:-:S04]  /*0530*/  ISETP.GE.U32.AND P1, PT, R12, R5, PT ;  /* 0x000000050c00720c */ /* 0x000fc80003f26070 */
[----:B-1----:R-:W-:Y:S01]  /*0540*/  MUFU.RCP R16, R16 ;  /* 0x0000001000107308 */ /* 0x002fe20000001000 */
[----:B0-----:R-:W-:-:S08]  /*0550*/  VIADD R13, R14, 0xffffffe ;  /* 0x0ffffffe0e0d7836 */ /* 0x001fd00000000000 */
[----:B------:R-:W-:Y:S02]  /*0560*/  @P1 IADD3 R12, -R5, R12, RZ ;  /* 0x0000000c050c1210 */ /* 0x000fe40007ffe1ff */
[----:B------:R-:W-:Y:S02]  /*0570*/  @P1 IADD3 R11, R11, 0x1, RZ ;  /* 0x000000010b0b1810 */ /* 0x000fe40007ffe0ff */
[----:B------:R-:W-:Y:S01]  /*0580*/  ISETP.GE.U32.AND P2, PT, R12, R5, PT ;  /* 0x000000050c00720c */ /* 0x000fe20003f46070 */
[----:B------:R-:W0:Y:S01]  /*0590*/  F2I.FTZ.U32.TRUNC.NTZ R13, R13 ;  /* 0x0000000d000d7305 */ /* 0x000e22000021f000 */
[----:B------:R-:W-:-:S11]  /*05a0*/  HFMA2.MMA R12, -RZ, RZ, 0, 0 ;  /* 0x00000000ff0c7435 */ /* 0x000fd600000001ff */
[----:B------:R-:W-:Y:S01]  /*05b0*/  @P2 VIADD R11, R11, 0x1 ;  /* 0x000000010b0b2836 */ /* 0x000fe20000000000 */
[----:B------:R-:W-:Y:S01]  /*05c0*/  @!P3 LOP3.LUT R11, RZ, R5, RZ, 0x33, !PT ;  /* 0x00000005ff0bb212 */ /* 0x000fe200078e33ff */
[----:B0-----:R-:W-:Y:S01]  /*05d0*/  IMAD R15, R15, R13, RZ ;  /* 0x0000000d0f0f7224 */ /* 0x001fe200078e02ff */
[----:B------:R-:W-:-:S03]  /*05e0*/  ISETP.NE.U32.AND P3, PT, R8, RZ, PT ;  /* 0x000000ff0800720c */ /* 0x000fc60003f65070 */
[----:B------:R-:W-:-:S06]  /*05f0*/  IMAD.HI.U32 R12, R13, R15, R12 ;  /* 0x0000000f0d0c7227 */ /* 0x000fcc00078e000c */
        /* <DEDUP_REMOVED lines=20> */
[----:B------:R-:W3:Y:S01]  /*0740*/  LDC R15, c[0x0][R6+0x274] ;  /* 0x00009d00060f7b82 */ /* 0x000ee20000000800 */
        /* <DEDUP_REMOVED lines=17> */
[----:B---3--:R-:W-:Y:S02]  /*0860*/  IMAD R2, R11, R15, R2 ;  /* 0x0000000f0b027224 */ /* 0x008fe400078e0202 */
[----:B------:R-:W-:-:S04]  /*0870*/  IMAD R9, R9, R5, R14 ;  /* 0x0000000509097224 */ /* 0x000fc800078e020e */
[----:B--2---:R-:W-:Y:S01]  /*0880*/  IMAD R29, R9, R17, R2 ;  /* 0x00000011091d7224 */ /* 0x004fe200078e0202 */
[----:B------:R-:W-:Y:S01]  /*0890*/  MOV R2, R16 ;  /* 0x0000001000027202 */ /* 0x000fe20000000f00 */
[----:B------:R-:W-:Y:S06]  /*08a0*/  @P1 BRA `(.L_x_2717) ;  /* 0xfffffff800741947 */ /* 0x000fec000383ffff */
[----:B------:R-:W-:Y:S05]  /*08b0*/  BSYNC B1 ;  /* 0x0000000000017941 */ /* 0x000fea0003800000 */
.L_x_2716:
        /* <DEDUP_REMOVED lines=78> */
.L_x_2715:
[----:B------:R-:W-:Y:S02]  /*0da0*/  ULDC UR4, c[0x0][0x27c] ;  /* 0x00009f0000047ab9 */ /* 0x000fe40000000800 */
[----:B------:R-:W-:-:S07]  /*0db0*/  IMAD R29, R2, UR4, R29 ;  /* 0x00000004021d7c24 */ /* 0x000fce000f8e021d */
.L_x_2714:
[----:B------:R-:W-:Y:S05]  /*0dc0*/  BSYNC B0 ;  /* 0x0000000000007941 */ /* 0x000fea0003800000 */
.L_x_2713:
        /* <DEDUP_REMOVED lines=12> */
[----:B------:R-:W-:Y:S02]  /*0e90*/  IMAD.MOV.U32 R25, RZ, RZ, RZ ;  /* 0x000000ffff197224 */ /* 0x000fe400078e00ff */
[----:B------:R-:W-:-:S04]  /*0ea0*/  VIMNMX R3, R3, -0x3, !PT ;  /* 0xfffffffd03037848 */ /* 0x000fc80007fe0100 */
[----:B------:R-:W-:-:S05]  /*0eb0*/  IADD3 R3, R3, R0, RZ ;  /* 0x0000000003037210 */ /* 0x000fca0007ffe0ff */
[C---:B------:R-:W-:Y:S01]  /*0ec0*/  VIADD R5, R3.reuse, 0x2 ;  /* 0x0000000203057836 */ /* 0x040fe20000000000 */
[----:B------:R-:W-:-:S04]  /*0ed0*/  IADD3 R3, R3, 0x1, RZ ;  /* 0x0000000103037810 */ /* 0x000fc80007ffe0ff */
[----:B------:R-:W-:Y:S02]  /*0ee0*/  ISETP.GE.U32.AND P1, PT, R3, 0x3, PT ;  /* 0x000000030300780c */ /* 0x000fe40003f26070 */
[----:B------:R-:W-:Y:S02]  /*0ef0*/  LOP3.LUT R0, R5, 0x3, RZ, 0xc0, !PT ;  /* 0x0000000305007812 */ /* 0x000fe400078ec0ff */
[----:B------:R-:W-:Y:S02]  /*0f00*/  MOV R3, UR4 ;  /* 0x0000000400037c02 */ /* 0x000fe40008000f00 */
[----:B------:R-:W-:-:S07]  /*0f10*/  ISETP.NE.AND P0, PT, R0, RZ, PT ;  /* 0x000000ff0000720c */ /* 0x000fce0003f05270 */
[----:B------:R-:W-:Y:S06]  /*0f20*/  @!P1 BRA `(.L_x_2721) ;  /* 0x00000004009c9947 */ /* 0x000fec0003800000 */
[----:B------:R-:W-:Y:S01]  /*0f30*/  HFMA2.MMA R25, -RZ, RZ, 0, 0 ;  /* 0x00000000ff197435 */ /* 0x000fe200000001ff */
[----:B------:R-:W-:Y:S01]  /*0f40*/  BSSY B1, `(.L_x_2721) ;  /* 0x0000065000017945 */ /* 0x000fe20003800000 */
[----:B------:R-:W-:-:S09]  /*0f50*/  IMAD.IADD R4, R5, 0x1, -R0 ;  /* 0x0000000105047824 */ /* 0x000fd200078e0a00 */
.L_x_2722:
        /* <DEDUP_REMOVED lines=14> */
[----:B0-----:R-:W-:-:S02]  /*1040*/  VIADD R9, R11, 0xffffffe ;  /* 0x0ffffffe0b097836 */ /* 0x001fc40000000000 */
[----:B------:R-:W-:-:S05]  /*1050*/  IMAD.MOV R11, RZ, RZ, -R5 ;  /* 0x000000ffff0b7224 */ /* 0x000fca00078e0a05 */
        /* <DEDUP_REMOVED lines=12> */
[----:B------:R-:W-:Y:S02]  /*1120*/  @P1 IADD3 R12, -R7, R12, RZ ;  /* 0x0000000c070c1210 */ /* 0x000fe40007ffe1ff */
[----:B------:R-:W-:Y:S02]  /*1130*/  @P1 IADD3 R10, R10, 0x1, RZ ;  /* 0x000000010a0a1810 */ /* 0x000fe40007ffe0ff */
[----:B------:R-:W-:Y:S01]  /*1140*/  ISETP.GE.U32.AND P2, PT, R12, R7, PT ;  /* 0x000000070c00720c */ /* 0x000fe20003f46070 */
[----:B------:R-:W-:-:S04]  /*1150*/  IMAD.MOV.U32 R12, RZ, RZ, RZ ;  /* 0x000000ffff0c7224 */ /* 0x000fc800078e00ff */
[----:B------:R-:W-:Y:S01]  /*1160*/  IMAD.HI.U32 R11, R13, R11, R12 ;  /* 0x0000000b0d0b7227 */ /* 0x000fe200078e000c */
[----:B0-----:R-:W0:Y:S07]  /*1170*/  I2F.U32.RP R14, R8 ;  /* 0x00000008000e7306 */ /* 0x001e2e0000209000 */
[----:B------:R-:W-:Y:S02]  /*1180*/  @P2 IADD3 R10, R10, 0x1, RZ ;  /* 0x000000010a0a2810 */ /* 0x000fe40007ffe0ff */
[----:B------:R-:W-:-:S02]  /*1190*/  @!P3 LOP3.LUT R10, RZ, R7, RZ, 0x33, !PT ;  /* 0x00000007ff0ab212 */ /* 0x000fc400078e33ff */
[----:B------:R-:W-:Y:S02]  /*11a0*/  ISETP.NE.U32.AND P3, PT, R5, RZ, PT ;  /* 0x000000ff0500720c */ /* 0x000fe40003f65070 */
[----:B------:R-:W-:Y:S01]  /*11b0*/  IADD3 R15, RZ, -R8, RZ ;  /* 0x80000008ff0f7210 */ /* 0x000fe20007ffe0ff */
[----:B------:R-:W-:Y:S01]  /*11c0*/  IMAD.HI.U32 R11, R11, R10, RZ ;  /* 0x0000000a0b0b7227 */ /* 0x000fe200078e00ff */
[----:B-1----:R-:W1:Y:S03]  /*11d0*/  I2F.U32.RP R16, R9 ;  /* 0x0000000900107306 */ /* 0x002e660000209000 */
[----:B------:R-:W-:-:S04]  /*11e0*/  IMAD.MOV R12, RZ, RZ, -R11 ;  /* 0x000000ffff0c7224 */ /* 0x000fc800078e0a0b */
[----:B------:R-:W-:Y:S01]  /*11f0*/  IMAD R12, R5, R12, R10 ;  /* 0x0000000c050c7224 */ /* 0x000fe200078e020a */
[----:B0-----:R-:W0:Y:S04]  /*1200*/  MUFU.RCP R14, R14 ;  /* 0x0000000e000e7308 */ /* 0x001e280000001000 */
[----:B------:R-:W-:-:S04]  /*1210*/  ISETP.GE.U32.AND P1, PT, R12, R5, PT ;  /* 0x000000050c00720c */ /* 0x000fc80003f26070 */
[----:B-1----:R-:W-:Y:S09]  /*1220*/  MUFU.RCP R16, R16 ;  /* 0x0000001000107308 */ /* 0x002ff20000001000 */
[----:B------:R-:W-:Y:S01]  /*1230*/  @P1 IMAD.IADD R12, R12, 0x1, -R5 ;  /* 0x000000010c0c1824 */ /* 0x000fe200078e0a05 */
[----:B0-----:R-:W-:Y:S01]  /*1240*/  IADD3 R13, R14, 0xffffffe, RZ ;  /* 0x0ffffffe0e0d7810 */ /* 0x001fe20007ffe0ff */
[----:B------:R-:W-:-:S03]  /*1250*/  @P1 VIADD R11, R11, 0x1 ;  /* 0x000000010b0b1836 */ /* 0x000fc60000000000 */
[----:B------:R-:W-:Y:S01]  /*1260*/  ISETP.GE.U32.AND P2, PT, R12, R5, PT ;  /* 0x000000050c00720c */ /* 0x000fe20003f46070 */
[----:B------:R-:W-:Y:S01]  /*1270*/  IMAD.MOV.U32 R12, RZ, RZ, RZ ;  /* 0x000000ffff0c7224 */ /* 0x000fe200078e00ff */
[----:B------:R-:W0:Y:S11]  /*1280*/  F2I.FTZ.U32.TRUNC.NTZ R13, R13 ;  /* 0x0000000d000d7305 */ /* 0x000e36000021f000 */
[----:B------:R-:W-:-:S02]  /*1290*/  @P2 IADD3 R11, R11, 0x1, RZ ;  /* 0x000000010b0b2810 */ /* 0x000fc40007ffe0ff */
[----:B------:R-:W-:Y:S01]  /*12a0*/  @!P3 LOP3.LUT R11, RZ, R5, RZ, 0x33, !PT ;  /* 0x00000005ff0bb212 */ /* 0x000fe200078e33ff */
[----:B0-----:R-:W-:Y:S01]  /*12b0*/  IMAD R15, R15, R13, RZ ;  /* 0x0000000d0f0f7224 */ /* 0x001fe200078e02ff */
[----:B------:R-:W-:-:S03]  /*12c0*/  ISETP.NE.U32.AND P3, PT, R8, RZ, PT ;  /* 0x000000ff0800720c */ /* 0x000fc60003f65070 */
[----:B------:R-:W-:-:S06]  /*12d0*/  IMAD.HI.U32 R12, R13, R15, R12 ;  /* 0x0000000f0d0c7227 */ /* 0x000fcc00078e000c */
[----:B------:R-:W-:-:S04]  /*12e0*/  IMAD.HI.U32 R14, R12, R11, RZ ;  /* 0x0000000b0c0e7227 */ /* 0x000fc800078e00ff */
[----:B------:R-:W-:Y:S01]  /*12f0*/  VIADD R12, R16, 0xffffffe ;  /* 0x0ffffffe100c7836 */ /* 0x000fe20000000000 */
[----:B------:R-:W-:-:S03]  /*1300*/  IADD3 R15, -R14, RZ, RZ ;  /* 0x000000ff0e0f7210 */ /* 0x000fc60007ffe1ff */
        /* <DEDUP_REMOVED lines=15> */
[----:B------:R-:W1:Y:S03]  /*1400*/  LDC R15, c[0x0][R6+0x274] ;  /* 0x00009d00060f7b82 */ /* 0x000e660000000800 */
        /* <DEDUP_REMOVED lines=15> */
[----:B------:R-:W-:-:S03]  /*1500*/  @!P3 LOP3.LUT R16, RZ, R9, RZ, 0x33, !PT ;  /* 0x00000009ff10b212 */ /* 0x000fc600078e33ff */
[----:B------:R-:W-:Y:S02]  /*1510*/  IMAD R11, R8, R7, R11 ;  /* 0x00000007080b7224 */ /* 0x000fe400078e020b */
[----:B---3--:R-:W-:Y:S02]  /*1520*/  IMAD R2, R5, R13, R2 ;  /* 0x0000000d05027224 */ /* 0x008fe400078e0202 */
[----:B------:R-:W-:Y:S02]  /*1530*/  IMAD.MOV R5, RZ, RZ, -R16 ;  /* 0x000000ffff057224 */ /* 0x000fe400078e0a10 */
[----:B-1----:R-:W-:Y:S02]  /*1540*/  IMAD R2, R11, R15, R2 ;  /* 0x0000000f0b027224 */ /* 0x002fe400078e0202 */
[----:B------:R-:W-:-:S04]  /*1550*/  IMAD R9, R9, R5, R14 ;  /* 0x0000000509097224 */ /* 0x000fc800078e020e */
[----:B--2---:R-:W-:Y:S02]  /*1560*/  IMAD R25, R9, R17, R2 ;  /* 0x0000001109197224 */ /* 0x004fe400078e0202 */
[----:B------:R-:W-:Y:S01]  /*1570*/  IMAD.MOV.U32 R2, RZ, RZ, R16 ;  /* 0x000000ffff027224 */ /* 0x000fe200078e0010 */
[----:B------:R-:W-:Y:S06]  /*1580*/  @P1 BRA `(.L_x_2722) ;  /* 0xfffffff800741947 */ /* 0x000fec000383ffff */
[----:B------:R-:W-:Y:S05]  /*1590*/  BSYNC B1 ;  /* 0x0000000000017941 */ /* 0x000fea0003800000 */
.L_x_2721:
        /* <DEDUP_REMOVED lines=78> */
.L_x_2720:
[----:B------:R-:W-:Y:S02]  /*1a80*/  ULDC UR4, c[0x0][0x27c] ;  /* 0x00009f0000047ab9 */ /* 0x000fe40000000800 */
[----:B------:R-:W-:-:S07]  /*1a90*/  IMAD R25, R2, UR4, R25 ;  /* 0x0000000402197c24 */ /* 0x000fce000f8e0219 */
.L_x_2719:
[----:B------:R-:W-:Y:S05]  /*1aa0*/  BSYNC B0 ;  /* 0x0000000000007941 */ /* 0x000fea0003800000 */
.L_x_2718:
        /* <DEDUP_REMOVED lines=25> */
.L_x_2727:
        /* <DEDUP_REMOVED lines=56> */
[----:B------:R-:W-:-:S03]  /*1fc0*/  ISETP.NE.U32.AND P3, PT, R10, RZ, PT ;  /* 0x000000ff0a00720c */ /* 0x000fc60003f65070 */
[----:B------:R-:W-:Y:S01]  /*1fd0*/  IMAD.HI.U32 R17, R14, R15, RZ ;  /* 0x0000000f0e117227 */ /* 0x000fe200078e00ff */
[----:B------:R0:W1:Y:S04]  /*1fe0*/  F2I.FTZ.U32.TRUNC.NTZ R3, R2 ;  /* 0x0000000200037305 */ /* 0x000068000021f000 */
[----:B------:R-:W-:-:S05]  /*1ff0*/  IADD3 R19, -R17, RZ, RZ ;  /* 0x000000ff11137210 */ /* 0x000fca0007ffe1ff */
[----:B------:R-:W-:Y:S01]  /*2000*/  IMAD R19, R10, R19, R15 ;  /* 0x000000130a137224 */ /* 0x000fe200078e020f */
[----:B0-----:R-:W-:-:S04]  /*2010*/  MOV R2, RZ ;  /* 0x000000ff00027202 */ /* 0x001fc80000000f00 */
        /* <DEDUP_REMOVED lines=15> */
[----:B------:R-:W2:Y:S04]  /*2110*/  LDC R14, c[0x0][R9+0x274] ;  /* 0x00009d00090e7b82 */ /* 0x000ea80000000800 */
        /* <DEDUP_REMOVED lines=15> */
[----:B------:R-:W-:-:S04]  /*2210*/  IMAD.MOV R2, RZ, RZ, -R16 ;  /* 0x000000ffff027224 */ /* 0x000fc800078e0a10 */
[----:B------:R-:W-:Y:S02]  /*2220*/  IMAD R17, R12, R2, R17 ;  /* 0x000000020c117224 */ /* 0x000fe400078e0211 */
[----:B--2---:R-:W-:-:S04]  /*2230*/  IMAD R0, R15, R14, R0 ;  /* 0x0000000e0f007224 */ /* 0x004fc800078e0200 */
[----:B---3--:R-:W-:Y:S02]  /*2240*/  IMAD R23, R17, R18, R0 ;  /* 0x0000001211177224 */ /* 0x008fe400078e0200 */
[----:B------:R-:W-:Y:S01]  /*2250*/  IMAD.MOV.U32 R0, RZ, RZ, R16 ;  /* 0x000000ffff007224 */ /* 0x000fe200078e0010 */
[----:B------:R-:W-:Y:S06]  /*2260*/  @P1 BRA `(.L_x_2727) ;  /* 0xfffffff800741947 */ /* 0x000fec000383ffff */
[----:B------:R-:W-:Y:S05]  /*2270*/  BSYNC B1 ;  /* 0x0000000000017941 */ /* 0x000fea0003800000 */
.L_x_2726:
        /* <DEDUP_REMOVED lines=78> */
.L_x_2725:
[----:B------:R-:W-:Y:S02]  /*2760*/  ULDC UR4, c[0x0][0x27c] ;  /* 0x00009f0000047ab9 */ /* 0x000fe40000000800 */
[----:B------:R-:W-:-:S07]  /*2770*/  IMAD R23, R0, UR4, R23 ;  /* 0x0000000400177c24 */ /* 0x000fce000f8e0217 */
.L_x_2724:
[----:B------:R-:W-:Y:S05]  /*2780*/  BSYNC B0 ;  /* 0x0000000000007941 */ /* 0x000fea0003800000 */
.L_x_2723:
        /* <DEDUP_REMOVED lines=24> */
.L_x_2732:
        /* <DEDUP_REMOVED lines=100> */
.L_x_2731:
        /* <DEDUP_REMOVED lines=78> */
.L_x_2730:
[----:B------:R-:W-:Y:S02]  /*3430*/  ULDC UR4, c[0x0][0x27c] ;  /* 0x00009f0000047ab9 */ /* 0x000fe40000000800 */
[----:B------:R-:W-:-:S07]  /*3440*/  IMAD R7, R4, UR4, R7 ;  /* 0x0000000404077c24 */ /* 0x000fce000f8e0207 */
.L_x_2729:
[----:B------:R-:W-:Y:S05]  /*3450*/  BSYNC B0 ;  /* 0x0000000000007941 */ /* 0x000fea0003800000 */
.L_x_2728:
        /* <DEDUP_REMOVED lines=13> */
[----:B---3--:R-:W-:Y:S01]  /*3530*/  VIADD R2, R16, 0x9e3779b9 ;  /* 0x9e3779b910027836 */ /* 0x008fe20000000000 */
[----:B------:R-:W-:Y:S01]  /*3540*/  SHF.R.U32.HI R10, RZ, 0x2, R5 ;  /* 0x00000002ff0a7819 */ /* 0x000fe20000011605 */
[C---:B------:R-:W-:Y:S02]  /*3550*/  IMAD R5, R32.reuse, -0x326172a9, RZ ;  /* 0xcd9e8d5720057824 */ /* 0x040fe400078e02ff */
[----:B------:R-:W-:Y:S01]  /*3560*/  IMAD.HI.U32 R3, R32, -0x326172a9, RZ ;  /* 0xcd9e8d5720037827 */ /* 0x000fe200078e00ff */
[----:B------:R-:W-:Y:S02]  /*3570*/  IADD3 R6, R10, 0x1, RZ ;  /* 0x000000010a067810 */ /* 0x000fe40007ffe0ff */
[----:B------:R-:W-:Y:S01]  /*3580*/  LOP3.LUT R13, R2, R5, RZ, 0x3c, !PT ;  /* 0x00000005020d7212 */ /* 0x000fe200078e3cff */
[----:B------:R-:W-:Y:S01]  /*3590*/  IMAD.WIDE.U32 R8, R8, -0x2daee0ad, RZ ;  /* 0xd2511f5308087825 */ /* 0x000fe200078e00ff */
[----:B------:R-:W-:-:S03]  /*35a0*/  LOP3.LUT R2, R3, R10, R16, 0x96, !PT ;  /* 0x0000000a03027212 */ /* 0x000fc600078e9610 */
[----:B------:R-:W-:Y:S01]  /*35b0*/  IMAD.HI.U32 R5, R4, -0x2daee0ad, RZ ;  /* 0xd2511f5304057827 */ /* 0x000fe200078e00ff */
[----:B------:R-:W-:-:S03]  /*35c0*/  LOP3.LUT R18, R9, R17, RZ, 0x3c, !PT ;  /* 0x0000001109127212 */ /* 0x000fc600078e3cff */
[----:B------:R-:W-:Y:S01]  /*35d0*/  @P0 IMAD.MOV R6, RZ, RZ, R10 ;  /* 0x000000ffff060224 */ /* 0x000fe200078e020a */
[----:B------:R-:W-:Y:S01]  /*35e0*/  LOP3.LUT R20, R5, R17, RZ, 0x3c, !PT ;  /* 0x0000001105147212 */ /* 0x000fe200078e3cff */
[----:B------:R-:W-:Y:S01]  /*35f0*/  IMAD.WIDE.U32 R18, R18, -0x326172a9, RZ ;  /* 0xcd9e8d5712127825 */ /* 0x000fe200078e00ff */
[----:B------:R-:W-:Y:S02]  /*3600*/  IADD3 R11, R17, -0x4498517b, RZ ;  /* 0xbb67ae85110b7810 */ /* 0x000fe40007ffe0ff */
[----:B------:R-:W-:Y:S01]  /*3610*/  LOP3.LUT R4, R6, R3, R16, 0x96, !PT ;  /* 0x0000000306047212 */ /* 0x000fe200078e9610 */
        /* <DEDUP_REMOVED lines=13> */
[----:B------:R-:W-:-:S04]  /*36f0*/  IMAD.WIDE.U32 R12, R13, -0x2daee0ad, RZ ;  /* 0xd2511f530d0c7825 */ /* 0x000fc800078e00ff */
        /* <DEDUP_REMOVED lines=45> */
[----:B------:R-:W-:Y:S01]  /*39d0*/  IADD3 R11, R17, 0x1fd5c5a3, RZ ;  /* 0x1fd5c5a3110b7810 */ /* 0x000fe20007ffe0ff */
[----:B------:R-:W0:Y:S02]  /*39e0*/  LDC.64 R18, c[0x0][0x210] ;  /* 0x00008400ff127b82 */ /* 0x000e240000000a00 */
[----:B------:R-:W-:-:S02]  /*39f0*/  VIADD R9, R16, 0x5384540f ;  /* 0x5384540f10097836 */ /* 0x000fc40000000000 */
        /* <DEDUP_REMOVED lines=9> */
[----:B------:R-:W-:Y:S02]  /*3a90*/  LOP3.LUT R0, R0, 0x3, RZ, 0xc0, !PT ;  /* 0x0000000300007812 */ /* 0x000fe400078ec0ff */
[----:B------:R-:W-:Y:S01]  /*3aa0*/  IADD3 R5, R17, -0x24c28bd8, RZ ;  /* 0xdb3d742811057810 */ /* 0x000fe20007ffe0ff */
        /* <DEDUP_REMOVED lines=10> */
[----:B------:R-:W-:Y:S02]  /*3b50*/  VIADD R9, R16, 0x8ff34781 ;  /* 0x8ff3478110097836 */ /* 0x000fe40000000000 */
[----:B------:R-:W-:Y:S01]  /*3b60*/  IMAD.WIDE.U32 R4, R6, -0x326172a9, RZ ;  /* 0xcd9e8d5706047825 */ /* 0x000fe200078e00ff */
[----:B------:R-:W-:-:S03]  /*3b70*/  LOP3.LUT R10, R3, R10, R11, 0x96, !PT ;  /* 0x0000000a030a7212 */ /* 0x000fc600078e960b */
[----:B------:R-:W-:-:S04]  /*3b80*/  IMAD.WIDE.U32 R16, R26, -0x326172a9, RZ ;  /* 0xcd9e8d571a107825 */ /* 0x000fc800078e00ff */
[----:B------:R-:W-:Y:S01]  /*3b90*/  IMAD.HI.U32 R20, R20, -0x2daee0ad, RZ ;  /* 0xd2511f5314147827 */ /* 0x000fe200078e00ff */
[--C-:B------:R-:W-:Y:S02]  /*3ba0*/  LOP3.LUT R8, R5, R8, R9.reuse, 0x96, !PT ;  /* 0x0000000805087212 */ /* 0x100fe400078e9609 */
[----:B------:R-:W-:Y:S01]  /*3bb0*/  LOP3.LUT R14, R17, R14, R9, 0x96, !PT ;  /* 0x0000000e110e7212 */ /* 0x000fe200078e9609 */
        /* <DEDUP_REMOVED lines=21> */
.L_x_2734:
[----:B------:R-:W-:Y:S01]  /*3d10*/  IMAD.MOV.U32 R9, RZ, RZ, R14 ;  /* 0x000000ffff097224 */ /* 0x000fe200078e000e */
[----:B------:R-:W-:Y:S01]  /*3d20*/  MOV R6, R10 ;  /* 0x0000000a00067202 */ /* 0x000fe20000000f00 */
[----:B------:R-:W-:Y:S01]  /*3d30*/  IMAD.MOV.U32 R7, RZ, RZ, R2 ;  /* 0x000000ffff077224 */ /* 0x000fe200078e0002 */
[----:B------:R-:W-:-:S07]  /*3d40*/  MOV R14, R16 ;  /* 0x00000010000e7202 */ /* 0x000fce0000000f00 */
.L_x_2733:
        /* <DEDUP_REMOVED lines=19> */
.L_x_7146:
[----:B------:R-:W-:Y:S05]  /*3e80*/  BRX R2 -0x3e90                                                                                                                                                                                                                                                                                                                                                                                                                                                                               (*"BRANCH_TARGETS .L_x_7147,.L_x_7148,.L_x_7149"*) ;  /* 0xffffffc0025c7949 */ /* 0x000fea000383ffff */
.L_x_2737:
        /* <DEDUP_REMOVED lines=33> */
.L_x_2743:
[----:B------:R0:W5:Y:S02]  /*40a0*/  LDG.E R0, desc[UR36][R16.64] ;  /* 0x0000002410007981 */ /* 0x000164000c1e1900 */
.L_x_2742:
[----:B------:R-:W-:Y:S05]  /*40b0*/  BSYNC B6 ;  /* 0x0000000000067941 */ /* 0x000fea0003800000 */
.L_x_2741:
[----:B-----5:R-:W-:-:S05]  /*40c0*/  FSET.BF.LE.FTZ.AND R33, R33, R0, PT ;  /* 0x000000002121720a */ /* 0x020fca0003813000 */
[----:B------:R1:W-:Y:S02]  /*40d0*/  STG.E desc[UR36][R18.64], R33 ;  /* 0x0000002112007986 */ /* 0x0003e4000c101924 */
.L_x_2739:
[----:B------:R-:W-:Y:S05]  /*40e0*/  BSYNC B7 ;  /* 0x0000000000077941 */ /* 0x000fea0003800000 */
.L_x_2738:
[----:B0-----:R-:W0:Y:S01]  /*40f0*/  LDC.64 R16, c[0x0][0x2e8] ;  /* 0x0000ba00ff107b82 */ /* 0x001e220000000a00 */
[----:B------:R-:W-:Y:S01]  /*4100*/  IADD3 R0, R31, 0x2, RZ ;  /* 0x000000021f007810 */ /* 0x000fe20007ffe0ff */
[----:B------:R-:W-:Y:S01]  /*4110*/  ULDC UR4, c[0x0][0x354] ;  /* 0x0000d50000047ab9 */ /* 0x000fe20000000800 */
[----:B------:R-:W-:-:S03]  /*4120*/  ISETP.NE.AND P0, PT, R34, RZ, PT ;  /* 0x000000ff2200720c */ /* 0x000fc60003f05270 */
[----:B------:R-:W-:-:S05]  /*4130*/  IMAD R0, R0, UR4, RZ ;  /* 0x0000000400007c24 */ /* 0x000fca000f8e02ff */
[----:B------:R-:W-:-:S05]  /*4140*/  SEL R3, R0, RZ, P0 ;  /* 0x000000ff00037207 */ /* 0x000fca0000000000 */
        /* <DEDUP_REMOVED lines=22> */
.L_x_2746:
[----:B------:R0:W5:Y:S02]  /*42b0*/  LDG.E R3, desc[UR36][R16.64] ;  /* 0x0000002410037981 */ /* 0x000164000c1e1900 */
.L_x_2745:
[----:B------:R-:W-:Y:S05]  /*42c0*/  BSYNC B6 ;  /* 0x0000000000067941 */ /* 0x000fea0003800000 */
.L_x_2744:
[----:B-----5:R-:W-:-:S05]  /*42d0*/  FSET.BF.LE.FTZ.AND R3, R2, R3, PT ;  /* 0x000000030203720a */ /* 0x020fca0003813000 */
[----:B------:R2:W-:Y:S02]  /*42e0*/  STG.E desc[UR36][R22.64], R3 ;  /* 0x0000000316007986 */ /* 0x0005e4000c101924 */
.L_x_7148:
[----:B0-----:R-:W0:Y:S01]  /*42f0*/  LDC.64 R16, c[0x0][0x2e8] ;  /* 0x0000ba00ff107b82 */ /* 0x001e220000000a00 */
[----:B------:R-:W-:Y:S01]  /*4300*/  IADD3 R0, R31, 0x1, RZ ;  /* 0x000000011f007810 */ /* 0x000fe20007ffe0ff */
[----:B------:R-:W-:Y:S01]  /*4310*/  ULDC UR4, c[0x0][0x354] ;  /* 0x0000d50000047ab9 */ /* 0x000fe20000000800 */
[----:B------:R-:W-:-:S03]  /*4320*/  ISETP.GT.AND P0, PT, R30, 0x1, PT ;  /* 0x000000011e00780c */ /* 0x000fc60003f04270 */
[----:B------:R-:W-:-:S05]  /*4330*/  IMAD R0, R0, UR4, RZ ;  /* 0x0000000400007c24 */ /* 0x000fca000f8e02ff */
[----:B--2---:R-:W-:-:S05]  /*4340*/  SEL R3, R0, RZ, P0 ;  /* 0x000000ff00037207 */ /* 0x004fca0000000000 */
        /* <DEDUP_REMOVED lines=22> */
.L_x_2749:
[----:B------:R0:W5:Y:S02]  /*44b0*/  LDG.E R3, desc[UR36][R16.64] ;  /* 0x0000002410037981 */ /* 0x000164000c1e1900 */
.L_x_2748:
[----:B------:R-:W-:Y:S05]  /*44c0*/  BSYNC B6 ;  /* 0x0000000000067941 */ /* 0x000fea0003800000 */
.L_x_2747:
[----:B-----5:R-:W-:-:S05]  /*44d0*/  FSET.BF.LE.FTZ.AND R3, R28, R3, PT ;  /* 0x000000031c03720a */ /* 0x020fca0003813000 */
[----:B------:R2:W-:Y:S02]  /*44e0*/  STG.E desc[UR36][R24.64], R3 ;  /* 0x0000000318007986 */ /* 0x0005e4000c101924 */
.L_x_7147:
[----:B------:R-:W-:Y:S05]  /*44f0*/  BSYNC B8 ;  /* 0x0000000000087941 */ /* 0x000fea0003800000 */
.L_x_2736:
[----:B0-----:R-:W0:Y:S01]  /*4500*/  LDC.64 R16, c[0x0][0x2e8] ;  /* 0x0000ba00ff107b82 */ /* 0x001e220000000a00 */
[----:B------:R-:W-:Y:S02]  /*4510*/  ULDC UR4, c[0x0][0x3c0] ;  /* 0x0000f00000047ab9 */ /* 0x000fe40000000800 */
[C---:B------:R-:W-:Y:S01]  /*4520*/  IADD3 R2, -R31.reuse, UR4, RZ ;  /* 0x000000041f027c10 */ /* 0x040fe2000fffe1ff */
[----:B------:R-:W-:Y:S02]  /*4530*/  ULDC UR4, c[0x0][0x354] ;  /* 0x0000d50000047ab9 */ /* 0x000fe40000000800 */
[----:B------:R-:W-:Y:S01]  /*4540*/  IMAD R0, R31, UR4, RZ ;  /* 0x000000041f007c24 */ /* 0x000fe2000f8e02ff */
[----:B------:R-:W-:-:S04]  /*4550*/  ISETP.GT.AND P0, PT, R2, RZ, PT ;  /* 0x000000ff0200720c */ /* 0x000fc80003f04270 */
        /* <DEDUP_REMOVED lines=22> */
[----:B-12---:R-:W-:Y:S05]  /*46c0*/  CALL.ABS.NOINC R2 ;  /* 0x0000000002007343 */ /* 0x006fea0003c00000 */
.L_x_2752:
[----:B------:R0:W5:Y:S02]  /*46d0*/  LDG.E R0, desc[UR36][R16.64] ;  /* 0x0000002410007981 */ /* 0x000164000c1e1900 */
.L_x_2751:
[----:B------:R-:W-:Y:S05]  /*46e0*/  BSYNC B6 ;  /* 0x0000000000067941 */ /* 0x000fea0003800000 */
.L_x_2750:
[----:B-----5:R-:W-:-:S05]  /*46f0*/  FSET.BF.LE.FTZ.AND R29, R29, R0, PT ;  /* 0x000000001d1d720a */ /* 0x020fca0003813000 */
[----:B------:R2:W-:Y:S01]  /*4700*/  STG.E desc[UR36][R26.64], R29 ;  /* 0x0000001d1a007986 */ /* 0x0005e2000c101924 */
[----:B------:R-:W-:Y:S05]  /*4710*/  BRA `(.L_x_2740) ;  /* 0x0000000000047947 */ /* 0x000fea0003800000 */
.L_x_7149:
[----:B------:R-:W-:Y:S05]  /*4720*/  BREAK B8 ;  /* 0x0000000000087942 */ /* 0x000fea0003800000 */
.L_x_2740:
[----:B------:R-:W-:Y:S05]  /*4730*/  BSYNC B9 ;  /* 0x0000000000097941 */ /* 0x000fea0003800000 */
.L_x_2735:
[----:B------:R-:W-:Y:S01]  /*4740*/  ULDC UR4, c[0x0][0x0] ;  /* 0x0000000000047ab9 */ /* 0x000fe20000000800 */
[----:B------:R-:W3:Y:S01]  /*4750*/  LDC R0, c[0x0][0xc] ;  /* 0x00000300ff007b82 */ /* 0x000ee20000000800 */
[----:B------:R-:W-:-:S06]  /*4760*/  USHF.L.U32 UR4, UR4, 0x2, URZ ;  /* 0x0000000204047899 */ /* 0x000fcc000800063f */
[----:B---3--:R-:W-:Y:S01]  /*4770*/  IMAD R31, R0, UR4, R31 ;  /* 0x00000004001f7c24 */ /* 0x008fe2000f8e021f */
[----:B------:R-:W-:-:S04]  /*4780*/  ULDC UR4, c[0x0][0x3c0] ;  /* 0x0000f00000047ab9 */ /* 0x000fc80000000800 */
[----:B------:R-:W-:-:S13]  /*4790*/  ISETP.GE.U32.AND P0, PT, R31, UR4, PT ;  /* 0x000000041f007c0c */ /* 0x000fda000bf06070 */
[----:B------:R-:W-:Y:S05]  /*47a0*/  @!P0 BRA `(.L_x_2753) ;  /* 0xffffffb800408947 */ /* 0x000fea000383ffff */
[----:B------:R-:W-:Y:S05]  /*47b0*/  EXIT ;  /* 0x000000000000794d */ /* 0x000fea0003800000 */
.L_x_2754:
        /* <DEDUP_REMOVED lines=12> */
.L_x_7603:


//--------------------- .text._ZN2at4cuda57_GLOBAL__N__cd6b329d_24_DistributionBernoulli_cu_7537a20d21kernelPointwiseApply2IZNS_6native9templates4cuda28bernoulli_tensor_cuda_kernelIffEEvRKNS_10TensorBaseES9_NS_15PhiloxCudaStateEEUliRfSB_SB_SB_RKfSD_SD_SD_E_fSC_jLi2ELin1ELi4ELi512ELi2EEEvNS0_6detail10TensorInfoIT0_T2_EENSG_IT1_SI_EESI_T_ --------------------------
	.section	.text._ZN2at4cuda57_GLOBAL__N__cd6b329d_24_DistributionBernoulli_cu_7537a20d21kernelPointwiseApply2IZNS_6native9templates4cuda28bernoulli_tensor_cuda_kernelIffEEvRKNS_10TensorBaseES9_NS_15PhiloxCudaStateEEUliRfSB_SB_SB_RKfSD_SD_SD_E_fSC_jLi2ELin1ELi4ELi512ELi2EEEvNS0_6detail10TensorInfoIT0_T2_EENSG_IT1_SI_EESI_T_,"ax",@progbits
	.align	128
.text._ZN2at4cuda57_GLOBAL__N__cd6b329d_24_DistributionBernoulli_cu_7537a20d21kernelPointwiseApply2IZNS_6native9templates4cuda28bernoulli_tensor_cuda_kernelIffEEvRKNS_10TensorBaseES9_NS_15PhiloxCudaStateEEUliRfSB_SB_SB_RKfSD_SD_SD_E_fSC_jLi2ELin1ELi4ELi512ELi2EEEvNS0_6detail10TensorInfoIT0_T2_EENSG_IT1_SI_EESI_T_:
        .type           _ZN2at4cuda57_GLOBAL__N__cd6b329d_24_DistributionBernoulli_cu_7537a20d21kernelPointwiseApply2IZNS_6native9templates4cuda28bernoulli_tensor_cuda_kernelIffEEvRKNS_10TensorBaseES9_NS_15PhiloxCudaStateEEUliRfSB_SB_SB_RKfSD_SD_SD_E_fSC_jLi2ELin1ELi4ELi512ELi2EEEvNS0_6detail10TensorInfoIT0_T2_EENSG_IT1_SI_EESI_T_,@function
        .size           _ZN2at4cuda57_GLOBAL__N__cd6b329d_24_DistributionBernoulli_cu_7537a20d21kernelPointwiseApply2IZNS_6native9templates4cuda28bernoulli_tensor_cuda_kernelIffEEvRKNS_10TensorBaseES9_NS_15PhiloxCudaStateEEUliRfSB_SB_SB_RKfSD_SD_SD_E_fSC_jLi2ELin1ELi4ELi512ELi2EEEvNS0_6detail10TensorInfoIT0_T2_EENSG_IT1_SI_EESI_T_,(.L_x_7604 - _ZN2at4cuda57_GLOBAL__N__cd6b329d_24_DistributionBernoulli_cu_7537a20d21kernelPointwiseApply2IZNS_6native9templates4cuda28bernoulli_tensor_cuda_kernelIffEEvRKNS_10TensorBaseES9_NS_15PhiloxCudaStateEEUliRfSB_SB_SB_RKfSD_SD_SD_E_fSC_jLi2ELin1ELi4ELi512ELi2EEEvNS0_6detail10TensorInfoIT0_T2_EENSG_IT1_SI_EESI_T_)
        .other          _ZN2at4cuda57_GLOBAL__N__cd6b329d_24_DistributionBernoulli_cu_7537a20d21kernelPointwiseApply2IZNS_6native9templates4cuda28bernoulli_tensor_cuda_kernelIffEEvRKNS_10TensorBaseES9_NS_15PhiloxCudaStateEEUliRfSB_SB_SB_RKfSD_SD_SD_E_fSC_jLi2ELin1ELi4ELi512ELi2EEEvNS0_6detail10TensorInfoIT0_T2_EENSG_IT1_SI_EESI_T_,@"STO_CUDA_ENTRY STV_DEFAULT"
_ZN2at4cuda57_GLOBAL__N__cd6b329d_24_DistributionBernoulli_cu_7537a20d21kernelPointwiseApply2IZNS_6native9templates4cuda28bernoulli_tensor_cuda_kernelIffEEvRKNS_10TensorBaseES9_NS_15PhiloxCudaStateEEUliRfSB_SB_SB_RKfSD_SD_SD_E_fSC_jLi2ELin1ELi4ELi512ELi2EEEvNS0_6detail10TensorInfoIT0_T2_EENSG_IT1_SI_EESI_T_:
        /* <DEDUP_REMOVED lines=11> */
.L_x_2795:
        /* <DEDUP_REMOVED lines=8> */
[----:B------:R-:W-:Y:S01]  /*0130*/  ULDC UR4, c[0x0][0x21c] ;  /* 0x0000870000047ab9 */ /* 0x000fe20000000800 */
[----:B------:R-:W-:Y:S01]  /*0140*/  MOV R24, RZ ;  /* 0x000000ff00187202 */ /* 0x000fe20000000f00 */
        /* <DEDUP_REMOVED lines=12> */
[--C-:B------:R-:W-:Y:S02]  /*0210*/  IMAD R6, R7, UR4, R2.reuse ;  /* 0x0000000407067c24 */ /* 0x100fe4000f8e0202 */
[----:B------:R-:W-:-:S03]  /*0220*/  IMAD.MOV.U32 R7, RZ, RZ, R2 ;  /* 0x000000ffff077224 */ /* 0x000fc600078e0002 */
        /* <DEDUP_REMOVED lines=17> */
[----:B------:R-:W-:Y:S01]  /*0340*/  MOV R7, R2 ;  /* 0x0000000200077202 */ /* 0x000fe20000000f00 */
[----:B------:R-:W-:Y:S01]  /*0350*/  IMAD.U32 R6, RZ, RZ, UR4 ;  /* 0x00000004ff067e24 */ /* 0x000fe2000f8e00ff */
[----:B------:R-:W-:-:S04]  /*0360*/  VIMNMX R3, R3, -0x3, !PT ;  /* 0xfffffffd03037848 */ /* 0x000fc80007fe0100 */
[----:B------:R-:W-:-:S04]  /*0370*/  IADD3 R3, R3, R4, RZ ;  /* 0x0000000403037210 */ /* 0x000fc80007ffe0ff */
[C---:B------:R-:W-:Y:S01]  /*0380*/  IADD3 R4, R3.reuse, 0x1, RZ ;  /* 0x0000000103047810 */ /* 0x040fe20007ffe0ff */
[----:B------:R-:W-:-:S03]  /*0390*/  VIADD R8, R3, 0x2 ;  /* 0x0000000203087836 */ /* 0x000fc60000000000 */
        /* <DEDUP_REMOVED lines=8> */
.L_x_2759:
[----:B------:R-:W-:Y:S01]  /*0420*/  VIADD R10, R6, 0xffffffff ;  /* 0xffffffff060a7836 */ /* 0x000fe20000000000 */
        /* <DEDUP_REMOVED lines=69> */
[----:B------:R-:W-:Y:S01]  /*0880*/  IMAD.HI.U32 R15, R5, R15, R4 ;  /* 0x0000000f050f7227 */ /* 0x000fe200078e0004 */
[----:B------:R-:W-:Y:S01]  /*0890*/  IADD3 R5, -R14, RZ, RZ ;  /* 0x000000ff0e057210 */ /* 0x000fe20007ffe1ff */
[----:B------:R-:W1:Y:S04]  /*08a0*/  LDC R4, c[0x0][R10+0x27c] ;  /* 0x00009f000a047b82 */ /* 0x000e680000000800 */
[----:B------:R-:W-:Y:S01]  /*08b0*/  @P2 IADD3 R18, R18, 0x1, RZ ;  /* 0x0000000112122810 */ /* 0x000fe20007ffe0ff */
[----:B------:R-:W-:Y:S01]  /*08c0*/  IMAD R5, R12, R5, R7 ;  /* 0x000000050c057224 */ /* 0x000fe200078e0207 */
[----:B------:R-:W-:Y:S01]  /*08d0*/  @!P3 LOP3.LUT R18, RZ, R11, RZ, 0x33, !PT ;  /* 0x0000000bff12b212 */ /* 0x000fe200078e33ff */
[----:B------:R-:W-:Y:S01]  /*08e0*/  IMAD.MOV R7, RZ, RZ, -R16 ;  /* 0x000000ffff077224 */ /* 0x000fe200078e0a10 */
[----:B------:R-:W-:-:S03]  /*08f0*/  ISETP.NE.U32.AND P3, PT, R13, RZ, PT ;  /* 0x000000ff0d00720c */ /* 0x000fc60003f65070 */
        /* <DEDUP_REMOVED lines=11> */
[----:B------:R-:W-:-:S05]  /*09b0*/  IADD3 R5, -R18, RZ, RZ ;  /* 0x000000ff12057210 */ /* 0x000fca0007ffe1ff */
[----:B------:R-:W-:-:S06]  /*09c0*/  IMAD R11, R11, R5, R16 ;  /* 0x000000050b0b7224 */ /* 0x000fcc00078e0210 */
[----:B------:R-:W-:Y:S01]  /*09d0*/  @P2 VIADD R19, R19, 0x1 ;  /* 0x0000000113132836 */ /* 0x000fe20000000000 */
[----:B------:R-:W-:Y:S01]  /*09e0*/  @!P3 LOP3.LUT R19, RZ, R13, RZ, 0x33, !PT ;  /* 0x0000000dff13b212 */ /* 0x000fe200078e33ff */
[----:B---3--:R-:W-:-:S03]  /*09f0*/  IMAD R4, R9, R15, R4 ;  /* 0x0000000f09047224 */ /* 0x008fc600078e0204 */
[----:B------:R-:W-:Y:S02]  /*0a00*/  IADD3 R5, -R19, RZ, RZ ;  /* 0x000000ff13057210 */ /* 0x000fe40007ffe1ff */
[----:B------:R-:W-:Y:S01]  /*0a10*/  MOV R7, R19 ;  /* 0x0000001300077202 */ /* 0x000fe20000000f00 */
[----:B0-----:R-:W-:Y:S02]  /*0a20*/  IMAD R4, R11, R17, R4 ;  /* 0x000000110b047224 */ /* 0x001fe400078e0204 */
[----:B------:R-:W-:-:S04]  /*0a30*/  IMAD R13, R13, R5, R18 ;  /* 0x000000050d0d7224 */ /* 0x000fc800078e0212 */
[----:B--2---:R-:W-:Y:S01]  /*0a40*/  IMAD R24, R13, R21, R4 ;  /* 0x000000150d187224 */ /* 0x004fe200078e0204 */
[----:B------:R-:W-:Y:S06]  /*0a50*/  @P1 BRA `(.L_x_2759) ;  /* 0xfffffff800701947 */ /* 0x000fec000383ffff */
[----:B------:R-:W-:Y:S05]  /*0a60*/  BSYNC B1 ;  /* 0x0000000000017941 */ /* 0x000fea0003800000 */
.L_x_2758:
        /* <DEDUP_REMOVED lines=79> */
.L_x_2757:
[----:B------:R-:W-:Y:S02]  /*0f60*/  ULDC UR4, c[0x0][0x354] ;  /* 0x0000d50000047ab9 */ /* 0x000fe40000000800 */
[----:B------:R-:W-:-:S07]  /*0f70*/  IMAD R24, R7, UR4, R24 ;  /* 0x0000000407187c24 */ /* 0x000fce000f8e0218 */
.L_x_2756:
[----:B------:R-:W-:Y:S05]  /*0f80*/  BSYNC B0 ;  /* 0x0000000000007941 */ /* 0x000fea0003800000 */
.L_x_2755:
[----:B------:R-:W-:Y:S01]  /*0f90*/  VIMNMX R0, R0, 0x4, PT ;  /* 0x0000000400007848 */ /* 0x000fe20003fe0100 */
[----:B------:R-:W-:Y:S01]  /*0fa0*/  BSSY B0, `(.L_x_2760) ;  /* 0x00000e7000007945 */ /* 0x000fe20003800000 */
[----:B------:R-:W-:Y:S02]  /*0fb0*/  HFMA2.MMA R22, -RZ, RZ, 0, 0 ;  /* 0x00000000ff167435 */ /* 0x000fe400000001ff */
[----:B------:R-:W-:-:S13]  /*0fc0*/  ISETP.GE.AND P0, PT, R0, 0x2, PT ;  /* 0x000000020000780c */ /* 0x000fda0003f06270 */
[----:B------:R-:W-:Y:S05]  /*0fd0*/  @!P0 BRA `(.L_x_2761) ;  /* 0x0000000c008c8947 */ /* 0x000fea0003800000 */
[----:B------:R-:W-:Y:S01]  /*0fe0*/  ULDC UR4, c[0x0][0x21c] ;  /* 0x0000870000047ab9 */ /* 0x000fe20000000800 */
[----:B------:R-:W-:Y:S01]  /*0ff0*/  IADD3 R22, R2, 0x1, RZ ;  /* 0x0000000102167810 */ /* 0x000fe20007ffe0ff */
        /* <DEDUP_REMOVED lines=24> */
[----:B------:R-:W-:Y:S01]  /*1180*/  ULDC UR4, c[0x0][0x27c] ;  /* 0x00009f0000047ab9 */ /* 0x000fe20000000800 */
[----:B------:R-:W-:Y:S02]  /*1190*/  MOV R3, RZ ;  /* 0x000000ff00037202 */ /* 0x000fe40000000f00 */
[----:B------:R-:W-:Y:S01]  /*11a0*/  IMAD R36, R36, UR4, R5 ;  /* 0x0000000424247c24 */ /* 0x000fe2000f8e0205 */
[----:B------:R-:W-:Y:S06]  /*11b0*/  @!P0 BRA `(.L_x_2762) ;  /* 0x0000000c000c8947 */ /* 0x000fec0003800000 */
        /* <DEDUP_REMOVED lines=15> */
.L_x_2764:
        /* <DEDUP_REMOVED lines=101> */
.L_x_2763:
        /* <DEDUP_REMOVED lines=79> */
.L_x_2762:
[----:B------:R-:W-:Y:S02]  /*1df0*/  ULDC UR4, c[0x0][0x354] ;  /* 0x0000d50000047ab9 */ /* 0x000fe40000000800 */
[----:B------:R-:W-:-:S07]  /*1e00*/  IMAD R22, R22, UR4, R3 ;  /* 0x0000000416167c24 */ /* 0x000fce000f8e0203 */
.L_x_2761:
[----:B------:R-:W-:Y:S05]  /*1e10*/  BSYNC B0 ;  /* 0x0000000000007941 */ /* 0x000fea0003800000 */
.L_x_2760:
        /* <DEDUP_REMOVED lines=51> */
.L_x_2769:
        /* <DEDUP_REMOVED lines=85> */
[----:B------:R-:W-:Y:S01]  /*26a0*/  ISETP.GE.U32.AND P1, PT, R26, R13, PT ;  /* 0x0000000d1a00720c */ /* 0x000fe20003f26070 */
[----:B0-----:R-:W-:-:S04]  /*26b0*/  IMAD R7, R7, R20, R18 ;  /* 0x0000001407077224 */ /* 0x001fc800078e0212 */
[----:B---3--:R-:W-:-:S08]  /*26c0*/  IMAD R14, R14, R21, R7 ;  /* 0x000000150e0e7224 */ /* 0x008fd000078e0207 */
[----:B------:R-:W-:Y:S01]  /*26d0*/  @P1 IMAD.IADD R26, R26, 0x1, -R13 ;  /* 0x000000011a1a1824 */ /* 0x000fe200078e0a0d */
[----:B------:R-:W-:Y:S02]  /*26e0*/  @P1 IADD3 R4, R4, 0x1, RZ ;  /* 0x0000000104041810 */ /* 0x000fe40007ffe0ff */
[----:B------:R-:W-:Y:S02]  /*26f0*/  ISETP.NE.AND P1, PT, R8, RZ, PT ;  /* 0x000000ff0800720c */ /* 0x000fe40003f25270 */
[----:B------:R-:W-:Y:S01]  /*2700*/  ISETP.GE.U32.AND P2, PT, R26, R13, PT ;  /* 0x0000000d1a00720c */ /* 0x000fe20003f46070 */
[----:B-1----:R-:W-:-:S12]  /*2710*/  IMAD R12, R12, R19, R14 ;  /* 0x000000130c0c7224 */ /* 0x002fd800078e020e */
[----:B------:R-:W-:Y:S01]  /*2720*/  @P2 VIADD R4, R4, 0x1 ;  /* 0x0000000104042836 */ /* 0x000fe20000000000 */
[----:B------:R-:W-:-:S04]  /*2730*/  @!P3 LOP3.LUT R4, RZ, R13, RZ, 0x33, !PT ;  /* 0x0000000dff04b212 */ /* 0x000fc800078e33ff */
[----:B------:R-:W-:-:S05]  /*2740*/  IADD3 R7, -R4, RZ, RZ ;  /* 0x000000ff04077210 */ /* 0x000fca0007ffe1ff */
[----:B------:R-:W-:Y:S01]  /*2750*/  IMAD R13, R13, R7, R16 ;  /* 0x000000070d0d7224 */ /* 0x000fe200078e0210 */
[----:B------:R-:W-:-:S03]  /*2760*/  MOV R7, R4 ;  /* 0x0000000400077202 */ /* 0x000fc60000000f00 */
[----:B--2---:R-:W-:Y:S01]  /*2770*/  IMAD R18, R13, R5, R12 ;  /* 0x000000050d127224 */ /* 0x004fe200078e020c */
[----:B------:R-:W-:Y:S06]  /*2780*/  @P1 BRA `(.L_x_2769) ;  /* 0xfffffff800701947 */ /* 0x000fec000383ffff */
[----:B------:R-:W-:Y:S05]  /*2790*/  BSYNC B1 ;  /* 0x0000000000017941 */ /* 0x000fea0003800000 */
.L_x_2768:
        /* <DEDUP_REMOVED lines=79> */
.L_x_2767:
[----:B------:R-:W-:Y:S02]  /*2c90*/  ULDC UR4, c[0x0][0x354] ;  /* 0x0000d50000047ab9 */ /* 0x000fe40000000800 */
[----:B------:R-:W-:-:S07]  /*2ca0*/  IMAD R18, R7, UR4, R18 ;  /* 0x0000000407127c24 */ /* 0x000fce000f8e0212 */
.L_x_2766:
[----:B------:R-:W-:Y:S05]  /*2cb0*/  BSYNC B0 ;  /* 0x0000000000007941 */ /* 0x000fea0003800000 */
.L_x_2765:
        /* <DEDUP_REMOVED lines=50> */
.L_x_2774:
        /* <DEDUP_REMOVED lines=21> */
[----:B--2---:R-:W0:Y:S04]  /*3130*/  I2F.U32.RP R19, R12 ;  /* 0x0000000c00137306 */ /* 0x004e280000209000 */
[----:B------:R-:W-:-:S04]  /*3140*/  IMAD.HI.U32 R16, R16, R7, RZ ;  /* 0x0000000710107227 */ /* 0x000fc800078e00ff */
[----:B------:R-:W-:Y:S01]  /*3150*/  IMAD.MOV R13, RZ, RZ, -R16 ;  /* 0x000000ffff0d7224 */ /* 0x000fe200078e0a10 */
[----:B------:R1:W2:Y:S03]  /*3160*/  F2I.FTZ.U32.TRUNC.NTZ R5, R4 ;  /* 0x0000000400057305 */ /* 0x0002a6000021f000 */
[----:B------:R-:W-:-:S05]  /*3170*/  IMAD R13, R10, R13, R7 ;  /* 0x0000000d0a0d7224 */ /* 0x000fca00078e0207 */
[C---:B------:R-:W-:Y:S01]  /*3180*/  ISETP.GE.U32.AND P1, PT, R13.reuse, R10, PT ;  /* 0x0000000a0d00720c */ /* 0x040fe20003f26070 */
[----:B-1----:R-:W-:Y:S01]  /*3190*/  HFMA2.MMA R4, -RZ, RZ, 0, 0 ;  /* 0x00000000ff047435 */ /* 0x002fe200000001ff */
[----:B0-----:R-:W0:Y:S11]  /*31a0*/  MUFU.RCP R19, R19 ;  /* 0x0000001300137308 */ /* 0x001e360000001000 */
[----:B------:R-:W-:-:S02]  /*31b0*/  @P1 IMAD.IADD R13, R13, 0x1, -R10 ;  /* 0x000000010d0d1824 */ /* 0x000fc400078e0a0a */
        /* <DEDUP_REMOVED lines=16> */
[----:B------:R-:W-:-:S13]  /*32c0*/  ISETP.GE.U32.AND P1, PT, R4, R9, PT ;  /* 0x000000090400720c */ /* 0x000fda0003f26070 */
[----:B------:R-:W-:Y:S02]  /*32d0*/  @P1 IADD3 R4, -R9, R4, RZ ;  /* 0x0000000409041210 */ /* 0x000fe40007ffe1ff */
[----:B------:R-:W-:Y:S02]  /*32e0*/  @P1 IADD3 R17, R17, 0x1, RZ ;  /* 0x0000000111111810 */ /* 0x000fe40007ffe0ff */
[----:B------:R-:W-:Y:S01]  /*32f0*/  ISETP.GE.U32.AND P2, PT, R4, R9, PT ;  /* 0x000000090400720c */ /* 0x000fe20003f46070 */
[----:B------:R-:W-:-:S04]  /*3300*/  IMAD.MOV R4, RZ, RZ, -R12 ;  /* 0x000000ffff047224 */ /* 0x000fc800078e0a0c */
[----:B0-----:R-:W-:Y:S01]  /*3310*/  IMAD R19, R4, R5, RZ ;  /* 0x0000000504137224 */ /* 0x001fe200078e02ff */
[----:B------:R-:W-:Y:S01]  /*3320*/  HFMA2.MMA R4, -RZ, RZ, 0, 0 ;  /* 0x00000000ff047435 */ /* 0x000fe200000001ff */
[----:B-1----:R-:W0:Y:S06]  /*3330*/  I2F.U32.RP R21, R13 ;  /* 0x0000000d00157306 */ /* 0x002e2c0000209000 */
[----:B------:R-:W-:Y:S01]  /*3340*/  @P2 VIADD R17, R17, 0x1 ;  /* 0x0000000111112836 */ /* 0x000fe20000000000 */
[----:B------:R-:W-:Y:S02]  /*3350*/  @!P3 LOP3.LUT R17, RZ, R9, RZ, 0x33, !PT ;  /* 0x00000009ff11b212 */ /* 0x000fe400078e33ff */
[----:B------:R-:W-:Y:S01]  /*3360*/  IMAD.HI.U32 R4, R5, R19, R4 ;  /* 0x0000001305047227 */ /* 0x000fe200078e0004 */
[----:B------:R-:W-:-:S03]  /*3370*/  ISETP.NE.U32.AND P3, PT, R12, RZ, PT ;  /* 0x000000ff0c00720c */ /* 0x000fc60003f65070 */
[--C-:B------:R-:W-:Y:S02]  /*3380*/  IMAD.MOV R10, RZ, RZ, -R17.reuse ;  /* 0x000000ffff0a7224 */ /* 0x100fe400078e0a11 */
[----:B------:R-:W-:Y:S01]  /*3390*/  IMAD.HI.U32 R20, R4, R17, RZ ;  /* 0x0000001104147227 */ /* 0x000fe200078e00ff */
[----:B0-----:R-:W0:Y:S03]  /*33a0*/  MUFU.RCP R21, R21 ;  /* 0x0000001500157308 */ /* 0x001e260000001000 */
[----:B------:R-:W-:Y:S02]  /*33b0*/  IMAD.MOV R19, RZ, RZ, -R20 ;  /* 0x000000ffff137224 */ /* 0x000fe400078e0a14 */
[----:B------:R-:W-:Y:S02]  /*33c0*/  IMAD R16, R9, R10, R16 ;  /* 0x0000000a09107224 */ /* 0x000fe400078e0210 */
[----:B------:R-:W-:-:S05]  /*33d0*/  IMAD R19, R12, R19, R17 ;  /* 0x000000130c137224 */ /* 0x000fca00078e0211 */
[----:B------:R-:W-:Y:S02]  /*33e0*/  ISETP.GE.U32.AND P1, PT, R19, R12, PT ;  /* 0x0000000c1300720c */ /* 0x000fe40003f26070 */
        /* <DEDUP_REMOVED lines=13> */
[----:B------:R-:W-:Y:S02]  /*34c0*/  ISETP.NE.U32.AND P3, PT, R13, RZ, PT ;  /* 0x000000ff0d00720c */ /* 0x000fe40003f65070 */
[----:B------:R-:W-:Y:S01]  /*34d0*/  IADD3 R9, -R20, RZ, RZ ;  /* 0x000000ff14097210 */ /* 0x000fe20007ffe1ff */
[----:B------:R-:W-:Y:S02]  /*34e0*/  IMAD.HI.U32 R4, R5, R20, RZ ;  /* 0x0000001405047227 */ /* 0x000fe400078e00ff */
[----:B------:R-:W2:Y:S02]  /*34f0*/  LDC R5, c[0x0][R11+0x270] ;  /* 0x00009c000b057b82 */ /* 0x000ea40000000800 */
[----:B------:R-:W-:Y:S01]  /*3500*/  IMAD R12, R12, R9, R17 ;  /* 0x000000090c0c7224 */ /* 0x000fe200078e0211 */
[----:B------:R-:W-:-:S05]  /*3510*/  IADD3 R26, -R4, RZ, RZ ;  /* 0x000000ff041a7210 */ /* 0x000fca0007ffe1ff */
        /* <DEDUP_REMOVED lines=17> */
.L_x_2773:
        /* <DEDUP_REMOVED lines=79> */
.L_x_2772:
[----:B------:R-:W-:Y:S02]  /*3b20*/  ULDC UR4, c[0x0][0x354] ;  /* 0x0000d50000047ab9 */ /* 0x000fe40000000800 */
[----:B------:R-:W-:-:S07]  /*3b30*/  IMAD R14, R7, UR4, R14 ;  /* 0x00000004070e7c24 */ /* 0x000fce000f8e020e */
.L_x_2771:
[----:B------:R-:W-:Y:S05]  /*3b40*/  BSYNC B0 ;  /* 0x0000000000007941 */ /* 0x000fea0003800000 */
.L_x_2770:
        /* <DEDUP_REMOVED lines=144> */
.L_x_2776:
[----:B------:R-:W-:Y:S01]  /*4450*/  MOV R20, R5 ;  /* 0x0000000500147202 */ /* 0x000fe20000000f00 */
[----:B------:R-:W-:Y:S01]  /*4460*/  IMAD.MOV.U32 R14, RZ, RZ, R3 ;  /* 0x000000ffff0e7224 */ /* 0x000fe200078e0003 */
[----:B------:R-:W-:Y:S01]  /*4470*/  MOV R15, R12 ;  /* 0x0000000c000f7202 */ /* 0x000fe20000000f00 */
[----:B------:R-:W-:-:S07]  /*4480*/  IMAD.MOV.U32 R5, RZ, RZ, R8 ;  /* 0x000000ffff057224 */ /* 0x000fce00078e0008 */
.L_x_2775:
        /* <DEDUP_REMOVED lines=18> */
.L_x_7150:
[----:B------:R-:W-:Y:S05]  /*45b0*/  BRX R4 -0x45c0                                                                                                                                                                                                                                                                                                                                                                                                                                                                               (*"BRANCH_TARGETS .L_x_7151,.L_x_7152,.L_x_7153"*) ;  /* 0xffffffb804907949 */ /* 0x000fea000383ffff */
.L_x_2779:
        /* <DEDUP_REMOVED lines=28> */
.L_x_2785:
[----:B------:R0:W5:Y:S02]  /*4780*/  LDG.E R3, desc[UR36][R16.64] ;  /* 0x0000002410037981 */ /* 0x000164000c1e1900 */
.L_x_2784:
[----:B------:R-:W-:Y:S05]  /*4790*/  BSYNC B6 ;  /* 0x0000000000067941 */ /* 0x000fea0003800000 */
.L_x_2783:
[----:B-----5:R-:W-:-:S05]  /*47a0*/  FSET.BF.LE.FTZ.AND R3, R34, R3, PT ;  /* 0x000000032203720a */ /* 0x020fca0003813000 */
[----:B------:R1:W-:Y:S02]  /*47b0*/  STG.E desc[UR36][R26.64], R3 ;  /* 0x000000031a007986 */ /* 0x0003e4000c101924 */
.L_x_2781:
[----:B------:R-:W-:Y:S05]  /*47c0*/  BSYNC B7 ;  /* 0x0000000000077941 */ /* 0x000fea0003800000 */
.L_x_2780:
        /* <DEDUP_REMOVED lines=21> */
.L_x_2788:
[----:B------:R2:W5:Y:S02]  /*4920*/  LDG.E R0, desc[UR36][R18.64] ;  /* 0x0000002412007981 */ /* 0x000564000c1e1900 */
.L_x_2787:
[----:B------:R-:W-:Y:S05]  /*4930*/  BSYNC B6 ;  /* 0x0000000000067941 */ /* 0x000fea0003800000 */
.L_x_2786:
[----:B-----5:R-:W-:-:S05]  /*4940*/  FSET.BF.LE.FTZ.AND R33, R33, R0, PT ;  /* 0x000000002121720a */ /* 0x020fca0003813000 */
[----:B------:R3:W-:Y:S02]  /*4950*/  STG.E desc[UR36][R28.64], R33 ;  /* 0x000000211c007986 */ /* 0x0007e4000c101924 */
.L_x_7152:
        /* <DEDUP_REMOVED lines=21> */
.L_x_2791:
[----:B------:R1:W5:Y:S02]  /*4ab0*/  LDG.E R3, desc[UR36][R22.64] ;  /* 0x0000002416037981 */ /* 0x000364000c1e1900 */
.L_x_2790:
[----:B------:R-:W-:Y:S05]  /*4ac0*/  BSYNC B6 ;  /* 0x0000000000067941 */ /* 0x000fea0003800000 */
.L_x_2789:
[----:B-----5:R-:W-:-:S05]  /*4ad0*/  FSET.BF.LE.FTZ.AND R3, R32, R3, PT ;  /* 0x000000032003720a */ /* 0x020fca0003813000 */
[----:B------:R4:W-:Y:S02]  /*4ae0*/  STG.E desc[UR36][R36.64], R3 ;  /* 0x0000000324007986 */ /* 0x0009e4000c101924 */
.L_x_7151:
[----:B------:R-:W-:Y:S05]  /*4af0*/  BSYNC B8 ;  /* 0x0000000000087941 */ /* 0x000fea0003800000 */
.L_x_2778:
        /* <DEDUP_REMOVED lines=21> */
.L_x_2794:
[----:B------:R0:W5:Y:S02]  /*4c50*/  LDG.E R0, desc[UR36][R24.64] ;  /* 0x0000002418007981 */ /* 0x000164000c1e1900 */
.L_x_2793:
[----:B------:R-:W-:Y:S05]  /*4c60*/  BSYNC B6 ;  /* 0x0000000000067941 */ /* 0x000fea0003800000 */
.L_x_2792:
[----:B-----5:R-:W-:-:S05]  /*4c70*/  FSET.BF.LE.FTZ.AND R31, R31, R0, PT ;  /* 0x000000001f1f720a */ /* 0x020fca0003813000 */
[----:B------:R0:W-:Y:S01]  /*4c80*/  STG.E desc[UR36][R38.64], R31 ;  /* 0x0000001f26007986 */ /* 0x0001e2000c101924 */
[----:B------:R-:W-:Y:S05]  /*4c90*/  BRA `(.L_x_2782) ;  /* 0x0000000000047947 */ /* 0x000fea0003800000 */
.L_x_7153:
[----:B------:R-:W-:Y:S05]  /*4ca0*/  BREAK B8 ;  /* 0x0000000000087942 */ /* 0x000fea0003800000 */
.L_x_2782:
[----:B------:R-:W-:Y:S05]  /*4cb0*/  BSYNC B9 ;  /* 0x0000000000097941 */ /* 0x000fea0003800000 */
.L_x_2777:
        /* <DEDUP_REMOVED lines=8> */
.L_x_2796:
        /* <DEDUP_REMOVED lines=12> */
.L_x_7604:


//--------------------- .text._ZN2at4cuda57_GLOBAL__N__cd6b329d_24_DistributionBernoulli_cu_7537a20d21kernelPointwiseApply2IZNS_6native9templates4cuda28bernoulli_tensor_cuda_kernelIffEEvRKNS_10TensorBaseES9_NS_15PhiloxCudaStateEEUliRfSB_SB_SB_RKfSD_SD_SD_E_fSC_jLi2ELi2ELi4ELi512ELi2EEEvNS0_6detail10TensorInfoIT0_T2_EENSG_IT1_SI_EESI_T_ --------------------------
	.section	.text._ZN2at4cuda57_GLOBAL__N__cd6b329d_24_DistributionBernoulli_cu_7537a20d21kernelPointwiseApply2IZNS_6native9templates4cuda28bernoulli_tensor_cuda_kernelIffEEvRKNS_10TensorBaseES9_NS_15PhiloxCudaStateEEUliRfSB_SB_SB_RKfSD_SD_SD_E_fSC_jLi2ELi2ELi4ELi512ELi2EEEvNS0_6detail10TensorInfoIT0_T2_EENSG_IT1_SI_EESI_T_,"ax",@progbits
	.align	128
.text._ZN2at4cuda57_GLOBAL__N__cd6b329d_24_DistributionBernoulli_cu_7537a20d21kernelPointwiseApply2IZNS_6native9templates4cuda28bernoulli_tensor_cuda_kernelIffEEvRKNS_10TensorBaseES9_NS_15PhiloxCudaStateEEUliRfSB_SB_SB_RKfSD_SD_SD_E_fSC_jLi2ELi2ELi4ELi512ELi2EEEvNS0_6detail10TensorInfoIT0_T2_EENSG_IT1_SI_EESI_T_:
        .type           _ZN2at4cuda57_GLOBAL__N__cd6b329d_24_DistributionBernoulli_cu_7537a20d21kernelPointwiseApply2IZNS_6native9templates4cuda28bernoulli_tensor_cuda_kernelIffEEvRKNS_10TensorBaseES9_NS_15PhiloxCudaStateEEUliRfSB_SB_SB_RKfSD_SD_SD_E_fSC_jLi2ELi2ELi4ELi512ELi2EEEvNS0_6detail10TensorInfoIT0_T2_EENSG_IT1_SI_EESI_T_,@function
        .size           _ZN2at4cuda57_GLOBAL__N__cd6b329d_24_DistributionBernoulli_cu_7537a20d21kernelPointwiseApply2IZNS_6native9templates4cuda28bernoulli_tensor_cuda_kernelIffEEvRKNS_10TensorBaseES9_NS_15PhiloxCudaStateEEUliRfSB_SB_SB_RKfSD_SD_SD_E_fSC_jLi2ELi2ELi4ELi512ELi2EEEvNS0_6detail10TensorInfoIT0_T2_EENSG_IT1_SI_EESI_T_,(.L_x_7605 - _ZN2at4cuda57_GLOBAL__N__cd6b329d_24_DistributionBernoulli_cu_7537a20d21kernelPointwiseApply2IZNS_6native9templates4cuda28bernoulli_tensor_cuda_kernelIffEEvRKNS_10TensorBaseES9_NS_15PhiloxCudaStateEEUliRfSB_SB_SB_RKfSD_SD_SD_E_fSC_jLi2ELi2ELi4ELi512ELi2EEEvNS0_6detail10TensorInfoIT0_T2_EENSG_IT1_SI_EESI_T_)
        .other          _ZN2at4cuda57_GLOBAL__N__cd6b329d_24_DistributionBernoulli_cu_7537a20d21kernelPointwiseApply2IZNS_6native9templates4cuda28bernoulli_tensor_cuda_kernelIffEEvRKNS_10TensorBaseES9_NS_15PhiloxCudaStateEEUliRfSB_SB_SB_RKfSD_SD_SD_E_fSC_jLi2ELi2ELi4ELi512ELi2EEEvNS0_6detail10TensorInfoIT0_T2_EENSG_IT1_SI_EESI_T_,@"STO_CUDA_ENTRY STV_DEFAULT"
_ZN2at4cuda57_GLOBAL__N__cd6b329d_24_DistributionBernoulli_cu_7537a20d21kernelPointwiseApply2IZNS_6native9templates4cuda28bernoulli_tensor_cuda_kernelIffEEvRKNS_10TensorBaseES9_NS_15PhiloxCudaStateEEUliRfSB_SB_SB_RKfSD_SD_SD_E_fSC_jLi2ELi2ELi4ELi512ELi2EEEvNS0_6detail10TensorInfoIT0_T2_EENSG_IT1_SI_EESI_T_:
        /* <DEDUP_REMOVED lines=18> */
[----:B------:R-:W-:Y:S01]  /*0120*/  ULDC UR44, c[0x0][0x354] ;  /* 0x0000d500002c7ab9 */ /* 0x000fe20000000800 */
[----:B------:R-:W-:-:S05]  /*0130*/  ULDC UR45, c[0x0][0x3c0] ;  /* 0x0000f000002d7ab9 */ /* 0x000fca0000000800 */
.L_x_2825:
[----:B------:R-:W-:Y:S01]  /*0140*/  ISETP.NE.AND P0, PT, RZ, UR38, PT ;  /* 0x00000026ff007c0c */ /* 0x000fe2000bf05270 */
[----:B0-2---:R-:W2:-:S12]  /*0150*/  LDC.64 R2, c[0x0][0x3c8] ;  /* 0x0000f200ff027b82 */ /* 0x005e980000000a00 */
[----:B---3--:R-:W3:Y:S08]  /*0160*/  @P0 LDC.64 R4, c[0x0][0x3d0] ;  /* 0x0000f400ff040b82 */ /* 0x008ef00000000a00 */
[----:B----4-:R-:W4:Y:S01]  /*0170*/  LDC R12, c[0x0][0x3d0] ;  /* 0x0000f400ff0c7b82 */ /* 0x010f220000000800 */
[----:B--2---:R-:W2:Y:S07]  /*0180*/  @P0 LDG.E.64 R2, desc[UR36][R2.64] ;  /* 0x0000002402020981 */ /* 0x004eae000c1e1b00 */
[----:B------:R-:W4:Y:S01]  /*0190*/  @P0 LDC R9, c[0x0][0x3d8] ;  /* 0x0000f600ff090b82 */ /* 0x000f220000000800 */
[----:B---3--:R-:W4:Y:S07]  /*01a0*/  @P0 LDG.E.64 R4, desc[UR36][R4.64] ;  /* 0x0000002404040981 */ /* 0x008f2e000c1e1b00 */
[----:B------:R-:W3:Y:S01]  /*01b0*/  LDC R7, c[0x0][0x3d4] ;  /* 0x0000f500ff077b82 */ /* 0x000ee20000000800 */
[----:B------:R-:W-:Y:S01]  /*01c0*/  IMAD.HI.U32 R11, R42, -0x326172a9, RZ ;  /* 0xcd9e8d572a0b7827 */ /* 0x000fe200078e00ff */
[----:B------:R-:W-:Y:S01]  /*01d0*/  BSSY B0, `(.L_x_2797) ;  /* 0x00000a1000007945 */ /* 0x000fe20003800000 */
[----:B------:R-:W-:-:S02]  /*01e0*/  HFMA2.MMA R31, -RZ, RZ, 0, 0 ;  /* 0x00000000ff1f7435 */ /* 0x000fc400000001ff */
[----:B------:R-:W-:Y:S01]  /*01f0*/  IMAD.MOV.U32 R33, RZ, RZ, RZ ;  /* 0x000000ffff217224 */ /* 0x000fe200078e00ff */
[----:B----4-:R-:W-:-:S05]  /*0200*/  @P0 IADD3 R12, P1, R4, R9, RZ ;  /* 0x00000009040c0210 */ /* 0x010fca0007f3e0ff */
[----:B---3--:R-:W-:-:S05]  /*0210*/  @P0 IMAD.X R7, RZ, RZ, R5, P1 ;  /* 0x000000ffff070224 */ /* 0x008fca00008e0605 */
[----:B------:R-:W-:-:S04]  /*0220*/  SHF.R.U64 R8, R12, 0x2, R7 ;  /* 0x000000020c087819 */ /* 0x000fc80000001207 */
[----:B------:R-:W-:Y:S02]  /*0230*/  IADD3 R6, R8, 0x1, RZ ;  /* 0x0000000108067810 */ /* 0x000fe40007ffe0ff */
[----:B------:R-:W-:Y:S02]  /*0240*/  SHF.R.U32.HI R10, RZ, 0x2, R7 ;  /* 0x00000002ff0a7819 */ /* 0x000fe40000011607 */
[----:B------:R-:W-:Y:S01]  /*0250*/  ISETP.NE.AND P0, PT, R6, RZ, PT ;  /* 0x000000ff0600720c */ /* 0x000fe20003f05270 */
[----:B------:R-:W-:Y:S01]  /*0260*/  IMAD.WIDE.U32 R8, R8, -0x2daee0ad, RZ ;  /* 0xd2511f5308087825 */ /* 0x000fe200078e00ff */
[----:B--2---:R-:W-:-:S03]  /*0270*/  LOP3.LUT R4, R11, R10, R2, 0x96, !PT ;  /* 0x0000000a0b047212 */ /* 0x004fc600078e9602 */
[----:B------:R-:W-:Y:S02]  /*0280*/  IMAD R5, R42, -0x326172a9, RZ ;  /* 0xcd9e8d572a057824 */ /* 0x000fe400078e02ff */
[----:B------:R-:W-:Y:S02]  /*0290*/  VIADD R0, R2, 0x9e3779b9 ;  /* 0x9e3779b902007836 */ /* 0x000fe40000000000 */
[----:B------:R-:W-:Y:S01]  /*02a0*/  IMAD.HI.U32 R7, R6, -0x2daee0ad, RZ ;  /* 0xd2511f5306077827 */ /* 0x000fe200078e00ff */
[----:B------:R-:W-:Y:S02]  /*02b0*/  LOP3.LUT R16, R9, R3, RZ, 0x3c, !PT ;  /* 0x0000000309107212 */ /* 0x000fe400078e3cff */
[----:B------:R-:W-:Y:S01]  /*02c0*/  LOP3.LUT R15, R0, R5, RZ, 0x3c, !PT ;  /* 0x00000005000f7212 */ /* 0x000fe200078e3cff */
[----:B------:R-:W-:Y:S01]  /*02d0*/  IMAD.WIDE.U32 R4, R4, -0x2daee0ad, RZ ;  /* 0xd2511f5304047825 */ /* 0x000fe200078e00ff */
[----:B------:R-:W-:-:S03]  /*02e0*/  LOP3.LUT R7, R7, R3, RZ, 0x3c, !PT ;  /* 0x0000000307077212 */ /* 0x000fc600078e3cff */
[----:B------:R-:W-:Y:S02]  /*02f0*/  VIADD R13, R3, 0xbb67ae85 ;  /* 0xbb67ae85030d7836 */ /* 0x000fe40000000000 */
[C---:B------:R-:W-:Y:S01]  /*0300*/  VIADD R14, R10.reuse, 0x1 ;  /* 0x000000010a0e7836 */ /* 0x040fe20000000000 */
[----:B------:R-:W-:Y:S01]  /*0310*/  @P0 IADD3 R14, R10, RZ, RZ ;  /* 0x000000ff0a0e0210 */ /* 0x000fe20007ffe0ff */
[----:B------:R-:W-:Y:S01]  /*0320*/  IMAD.WIDE.U32 R16, R16, -0x326172a9, RZ ;  /* 0xcd9e8d5710107825 */ /* 0x000fe200078e00ff */
[----:B------:R-:W-:-:S03]  /*0330*/  LOP3.LUT R10, R5, R8, R13, 0x96, !PT ;  /* 0x00000008050a7212 */ /* 0x000fc600078e960d */
        /* <DEDUP_REMOVED lines=66> */
[----:B------:R-:W-:-:S03]  /*0760*/  IADD3 R0, -R41, UR45, RZ ;  /* 0x0000002d29007c10 */ /* 0x000fc6000fffe1ff */
[----:B------:R-:W-:Y:S01]  /*0770*/  IMAD.WIDE.U32 R20, R9, -0x2daee0ad, RZ ;  /* 0xd2511f5309147825 */ /* 0x000fe200078e00ff */
[----:B------:R-:W-:Y:S02]  /*0780*/  IADD3 R15, R3, -0x24c28bd8, RZ ;  /* 0xdb3d7428030f7810 */ /* 0x000fe40007ffe0ff */
[----:B------:R-:W-:Y:S01]  /*0790*/  ISETP.GE.AND P3, PT, R0, 0x1, PT ;  /* 0x000000010000780c */ /* 0x000fe20003f66270 */
[----:B------:R-:W-:Y:S01]  /*07a0*/  IMAD.WIDE.U32 R8, R8, -0x2daee0ad, RZ ;  /* 0xd2511f5308087825 */ /* 0x000fe200078e00ff */
[----:B------:R-:W-:-:S03]  /*07b0*/  LOP3.LUT R5, R21, R4, R5, 0x96, !PT ;  /* 0x0000000415057212 */ /* 0x000fc600078e9605 */
[----:B------:R-:W-:-:S04]  /*07c0*/  IMAD.WIDE.U32 R10, R11, -0x2daee0ad, RZ ;  /* 0xd2511f530b0a7825 */ /* 0x000fc800078e00ff */
[C---:B------:R-:W-:Y:S01]  /*07d0*/  VIADD R7, R2.reuse, 0xf1bbcdc8 ;  /* 0xf1bbcdc802077836 */ /* 0x040fe20000000000 */
[----:B------:R-:W-:Y:S02]  /*07e0*/  IADD3 R13, R2, -0x700cb87f, RZ ;  /* 0x8ff34781020d7810 */ /* 0x000fe40007ffe0ff */
[--C-:B------:R-:W-:Y:S02]  /*07f0*/  LOP3.LUT R4, R9, R14, R15.reuse, 0x96, !PT ;  /* 0x0000000e09047212 */ /* 0x100fe400078e960f */
[----:B------:R-:W-:Y:S01]  /*0800*/  LOP3.LUT R20, R11, R20, R15, 0x96, !PT ;  /* 0x000000140b147212 */ /* 0x000fe200078e960f */
[----:B------:R-:W-:Y:S01]  /*0810*/  IMAD.WIDE.U32 R14, R5, -0x326172a9, RZ ;  /* 0xcd9e8d57050e7825 */ /* 0x000fe200078e00ff */
[----:B------:R-:W-:-:S03]  /*0820*/  LOP3.LUT R2, R17, R18, R7, 0x96, !PT ;  /* 0x0000001211027212 */ /* 0x000fc600078e9607 */
[----:B------:R-:W-:Y:S01]  /*0830*/  VIADD R19, R3, 0x96a522ad ;  /* 0x96a522ad03137836 */ /* 0x000fe20000000000 */
[----:B------:R-:W-:Y:S01]  /*0840*/  LOP3.LUT R17, R15, R6, R7, 0x96, !PT ;  /* 0x000000060f117212 */ /* 0x000fe200078e9607 */
[----:B------:R-:W-:Y:S01]  /*0850*/  IMAD.WIDE.U32 R4, R4, -0x326172a9, RZ ;  /* 0xcd9e8d5704047825 */ /* 0x000fe200078e00ff */
[----:B------:R-:W-:-:S03]  /*0860*/  VIMNMX R0, R0, 0x4, PT ;  /* 0x0000000400007848 */ /* 0x000fc60003fe0100 */
[----:B------:R-:W-:Y:S01]  /*0870*/  IMAD.WIDE.U32 R2, R2, -0x2daee0ad, RZ ;  /* 0xd2511f5302027825 */ /* 0x000fe200078e00ff */
[----:B------:R-:W-:Y:S02]  /*0880*/  LOP3.LUT R9, R5, R16, R13, 0x96, !PT ;  /* 0x0000001005097212 */ /* 0x000fe400078e960d */
[----:B------:R-:W-:Y:S01]  /*0890*/  ISETP.GE.AND P0, PT, R0, 0x2, PT ;  /* 0x000000020000780c */ /* 0x000fe20003f06270 */
[----:B------:R-:W-:Y:S01]  /*08a0*/  IMAD.WIDE.U32 R6, R20, -0x326172a9, RZ ;  /* 0xcd9e8d5714067825 */ /* 0x000fe200078e00ff */
[----:B------:R-:W-:Y:S02]  /*08b0*/  LOP3.LUT R8, R3, R8, R19, 0x96, !PT ;  /* 0x0000000803087212 */ /* 0x000fe400078e9613 */
[C---:B------:R-:W-:Y:S01]  /*08c0*/  ISETP.GE.AND P1, PT, R0.reuse, 0x3, PT ;  /* 0x000000030000780c */ /* 0x040fe20003f26270 */
[----:B------:R-:W-:Y:S01]  /*08d0*/  IMAD.HI.U32 R16, R17, -0x2daee0ad, RZ ;  /* 0xd2511f5311107827 */ /* 0x000fe200078e00ff */
[----:B------:R-:W-:Y:S02]  /*08e0*/  ISETP.GE.AND P2, PT, R0, 0x4, PT ;  /* 0x000000040000780c */ /* 0x000fe40003f46270 */
[----:B------:R-:W-:-:S02]  /*08f0*/  LOP3.LUT R12, R12, 0x3, RZ, 0xc0, !PT ;  /* 0x000000030c0c7812 */ /* 0x000fc400078ec0ff */
[----:B------:R-:W-:Y:S01]  /*0900*/  MOV R21, RZ ;  /* 0x000000ff00157202 */ /* 0x000fe20000000f00 */
[----:B-1----:R-:W-:Y:S08]  /*0910*/  @!P3 BRA `(.L_x_2798) ;  /* 0x0000000000b0b947 */ /* 0x002ff00003800000 */
[----:B------:R-:W2:Y:S08]  /*0920*/  I2F.U32.RP R17, UR39 ;  /* 0x0000002700117d06 */ /* 0x000eb00008209000 */
[----:B------:R-:W3:Y:S08]  /*0930*/  I2F.U32.RP R18, UR42 ;  /* 0x0000002a00127d06 */ /* 0x000ef00008209000 */
[----:B--2---:R-:W2:Y:S08]  /*0940*/  MUFU.RCP R17, R17 ;  /* 0x0000001100117308 */ /* 0x004eb00000001000 */
[----:B---3--:R-:W3:Y:S01]  /*0950*/  MUFU.RCP R18, R18 ;  /* 0x0000001200127308 */ /* 0x008ee20000001000 */
[----:B--2---:R-:W-:-:S07]  /*0960*/  VIADD R22, R17, 0xffffffe ;  /* 0x0ffffffe11167836 */ /* 0x004fce0000000000 */
[----:B------:R2:W4:Y:S01]  /*0970*/  F2I.FTZ.U32.TRUNC.NTZ R23, R22 ;  /* 0x0000001600177305 */ /* 0x000522000021f000 */
[----:B---3--:R-:W-:-:S07]  /*0980*/  IADD3 R20, R18, 0xffffffe, RZ ;  /* 0x0ffffffe12147810 */ /* 0x008fce0007ffe0ff */
[----:B------:R3:W5:Y:S01]  /*0990*/  F2I.FTZ.U32.TRUNC.NTZ R21, R20 ;  /* 0x0000001400157305 */ /* 0x000762000021f000 */
[----:B--2---:R-:W-:Y:S02]  /*09a0*/  IMAD.MOV.U32 R22, RZ, RZ, RZ ;  /* 0x000000ffff167224 */ /* 0x004fe400078e00ff */
[----:B----4-:R-:W-:Y:S01]  /*09b0*/  IMAD.MOV R25, RZ, RZ, -R23 ;  /* 0x000000ffff197224 */ /* 0x010fe200078e0a17 */
[----:B---3--:R-:W-:-:S03]  /*09c0*/  MOV R20, RZ ;  /* 0x000000ff00147202 */ /* 0x008fc60000000f00 */
[----:B------:R-:W-:-:S04]  /*09d0*/  IMAD R25, R25, UR39, RZ ;  /* 0x0000002719197c24 */ /* 0x000fc8000f8e02ff */
[----:B------:R-:W-:Y:S01]  /*09e0*/  IMAD.HI.U32 R18, R23, R25, R22 ;  /* 0x0000001917127227 */ /* 0x000fe200078e0016 */
[----:B-----5:R-:W-:-:S05]  /*09f0*/  IADD3 R17, RZ, -R21, RZ ;  /* 0x80000015ff117210 */ /* 0x020fca0007ffe0ff */
[----:B------:R-:W-:-:S04]  /*0a00*/  IMAD.HI.U32 R18, R18, R41, RZ ;  /* 0x0000002912127227 */ /* 0x000fc800078e00ff */
[----:B------:R-:W-:Y:S02]  /*0a10*/  IMAD R17, R17, UR42, RZ ;  /* 0x0000002a11117c24 */ /* 0x000fe4000f8e02ff */
[----:B------:R-:W-:Y:S02]  /*0a20*/  IMAD.MOV R22, RZ, RZ, -R18 ;  /* 0x000000ffff167224 */ /* 0x000fe400078e0a12 */
[----:B------:R-:W-:-:S04]  /*0a30*/  IMAD.HI.U32 R20, R21, R17, R20 ;  /* 0x0000001115147227 */ /* 0x000fc800078e0014 */
[----:B------:R-:W-:Y:S02]  /*0a40*/  IMAD R17, R22, UR39, R41 ;  /* 0x0000002716117c24 */ /* 0x000fe4000f8e0229 */
[----:B------:R-:W-:-:S03]  /*0a50*/  IMAD.HI.U32 R20, R20, R41, RZ ;  /* 0x0000002914147227 */ /* 0x000fc600078e00ff */
[----:B------:R-:W-:Y:S02]  /*0a60*/  ISETP.GE.U32.AND P5, PT, R17, UR39, PT ;  /* 0x0000002711007c0c */ /* 0x000fe4000bfa6070 */
[----:B------:R-:W-:-:S05]  /*0a70*/  IADD3 R22, -R20, RZ, RZ ;  /* 0x000000ff14167210 */ /* 0x000fca0007ffe1ff */
[----:B------:R-:W-:-:S05]  /*0a80*/  IMAD R21, R22, UR42, R41 ;  /* 0x0000002a16157c24 */ /* 0x000fca000f8e0229 */
[----:B------:R-:W-:Y:S01]  /*0a90*/  ISETP.GE.U32.AND P3, PT, R21, UR42, PT ;  /* 0x0000002a15007c0c */ /* 0x000fe2000bf66070 */
[----:B------:R-:W-:Y:S02]  /*0aa0*/  @P5 VIADD R17, R17, -UR39 ;  /* 0x8000002711115c36 */ /* 0x000fe40008000000 */
[----:B------:R-:W-:Y:S01]  /*0ab0*/  @P5 VIADD R18, R18, 0x1 ;  /* 0x0000000112125836 */ /* 0x000fe20000000000 */
[----:B------:R-:W-:Y:S02]  /*0ac0*/  ISETP.NE.U32.AND P5, PT, RZ, UR39, PT ;  /* 0x00000027ff007c0c */ /* 0x000fe4000bfa5070 */
[----:B------:R-:W-:-:S07]  /*0ad0*/  ISETP.GE.U32.AND P4, PT, R17, UR39, PT ;  /* 0x0000002711007c0c */ /* 0x000fce000bf86070 */
[----:B------:R-:W-:Y:S01]  /*0ae0*/  @P3 IADD3 R21, R21, -UR42, RZ ;  /* 0x8000002a15153c10 */ /* 0x000fe2000fffe0ff */
[----:B------:R-:W-:-:S03]  /*0af0*/  @P3 VIADD R20, R20, 0x1 ;  /* 0x0000000114143836 */ /* 0x000fc60000000000 */
[----:B------:R-:W-:Y:S02]  /*0b00*/  ISETP.GE.U32.AND P6, PT, R21, UR42, PT ;  /* 0x0000002a15007c0c */ /* 0x000fe4000bfc6070 */
[----:B------:R-:W-:Y:S02]  /*0b10*/  @P4 IADD3 R18, R18, 0x1, RZ ;  /* 0x0000000112124810 */ /* 0x000fe40007ffe0ff */
[----:B------:R-:W-:Y:S02]  /*0b20*/  ISETP.NE.U32.AND P4, PT, RZ, UR42, PT ;  /* 0x0000002aff007c0c */ /* 0x000fe4000bf85070 */
[----:B------:R-:W-:-:S05]  /*0b30*/  @!P5 LOP3.LUT R18, RZ, UR39, RZ, 0x33, !PT ;  /* 0x00000027ff12dc12 */ /* 0x000fca000f8e33ff */
[----:B------:R-:W-:Y:S02]  /*0b40*/  IMAD.MOV R22, RZ, RZ, -R18 ;  /* 0x000000ffff167224 */ /* 0x000fe400078e0a12 */
[----:B------:R-:W-:Y:S02]  /*0b50*/  @P6 IADD3 R20, R20, 0x1, RZ ;  /* 0x0000000114146810 */ /* 0x000fe40007ffe0ff */
[----:B------:R-:W-:Y:S02]  /*0b60*/  IMAD R17, R22, UR39, R41 ;  /* 0x0000002716117c24 */ /* 0x000fe4000f8e0229 */
[----:B------:R-:W-:Y:S02]  /*0b70*/  @!P4 LOP3.LUT R20, RZ, UR42, RZ, 0x33, !PT ;  /* 0x0000002aff14cc12 */ /* 0x000fe4000f8e33ff */
[----:B------:R-:W-:Y:S02]  /*0b80*/  IMAD R17, R17, UR40, RZ ;  /* 0x0000002811117c24 */ /* 0x000fe4000f8e02ff */
[----:B------:R-:W-:-:S02]  /*0b90*/  IADD3 R24, -R20, RZ, RZ ;  /* 0x000000ff14187210 */ /* 0x000fc40007ffe1ff */
[----:B------:R-:W-:-:S03]  /*0ba0*/  IMAD R33, R18, UR41, R17 ;  /* 0x0000002912217c24 */ /* 0x000fc6000f8e0211 */
[----:B------:R-:W-:-:S04]  /*0bb0*/  IMAD R21, R24, UR42, R41 ;  /* 0x0000002a18157c24 */ /* 0x000fc8000f8e0229 */
[----:B------:R-:W-:-:S04]  /*0bc0*/  IMAD R21, R21, UR43, RZ ;  /* 0x0000002b15157c24 */ /* 0x000fc8000f8e02ff */
[----:B------:R-:W-:-:S07]  /*0bd0*/  IMAD R21, R20, UR44, R21 ;  /* 0x0000002c14157c24 */ /* 0x000fce000f8e0215 */
.L_x_2798:
[----:B------:R-:W-:Y:S05]  /*0be0*/  BSYNC B0 ;  /* 0x0000000000007941 */ /* 0x000fea0003800000 */
.L_x_2797:
        /* <DEDUP_REMOVED lines=10> */
[----:B------:R-:W2:Y:S08]  /*0c90*/  I2F.U32.RP R13, UR39 ;  /* 0x00000027000d7d06 */ /* 0x000eb00008209000 */
[----:B------:R-:W3:Y:S08]  /*0ca0*/  I2F.U32.RP R16, UR42 ;  /* 0x0000002a00107d06 */ /* 0x000ef00008209000 */
[----:B--2---:R-:W2:Y:S08]  /*0cb0*/  MUFU.RCP R13, R13 ;  /* 0x0000000d000d7308 */ /* 0x004eb00000001000 */
[----:B---3--:R-:W3:Y:S01]  /*0cc0*/  MUFU.RCP R16, R16 ;  /* 0x0000001000107308 */ /* 0x008ee20000001000 */
[----:B--2---:R-:W-:Y:S01]  /*0cd0*/  IADD3 R18, R13, 0xffffffe, RZ ;  /* 0x0ffffffe0d127810 */ /* 0x004fe20007ffe0ff */
[----:B------:R-:W-:-:S06]  /*0ce0*/  VIADD R13, R41, 0x1 ;  /* 0x00000001290d7836 */ /* 0x000fcc0000000000 */
[----:B------:R2:W4:Y:S01]  /*0cf0*/  F2I.FTZ.U32.TRUNC.NTZ R19, R18 ;  /* 0x0000001200137305 */ /* 0x000522000021f000 */
[----:B---3--:R-:W-:Y:S01]  /*0d00*/  VIADD R15, R16, 0xffffffe ;  /* 0x0ffffffe100f7836 */ /* 0x008fe20000000000 */
[----:B--2---:R-:W-:-:S06]  /*0d10*/  MOV R18, RZ ;  /* 0x000000ff00127202 */ /* 0x004fcc0000000f00 */
[----:B------:R-:W2:Y:S01]  /*0d20*/  F2I.FTZ.U32.TRUNC.NTZ R15, R15 ;  /* 0x0000000f000f7305 */ /* 0x000ea2000021f000 */
[----:B----4-:R-:W-:-:S05]  /*0d30*/  IADD3 R23, RZ, -R19, RZ ;  /* 0x80000013ff177210 */ /* 0x010fca0007ffe0ff */
[----:B------:R-:W-:-:S04]  /*0d40*/  IMAD R23, R23, UR39, RZ ;  /* 0x0000002717177c24 */ /* 0x000fc8000f8e02ff */
[----:B------:R-:W-:-:S04]  /*0d50*/  IMAD.HI.U32 R14, R19, R23, R18 ;  /* 0x00000017130e7227 */ /* 0x000fc800078e0012 */
[----:B--2---:R-:W-:Y:S02]  /*0d60*/  IMAD.MOV R20, RZ, RZ, -R15 ;  /* 0x000000ffff147224 */ /* 0x004fe400078e0a0f */
[----:B------:R-:W-:Y:S01]  /*0d70*/  IMAD.HI.U32 R31, R14, R13, RZ ;  /* 0x0000000d0e1f7227 */ /* 0x000fe200078e00ff */
[----:B------:R-:W-:-:S03]  /*0d80*/  MOV R14, RZ ;  /* 0x000000ff000e7202 */ /* 0x000fc60000000f00 */
[----:B------:R-:W-:-:S04]  /*0d90*/  IMAD R19, R20, UR42, RZ ;  /* 0x0000002a14137c24 */ /* 0x000fc8000f8e02ff */
        /* <DEDUP_REMOVED lines=9> */
[----:B------:R-:W-:Y:S01]  /*0e30*/  @P5 VIADD R31, R31, 0x1 ;  /* 0x000000011f1f5836 */ /* 0x000fe20000000000 */
[----:B------:R-:W-:Y:S02]  /*0e40*/  ISETP.NE.U32.AND P5, PT, RZ, UR39, PT ;  /* 0x00000027ff007c0c */ /* 0x000fe4000bfa5070 */
[----:B------:R-:W-:Y:S01]  /*0e50*/  ISETP.GE.U32.AND P4, PT, R14, UR39, PT ;  /* 0x000000270e007c0c */ /* 0x000fe2000bf86070 */
[----:B------:R-:W-:Y:S01]  /*0e60*/  @P0 VIADD R23, R23, 0x1 ;  /* 0x0000000117170836 */ /* 0x000fe20000000000 */
[----:B------:R-:W-:-:S04]  /*0e70*/  @P0 IADD3 R15, R15, -UR42, RZ ;  /* 0x8000002a0f0f0c10 */ /* 0x000fc8000fffe0ff */
[----:B------:R-:W-:-:S07]  /*0e80*/  ISETP.GE.U32.AND P6, PT, R15, UR42, PT ;  /* 0x0000002a0f007c0c */ /* 0x000fce000bfc6070 */
[----:B------:R-:W-:Y:S02]  /*0e90*/  @P4 IADD3 R31, R31, 0x1, RZ ;  /* 0x000000011f1f4810 */ /* 0x000fe40007ffe0ff */
[----:B------:R-:W-:Y:S02]  /*0ea0*/  ISETP.NE.U32.AND P4, PT, RZ, UR42, PT ;  /* 0x0000002aff007c0c */ /* 0x000fe4000bf85070 */
[----:B------:R-:W-:Y:S02]  /*0eb0*/  @!P5 LOP3.LUT R31, RZ, UR39, RZ, 0x33, !PT ;  /* 0x00000027ff1fdc12 */ /* 0x000fe4000f8e33ff */
[----:B------:R-:W-:-:S03]  /*0ec0*/  @P6 IADD3 R23, R23, 0x1, RZ ;  /* 0x0000000117176810 */ /* 0x000fc60007ffe0ff */
[----:B------:R-:W-:-:S04]  /*0ed0*/  IMAD.MOV R14, RZ, RZ, -R31 ;  /* 0x000000ffff0e7224 */ /* 0x000fc800078e0a1f */
[----:B------:R-:W-:Y:S02]  /*0ee0*/  IMAD R14, R14, UR39, R13 ;  /* 0x000000270e0e7c24 */ /* 0x000fe4000f8e020d */
[----:B------:R-:W-:Y:S02]  /*0ef0*/  @!P4 LOP3.LUT R23, RZ, UR42, RZ, 0x33, !PT ;  /* 0x0000002aff17cc12 */ /* 0x000fe4000f8e33ff */
[----:B------:R-:W-:Y:S02]  /*0f00*/  IMAD R14, R14, UR40, RZ ;  /* 0x000000280e0e7c24 */ /* 0x000fe4000f8e02ff */
[----:B------:R-:W-:Y:S02]  /*0f10*/  IADD3 R16, -R23, RZ, RZ ;  /* 0x000000ff17107210 */ /* 0x000fe40007ffe1ff */
[----:B------:R-:W-:-:S03]  /*0f20*/  IMAD R31, R31, UR41, R14 ;  /* 0x000000291f1f7c24 */ /* 0x000fc6000f8e020e */
[----:B------:R-:W-:-:S04]  /*0f30*/  IMAD R13, R16, UR42, R13 ;  /* 0x0000002a100d7c24 */ /* 0x000fc8000f8e020d */
[----:B------:R-:W-:-:S04]  /*0f40*/  IMAD R16, R13, UR43, RZ ;  /* 0x0000002b0d107c24 */ /* 0x000fc8000f8e02ff */
[----:B------:R-:W-:-:S07]  /*0f50*/  IMAD R23, R23, UR44, R16 ;  /* 0x0000002c17177c24 */ /* 0x000fce000f8e0210 */
.L_x_2800:
[----:B------:R-:W-:Y:S05]  /*0f60*/  BSYNC B0 ;  /* 0x0000000000007941 */ /* 0x000fea0003800000 */
.L_x_2799:
[----:B------:R-:W-:Y:S04]  /*0f70*/  BSSY B0, `(.L_x_2801) ;  /* 0x000002f000007945 */ /* 0x000fe80003800000 */
[----:B------:R-:W-:Y:S05]  /*0f80*/  @!P1 BRA `(.L_x_2802) ;  /* 0x0000000000b49947 */ /* 0x000fea0003800000 */
[----:B------:R-:W2:Y:S01]  /*0f90*/  I2F.U32.RP R13, UR39 ;  /* 0x00000027000d7d06 */ /* 0x000ea20008209000 */
[----:B------:R-:W-:-:S07]  /*0fa0*/  ISETP.NE.U32.AND P0, PT, RZ, UR39, PT ;  /* 0x00000027ff007c0c */ /* 0x000fce000bf05070 */
[----:B------:R-:W3:Y:S08]  /*0fb0*/  I2F.U32.RP R16, UR42 ;  /* 0x0000002a00107d06 */ /* 0x000ef00008209000 */
[----:B--2---:R-:W2:Y:S08]  /*0fc0*/  MUFU.RCP R13, R13 ;  /* 0x0000000d000d7308 */ /* 0x004eb00000001000 */
[----:B---3--:R-:W3:Y:S01]  /*0fd0*/  MUFU.RCP R16, R16 ;  /* 0x0000001000107308 */ /* 0x008ee20000001000 */
[----:B--2---:R-:W-:-:S02]  /*0fe0*/  VIADD R14, R13, 0xffffffe ;  /* 0x0ffffffe0d0e7836 */ /* 0x004fc40000000000 */
[----:B------:R-:W-:-:S05]  /*0ff0*/  VIADD R13, R41, 0x2 ;  /* 0x00000002290d7836 */ /* 0x000fca0000000000 */
[----:B------:R2:W4:Y:S01]  /*1000*/  F2I.FTZ.U32.TRUNC.NTZ R15, R14 ;  /* 0x0000000e000f7305 */ /* 0x000522000021f000 */
[----:B---3--:R-:W-:-:S07]  /*1010*/  IADD3 R18, R16, 0xffffffe, RZ ;  /* 0x0ffffffe10127810 */ /* 0x008fce0007ffe0ff */
[----:B------:R3:W5:Y:S01]  /*1020*/  F2I.FTZ.U32.TRUNC.NTZ R19, R18 ;  /* 0x0000001200137305 */ /* 0x000762000021f000 */
[----:B--2---:R-:W-:Y:S01]  /*1030*/  HFMA2.MMA R14, -RZ, RZ, 0, 0 ;  /* 0x00000000ff0e7435 */ /* 0x004fe200000001ff */
[----:B----4-:R-:W-:Y:S02]  /*1040*/  IMAD.MOV R25, RZ, RZ, -R15 ;  /* 0x000000ffff197224 */ /* 0x010fe400078e0a0f */
[----:B---3--:R-:W-:Y:S02]  /*1050*/  IMAD.MOV.U32 R18, RZ, RZ, RZ ;  /* 0x000000ffff127224 */ /* 0x008fe400078e00ff */
[----:B------:R-:W-:Y:S01]  /*1060*/  IMAD R25, R25, UR39, RZ ;  /* 0x0000002719197c24 */ /* 0x000fe2000f8e02ff */
[----:B-----5:R-:W-:-:S04]  /*1070*/  IADD3 R29, RZ, -R19, RZ ;  /* 0x80000013ff1d7210 */ /* 0x020fc80007ffe0ff */
[----:B------:R-:W-:-:S04]  /*1080*/  IMAD.HI.U32 R14, R15, R25, R14 ;  /* 0x000000190f0e7227 */ /* 0x000fc800078e000e */
[----:B------:R-:W-:-:S04]  /*1090*/  IMAD R29, R29, UR42, RZ ;  /* 0x0000002a1d1d7c24 */ /* 0x000fc8000f8e02ff */
[----:B------:R-:W-:-:S04]  /*10a0*/  IMAD.HI.U32 R18, R19, R29, R18 ;  /* 0x0000001d13127227 */ /* 0x000fc800078e0012 */
[----:B------:R-:W-:-:S04]  /*10b0*/  IMAD.HI.U32 R29, R14, R13, RZ ;  /* 0x0000000d0e1d7227 */ /* 0x000fc800078e00ff */
[----:B------:R-:W-:Y:S01]  /*10c0*/  IMAD.HI.U32 R25, R18, R13, RZ ;  /* 0x0000000d12197227 */ /* 0x000fe200078e00ff */
[----:B------:R-:W-:-:S03]  /*10d0*/  IADD3 R14, -R29, RZ, RZ ;  /* 0x000000ff1d0e7210 */ /* 0x000fc60007ffe1ff */
        /* <DEDUP_REMOVED lines=24> */
.L_x_2802:
[----:B------:R-:W-:Y:S05]  /*1260*/  BSYNC B0 ;  /* 0x0000000000007941 */ /* 0x000fea0003800000 */
.L_x_2801:
[----:B------:R-:W-:Y:S04]  /*1270*/  BSSY B0, `(.L_x_2803) ;  /* 0x000002f000007945 */ /* 0x000fe80003800000 */
[----:B------:R-:W-:Y:S05]  /*1280*/  @!P2 BRA `(.L_x_2804) ;  /* 0x0000000000b4a947 */ /* 0x000fea0003800000 */
[----:B------:R-:W2:Y:S01]  /*1290*/  I2F.U32.RP R13, UR39 ;  /* 0x00000027000d7d06 */ /* 0x000ea20008209000 */
[----:B------:R-:W-:Y:S02]  /*12a0*/  ISETP.NE.U32.AND P5, PT, RZ, UR39, PT ;  /* 0x00000027ff007c0c */ /* 0x000fe4000bfa5070 */
[----:B------:R-:W-:-:S05]  /*12b0*/  ISETP.NE.U32.AND P6, PT, RZ, UR42, PT ;  /* 0x0000002aff007c0c */ /* 0x000fca000bfc5070 */
[----:B------:R-:W3:Y:S08]  /*12c0*/  I2F.U32.RP R18, UR42 ;  /* 0x0000002a00127d06 */ /* 0x000ef00008209000 */
[----:B--2---:R-:W2:Y:S08]  /*12d0*/  MUFU.RCP R13, R13 ;  /* 0x0000000d000d7308 */ /* 0x004eb00000001000 */
[----:B---3--:R-:W3:Y:S01]  /*12e0*/  MUFU.RCP R18, R18 ;  /* 0x0000001200127308 */ /* 0x008ee20000001000 */
[----:B--2---:R-:W-:-:S02]  /*12f0*/  IADD3 R14, R13, 0xffffffe, RZ ;  /* 0x0ffffffe0d0e7810 */ /* 0x004fc40007ffe0ff */
[----:B------:R-:W-:-:S05]  /*1300*/  IADD3 R13, R41, 0x3, RZ ;  /* 0x00000003290d7810 */ /* 0x000fca0007ffe0ff */
[----:B------:R2:W4:Y:S01]  /*1310*/  F2I.FTZ.U32.TRUNC.NTZ R15, R14 ;  /* 0x0000000e000f7305 */ /* 0x000522000021f000 */
[----:B---3--:R-:W-:-:S07]  /*1320*/  VIADD R16, R18, 0xffffffe ;  /* 0x0ffffffe12107836 */ /* 0x008fce0000000000 */
[----:B------:R3:W5:Y:S01]  /*1330*/  F2I.FTZ.U32.TRUNC.NTZ R17, R16 ;  /* 0x0000001000117305 */ /* 0x000762000021f000 */
[----:B--2---:R-:W-:Y:S01]  /*1340*/  IMAD.MOV.U32 R14, RZ, RZ, RZ ;  /* 0x000000ffff0e7224 */ /* 0x004fe200078e00ff */
[----:B----4-:R-:W-:Y:S02]  /*1350*/  IADD3 R19, RZ, -R15, RZ ;  /* 0x8000000fff137210 */ /* 0x010fe40007ffe0ff */
[----:B---3--:R-:W-:-:S03]  /*1360*/  MOV R16, RZ ;  /* 0x000000ff00107202 */ /* 0x008fc60000000f00 */
[----:B------:R-:W-:Y:S02]  /*1370*/  IMAD R19, R19, UR39, RZ ;  /* 0x0000002713137c24 */ /* 0x000fe4000f8e02ff */
[----:B-----5:R-:W-:Y:S02]  /*1380*/  IMAD.MOV R27, RZ, RZ, -R17 ;  /* 0x000000ffff1b7224 */ /* 0x020fe400078e0a11 */
        /* <DEDUP_REMOVED lines=29> */
.L_x_2804:
[----:B------:R-:W-:Y:S05]  /*1560*/  BSYNC B0 ;  /* 0x0000000000007941 */ /* 0x000fea0003800000 */
.L_x_2803:
[----:B0-----:R-:W-:Y:S01]  /*1570*/  IMAD.WIDE.U32 R32, R33, 0x4, R36 ;  /* 0x0000000421207825 */ /* 0x001fe200078e0024 */
[----:B------:R-:W-:-:S03]  /*1580*/  MOV R13, R4 ;  /* 0x00000004000d7202 */ /* 0x000fc60000000f00 */
[----:B------:R-:W-:-:S04]  /*1590*/  IMAD.WIDE.U32 R30, R31, 0x4, R36 ;  /* 0x000000041f1e7825 */ /* 0x000fc800078e0024 */
[----:B------:R-:W-:-:S04]  /*15a0*/  IMAD.WIDE.U32 R28, R29, 0x4, R36 ;  /* 0x000000041d1c7825 */ /* 0x000fc800078e0024 */
[----:B------:R-:W-:-:S04]  /*15b0*/  IMAD.WIDE.U32 R16, R17, 0x4, R36 ;  /* 0x0000000411107825 */ /* 0x000fc800078e0024 */
[----:B-1----:R-:W-:-:S04]  /*15c0*/  IMAD.WIDE.U32 R18, R21, 0x4, R34 ;  /* 0x0000000415127825 */ /* 0x002fc800078e0022 */
        /* <DEDUP_REMOVED lines=18> */
.L_x_2806:
[----:B------:R-:W-:Y:S01]  /*16f0*/  MOV R15, R11 ;  /* 0x0000000b000f7202 */ /* 0x000fe20000000f00 */
[----:B------:R-:W-:Y:S01]  /*1700*/  IMAD.MOV.U32 R13, RZ, RZ, R8 ;  /* 0x000000ffff0d7224 */ /* 0x000fe200078e0008 */
[----:B------:R-:W-:Y:S01]  /*1710*/  MOV R14, R2 ;  /* 0x00000002000e7202 */ /* 0x000fe20000000f00 */
[----:B------:R-:W-:-:S07]  /*1720*/  IMAD.MOV.U32 R11, RZ, RZ, R6 ;  /* 0x000000ffff0b7224 */ /* 0x000fce00078e0006 */
.L_x_2805:
        /* <DEDUP_REMOVED lines=18> */
.L_x_7154:
[----:B------:R-:W-:Y:S05]  /*1850*/  BRX R2 -0x1860                                                                                                                                                                                                                                                                                                                                                                                                                                                                               (*"BRANCH_TARGETS .L_x_7155,.L_x_7156,.L_x_7157"*) ;  /* 0xffffffe402e87949 */ /* 0x000fea000383ffff */
.L_x_2809:
        /* <DEDUP_REMOVED lines=28> */
.L_x_2815:
[----:B------:R0:W5:Y:S02]  /*1a20*/  LDG.E R3, desc[UR36][R26.64] ;  /* 0x000000241a037981 */ /* 0x000164000c1e1900 */
.L_x_2814:
[----:B------:R-:W-:Y:S05]  /*1a30*/  BSYNC B6 ;  /* 0x0000000000067941 */ /* 0x000fea0003800000 */
.L_x_2813:
[----:B-----5:R-:W-:-:S05]  /*1a40*/  FSET.BF.LE.FTZ.AND R3, R2, R3, PT ;  /* 0x000000030203720a */ /* 0x020fca0003813000 */
[----:B------:R1:W-:Y:S02]  /*1a50*/  STG.E desc[UR36][R16.64], R3 ;  /* 0x0000000310007986 */ /* 0x0003e4000c101924 */
.L_x_2811:
[----:B------:R-:W-:Y:S05]  /*1a60*/  BSYNC B7 ;  /* 0x0000000000077941 */ /* 0x000fea0003800000 */
.L_x_2810:
        /* <DEDUP_REMOVED lines=21> */
.L_x_2818:
[----:B------:R1:W5:Y:S02]  /*1bc0*/  LDG.E R3, desc[UR36][R24.64] ;  /* 0x0000002418037981 */ /* 0x000364000c1e1900 */
.L_x_2817:
[----:B------:R-:W-:Y:S05]  /*1bd0*/  BSYNC B6 ;  /* 0x0000000000067941 */ /* 0x000fea0003800000 */
.L_x_2816:
[----:B-----5:R-:W-:-:S05]  /*1be0*/  FSET.BF.LE.FTZ.AND R3, R38, R3, PT ;  /* 0x000000032603720a */ /* 0x020fca0003813000 */
[----:B------:R2:W-:Y:S02]  /*1bf0*/  STG.E desc[UR36][R28.64], R3 ;  /* 0x000000031c007986 */ /* 0x0005e4000c101924 */
.L_x_7156:
        /* <DEDUP_REMOVED lines=11> */
[----:B--2---:R-:W2:Y:S01]  /*1cb0*/  LDC.64 R2, c[0x4][R2] ;  /* 0x0100000002027b82 */ /* 0x004ea20000000a00 */
        /* <DEDUP_REMOVED lines=9> */
.L_x_2821:
[----:B------:R3:W5:Y:S02]  /*1d50*/  LDG.E R0, desc[UR36][R22.64] ;  /* 0x0000002416007981 */ /* 0x000764000c1e1900 */
.L_x_2820:
[----:B------:R-:W-:Y:S05]  /*1d60*/  BSYNC B6 ;  /* 0x0000000000067941 */ /* 0x000fea0003800000 */
.L_x_2819:
[----:B-----5:R-:W-:-:S05]  /*1d70*/  FSET.BF.LE.FTZ.AND R39, R39, R0, PT ;  /* 0x000000002727720a */ /* 0x020fca0003813000 */
[----:B------:R4:W-:Y:S02]  /*1d80*/  STG.E desc[UR36][R30.64], R39 ;  /* 0x000000271e007986 */ /* 0x0009e4000c101924 */
.L_x_7155:
[----:B------:R-:W-:Y:S05]  /*1d90*/  BSYNC B8 ;  /* 0x0000000000087941 */ /* 0x000fea0003800000 */
.L_x_2808:
        /* <DEDUP_REMOVED lines=21> */
.L_x_2824:
[----:B------:R2:W5:Y:S02]  /*1ef0*/  LDG.E R3, desc[UR36][R18.64] ;  /* 0x0000002412037981 */ /* 0x000564000c1e1900 */
.L_x_2823:
[----:B------:R-:W-:Y:S05]  /*1f00*/  BSYNC B6 ;  /* 0x0000000000067941 */ /* 0x000fea0003800000 */
.L_x_2822:
[----:B-----5:R-:W-:-:S05]  /*1f10*/  FSET.BF.LE.FTZ.AND R3, R40, R3, PT ;  /* 0x000000032803720a */ /* 0x020fca0003813000 */
[----:B------:R0:W-:Y:S01]  /*1f20*/  STG.E desc[UR36][R32.64], R3 ;  /* 0x0000000320007986 */ /* 0x0001e2000c101924 */
[----:B------:R-:W-:Y:S05]  /*1f30*/  BRA `(.L_x_2812) ;  /* 0x0000000000047947 */ /* 0x000fea0003800000 */
.L_x_7157:
[----:B------:R-:W-:Y:S05]  /*1f40*/  BREAK B8 ;  /* 0x0000000000087942 */ /* 0x000fea0003800000 */
.L_x_2812:
[----:B------:R-:W-:Y:S05]  /*1f50*/  BSYNC B9 ;  /* 0x0000000000097941 */ /* 0x000fea0003800000 */
.L_x_2807:
[----:B------:R-:W-:Y:S01]  /*1f60*/  ULDC UR4, c[0x0][0x0] ;  /* 0x0000000000047ab9 */ /* 0x000fe20000000800 */
[----:B------:R-:W5:Y:S01]  /*1f70*/  LDC R0, c[0x0][0xc] ;  /* 0x00000300ff007b82 */ /* 0x000f620000000800 */
[----:B------:R-:W-:-:S06]  /*1f80*/  USHF.L.U32 UR4, UR4, 0x2, URZ ;  /* 0x0000000204047899 */ /* 0x000fcc000800063f */
[----:B-----5:R-:W-:-:S05]  /*1f90*/  IMAD R41, R0, UR4, R41 ;  /* 0x0000000400297c24 */ /* 0x020fca000f8e0229 */
[----:B------:R-:W-:-:S13]  /*1fa0*/  ISETP.GE.U32.AND P0, PT, R41, UR45, PT ;  /* 0x0000002d29007c0c */ /* 0x000fda000bf06070 */
[----:B------:R-:W-:Y:S05]  /*1fb0*/  @!P0 BRA `(.L_x_2825) ;  /* 0xffffffe000608947 */ /* 0x000fea000383ffff */
[----:B------:R-:W-:Y:S05]  /*1fc0*/  EXIT ;  /* 0x000000000000794d */ /* 0x000fea0003800000 */
.L_x_2826:
        /* <DEDUP_REMOVED lines=11> */
.L_x_7605:


//--------------------- .text._ZN2at4cuda57_GLOBAL__N__cd6b329d_24_DistributionBernoulli_cu_7537a20d21kernelPointwiseApply2IZNS_6native9templates4cuda28bernoulli_tensor_cuda_kernelIffEEvRKNS_10TensorBaseES9_NS_15PhiloxCudaStateEEUliRfSB_SB_SB_RKfSD_SD_SD_E_fSC_jLi2ELi1ELi4ELi512ELi2EEEvNS0_6detail10TensorInfoIT0_T2_EENSG_IT1_SI_EESI_T_ --------------------------
	.section	.text._ZN2at4cuda57_GLOBAL__N__cd6b329d_24_DistributionBernoulli_cu_7537a20d21kernelPointwiseApply2IZNS_6native9templates4cuda28bernoulli_tensor_cuda_kernelIffEEvRKNS_10TensorBaseES9_NS_15PhiloxCudaStateEEUliRfSB_SB_SB_RKfSD_SD_SD_E_fSC_jLi2ELi1ELi4ELi512ELi2EEEvNS0_6detail10TensorInfoIT0_T2_EENSG_IT1_SI_EESI_T_,"ax",@progbits
	.align	128
.text._ZN2at4cuda57_GLOBAL__N__cd6b329d_24_DistributionBernoulli_cu_7537a20d21kernelPointwiseApply2IZNS_6native9templates4cuda28bernoulli_tensor_cuda_kernelIffEEvRKNS_10TensorBaseES9_NS_15PhiloxCudaStateEEUliRfSB_SB_SB_RKfSD_SD_SD_E_fSC_jLi2ELi1ELi4ELi512ELi2EEEvNS0_6detail10TensorInfoIT0_T2_EENSG_IT1_SI_EESI_T_:
        .type           _ZN2at4cuda57_GLOBAL__N__cd6b329d_24_DistributionBernoulli_cu_7537a20d21kernelPointwiseApply2IZNS_6native9templates4cuda28bernoulli_tensor_cuda_kernelIffEEvRKNS_10TensorBaseES9_NS_15PhiloxCudaStateEEUliRfSB_SB_SB_RKfSD_SD_SD_E_fSC_jLi2ELi1ELi4ELi512ELi2EEEvNS0_6detail10TensorInfoIT0_T2_EENSG_IT1_SI_EESI_T_,@function
        .size           _ZN2at4cuda57_GLOBAL__N__cd6b329d_24_DistributionBernoulli_cu_7537a20d21kernelPointwiseApply2IZNS_6native9templates4cuda28bernoulli_tensor_cuda_kernelIffEEvRKNS_10TensorBaseES9_NS_15PhiloxCudaStateEEUliRfSB_SB_SB_RKfSD_SD_SD_E_fSC_jLi2ELi1ELi4ELi512ELi2EEEvNS0_6detail10TensorInfoIT0_T2_EENSG_IT1_SI_EESI_T_,(.L_x_7606 - _ZN2at4cuda57_GLOBAL__N__cd6b329d_24_DistributionBernoulli_cu_7537a20d21kernelPointwiseApply2IZNS_6native9templates4cuda28bernoulli_tensor_cuda_kernelIffEEvRKNS_10TensorBaseES9_NS_15PhiloxCudaStateEEUliRfSB_SB_SB_RKfSD_SD_SD_E_fSC_jLi2ELi1ELi4ELi512ELi2EEEvNS0_6detail10TensorInfoIT0_T2_EENSG_IT1_SI_EESI_T_)
        .other          _ZN2at4cuda57_GLOBAL__N__cd6b329d_24_DistributionBernoulli_cu_7537a20d21kernelPointwiseApply2IZNS_6native9templates4cuda28bernoulli_tensor_cuda_kernelIffEEvRKNS_10TensorBaseES9_NS_15PhiloxCudaStateEEUliRfSB_SB_SB_RKfSD_SD_SD_E_fSC_jLi2ELi1ELi4ELi512ELi2EEEvNS0_6detail10TensorInfoIT0_T2_EENSG_IT1_SI_EESI_T_,@"STO_CUDA_ENTRY STV_DEFAULT"
_ZN2at4cuda57_GLOBAL__N__cd6b329d_24_DistributionBernoulli_cu_7537a20d21kernelPointwiseApply2IZNS_6native9templates4cuda28bernoulli_tensor_cuda_kernelIffEEvRKNS_10TensorBaseES9_NS_15PhiloxCudaStateEEUliRfSB_SB_SB_RKfSD_SD_SD_E_fSC_jLi2ELi1ELi4ELi512ELi2EEEvNS0_6detail10TensorInfoIT0_T2_EENSG_IT1_SI_EESI_T_:
        /* <DEDUP_REMOVED lines=18> */
.L_x_2855:
[----:B------:R-:W-:Y:S01]  /*0120*/  ISETP.NE.AND P0, PT, RZ, UR39, PT ;  /* 0x00000027ff007c0c */ /* 0x000fe2000bf05270 */
[----:B------:R-:W2:-:S12]  /*0130*/  LDC.64 R4, c[0x0][0x3c8] ;  /* 0x0000f200ff047b82 */ /* 0x000e980000000a00 */
[----:B------:R-:W3:Y:S08]  /*0140*/  @P0 LDC.64 R2, c[0x0][0x3d0] ;  /* 0x0000f400ff020b82 */ /* 0x000ef00000000a00 */
[----:B------:R-:W4:Y:S01]  /*0150*/  LDC R0, c[0x0][0x3d0] ;  /* 0x0000f400ff007b82 */ /* 0x000f220000000800 */
[----:B--2---:R-:W2:Y:S07]  /*0160*/  @P0 LDG.E.64 R4, desc[UR36][R4.64] ;  /* 0x0000002404040981 */ /* 0x004eae000c1e1b00 */
[----:B------:R-:W4:Y:S01]  /*0170*/  @P0 LDC R7, c[0x0][0x3d8] ;  /* 0x0000f600ff070b82 */ /* 0x000f220000000800 */
[----:B---3--:R-:W4:Y:S07]  /*0180*/  @P0 LDG.E.64 R2, desc[UR36][R2.64] ;  /* 0x0000002402020981 */ /* 0x008f2e000c1e1b00 */
[----:B------:R-:W3:Y:S01]  /*0190*/  LDC R9, c[0x0][0x3d4] ;  /* 0x0000f500ff097b82 */ /* 0x000ee20000000800 */
[----:B------:R-:W-:-:S04]  /*01a0*/  IMAD.HI.U32 R11, R39, -0x326172a9, RZ ;  /* 0xcd9e8d57270b7827 */ /* 0x000fc800078e00ff */
[----:B------:R-:W-:Y:S01]  /*01b0*/  IMAD R6, R39, -0x326172a9, RZ ;  /* 0xcd9e8d5727067824 */ /* 0x000fe200078e02ff */
[----:B------:R-:W-:-:S04]  /*01c0*/  IADD3 R37, -R38, UR44, RZ ;  /* 0x0000002c26257c10 */ /* 0x000fc8000fffe1ff */
[C---:B------:R-:W-:Y:S01]  /*01d0*/  ISETP.GE.AND P4, PT, R37.reuse, 0x1, PT ;  /* 0x000000012500780c */ /* 0x040fe20003f86270 */
[----:B------:R-:W-:Y:S01]  /*01e0*/  BSSY B0, `(.L_x_2827) ;  /* 0x000008e000007945 */ /* 0x000fe20003800000 */
[----:B------:R-:W-:Y:S01]  /*01f0*/  VIMNMX R36, R37, 0x4, PT ;  /* 0x0000000425247848 */ /* 0x000fe20003fe0100 */
[C---:B------:R-:W-:Y:S01]  /*0200*/  VIADD R35, R38.reuse, 0x1 ;  /* 0x0000000126237836 */ /* 0x040fe20000000000 */
[----:B------:R-:W-:Y:S01]  /*0210*/  IADD3 R40, R38, 0x2, RZ ;  /* 0x0000000226287810 */ /* 0x000fe20007ffe0ff */
[----:B------:R-:W-:Y:S01]  /*0220*/  IMAD.MOV.U32 R25, RZ, RZ, RZ ;  /* 0x000000ffff197224 */ /* 0x000fe200078e00ff */
[----:B------:R-:W-:Y:S01]  /*0230*/  ISETP.GE.AND P3, PT, R36, 0x2, PT ;  /* 0x000000022400780c */ /* 0x000fe20003f66270 */
[----:B------:R-:W-:Y:S01]  /*0240*/  IMAD.MOV.U32 R23, RZ, RZ, RZ ;  /* 0x000000ffff177224 */ /* 0x000fe200078e00ff */
[----:B----4-:R-:W-:-:S05]  /*0250*/  @P0 IADD3 R0, P1, R2, R7, RZ ;  /* 0x0000000702000210 */ /* 0x010fca0007f3e0ff */
[----:B---3--:R-:W-:-:S05]  /*0260*/  @P0 IMAD.X R9, RZ, RZ, R3, P1 ;  /* 0x000000ffff090224 */ /* 0x008fca00008e0603 */
[----:B------:R-:W-:-:S04]  /*0270*/  SHF.R.U64 R8, R0, 0x2, R9 ;  /* 0x0000000200087819 */ /* 0x000fc80000001209 */
[C---:B------:R-:W-:Y:S02]  /*0280*/  IADD3 R7, R8.reuse, 0x1, RZ ;  /* 0x0000000108077810 */ /* 0x040fe40007ffe0ff */
[----:B------:R-:W-:Y:S02]  /*0290*/  SHF.R.U32.HI R10, RZ, 0x2, R9 ;  /* 0x00000002ff0a7819 */ /* 0x000fe40000011609 */
[----:B------:R-:W-:Y:S01]  /*02a0*/  ISETP.NE.AND P0, PT, R7, RZ, PT ;  /* 0x000000ff0700720c */ /* 0x000fe20003f05270 */
[----:B------:R-:W-:Y:S01]  /*02b0*/  IMAD.WIDE.U32 R8, R8, -0x2daee0ad, RZ ;  /* 0xd2511f5308087825 */ /* 0x000fe200078e00ff */
[----:B--2---:R-:W-:-:S03]  /*02c0*/  LOP3.LUT R2, R11, R10, R4, 0x96, !PT ;  /* 0x0000000a0b027212 */ /* 0x004fc600078e9604 */
[----:B------:R-:W-:Y:S02]  /*02d0*/  VIADD R3, R4, 0x9e3779b9 ;  /* 0x9e3779b904037836 */ /* 0x000fe40000000000 */
[----:B------:R-:W-:Y:S01]  /*02e0*/  IMAD.HI.U32 R7, R7, -0x2daee0ad, RZ ;  /* 0xd2511f5307077827 */ /* 0x000fe200078e00ff */
[-C--:B------:R-:W-:Y:S02]  /*02f0*/  LOP3.LUT R14, R9, R5.reuse, RZ, 0x3c, !PT ;  /* 0x00000005090e7212 */ /* 0x080fe400078e3cff */
[----:B------:R-:W-:Y:S01]  /*0300*/  LOP3.LUT R13, R3, R6, RZ, 0x3c, !PT ;  /* 0x00000006030d7212 */ /* 0x000fe200078e3cff */
[----:B------:R-:W-:Y:S01]  /*0310*/  IMAD.WIDE.U32 R2, R2, -0x2daee0ad, RZ ;  /* 0xd2511f5302027825 */ /* 0x000fe200078e00ff */
[----:B------:R-:W-:-:S03]  /*0320*/  LOP3.LUT R7, R7, R5, RZ, 0x3c, !PT ;  /* 0x0000000507077212 */ /* 0x000fc600078e3cff */
[----:B0-----:R-:W-:Y:S02]  /*0330*/  VIADD R19, R5, 0xbb67ae85 ;  /* 0xbb67ae8505137836 */ /* 0x001fe40000000000 */
        /* <DEDUP_REMOVED lines=22> */
[----:B------:R-:W-:Y:S02]  /*04a0*/  IADD3 R11, R4, -0x255992d5, RZ ;  /* 0xdaa66d2b040b7810 */ /* 0x000fe40007ffe0ff */
[----:B------:R-:W-:Y:S01]  /*04b0*/  LOP3.LUT R13, R15, R12, R9, 0x96, !PT ;  /* 0x0000000c0f0d7212 */ /* 0x000fe200078e9609 */
        /* <DEDUP_REMOVED lines=37> */
[----:B------:R-:W-:-:S03]  /*0710*/  IMAD.WIDE.U32 R16, R17, -0x326172a9, RZ ;  /* 0xcd9e8d5711107825 */ /* 0x000fc600078e00ff */
[----:B------:R-:W-:Y:S01]  /*0720*/  LOP3.LUT R18, R7, R18, R3, 0x96, !PT ;  /* 0x0000001207127212 */ /* 0x000fe200078e9603 */
        /* <DEDUP_REMOVED lines=9> */
[----:B------:R-:W-:-:S04]  /*07c0*/  LOP3.LUT R14, R13, R14, R11, 0x96, !PT ;  /* 0x0000000e0d0e7212 */ /* 0x000fc800078e960b */
[----:B------:R-:W-:Y:S01]  /*07d0*/  LOP3.LUT R15, R19, R2, R3, 0x96, !PT ;  /* 0x00000002130f7212 */ /* 0x000fe200078e9603 */
[----:B------:R-:W-:-:S04]  /*07e0*/  IMAD.WIDE.U32 R2, R14, -0x2daee0ad, RZ ;  /* 0xd2511f530e027825 */ /* 0x000fc800078e00ff */
[----:B------:R-:W-:Y:S01]  /*07f0*/  IMAD.WIDE.U32 R14, R15, -0x326172a9, RZ ;  /* 0xcd9e8d570f0e7825 */ /* 0x000fe200078e00ff */
[----:B------:R-:W-:-:S03]  /*0800*/  IADD3 R7, R5, -0x24c28bd8, RZ ;  /* 0xdb3d742805077810 */ /* 0x000fc60007ffe0ff */
[----:B------:R-:W-:Y:S01]  /*0810*/  IMAD.WIDE.U32 R16, R17, -0x2daee0ad, RZ ;  /* 0xd2511f5311107825 */ /* 0x000fe200078e00ff */
[----:B------:R-:W-:-:S03]  /*0820*/  LOP3.LUT R15, R15, R10, R11, 0x96, !PT ;  /* 0x0000000a0f0f7212 */ /* 0x000fc600078e960b */
[----:B------:R-:W-:Y:S01]  /*0830*/  IMAD.WIDE.U32 R8, R8, -0x2daee0ad, RZ ;  /* 0xd2511f5308087825 */ /* 0x000fe200078e00ff */
[----:B------:R-:W-:-:S04]  /*0840*/  LOP3.LUT R6, R17, R6, R7, 0x96, !PT ;  /* 0x0000000611067212 */ /* 0x000fc800078e9607 */
[----:B------:R-:W-:Y:S01]  /*0850*/  LOP3.LUT R18, R9, R18, R7, 0x96, !PT ;  /* 0x0000001209127212 */ /* 0x000fe200078e9607 */
[----:B------:R-:W-:Y:S01]  /*0860*/  IMAD.HI.U32 R15, R15, -0x2daee0ad, RZ ;  /* 0xd2511f530f0f7827 */ /* 0x000fe200078e00ff */
[----:B------:R-:W-:-:S03]  /*0870*/  IADD3 R17, R5, -0x695add53, RZ ;  /* 0x96a522ad05117810 */ /* 0x000fc60007ffe0ff */
[----:B------:R-:W-:Y:S01]  /*0880*/  VIADD R13, R4, 0x8ff34781 ;  /* 0x8ff34781040d7836 */ /* 0x000fe20000000000 */
[----:B------:R-:W-:Y:S01]  /*0890*/  LOP3.LUT R0, R0, 0x3, RZ, 0xc0, !PT ;  /* 0x0000000300007812 */ /* 0x000fe200078ec0ff */
[----:B------:R-:W-:Y:S01]  /*08a0*/  IMAD.WIDE.U32 R6, R6, -0x326172a9, RZ ;  /* 0xcd9e8d5706067825 */ /* 0x000fe200078e00ff */
[----:B------:R-:W-:-:S03]  /*08b0*/  LOP3.LUT R9, R3, R16, R17, 0x96, !PT ;  /* 0x0000001003097212 */ /* 0x000fc600078e9611 */
[----:B------:R-:W-:Y:S01]  /*08c0*/  IMAD.WIDE.U32 R4, R18, -0x326172a9, RZ ;  /* 0xcd9e8d5712047825 */ /* 0x000fe200078e00ff */
[----:B------:R-:W-:Y:S01]  /*08d0*/  LOP3.LUT R8, R15, R8, R17, 0x96, !PT ;  /* 0x000000080f087212 */ /* 0x000fe200078e9611 */
[----:B------:R-:W-:Y:S01]  /*08e0*/  HFMA2.MMA R17, -RZ, RZ, 0, 0 ;  /* 0x00000000ff117435 */ /* 0x000fe200000001ff */
[--C-:B------:R-:W-:Y:S01]  /*08f0*/  LOP3.LUT R10, R7, R12, R13.reuse, 0x96, !PT ;  /* 0x0000000c070a7212 */ /* 0x100fe200078e960d */
[----:B------:R-:W-:Y:S01]  /*0900*/  IMAD.MOV.U32 R19, RZ, RZ, RZ ;  /* 0x000000ffff137224 */ /* 0x000fe200078e00ff */
[----:B------:R-:W-:Y:S02]  /*0910*/  LOP3.LUT R11, R5, R14, R13, 0x96, !PT ;  /* 0x0000000e050b7212 */ /* 0x000fe400078e960d */
[C---:B------:R-:W-:Y:S02]  /*0920*/  ISETP.GE.AND P0, PT, R36.reuse, 0x3, PT ;  /* 0x000000032400780c */ /* 0x040fe40003f06270 */
[----:B------:R-:W-:Y:S02]  /*0930*/  ISETP.GE.AND P1, PT, R36, 0x4, PT ;  /* 0x000000042400780c */ /* 0x000fe40003f26270 */
[----:B------:R-:W-:Y:S01]  /*0940*/  ISETP.NE.AND P2, PT, R0, 0x1, PT ;  /* 0x000000010000780c */ /* 0x000fe20003f45270 */
[----:B------:R-:W-:-:S12]  /*0950*/  @!P4 BRA `(.L_x_2828) ;  /* 0x000000000058c947 */ /* 0x000fd80003800000 */
[----:B------:R-:W2:Y:S01]  /*0960*/  I2F.U32.RP R14, UR40 ;  /* 0x00000028000e7d06 */ /* 0x000ea20008209000 */
[----:B------:R-:W-:-:S07]  /*0970*/  ISETP.NE.U32.AND P6, PT, RZ, UR40, PT ;  /* 0x00000028ff007c0c */ /* 0x000fce000bfc5070 */
[----:B--2---:R-:W2:Y:S02]  /*0980*/  MUFU.RCP R14, R14 ;  /* 0x0000000e000e7308 */ /* 0x004ea40000001000 */
[----:B--2---:R-:W-:-:S06]  /*0990*/  VIADD R12, R14, 0xffffffe ;  /* 0x0ffffffe0e0c7836 */ /* 0x004fcc0000000000 */
[----:B------:R2:W3:Y:S02]  /*09a0*/  F2I.FTZ.U32.TRUNC.NTZ R13, R12 ;  /* 0x0000000c000d7305 */ /* 0x0004e4000021f000 */
[----:B--2---:R-:W-:Y:S01]  /*09b0*/  MOV R12, RZ ;  /* 0x000000ff000c7202 */ /* 0x004fe20000000f00 */
[----:B---3--:R-:W-:-:S04]  /*09c0*/  IMAD.MOV R15, RZ, RZ, -R13 ;  /* 0x000000ffff0f7224 */ /* 0x008fc800078e0a0d */
        /* <DEDUP_REMOVED lines=15> */
.L_x_2828:
[----:B------:R-:W-:Y:S05]  /*0ac0*/  BSYNC B0 ;  /* 0x0000000000007941 */ /* 0x000fea0003800000 */
.L_x_2827:
[----:B------:R-:W-:Y:S04]  /*0ad0*/  BSSY B0, `(.L_x_2829) ;  /* 0x0000018000007945 */ /* 0x000fe80003800000 */
[----:B------:R-:W-:Y:S05]  /*0ae0*/  @!P3 BRA `(.L_x_2830) ;  /* 0x000000000058b947 */ /* 0x000fea0003800000 */
[----:B------:R-:W2:Y:S01]  /*0af0*/  I2F.U32.RP R14, UR40 ;  /* 0x00000028000e7d06 */ /* 0x000ea20008209000 */
[----:B------:R-:W-:Y:S01]  /*0b00*/  IMAD.MOV.U32 R12, RZ, RZ, RZ ;  /* 0x000000ffff0c7224 */ /* 0x000fe200078e00ff */
[----:B------:R-:W-:-:S06]  /*0b10*/  ISETP.NE.U32.AND P5, PT, RZ, UR40, PT ;  /* 0x00000028ff007c0c */ /* 0x000fcc000bfa5070 */
[----:B--2---:R-:W2:Y:S02]  /*0b20*/  MUFU.RCP R14, R14 ;  /* 0x0000000e000e7308 */ /* 0x004ea40000001000 */
[----:B--2---:R-:W-:-:S06]  /*0b30*/  IADD3 R13, R14, 0xffffffe, RZ ;  /* 0x0ffffffe0e0d7810 */ /* 0x004fcc0007ffe0ff */
[----:B------:R-:W2:Y:S02]  /*0b40*/  F2I.FTZ.U32.TRUNC.NTZ R13, R13 ;  /* 0x0000000d000d7305 */ /* 0x000ea4000021f000 */
        /* <DEDUP_REMOVED lines=16> */
.L_x_2830:
[----:B------:R-:W-:Y:S05]  /*0c50*/  BSYNC B0 ;  /* 0x0000000000007941 */ /* 0x000fea0003800000 */
.L_x_2829:
[----:B------:R-:W-:Y:S04]  /*0c60*/  BSSY B0, `(.L_x_2831) ;  /* 0x0000018000007945 */ /* 0x000fe80003800000 */
[----:B------:R-:W-:Y:S05]  /*0c70*/  @!P0 BRA `(.L_x_2832) ;  /* 0x0000000000588947 */ /* 0x000fea0003800000 */
[----:B------:R-:W2:Y:S01]  /*0c80*/  I2F.U32.RP R14, UR40 ;  /* 0x00000028000e7d06 */ /* 0x000ea20008209000 */
[----:B------:R-:W-:Y:S01]  /*0c90*/  IMAD.MOV.U32 R12, RZ, RZ, RZ ;  /* 0x000000ffff0c7224 */ /* 0x000fe200078e00ff */
[----:B------:R-:W-:-:S06]  /*0ca0*/  ISETP.NE.U32.AND P4, PT, RZ, UR40, PT ;  /* 0x00000028ff007c0c */ /* 0x000fcc000bf85070 */
[----:B--2---:R-:W2:Y:S02]  /*0cb0*/  MUFU.RCP R14, R14 ;  /* 0x0000000e000e7308 */ /* 0x004ea40000001000 */
[----:B--2---:R-:W-:-:S06]  /*0cc0*/  VIADD R15, R14, 0xffffffe ;  /* 0x0ffffffe0e0f7836 */ /* 0x004fcc0000000000 */
[----:B------:R-:W2:Y:S02]  /*0cd0*/  F2I.FTZ.U32.TRUNC.NTZ R13, R15 ;  /* 0x0000000f000d7305 */ /* 0x000ea4000021f000 */
        /* <DEDUP_REMOVED lines=16> */
.L_x_2832:
[----:B------:R-:W-:Y:S05]  /*0de0*/  BSYNC B0 ;  /* 0x0000000000007941 */ /* 0x000fea0003800000 */
.L_x_2831:
        /* <DEDUP_REMOVED lines=25> */
.L_x_2834:
[----:B------:R-:W-:Y:S05]  /*0f80*/  BSYNC B0 ;  /* 0x0000000000007941 */ /* 0x000fea0003800000 */
.L_x_2833:
        /* <DEDUP_REMOVED lines=20> */
.L_x_2836:
[----:B------:R-:W-:Y:S01]  /*10d0*/  IMAD.MOV.U32 R14, RZ, RZ, R11 ;  /* 0x000000ffff0e7224 */ /* 0x000fe200078e000b */
[----:B------:R-:W-:Y:S01]  /*10e0*/  MOV R12, R9 ;  /* 0x00000009000c7202 */ /* 0x000fe20000000f00 */
[----:B------:R-:W-:Y:S01]  /*10f0*/  IMAD.MOV.U32 R13, RZ, RZ, R2 ;  /* 0x000000ffff0d7224 */ /* 0x000fe200078e0002 */
[----:B------:R-:W-:-:S07]  /*1100*/  MOV R11, R4 ;  /* 0x00000004000b7202 */ /* 0x000fce0000000f00 */
.L_x_2835:
        /* <DEDUP_REMOVED lines=19> */
.L_x_7158:
[----:B------:R-:W-:Y:S05]  /*1240*/  BRX R2 -0x1250                                                                                                                                                                                                                                                                                                                                                                                                                                                                               (*"BRANCH_TARGETS .L_x_7159,.L_x_7160,.L_x_7161"*) ;  /* 0xffffffec026c7949 */ /* 0x000fea000383ffff */
.L_x_2839:
[----:B------:R-:W-:Y:S01]  /*1250*/  ISETP.NE.AND P0, PT, R36, 0x3, PT ;  /* 0x000000032400780c */ /* 0x000fe20003f05270 */
[----:B------:R-:W-:-:S12]  /*1260*/  BSSY B7, `(.L_x_2840) ;  /* 0x0000022000077945 */ /* 0x000fd80003800000 */
[----:B------:R-:W-:Y:S05]  /*1270*/  @!P0 BRA `(.L_x_2841) ;  /* 0x0000000000808947 */ /* 0x000fea0003800000 */
[----:B------:R-:W-:-:S13]  /*1280*/  ISETP.NE.AND P0, PT, R36, 0x4, PT ;  /* 0x000000042400780c */ /* 0x000fda0003f05270 */
[----:B------:R-:W-:Y:S05]  /*1290*/  @P0 BREAK B7 ;  /* 0x0000000000070942 */ /* 0x000fea0003800000 */
[----:B------:R-:W-:Y:S05]  /*12a0*/  @P0 BREAK B8 ;  /* 0x0000000000080942 */ /* 0x000fea0003800000 */
[----:B------:R-:W-:Y:S05]  /*12b0*/  @P0 BRA `(.L_x_2842) ;  /* 0x0000000400dc0947 */ /* 0x000fea0003800000 */
[----:B------:R-:W-:-:S05]  /*12c0*/  IADD3 R27, R38, 0x3, RZ ;  /* 0x00000003261b7810 */ /* 0x000fca0007ffe0ff */
        /* <DEDUP_REMOVED lines=23> */
.L_x_2845:
[----:B------:R0:W5:Y:S02]  /*1440*/  LDG.E R0, desc[UR36][R26.64] ;  /* 0x000000241a007981 */ /* 0x000164000c1e1900 */
.L_x_2844:
[----:B------:R-:W-:Y:S05]  /*1450*/  BSYNC B6 ;  /* 0x0000000000067941 */ /* 0x000fea0003800000 */
.L_x_2843:
[----:B-----5:R-:W-:-:S05]  /*1460*/  FSET.BF.LE.FTZ.AND R41, R41, R0, PT ;  /* 0x000000002929720a */ /* 0x020fca0003813000 */
[----:B------:R1:W-:Y:S02]  /*1470*/  STG.E desc[UR36][R24.64], R41 ;  /* 0x0000002918007986 */ /* 0x0003e4000c101924 */
.L_x_2841:
[----:B------:R-:W-:Y:S05]  /*1480*/  BSYNC B7 ;  /* 0x0000000000077941 */ /* 0x000fea0003800000 */
.L_x_2840:
[----:B------:R-:W-:Y:S01]  /*1490*/  IMAD R40, R40, UR43, RZ ;  /* 0x0000002b28287c24 */ /* 0x000fe2000f8e02ff */
[----:B------:R-:W-:-:S04]  /*14a0*/  ISETP.NE.AND P0, PT, R42, RZ, PT ;  /* 0x000000ff2a00720c */ /* 0x000fc80003f05270 */
        /* <DEDUP_REMOVED lines=23> */
.L_x_2848:
[----:B------:R0:W5:Y:S02]  /*1620*/  LDG.E R3, desc[UR36][R24.64] ;  /* 0x0000002418037981 */ /* 0x000164000c1e1900 */
.L_x_2847:
[----:B------:R-:W-:Y:S05]  /*1630*/  BSYNC B6 ;  /* 0x0000000000067941 */ /* 0x000fea0003800000 */
.L_x_2846:
[----:B-----5:R-:W-:-:S05]  /*1640*/  FSET.BF.LE.FTZ.AND R3, R32, R3, PT ;  /* 0x000000032003720a */ /* 0x020fca0003813000 */
[----:B------:R1:W-:Y:S02]  /*1650*/  STG.E desc[UR36][R22.64], R3 ;  /* 0x0000000316007986 */ /* 0x0003e4000c101924 */
.L_x_7160:
[----:B------:R-:W-:Y:S01]  /*1660*/  IMAD R35, R35, UR43, RZ ;  /* 0x0000002b23237c24 */ /* 0x000fe2000f8e02ff */
[----:B------:R-:W-:-:S04]  /*1670*/  ISETP.GT.AND P0, PT, R36, 0x1, PT ;  /* 0x000000012400780c */ /* 0x000fc80003f04270 */
        /* <DEDUP_REMOVED lines=23> */
.L_x_2851:
[----:B------:R0:W5:Y:S02]  /*17f0*/  LDG.E R0, desc[UR36][R22.64] ;  /* 0x0000002416007981 */ /* 0x000164000c1e1900 */
.L_x_2850:
[----:B------:R-:W-:Y:S05]  /*1800*/  BSYNC B6 ;  /* 0x0000000000067941 */ /* 0x000fea0003800000 */
.L_x_2849:
[----:B-----5:R-:W-:-:S05]  /*1810*/  FSET.BF.LE.FTZ.AND R33, R33, R0, PT ;  /* 0x000000002121720a */ /* 0x020fca0003813000 */
[----:B------:R1:W-:Y:S02]  /*1820*/  STG.E desc[UR36][R18.64], R33 ;  /* 0x0000002112007986 */ /* 0x0003e4000c101924 */
.L_x_7159:
[----:B------:R-:W-:Y:S05]  /*1830*/  BSYNC B8 ;  /* 0x0000000000087941 */ /* 0x000fea0003800000 */
.L_x_2838:
        /* <DEDUP_REMOVED lines=25> */
.L_x_2854:
[----:B------:R0:W5:Y:S02]  /*19d0*/  LDG.E R3, desc[UR36][R18.64] ;  /* 0x0000002412037981 */ /* 0x000164000c1e1900 */
.L_x_2853:
[----:B------:R-:W-:Y:S05]  /*19e0*/  BSYNC B6 ;  /* 0x0000000000067941 */ /* 0x000fea0003800000 */
.L_x_2852:
[----:B-----5:R-:W-:-:S05]  /*19f0*/  FSET.BF.LE.FTZ.AND R3, R34, R3, PT ;  /* 0x000000032203720a */ /* 0x020fca0003813000 */
[----:B------:R1:W-:Y:S01]  /*1a00*/  STG.E desc[UR36][R16.64], R3 ;  /* 0x0000000310007986 */ /* 0x0003e2000c101924 */
[----:B------:R-:W-:Y:S05]  /*1a10*/  BRA `(.L_x_2842) ;  /* 0x0000000000047947 */ /* 0x000fea0003800000 */
.L_x_7161:
[----:B------:R-:W-:Y:S05]  /*1a20*/  BREAK B8 ;  /* 0x0000000000087942 */ /* 0x000fea0003800000 */
.L_x_2842:
[----:B------:R-:W-:Y:S05]  /*1a30*/  BSYNC B9 ;  /* 0x0000000000097941 */ /* 0x000fea0003800000 */
.L_x_2837:
[----:B-1----:R-:W1:Y:S01]  /*1a40*/  LDC R3, c[0x0][0xc] ;  /* 0x00000300ff037b82 */ /* 0x002e620000000800 */
[----:B------:R-:W-:-:S06]  /*1a50*/  USHF.L.U32 UR4, UR38, 0x2, URZ ;  /* 0x0000000226047899 */ /* 0x000fcc000800063f */
[----:B-1----:R-:W-:-:S05]  /*1a60*/  IMAD R38, R3, UR4, R38 ;  /* 0x0000000403267c24 */ /* 0x002fca000f8e0226 */
[----:B------:R-:W-:-:S13]  /*1a70*/  ISETP.GE.U32.AND P0, PT, R38, UR44, PT ;  /* 0x0000002c26007c0c */ /* 0x000fda000bf06070 */
[----:B------:R-:W-:Y:S05]  /*1a80*/  @!P0 BRA `(.L_x_2855) ;  /* 0xffffffe400a48947 */ /* 0x000fea000383ffff */
[----:B------:R-:W-:Y:S05]  /*1a90*/  EXIT ;  /* 0x000000000000794d */ /* 0x000fea0003800000 */
.L_x_2856:
        /* <DEDUP_REMOVED lines=14> */
.L_x_7606:


//--------------------- .text._ZN2at4cuda57_GLOBAL__N__cd6b329d_24_DistributionBernoulli_cu_7537a20d21kernelPointwiseApply2IZNS_6native9templates4cuda28bernoulli_tensor_cuda_kernelIffEEvRKNS_10TensorBaseES9_NS_15PhiloxCudaStateEEUliRfSB_SB_SB_RKfSD_SD_SD_E_fSC_jLi1ELin1ELi4ELi512ELi2EEEvNS0_6detail10TensorInfoIT0_T2_EENSG_IT1_SI_EESI_T_ --------------------------
	.section	.text._ZN2at4cuda57_GLOBAL__N__cd6b329d_24_DistributionBernoulli_cu_7537a20d21kernelPointwiseApply2IZNS_6native9templates4cuda28bernoulli_tensor_cuda_kernelIffEEvRKNS_10TensorBaseES9_NS_15PhiloxCudaStateEEUliRfSB_SB_SB_RKfSD_SD_SD_E_fSC_jLi1ELin1ELi4ELi512ELi2EEEvNS0_6detail10TensorInfoIT0_T2_EENSG_IT1_SI_EESI_T_,"ax",@progbits
	.align	128
.text._ZN2at4cuda57_GLOBAL__N__cd6b329d_24_DistributionBernoulli_cu_7537a20d21kernelPointwiseApply2IZNS_6native9templates4cuda28bernoulli_tensor_cuda_kernelIffEEvRKNS_10TensorBaseES9_NS_15PhiloxCudaStateEEUliRfSB_SB_SB_RKfSD_SD_SD_E_fSC_jLi1ELin1ELi4ELi512ELi2EEEvNS0_6detail10TensorInfoIT0_T2_EENSG_IT1_SI_EESI_T_:
        .type           _ZN2at4cuda57_GLOBAL__N__cd6b329d_24_DistributionBernoulli_cu_7537a20d21kernelPointwiseApply2IZNS_6native9templates4cuda28bernoulli_tensor_cuda_kernelIffEEvRKNS_10TensorBaseES9_NS_15PhiloxCudaStateEEUliRfSB_SB_SB_RKfSD_SD_SD_E_fSC_jLi1ELin1ELi4ELi512ELi2EEEvNS0_6detail10TensorInfoIT0_T2_EENSG_IT1_SI_EESI_T_,@function
        .size           _ZN2at4cuda57_GLOBAL__N__cd6b329d_24_DistributionBernoulli_cu_7537a20d21kernelPointwiseApply2IZNS_6native9templates4cuda28bernoulli_tensor_cuda_kernelIffEEvRKNS_10TensorBaseES9_NS_15PhiloxCudaStateEEUliRfSB_SB_SB_RKfSD_SD_SD_E_fSC_jLi1ELin1ELi4ELi512ELi2EEEvNS0_6detail10TensorInfoIT0_T2_EENSG_IT1_SI_EESI_T_,(.L_x_7607 - _ZN2at4cuda57_GLOBAL__N__cd6b329d_24_DistributionBernoulli_cu_7537a20d21kernelPointwiseApply2IZNS_6native9templates4cuda28bernoulli_tensor_cuda_kernelIffEEvRKNS_10TensorBaseES9_NS_15PhiloxCudaStateEEUliRfSB_SB_SB_RKfSD_SD_SD_E_fSC_jLi1ELin1ELi4ELi512ELi2EEEvNS0_6detail10TensorInfoIT0_T2_EENSG_IT1_SI_EESI_T_)
        .other          _ZN2at4cuda57_GLOBAL__N__cd6b329d_24_DistributionBernoulli_cu_7537a20d21kernelPointwiseApply2IZNS_6native9templates4cuda28bernoulli_tensor_cuda_kernelIffEEvRKNS_10TensorBaseES9_NS_15PhiloxCudaStateEEUliRfSB_SB_SB_RKfSD_SD_SD_E_fSC_jLi1ELin1ELi4ELi512ELi2EEEvNS0_6detail10TensorInfoIT0_T2_EENSG_IT1_SI_EESI_T_,@"STO_CUDA_ENTRY STV_DEFAULT"
_ZN2at4cuda57_GLOBAL__N__cd6b329d_24_DistributionBernoulli_cu_7537a20d21kernelPointwiseApply2IZNS_6native9templates4cuda28bernoulli_tensor_cuda_kernelIffEEvRKNS_10TensorBaseES9_NS_15PhiloxCudaStateEEUliRfSB_SB_SB_RKfSD_SD_SD_E_fSC_jLi1ELin1ELi4ELi512ELi2EEEvNS0_6detail10TensorInfoIT0_T2_EENSG_IT1_SI_EESI_T_:
        /* <DEDUP_REMOVED lines=11> */
.L_x_2897:
[----:B------:R-:W-:Y:S01]  /*00b0*/  ULDC UR4, c[0x0][0x3c0] ;  /* 0x0000f00000047ab9 */ /* 0x000fe20000000800 */
[----:B------:R-:W-:Y:S01]  /*00c0*/  BSSY B0, `(.L_x_2857) ;  /* 0x00000d3000007945 */ /* 0x000fe20003800000 */
[----:B------:R-:W-:Y:S02]  /*00d0*/  IMAD.U32 R0, RZ, RZ, UR4 ;  /* 0x00000004ff007e24 */ /* 0x000fe4000f8e00ff */
[----:B------:R-:W-:Y:S02]  /*00e0*/  IMAD.MOV.U32 R31, RZ, RZ, RZ ;  /* 0x000000ffff1f7224 */ /* 0x000fe400078e00ff */
[----:B----4-:R-:W-:Y:S01]  /*00f0*/  IMAD.MOV.U32 R25, RZ, RZ, RZ ;  /* 0x000000ffff197224 */ /* 0x010fe200078e00ff */
[----:B------:R-:W-:-:S04]  /*0100*/  IADD3 R2, -R29, R0, RZ ;  /* 0x000000001d027210 */ /* 0x000fc80007ffe1ff */
[----:B------:R-:W-:-:S13]  /*0110*/  ISETP.GE.AND P0, PT, R2, 0x1, PT ;  /* 0x000000010200780c */ /* 0x000fda0003f06270 */
[----:B0-23--:R-:W-:Y:S05]  /*0120*/  @!P0 BRA `(.L_x_2858) ;  /* 0x0000000c00308947 */ /* 0x00dfea0003800000 */
        /* <DEDUP_REMOVED lines=22> */
.L_x_2861:
        /* <DEDUP_REMOVED lines=101> */
.L_x_2860:
        /* <DEDUP_REMOVED lines=79> */
.L_x_2859:
[----:B------:R-:W-:Y:S02]  /*0dd0*/  ULDC UR4, c[0x0][0x354] ;  /* 0x0000d50000047ab9 */ /* 0x000fe40000000800 */
[----:B------:R-:W-:-:S07]  /*0de0*/  IMAD R25, R4, UR4, R25 ;  /* 0x0000000404197c24 */ /* 0x000fce000f8e0219 */
.L_x_2858:
[----:B------:R-:W-:Y:S05]  /*0df0*/  BSYNC B0 ;  /* 0x0000000000007941 */ /* 0x000fea0003800000 */
.L_x_2857:
        /* <DEDUP_REMOVED lines=25> */
.L_x_2866:
        /* <DEDUP_REMOVED lines=101> */
.L_x_2865:
        /* <DEDUP_REMOVED lines=79> */
.L_x_2864:
[----:B------:R-:W-:Y:S02]  /*1ad0*/  ULDC UR4, c[0x0][0x354] ;  /* 0x0000d50000047ab9 */ /* 0x000fe40000000800 */
[----:B------:R-:W-:-:S07]  /*1ae0*/  IMAD R31, R6, UR4, R31 ;  /* 0x00000004061f7c24 */ /* 0x000fce000f8e021f */
.L_x_2863:
[----:B------:R-:W-:Y:S05]  /*1af0*/  BSYNC B0 ;  /* 0x0000000000007941 */ /* 0x000fea0003800000 */
.L_x_2862:
        /* <DEDUP_REMOVED lines=25> */
.L_x_2871:
        /* <DEDUP_REMOVED lines=101> */
.L_x_2870:
        /* <DEDUP_REMOVED lines=79> */
.L_x_2869:
[----:B------:R-:W-:Y:S02]  /*27d0*/  ULDC UR4, c[0x0][0x354] ;  /* 0x0000d50000047ab9 */ /* 0x000fe40000000800 */
[----:B------:R-:W-:-:S07]  /*27e0*/  IMAD R27, R4, UR4, R27 ;  /* 0x00000004041b7c24 */ /* 0x000fce000f8e021b */
.L_x_2868:
[----:B------:R-:W-:Y:S05]  /*27f0*/  BSYNC B0 ;  /* 0x0000000000007941 */ /* 0x000fea0003800000 */
.L_x_2867:
        /* <DEDUP_REMOVED lines=24> */
.L_x_2876:
        /* <DEDUP_REMOVED lines=101> */
.L_x_2875:
        /* <DEDUP_REMOVED lines=79> */
.L_x_2874:
[----:B------:R-:W-:Y:S02]  /*34c0*/  ULDC UR4, c[0x0][0x354] ;  /* 0x0000d50000047ab9 */ /* 0x000fe40000000800 */
[----:B------:R-:W-:-:S07]  /*34d0*/  IMAD R7, R4, UR4, R7 ;  /* 0x0000000404077c24 */ /* 0x000fce000f8e0207 */
.L_x_2873:
[----:B------:R-:W-:Y:S05]  /*34e0*/  BSYNC B0 ;  /* 0x0000000000007941 */ /* 0x000fea0003800000 */
.L_x_2872:
        /* <DEDUP_REMOVED lines=139> */
.L_x_2878:
[----:B------:R-:W-:Y:S01]  /*3da0*/  IMAD.MOV.U32 R11, RZ, RZ, R14 ;  /* 0x000000ffff0b7224 */ /* 0x000fe200078e000e */
[----:B------:R-:W-:Y:S01]  /*3db0*/  MOV R7, R10 ;  /* 0x0000000a00077202 */ /* 0x000fe20000000f00 */
[----:B------:R-:W-:Y:S01]  /*3dc0*/  IMAD.MOV.U32 R9, RZ, RZ, R2 ;  /* 0x000000ffff097224 */ /* 0x000fe200078e0002 */
[----:B------:R-:W-:-:S07]  /*3dd0*/  MOV R14, R20 ;  /* 0x00000014000e7202 */ /* 0x000fce0000000f00 */
.L_x_2877:
        /* <DEDUP_REMOVED lines=19> */
.L_x_7162:
[----:B------:R-:W-:Y:S05]  /*3f10*/  BRX R2 -0x3f20                                                                                                                                                                                                                                                                                                                                                                                                                                                                               (*"BRANCH_TARGETS .L_x_7163,.L_x_7164,.L_x_7165"*) ;  /* 0xffffffc002387949 */ /* 0x000fea000383ffff */
.L_x_2881:
        /* <DEDUP_REMOVED lines=28> */
.L_x_2887:
[----:B------:R0:W5:Y:S02]  /*40e0*/  LDG.E R0, desc[UR36][R16.64] ;  /* 0x0000002410007981 */ /* 0x000164000c1e1900 */
.L_x_2886:
[----:B------:R-:W-:Y:S05]  /*40f0*/  BSYNC B6 ;  /* 0x0000000000067941 */ /* 0x000fea0003800000 */
.L_x_2885:
[----:B------:R-:W1:Y:S01]  /*4100*/  LDC.64 R2, c[0x0][0x210] ;  /* 0x00008400ff027b82 */ /* 0x000e620000000a00 */
[----:B------:R-:W-:Y:S01]  /*4110*/  VIADD R5, R29, 0x3 ;  /* 0x000000031d057836 */ /* 0x000fe20000000000 */
[----:B------:R-:W-:Y:S01]  /*4120*/  ULDC UR4, c[0x0][0x27c] ;  /* 0x00009f0000047ab9 */ /* 0x000fe20000000800 */
[----:B-----5:R-:W-:Y:S02]  /*4130*/  FSET.BF.LE.FTZ.AND R33, R33, R0, PT ;  /* 0x000000002121720a */ /* 0x020fe40003813000 */
[----:B------:R-:W-:-:S04]  /*4140*/  IMAD R5, R5, UR4, RZ ;  /* 0x0000000405057c24 */ /* 0x000fc8000f8e02ff */
[----:B-1----:R-:W-:-:S05]  /*4150*/  IMAD.WIDE.U32 R2, R5, 0x4, R2 ;  /* 0x0000000405027825 */ /* 0x002fca00078e0002 */
[----:B------:R1:W-:Y:S02]  /*4160*/  STG.E desc[UR36][R2.64], R33 ;  /* 0x0000002102007986 */ /* 0x0003e4000c101924 */
.L_x_2883:
[----:B------:R-:W-:Y:S05]  /*4170*/  BSYNC B7 ;  /* 0x0000000000077941 */ /* 0x000fea0003800000 */
.L_x_2882:
        /* <DEDUP_REMOVED lines=21> */
.L_x_2890:
[----:B------:R2:W5:Y:S02]  /*42d0*/  LDG.E R0, desc[UR36][R18.64] ;  /* 0x0000002412007981 */ /* 0x000564000c1e1900 */
.L_x_2889:
[----:B------:R-:W-:Y:S05]  /*42e0*/  BSYNC B6 ;  /* 0x0000000000067941 */ /* 0x000fea0003800000 */
.L_x_2888:
[----:B-1----:R-:W1:Y:S01]  /*42f0*/  LDC.64 R2, c[0x0][0x210] ;  /* 0x00008400ff027b82 */ /* 0x002e620000000a00 */
[----:B------:R-:W-:Y:S01]  /*4300*/  VIADD R4, R29, 0x2 ;  /* 0x000000021d047836 */ /* 0x000fe20000000000 */
[----:B------:R-:W-:Y:S01]  /*4310*/  ULDC UR4, c[0x0][0x27c] ;  /* 0x00009f0000047ab9 */ /* 0x000fe20000000800 */
[----:B------:R-:W-:Y:S02]  /*4320*/  ISETP.NE.AND P0, PT, R32, RZ, PT ;  /* 0x000000ff2000720c */ /* 0x000fe40003f05270 */
[----:B------:R-:W-:Y:S01]  /*4330*/  IMAD R4, R4, UR4, RZ ;  /* 0x0000000404047c24 */ /* 0x000fe2000f8e02ff */
[----:B-----5:R-:W-:-:S04]  /*4340*/  FSET.BF.LE.FTZ.AND R31, R31, R0, PT ;  /* 0x000000001f1f720a */ /* 0x020fc80003813000 */
[----:B------:R-:W-:-:S05]  /*4350*/  SEL R5, R4, RZ, P0 ;  /* 0x000000ff04057207 */ /* 0x000fca0000000000 */
[----:B-1----:R-:W-:-:S05]  /*4360*/  IMAD.WIDE.U32 R2, R5, 0x4, R2 ;  /* 0x0000000405027825 */ /* 0x002fca00078e0002 */
[----:B------:R1:W-:Y:S02]  /*4370*/  STG.E desc[UR36][R2.64], R31 ;  /* 0x0000001f02007986 */ /* 0x0003e4000c101924 */
.L_x_7164:
[----:B------:R-:W3:Y:S01]  /*4380*/  LDG.E R5, desc[UR36][R22.64] ;  /* 0x0000002416057981 */ /* 0x000ee2000c1e1900 */
[----:B------:R-:W-:Y:S01]  /*4390*/  BSSY B6, `(.L_x_2891) ;  /* 0x0000015000067945 */ /* 0x000fe20003800000 */
[C---:B---3--:R-:W-:Y:S02]  /*43a0*/  FSETP.GE.FTZ.AND P1, PT, R5.reuse, RZ, PT ;  /* 0x000000ff0500720b */ /* 0x048fe40003f36000 */
        /* <DEDUP_REMOVED lines=18> */
.L_x_2893:
[----:B------:R3:W5:Y:S02]  /*44d0*/  LDG.E R5, desc[UR36][R22.64] ;  /* 0x0000002416057981 */ /* 0x000764000c1e1900 */
.L_x_2892:
[----:B------:R-:W-:Y:S05]  /*44e0*/  BSYNC B6 ;  /* 0x0000000000067941 */ /* 0x000fea0003800000 */
.L_x_2891:
[----:B-1----:R-:W1:Y:S01]  /*44f0*/  LDC.64 R2, c[0x0][0x210] ;  /* 0x00008400ff027b82 */ /* 0x002e620000000a00 */
[----:B------:R-:W-:Y:S01]  /*4500*/  VIADD R0, R29, 0x1 ;  /* 0x000000011d007836 */ /* 0x000fe20000000000 */
[----:B------:R-:W-:Y:S01]  /*4510*/  ULDC UR4, c[0x0][0x27c] ;  /* 0x00009f0000047ab9 */ /* 0x000fe20000000800 */
[----:B------:R-:W-:Y:S02]  /*4520*/  ISETP.GT.AND P0, PT, R28, 0x1, PT ;  /* 0x000000011c00780c */ /* 0x000fe40003f04270 */
[----:B------:R-:W-:Y:S01]  /*4530*/  IMAD R0, R0, UR4, RZ ;  /* 0x0000000400007c24 */ /* 0x000fe2000f8e02ff */
[----:B-----5:R-:W-:-:S04]  /*4540*/  FSET.BF.LE.FTZ.AND R5, R26, R5, PT ;  /* 0x000000051a05720a */ /* 0x020fc80003813000 */
[----:B------:R-:W-:-:S05]  /*4550*/  SEL R7, R0, RZ, P0 ;  /* 0x000000ff00077207 */ /* 0x000fca0000000000 */
[----:B-1----:R-:W-:-:S05]  /*4560*/  IMAD.WIDE.U32 R2, R7, 0x4, R2 ;  /* 0x0000000407027825 */ /* 0x002fca00078e0002 */
[----:B------:R1:W-:Y:S02]  /*4570*/  STG.E desc[UR36][R2.64], R5 ;  /* 0x0000000502007986 */ /* 0x0003e4000c101924 */
.L_x_7163:
[----:B------:R-:W-:Y:S05]  /*4580*/  BSYNC B8 ;  /* 0x0000000000087941 */ /* 0x000fea0003800000 */
.L_x_2880:
        /* <DEDUP_REMOVED lines=9> */
[----:B-1----:R1:W4:Y:S01]  /*4620*/  LDC.64 R2, c[0x4][R0] ;  /* 0x0100000000027b82 */ /* 0x0023220000000a00 */
        /* <DEDUP_REMOVED lines=8> */
[----:B-1----:R-:W-:-:S07]  /*46b0*/  IMAD.MOV.U32 R12, RZ, RZ, 0x1 ;  /* 0x00000001ff0c7424 */ /* 0x002fce00078e00ff */
[----:B------:R-:W-:-:S07]  /*46c0*/  LEPC R20, `(.L_x_2896) ;  /* 0x000000001014794e */ /* 0x000fce0000000000 */
[----:B0-234-:R-:W-:Y:S05]  /*46d0*/  CALL.ABS.NOINC R2 ;  /* 0x0000000002007343 */ /* 0x01dfea0003c00000 */
.L_x_2896:
[----:B------:R4:W5:Y:S02]  /*46e0*/  LDG.E R4, desc[UR36][R24.64] ;  /* 0x0000002418047981 */ /* 0x000964000c1e1900 */
.L_x_2895:
[----:B------:R-:W-:Y:S05]  /*46f0*/  BSYNC B6 ;  /* 0x0000000000067941 */ /* 0x000fea0003800000 */
.L_x_2894:
[----:B-1----:R-:W1:Y:S01]  /*4700*/  LDC.64 R2, c[0x0][0x210] ;  /* 0x00008400ff027b82 */ /* 0x002e620000000a00 */
[----:B------:R-:W-:Y:S01]  /*4710*/  ULDC UR4, c[0x0][0x3c0] ;  /* 0x0000f00000047ab9 */ /* 0x000fe20000000800 */
[----:B-----5:R-:W-:Y:S01]  /*4720*/  FSET.BF.LE.FTZ.AND R27, R27, R4, PT ;  /* 0x000000041b1b720a */ /* 0x020fe20003813000 */
[----:B------:R-:W-:Y:S01]  /*4730*/  IMAD.U32 R0, RZ, RZ, UR4 ;  /* 0x00000004ff007e24 */ /* 0x000fe2000f8e00ff */
[----:B------:R-:W-:Y:S02]  /*4740*/  ULDC UR4, c[0x0][0x27c] ;  /* 0x00009f0000047ab9 */ /* 0x000fe40000000800 */
[C---:B------:R-:W-:Y:S02]  /*4750*/  IMAD R5, R29.reuse, UR4, RZ ;  /* 0x000000041d057c24 */ /* 0x040fe4000f8e02ff */
[----:B------:R-:W-:-:S04]  /*4760*/  IADD3 R6, -R29, R0, RZ ;  /* 0x000000001d067210 */ /* 0x000fc80007ffe1ff */
[----:B------:R-:W-:-:S04]  /*4770*/  ISETP.GT.AND P0, PT, R6, RZ, PT ;  /* 0x000000ff0600720c */ /* 0x000fc80003f04270 */
[----:B------:R-:W-:-:S05]  /*4780*/  SEL R5, R5, RZ, P0 ;  /* 0x000000ff05057207 */ /* 0x000fca0000000000 */
[----:B-1----:R-:W-:-:S05]  /*4790*/  IMAD.WIDE.U32 R2, R5, 0x4, R2 ;  /* 0x0000000405027825 */ /* 0x002fca00078e0002 */
[----:B------:R1:W-:Y:S01]  /*47a0*/  STG.E desc[UR36][R2.64], R27 ;  /* 0x0000001b02007986 */ /* 0x0003e2000c101924 */
[----:B------:R-:W-:Y:S05]  /*47b0*/  BRA `(.L_x_2884) ;  /* 0x0000000000047947 */ /* 0x000fea0003800000 */
.L_x_7165:
[----:B------:R-:W-:Y:S05]  /*47c0*/  BREAK B8 ;  /* 0x0000000000087942 */ /* 0x000fea0003800000 */
.L_x_2884:
[----:B------:R-:W-:Y:S05]  /*47d0*/  BSYNC B9 ;  /* 0x0000000000097941 */ /* 0x000fea0003800000 */
.L_x_2879:
[----:B------:R-:W-:Y:S01]  /*47e0*/  ULDC UR4, c[0x0][0x0] ;  /* 0x0000000000047ab9 */ /* 0x000fe20000000800 */
[----:B-1----:R-:W1:Y:S01]  /*47f0*/  LDC R2, c[0x0][0xc] ;  /* 0x00000300ff027b82 */ /* 0x002e620000000800 */
[----:B------:R-:W-:-:S06]  /*4800*/  USHF.L.U32 UR4, UR4, 0x2, URZ ;  /* 0x0000000204047899 */ /* 0x000fcc000800063f */
[----:B-1----:R-:W-:-:S05]  /*4810*/  IMAD R29, R2, UR4, R29 ;  /* 0x00000004021d7c24 */ /* 0x002fca000f8e021d */
[----:B------:R-:W-:-:S13]  /*4820*/  ISETP.GE.U32.AND P0, PT, R29, R0, PT ;  /* 0x000000001d00720c */ /* 0x000fda0003f06070 */
[----:B------:R-:W-:Y:S05]  /*4830*/  @!P0 BRA `(.L_x_2897) ;  /* 0xffffffb8001c8947 */ /* 0x000fea000383ffff */
[----:B------:R-:W-:Y:S05]  /*4840*/  EXIT ;  /* 0x000000000000794d */ /* 0x000fea0003800000 */
.L_x_2898:
        /* <DEDUP_REMOVED lines=11> */
.L_x_7607:


//--------------------- .text._ZN2at4cuda57_GLOBAL__N__cd6b329d_24_DistributionBernoulli_cu_7537a20d21kernelPointwiseApply2IZNS_6native9templates4cuda28bernoulli_tensor_cuda_kernelIffEEvRKNS_10TensorBaseES9_NS_15PhiloxCudaStateEEUliRfSB_SB_SB_RKfSD_SD_SD_E_fSC_jLi1ELi2ELi4ELi512ELi2EEEvNS0_6detail10TensorInfoIT0_T2_EENSG_IT1_SI_EESI_T_ --------------------------
	.section	.text._ZN2at4cuda57_GLOBAL__N__cd6b329d_24_DistributionBernoulli_cu_7537a20d21kernelPointwiseApply2IZNS_6native9templates4cuda28bernoulli_tensor_cuda_kernelIffEEvRKNS_10TensorBaseES9_NS_15PhiloxCudaStateEEUliRfSB_SB_SB_RKfSD_SD_SD_E_fSC_jLi1ELi2ELi4ELi512ELi2EEEvNS0_6detail10TensorInfoIT0_T2_EENSG_IT1_SI_EESI_T_,"ax",@progbits
	.align	128
.text._ZN2at4cuda57_GLOBAL__N__cd6b329d_24_DistributionBernoulli_cu_7537a20d21kernelPointwiseApply2IZNS_6native9templates4cuda28bernoulli_tensor_cuda_kernelIffEEvRKNS_10TensorBaseES9_NS_15PhiloxCudaStateEEUliRfSB_SB_SB_RKfSD_SD_SD_E_fSC_jLi1ELi2ELi4ELi512ELi2EEEvNS0_6detail10TensorInfoIT0_T2_EENSG_IT1_SI_EESI_T_:
        .type           _ZN2at4cuda57_GLOBAL__N__cd6b329d_24_DistributionBernoulli_cu_7537a20d21kernelPointwiseApply2IZNS_6native9templates4cuda28bernoulli_tensor_cuda_kernelIffEEvRKNS_10TensorBaseES9_NS_15PhiloxCudaStateEEUliRfSB_SB_SB_RKfSD_SD_SD_E_fSC_jLi1ELi2ELi4ELi512ELi2EEEvNS0_6detail10TensorInfoIT0_T2_EENSG_IT1_SI_EESI_T_,@function
        .size           _ZN2at4cuda57_GLOBAL__N__cd6b329d_24_DistributionBernoulli_cu_7537a20d21kernelPointwiseApply2IZNS_6native9templates4cuda28bernoulli_tensor_cuda_kernelIffEEvRKNS_10TensorBaseES9_NS_15PhiloxCudaStateEEUliRfSB_SB_SB_RKfSD_SD_SD_E_fSC_jLi1ELi2ELi4ELi512ELi2EEEvNS0_6detail10TensorInfoIT0_T2_EENSG_IT1_SI_EESI_T_,(.L_x_7608 - _ZN2at4cuda57_GLOBAL__N__cd6b329d_24_DistributionBernoulli_cu_7537a20d21kernelPointwiseApply2IZNS_6native9templates4cuda28bernoulli_tensor_cuda_kernelIffEEvRKNS_10TensorBaseES9_NS_15PhiloxCudaStateEEUliRfSB_SB_SB_RKfSD_SD_SD_E_fSC_jLi1ELi2ELi4ELi512ELi2EEEvNS0_6detail10TensorInfoIT0_T2_EENSG_IT1_SI_EESI_T_)
        .other          _ZN2at4cuda57_GLOBAL__N__cd6b329d_24_DistributionBernoulli_cu_7537a20d21kernelPointwiseApply2IZNS_6native9templates4cuda28bernoulli_tensor_cuda_kernelIffEEvRKNS_10TensorBaseES9_NS_15PhiloxCudaStateEEUliRfSB_SB_SB_RKfSD_SD_SD_E_fSC_jLi1ELi2ELi4ELi512ELi2EEEvNS0_6detail10TensorInfoIT0_T2_EENSG_IT1_SI_EESI_T_,@"STO_CUDA_ENTRY STV_DEFAULT"
_ZN2at4cuda57_GLOBAL__N__cd6b329d_24_DistributionBernoulli_cu_7537a20d21kernelPointwiseApply2IZNS_6native9templates4cuda28bernoulli_tensor_cuda_kernelIffEEvRKNS_10TensorBaseES9_NS_15PhiloxCudaStateEEUliRfSB_SB_SB_RKfSD_SD_SD_E_fSC_jLi1ELi2ELi4ELi512ELi2EEEvNS0_6detail10TensorInfoIT0_T2_EENSG_IT1_SI_EESI_T_:
        /* <DEDUP_REMOVED lines=18> */
.L_x_2927:
        /* <DEDUP_REMOVED lines=152> */
.L_x_2900:
[----:B------:R-:W-:Y:S05]  /*0aa0*/  BSYNC B0 ;  /* 0x0000000000007941 */ /* 0x000fea0003800000 */
.L_x_2899:
        /* <DEDUP_REMOVED lines=25> */
.L_x_2902:
[----:B------:R-:W-:Y:S05]  /*0c40*/  BSYNC B0 ;  /* 0x0000000000007941 */ /* 0x000fea0003800000 */
.L_x_2901:
        /* <DEDUP_REMOVED lines=25> */
.L_x_2904:
[----:B------:R-:W-:Y:S05]  /*0de0*/  BSYNC B0 ;  /* 0x0000000000007941 */ /* 0x000fea0003800000 */
.L_x_2903:
        /* <DEDUP_REMOVED lines=25> */
.L_x_2906:
[----:B------:R-:W-:Y:S05]  /*0f80*/  BSYNC B0 ;  /* 0x0000000000007941 */ /* 0x000fea0003800000 */
.L_x_2905:
        /* <DEDUP_REMOVED lines=20> */
.L_x_2908:
[----:B------:R-:W-:Y:S01]  /*10d0*/  IMAD.MOV.U32 R15, RZ, RZ, R3 ;  /* 0x000000ffff0f7224 */ /* 0x000fe200078e0003 */
[----:B------:R-:W-:Y:S01]  /*10e0*/  MOV R13, R7 ;  /* 0x00000007000d7202 */ /* 0x000fe20000000f00 */
[----:B------:R-:W-:Y:S01]  /*10f0*/  IMAD.MOV.U32 R14, RZ, RZ, R4 ;  /* 0x000000ffff0e7224 */ /* 0x000fe200078e0004 */
[----:B------:R-:W-:-:S07]  /*1100*/  MOV R3, R10 ;  /* 0x0000000a00037202 */ /* 0x000fce0000000f00 */
.L_x_2907:
        /* <DEDUP_REMOVED lines=19> */
.L_x_7166:
[----:B------:R-:W-:Y:S05]  /*1240*/  BRX R4 -0x1250                                                                                                                                                                                                                                                                                                                                                                                                                                                                               (*"BRANCH_TARGETS .L_x_7167,.L_x_7168,.L_x_7169"*) ;  /* 0xffffffec046c7949 */ /* 0x000fea000383ffff */
.L_x_2911:
        /* <DEDUP_REMOVED lines=28> */
.L_x_2917:
[----:B------:R1:W5:Y:S02]  /*1410*/  LDG.E R3, desc[UR36][R16.64] ;  /* 0x0000002410037981 */ /* 0x000364000c1e1900 */
.L_x_2916:
[----:B------:R-:W-:Y:S05]  /*1420*/  BSYNC B6 ;  /* 0x0000000000067941 */ /* 0x000fea0003800000 */
.L_x_2915:
[----:B------:R-:W-:Y:S01]  /*1430*/  VIADD R5, R28, 0x3 ;  /* 0x000000031c057836 */ /* 0x000fe20000000000 */
[----:B-----5:R-:W-:-:S03]  /*1440*/  FSET.BF.LE.FTZ.AND R3, R34, R3, PT ;  /* 0x000000032203720a */ /* 0x020fc60003813000 */
[----:B------:R-:W-:-:S04]  /*1450*/  IMAD R5, R5, UR43, RZ ;  /* 0x0000002b05057c24 */ /* 0x000fc8000f8e02ff */
[----:B0-----:R-:W-:-:S05]  /*1460*/  IMAD.WIDE.U32 R4, R5, 0x4, R26 ;  /* 0x0000000405047825 */ /* 0x001fca00078e001a */
[----:B------:R2:W-:Y:S02]  /*1470*/  STG.E desc[UR36][R4.64], R3 ;  /* 0x0000000304007986 */ /* 0x0005e4000c101924 */
.L_x_2913:
[----:B------:R-:W-:Y:S05]  /*1480*/  BSYNC B7 ;  /* 0x0000000000077941 */ /* 0x000fea0003800000 */
.L_x_2912:
        /* <DEDUP_REMOVED lines=21> */
.L_x_2920:
[----:B------:R3:W5:Y:S02]  /*15e0*/  LDG.E R0, desc[UR36][R18.64] ;  /* 0x0000002412007981 */ /* 0x000764000c1e1900 */
.L_x_2919:
[----:B------:R-:W-:Y:S05]  /*15f0*/  BSYNC B6 ;  /* 0x0000000000067941 */ /* 0x000fea0003800000 */
.L_x_2918:
[----:B--2---:R-:W-:Y:S01]  /*1600*/  VIADD R3, R28, 0x2 ;  /* 0x000000021c037836 */ /* 0x004fe20000000000 */
[----:B------:R-:W-:Y:S02]  /*1610*/  ISETP.NE.AND P0, PT, R35, RZ, PT ;  /* 0x000000ff2300720c */ /* 0x000fe40003f05270 */
[----:B-----5:R-:W-:Y:S01]  /*1620*/  FSET.BF.LE.FTZ.AND R33, R33, R0, PT ;  /* 0x000000002121720a */ /* 0x020fe20003813000 */
[----:B------:R-:W-:-:S05]  /*1630*/  IMAD R3, R3, UR43, RZ ;  /* 0x0000002b03037c24 */ /* 0x000fca000f8e02ff */
[----:B------:R-:W-:-:S05]  /*1640*/  SEL R3, R3, RZ, P0 ;  /* 0x000000ff03037207 */ /* 0x000fca0000000000 */
[----:B0-----:R-:W-:-:S05]  /*1650*/  IMAD.WIDE.U32 R4, R3, 0x4, R26 ;  /* 0x0000000403047825 */ /* 0x001fca00078e001a */
[----:B------:R2:W-:Y:S02]  /*1660*/  STG.E desc[UR36][R4.64], R33 ;  /* 0x0000002104007986 */ /* 0x0005e4000c101924 */
.L_x_7168:
        /* <DEDUP_REMOVED lines=21> */
.L_x_2923:
[----:B------:R4:W5:Y:S02]  /*17c0*/  LDG.E R3, desc[UR36][R22.64] ;  /* 0x0000002416037981 */ /* 0x000964000c1e1900 */
.L_x_2922:
[----:B------:R-:W-:Y:S05]  /*17d0*/  BSYNC B6 ;  /* 0x0000000000067941 */ /* 0x000fea0003800000 */
.L_x_2921:
[----:B------:R-:W-:Y:S01]  /*17e0*/  VIADD R0, R28, 0x1 ;  /* 0x000000011c007836 */ /* 0x000fe20000000000 */
[----:B------:R-:W-:Y:S02]  /*17f0*/  ISETP.GT.AND P0, PT, R30, 0x1, PT ;  /* 0x000000011e00780c */ /* 0x000fe40003f04270 */
[----:B-----5:R-:W-:Y:S01]  /*1800*/  FSET.BF.LE.FTZ.AND R3, R32, R3, PT ;  /* 0x000000032003720a */ /* 0x020fe20003813000 */
[----:B------:R-:W-:-:S05]  /*1810*/  IMAD R0, R0, UR43, RZ ;  /* 0x0000002b00007c24 */ /* 0x000fca000f8e02ff */
[----:B--2---:R-:W-:-:S05]  /*1820*/  SEL R5, R0, RZ, P0 ;  /* 0x000000ff00057207 */ /* 0x004fca0000000000 */
[----:B0-----:R-:W-:-:S05]  /*1830*/  IMAD.WIDE.U32 R4, R5, 0x4, R26 ;  /* 0x0000000405047825 */ /* 0x001fca00078e001a */
[----:B------:R2:W-:Y:S02]  /*1840*/  STG.E desc[UR36][R4.64], R3 ;  /* 0x0000000304007986 */ /* 0x0005e4000c101924 */
.L_x_7167:
[----:B------:R-:W-:Y:S05]  /*1850*/  BSYNC B8 ;  /* 0x0000000000087941 */ /* 0x000fea0003800000 */
.L_x_2910:
        /* <DEDUP_REMOVED lines=21> */
.L_x_2926:
[----:B------:R0:W5:Y:S02]  /*19b0*/  LDG.E R0, desc[UR36][R24.64] ;  /* 0x0000002418007981 */ /* 0x000164000c1e1900 */
.L_x_2925:
[----:B------:R-:W-:Y:S05]  /*19c0*/  BSYNC B6 ;  /* 0x0000000000067941 */ /* 0x000fea0003800000 */
.L_x_2924:
[----:B--2---:R-:W-:Y:S01]  /*19d0*/  IMAD R3, R28, UR43, RZ ;  /* 0x0000002b1c037c24 */ /* 0x004fe2000f8e02ff */
[----:B------:R-:W-:Y:S02]  /*19e0*/  ISETP.GT.AND P0, PT, R29, RZ, PT ;  /* 0x000000ff1d00720c */ /* 0x000fe40003f04270 */
[----:B-----5:R-:W-:Y:S02]  /*19f0*/  FSET.BF.LE.FTZ.AND R31, R31, R0, PT ;  /* 0x000000001f1f720a */ /* 0x020fe40003813000 */
[----:B------:R-:W-:-:S05]  /*1a00*/  SEL R3, R3, RZ, P0 ;  /* 0x000000ff03037207 */ /* 0x000fca0000000000 */
[----:B0-----:R-:W-:-:S05]  /*1a10*/  IMAD.WIDE.U32 R4, R3, 0x4, R26 ;  /* 0x0000000403047825 */ /* 0x001fca00078e001a */
[----:B------:R2:W-:Y:S01]  /*1a20*/  STG.E desc[UR36][R4.64], R31 ;  /* 0x0000001f04007986 */ /* 0x0005e2000c101924 */
[----:B------:R-:W-:Y:S05]  /*1a30*/  BRA `(.L_x_2914) ;  /* 0x0000000000047947 */ /* 0x000fea0003800000 */
.L_x_7169:
[----:B------:R-:W-:Y:S05]  /*1a40*/  BREAK B8 ;  /* 0x0000000000087942 */ /* 0x000fea0003800000 */
.L_x_2914:
[----:B------:R-:W-:Y:S05]  /*1a50*/  BSYNC B9 ;  /* 0x0000000000097941 */ /* 0x000fea0003800000 */
.L_x_2909:
[----:B------:R-:W5:Y:S01]  /*1a60*/  LDC R3, c[0x0][0xc] ;  /* 0x00000300ff037b82 */ /* 0x000f620000000800 */
[----:B------:R-:W-:-:S06]  /*1a70*/  USHF.L.U32 UR4, UR38, 0x2, URZ ;  /* 0x0000000226047899 */ /* 0x000fcc000800063f */
[----:B-----5:R-:W-:-:S05]  /*1a80*/  IMAD R28, R3, UR4, R28 ;  /* 0x00000004031c7c24 */ /* 0x020fca000f8e021c */
[----:B------:R-:W-:-:S13]  /*1a90*/  ISETP.GE.U32.AND P0, PT, R28, UR44, PT ;  /* 0x0000002c1c007c0c */ /* 0x000fda000bf06070 */
[----:B------:R-:W-:Y:S05]  /*1aa0*/  @!P0 BRA `(.L_x_2927) ;  /* 0xffffffe4009c8947 */ /* 0x000fea000383ffff */
[----:B------:R-:W-:Y:S05]  /*1ab0*/  EXIT ;  /* 0x000000000000794d */ /* 0x000fea0003800000 */
.L_x_2928:
        /* <DEDUP_REMOVED lines=12> */
.L_x_7608:


//--------------------- .text._ZN2at4cuda57_GLOBAL__N__cd6b329d_24_DistributionBernoulli_cu_7537a20d21kernelPointwiseApply2IZNS_6native9templates4cuda28bernoulli_tensor_cuda_kernelIffEEvRKNS_10TensorBaseES9_NS_15PhiloxCudaStateEEUliRfSB_SB_SB_RKfSD_SD_SD_E_fSC_jLi1ELi1ELi4ELi512ELi2EEEvNS0_6detail10TensorInfoIT0_T2_EENSG_IT1_SI_EESI_T_ --------------------------
	.section	.text._ZN2at4cuda57_GLOBAL__N__cd6b329d_24_DistributionBernoulli_cu_7537a20d21kernelPointwiseApply2IZNS_6native9templates4cuda28bernoulli_tensor_cuda_kernelIffEEvRKNS_10TensorBaseES9_NS_15PhiloxCudaStateEEUliRfSB_SB_SB_RKfSD_SD_SD_E_fSC_jLi1ELi1ELi4ELi512ELi2EEEvNS0_6detail10TensorInfoIT0_T2_EENSG_IT1_SI_EESI_T_,"ax",@progbits
	.align	128
.text._ZN2at4cuda57_GLOBAL__N__cd6b329d_24_DistributionBernoulli_cu_7537a20d21kernelPointwiseApply2IZNS_6native9templates4cuda28bernoulli_tensor_cuda_kernelIffEEvRKNS_10TensorBaseES9_NS_15PhiloxCudaStateEEUliRfSB_SB_SB_RKfSD_SD_SD_E_fSC_jLi1ELi1ELi4ELi512ELi2EEEvNS0_6detail10TensorInfoIT0_T2_EENSG_IT1_SI_EESI_T_:
        .type           _ZN2at4cuda57_GLOBAL__N__cd6b329d_24_DistributionBernoulli_cu_7537a20d21kernelPointwiseApply2IZNS_6native9templates4cuda28bernoulli_tensor_cuda_kernelIffEEvRKNS_10TensorBaseES9_NS_15PhiloxCudaStateEEUliRfSB_SB_SB_RKfSD_SD_SD_E_fSC_jLi1ELi1ELi4ELi512ELi2EEEvNS0_6detail10TensorInfoIT0_T2_EENSG_IT1_SI_EESI_T_,@function
        .size           _ZN2at4cuda57_GLOBAL__N__cd6b329d_24_DistributionBernoulli_cu_7537a20d21kernelPointwiseApply2IZNS_6native9templates4cuda28bernoulli_tensor_cuda_kernelIffEEvRKNS_10TensorBaseES9_NS_15PhiloxCudaStateEEUliRfSB_SB_SB_RKfSD_SD_SD_E_fSC_jLi1ELi1ELi4ELi512ELi2EEEvNS0_6detail10TensorInfoIT0_T2_EENSG_IT1_SI_EESI_T_,(.L_x_7609 - _ZN2at4cuda57_GLOBAL__N__cd6b329d_24_DistributionBernoulli_cu_7537a20d21kernelPointwiseApply2IZNS_6native9templates4cuda28bernoulli_tensor_cuda_kernelIffEEvRKNS_10TensorBaseES9_NS_15PhiloxCudaStateEEUliRfSB_SB_SB_RKfSD_SD_SD_E_fSC_jLi1ELi1ELi4ELi512ELi2EEEvNS0_6detail10TensorInfoIT0_T2_EENSG_IT1_SI_EESI_T_)
        .other          _ZN2at4cuda57_GLOBAL__N__cd6b329d_24_DistributionBernoulli_cu_7537a20d21kernelPointwiseApply2IZNS_6native9templates4cuda28bernoulli_tensor_cuda_kernelIffEEvRKNS_10TensorBaseES9_NS_15PhiloxCudaStateEEUliRfSB_SB_SB_RKfSD_SD_SD_E_fSC_jLi1ELi1ELi4ELi512ELi2EEEvNS0_6detail10TensorInfoIT0_T2_EENSG_IT1_SI_EESI_T_,@"STO_CUDA_ENTRY STV_DEFAULT"
_ZN2at4cuda57_GLOBAL__N__cd6b329d_24_DistributionBernoulli_cu_7537a20d21kernelPointwiseApply2IZNS_6native9templates4cuda28bernoulli_tensor_cuda_kernelIffEEvRKNS_10TensorBaseES9_NS_15PhiloxCudaStateEEUliRfSB_SB_SB_RKfSD_SD_SD_E_fSC_jLi1ELi1ELi4ELi512ELi2EEEvNS0_6detail10TensorInfoIT0_T2_EENSG_IT1_SI_EESI_T_:
        /* <DEDUP_REMOVED lines=14> */
[----:B------:R-:W-:-:S03]  /*00e0*/  ULDC UR42, c[0x0][0x27c] ;  /* 0x00009f00002a7ab9 */ /* 0x000fc60000000800 */
[----:B------:R-:W1:Y:S08]  /*00f0*/  LDC.64 R38, c[0x0][0x2e8] ;  /* 0x0000ba00ff267b82 */ /* 0x000e700000000a00 */
[----:B------:R-:W2:Y:S02]  /*0100*/  LDC.64 R36, c[0x0][0x210] ;  /* 0x00008400ff247b82 */ /* 0x000ea40000000a00 */
.L_x_2949:
[----:B------:R-:W-:Y:S01]  /*0110*/  ISETP.NE.AND P0, PT, RZ, UR39, PT ;  /* 0x00000027ff007c0c */ /* 0x000fe2000bf05270 */
[----:B---3--:R-:W3:-:S12]  /*0120*/  LDC.64 R4, c[0x0][0x3c8] ;  /* 0x0000f200ff047b82 */ /* 0x008ed80000000a00 */
        /* <DEDUP_REMOVED lines=11> */
[----:B------:R-:W-:Y:S01]  /*01e0*/  IMAD R7, R30, -0x326172a9, RZ ;  /* 0xcd9e8d571e077824 */ /* 0x000fe200078e02ff */
[----:B---3--:R-:W-:Y:S02]  /*01f0*/  IADD3 R6, R4, -0x61c88647, RZ ;  /* 0x9e3779b904067810 */ /* 0x008fe40007ffe0ff */
[----:B------:R-:W-:Y:S01]  /*0200*/  SHF.R.U32.HI R14, RZ, 0x2, R3 ;  /* 0x00000002ff0e7819 */ /* 0x000fe20000011603 */
[----:B------:R-:W-:Y:S01]  /*0210*/  IMAD.HI.U32 R3, R30, -0x326172a9, RZ ;  /* 0xcd9e8d571e037827 */ /* 0x000fe200078e00ff */
[----:B------:R-:W-:-:S03]  /*0220*/  LOP3.LUT R9, R6, R7, RZ, 0x3c, !PT ;  /* 0x0000000706097212 */ /* 0x000fc600078e3cff */
[----:B------:R-:W-:-:S04]  /*0230*/  IMAD.WIDE.U32 R6, R11, -0x2daee0ad, RZ ;  /* 0xd2511f530b067825 */ /* 0x000fc800078e00ff */
[----:B------:R-:W-:Y:S02]  /*0240*/  VIADD R10, R14, 0x1 ;  /* 0x000000010e0a7836 */ /* 0x000fe40000000000 */
[----:B------:R-:W-:Y:S01]  /*0250*/  IMAD.HI.U32 R11, R8, -0x2daee0ad, RZ ;  /* 0xd2511f53080b7827 */ /* 0x000fe200078e00ff */
[----:B------:R-:W-:-:S03]  /*0260*/  LOP3.LUT R20, R7, R5, RZ, 0x3c, !PT ;  /* 0x0000000507147212 */ /* 0x000fc600078e3cff */
[----:B------:R-:W-:Y:S01]  /*0270*/  @P0 IMAD.MOV R10, RZ, RZ, R14 ;  /* 0x000000ffff0a0224 */ /* 0x000fe200078e020e */
[--C-:B------:R-:W-:Y:S02]  /*0280*/  LOP3.LUT R14, R3, R14, R4.reuse, 0x96, !PT ;  /* 0x0000000e030e7212 */ /* 0x100fe400078e9604 */
[----:B------:R-:W-:Y:S02]  /*0290*/  LOP3.LUT R11, R11, R5, RZ, 0x3c, !PT ;  /* 0x000000050b0b7212 */ /* 0x000fe400078e3cff */
[----:B------:R-:W-:Y:S01]  /*02a0*/  LOP3.LUT R10, R10, R3, R4, 0x96, !PT ;  /* 0x000000030a0a7212 */ /* 0x000fe200078e9604 */
[----:B------:R-:W-:Y:S02]  /*02b0*/  VIADD R3, R5, 0xbb67ae85 ;  /* 0xbb67ae8505037836 */ /* 0x000fe40000000000 */
[----:B------:R-:W-:Y:S01]  /*02c0*/  IMAD.WIDE.U32 R14, R14, -0x2daee0ad, RZ ;  /* 0xd2511f530e0e7825 */ /* 0x000fe200078e00ff */
[----:B------:R-:W-:-:S03]  /*02d0*/  IADD3 R7, R6, -0x2daee0ad, RZ ;  /* 0xd2511f5306077810 */ /* 0x000fc60007ffe0ff */
[----:B------:R-:W-:Y:S01]  /*02e0*/  IMAD.WIDE.U32 R20, R20, -0x326172a9, RZ ;  /* 0xcd9e8d5714147825 */ /* 0x000fe200078e00ff */
[----:B------:R-:W-:-:S03]  /*02f0*/  LOP3.LUT R6, R15, R6, R3, 0x96, !PT ;  /* 0x000000060f067212 */ /* 0x000fc600078e9603 */
[----:B------:R-:W-:Y:S01]  /*0300*/  IMAD.WIDE.U32 R18, R11, -0x326172a9, RZ ;  /* 0xcd9e8d570b127825 */ /* 0x000fe200078e00ff */
[----:B------:R-:W-:-:S03]  /*0310*/  LOP3.LUT R8, R9, R21, RZ, 0x3c, !PT ;  /* 0x0000001509087212 */ /* 0x000fc600078e3cff */
[----:B0-----:R-:W-:Y:S01]  /*0320*/  IMAD.WIDE.U32 R16, R10, -0x2daee0ad, RZ ;  /* 0xd2511f530a107825 */ /* 0x001fe200078e00ff */
[----:B------:R-:W-:-:S04]  /*0330*/  LOP3.LUT R10, R9, R19, RZ, 0x3c, !PT ;  /* 0x00000013090a7212 */ /* 0x000fc800078e3cff */
[----:B------:R-:W-:Y:S01]  /*0340*/  LOP3.LUT R12, R17, R7, R3, 0x96, !PT ;  /* 0x00000007110c7212 */ /* 0x000fe200078e9603 */
[----:B------:R-:W-:Y:S02]  /*0350*/  VIADD R3, R4, 0x3c6ef372 ;  /* 0x3c6ef37204037836 */ /* 0x000fe40000000000 */
        /* <DEDUP_REMOVED lines=53> */
[----:B-1----:R-:W-:-:S03]  /*06b0*/  LOP3.LUT R22, R21, R6, R3, 0x96, !PT ;  /* 0x0000000615167212 */ /* 0x002fc600078e9603 */
[----:B------:R-:W-:Y:S01]  /*06c0*/  IMAD.WIDE.U32 R16, R16, -0x2daee0ad, RZ ;  /* 0xd2511f5310107825 */ /* 0x000fe200078e00ff */
[----:B------:R-:W-:-:S03]  /*06d0*/  LOP3.LUT R11, R19, R8, R7, 0x96, !PT ;  /* 0x00000008130b7212 */ /* 0x000fc600078e9607 */
[----:B------:R-:W-:Y:S01]  /*06e0*/  IMAD.WIDE.U32 R14, R15, -0x326172a9, RZ ;  /* 0xcd9e8d570f0e7825 */ /* 0x000fe200078e00ff */
[----:B------:R-:W-:-:S03]  /*06f0*/  LOP3.LUT R19, R17, R10, R7, 0x96, !PT ;  /* 0x0000000a11137212 */ /* 0x000fc600078e9607 */
[----:B------:R-:W-:Y:S01]  /*0700*/  IMAD.WIDE.U32 R22, R22, -0x2daee0ad, RZ ;  /* 0xd2511f5316167825 */ /* 0x000fe200078e00ff */
[----:B------:R-:W-:-:S03]  /*0710*/  LOP3.LUT R12, R15, R12, R3, 0x96, !PT ;  /* 0x0000000c0f0c7212 */ /* 0x000fc600078e9603 */
[----:B------:R-:W-:Y:S02]  /*0720*/  VIADD R7, R5, 0xdb3d7428 ;  /* 0xdb3d742805077836 */ /* 0x000fe40000000000 */
        /* <DEDUP_REMOVED lines=10> */
[----:B------:R-:W-:Y:S01]  /*07d0*/  IMAD.MOV R17, RZ, RZ, -R31 ;  /* 0x000000ffff117224 */ /* 0x000fe200078e0a1f */
[----:B------:R-:W-:Y:S01]  /*07e0*/  LOP3.LUT R11, R9, R10, R13, 0x96, !PT ;  /* 0x0000000a090b7212 */ /* 0x000fe200078e960d */
[----:B------:R-:W-:Y:S01]  /*07f0*/  IMAD.HI.U32 R16, R14, -0x2daee0ad, RZ ;  /* 0xd2511f530e107827 */ /* 0x000fe200078e00ff */
[----:B------:R-:W-:Y:S02]  /*0800*/  IADD3 R15, R5, -0x695add53, RZ ;  /* 0x96a522ad050f7810 */ /* 0x000fe40007ffe0ff */
[----:B0-----:R-:W-:Y:S01]  /*0810*/  VIADDMNMX R10, R17, R2, 0x4, PT ;  /* 0x00000004110a7446 */ /* 0x001fe20003800102 */
[----:B------:R-:W-:Y:S02]  /*0820*/  VIADD R14, R31, 0x1 ;  /* 0x000000011f0e7836 */ /* 0x000fe40000000000 */
[----:B------:R-:W-:Y:S01]  /*0830*/  IMAD.WIDE.U32 R4, R20, -0x2daee0ad, RZ ;  /* 0xd2511f5314047825 */ /* 0x000fe200078e00ff */
[----:B------:R-:W-:-:S03]  /*0840*/  ISETP.GT.AND P1, PT, R10, 0x1, PT ;  /* 0x000000010a00780c */ /* 0x000fc60003f24270 */
[C---:B------:R-:W-:Y:S02]  /*0850*/  IMAD R17, R14.reuse, UR41, RZ ;  /* 0x000000290e117c24 */ /* 0x040fe4000f8e02ff */
[----:B------:R-:W-:Y:S01]  /*0860*/  IMAD R19, R14, UR42, RZ ;  /* 0x0000002a0e137c24 */ /* 0x000fe2000f8e02ff */
[----:B------:R-:W-:Y:S01]  /*0870*/  LOP3.LUT R0, R0, 0x3, RZ, 0xc0, !PT ;  /* 0x0000000300007812 */ /* 0x000fe200078ec0ff */
[----:B------:R-:W-:Y:S01]  /*0880*/  IMAD.WIDE.U32 R6, R7, -0x326172a9, RZ ;  /* 0xcd9e8d5707067825 */ /* 0x000fe200078e00ff */
[--C-:B------:R-:W-:Y:S02]  /*0890*/  LOP3.LUT R3, R5, R22, R15.reuse, 0x96, !PT ;  /* 0x0000001605037212 */ /* 0x100fe400078e960f */
[----:B------:R-:W-:Y:S02]  /*08a0*/  LOP3.LUT R12, R16, R12, R15, 0x96, !PT ;  /* 0x0000000c100c7212 */ /* 0x000fe400078e960f */
[----:B------:R-:W-:Y:S02]  /*08b0*/  IADD3 R15, R31, 0x2, RZ ;  /* 0x000000021f0f7810 */ /* 0x000fe40007ffe0ff */
[----:B------:R-:W-:Y:S01]  /*08c0*/  SEL R29, R17, RZ, P1 ;  /* 0x000000ff111d7207 */ /* 0x000fe20000800000 */
[----:B------:R-:W-:Y:S01]  /*08d0*/  VIADD R16, R31, 0x3 ;  /* 0x000000031f107836 */ /* 0x000fe20000000000 */
[----:B------:R-:W-:-:S02]  /*08e0*/  SEL R17, R19, RZ, P1 ;  /* 0x000000ff13117207 */ /* 0x000fc40000800000 */
[----:B------:R-:W-:Y:S01]  /*08f0*/  ISETP.NE.AND P1, PT, R0, 0x1, PT ;  /* 0x000000010000780c */ /* 0x000fe20003f25270 */
[----:B------:R-:W-:Y:S01]  /*0900*/  IMAD R14, R15, UR41, RZ ;  /* 0x000000290f0e7c24 */ /* 0x000fe2000f8e02ff */
[----:B------:R-:W-:Y:S01]  /*0910*/  LOP3.LUT R13, R7, R18, R13, 0x96, !PT ;  /* 0x00000012070d7212 */ /* 0x000fe200078e960d */
[----:B------:R-:W-:Y:S01]  /*0920*/  IMAD R18, R15, UR42, RZ ;  /* 0x0000002a0f127c24 */ /* 0x000fe2000f8e02ff */
[----:B------:R-:W-:Y:S01]  /*0930*/  ISETP.GT.AND P2, PT, R10, 0x3, PT ;  /* 0x000000030a00780c */ /* 0x000fe20003f44270 */
[----:B------:R-:W-:Y:S01]  /*0940*/  IMAD R15, R16, UR41, RZ ;  /* 0x00000029100f7c24 */ /* 0x000fe2000f8e02ff */
[----:B------:R-:W-:Y:S01]  /*0950*/  ISETP.GT.AND P0, PT, R10, 0x2, PT ;  /* 0x000000020a00780c */ /* 0x000fe20003f04270 */
[----:B------:R-:W-:-:S03]  /*0960*/  IMAD R16, R16, UR42, RZ ;  /* 0x0000002a10107c24 */ /* 0x000fc6000f8e02ff */
[----:B------:R-:W-:Y:S02]  /*0970*/  SEL R15, R15, RZ, P2 ;  /* 0x000000ff0f0f7207 */ /* 0x000fe40001000000 */
[----:B--2---:R-:W-:Y:S02]  /*0980*/  SEL R27, R14, RZ, P0 ;  /* 0x000000ff0e1b7207 */ /* 0x004fe40000000000 */
[----:B------:R-:W-:Y:S02]  /*0990*/  SEL R19, R18, RZ, P0 ;  /* 0x000000ff12137207 */ /* 0x000fe40000000000 */
[----:B------:R-:W-:Y:S01]  /*09a0*/  SEL R23, R16, RZ, P2 ;  /* 0x000000ff10177207 */ /* 0x000fe20001000000 */
[----:B-1----:R-:W-:Y:S01]  /*09b0*/  IMAD.WIDE.U32 R24, R15, 0x4, R38 ;  /* 0x000000040f187825 */ /* 0x002fe200078e0026 */
[----:B------:R-:W-:-:S03]  /*09c0*/  MOV R14, R8 ;  /* 0x00000008000e7202 */ /* 0x000fc60000000f00 */
[----:B------:R-:W-:-:S04]  /*09d0*/  IMAD.WIDE.U32 R28, R29, 0x4, R38 ;  /* 0x000000041d1c7825 */ /* 0x000fc800078e0026 */
[----:B------:R-:W-:-:S04]  /*09e0*/  IMAD.WIDE.U32 R26, R27, 0x4, R38 ;  /* 0x000000041b1a7825 */ /* 0x000fc800078e0026 */
[----:B--2---:R-:W-:-:S04]  /*09f0*/  IMAD.WIDE.U32 R22, R23, 0x4, R36 ;  /* 0x0000000417167825 */ /* 0x004fc800078e0024 */
        /* <DEDUP_REMOVED lines=17> */
.L_x_2930:
[----:B------:R-:W-:Y:S01]  /*0b10*/  MOV R20, R13 ;  /* 0x0000000d00147202 */ /* 0x000fe20000000f00 */
[----:B------:R-:W-:Y:S02]  /*0b20*/  IMAD.MOV.U32 R15, RZ, RZ, R4 ;  /* 0x000000ffff0f7224 */ /* 0x000fe400078e0004 */
[----:B------:R-:W-:Y:S02]  /*0b30*/  IMAD.MOV.U32 R14, RZ, RZ, R3 ;  /* 0x000000ffff0e7224 */ /* 0x000fe400078e0003 */
[----:B------:R-:W-:-:S07]  /*0b40*/  IMAD.MOV.U32 R13, RZ, RZ, R6 ;  /* 0x000000ffff0d7224 */ /* 0x000fce00078e0006 */
.L_x_2929:
        /* <DEDUP_REMOVED lines=17> */
.L_x_7170:
[----:B------:R-:W-:Y:S05]  /*0c60*/  BRX R4 -0xc70                                                                                                                                                                                                                                                                                                                                                                                                                                                                                (*"BRANCH_TARGETS .L_x_7171,.L_x_7172,.L_x_7173"*) ;  /* 0xfffffff004e47949 */ /* 0x000fea000383ffff */
.L_x_2933:
        /* <DEDUP_REMOVED lines=28> */
.L_x_2939:
[----:B------:R0:W5:Y:S02]  /*0e30*/  LDG.E R0, desc[UR36][R24.64] ;  /* 0x0000002418007981 */ /* 0x000164000c1e1900 */
.L_x_2938:
[----:B------:R-:W-:Y:S05]  /*0e40*/  BSYNC B6 ;  /* 0x0000000000067941 */ /* 0x000fea0003800000 */
.L_x_2937:
[----:B-----5:R-:W-:-:S05]  /*0e50*/  FSET.BF.LE.FTZ.AND R35, R35, R0, PT ;  /* 0x000000002323720a */ /* 0x020fca0003813000 */
[----:B------:R1:W-:Y:S02]  /*0e60*/  STG.E desc[UR36][R22.64], R35 ;  /* 0x0000002316007986 */ /* 0x0003e4000c101924 */
.L_x_2935:
[----:B------:R-:W-:Y:S05]  /*0e70*/  BSYNC B7 ;  /* 0x0000000000077941 */ /* 0x000fea0003800000 */
.L_x_2934:
        /* <DEDUP_REMOVED lines=21> */
.L_x_2942:
[----:B------:R2:W5:Y:S02]  /*0fd0*/  LDG.E R3, desc[UR36][R26.64] ;  /* 0x000000241a037981 */ /* 0x000564000c1e1900 */
.L_x_2941:
[----:B------:R-:W-:Y:S05]  /*0fe0*/  BSYNC B6 ;  /* 0x0000000000067941 */ /* 0x000fea0003800000 */
.L_x_2940:
[----:B-----5:R-:W-:-:S05]  /*0ff0*/  FSET.BF.LE.FTZ.AND R3, R34, R3, PT ;  /* 0x000000032203720a */ /* 0x020fca0003813000 */
[----:B------:R3:W-:Y:S02]  /*1000*/  STG.E desc[UR36][R18.64], R3 ;  /* 0x0000000312007986 */ /* 0x0007e4000c101924 */
.L_x_7172:
        /* <DEDUP_REMOVED lines=11> */
[----:B------:R-:W4:Y:S01]  /*10c0*/  LDC.64 R14, c[0x4][R14] ;  /* 0x010000000e0e7b82 */ /* 0x000f220000000a00 */
        /* <DEDUP_REMOVED lines=8> */
[----:B01234-:R-:W-:Y:S05]  /*1150*/  CALL.ABS.NOINC R14 ;  /* 0x000000000e007343 */ /* 0x01ffea0003c00000 */
.L_x_2945:
[----:B------:R4:W5:Y:S02]  /*1160*/  LDG.E R0, desc[UR36][R28.64] ;  /* 0x000000241c007981 */ /* 0x000964000c1e1900 */
.L_x_2944:
[----:B------:R-:W-:Y:S05]  /*1170*/  BSYNC B6 ;  /* 0x0000000000067941 */ /* 0x000fea0003800000 */
.L_x_2943:
[----:B-----5:R-:W-:-:S05]  /*1180*/  FSET.BF.LE.FTZ.AND R33, R33, R0, PT ;  /* 0x000000002121720a */ /* 0x020fca0003813000 */
[----:B------:R0:W-:Y:S02]  /*1190*/  STG.E desc[UR36][R16.64], R33 ;  /* 0x0000002110007986 */ /* 0x0001e4000c101924 */
.L_x_7171:
[----:B------:R-:W-:Y:S05]  /*11a0*/  BSYNC B8 ;  /* 0x0000000000087941 */ /* 0x000fea0003800000 */
.L_x_2932:
[C---:B---3--:R-:W-:Y:S01]  /*11b0*/  IADD3 R3, -R31.reuse, UR40, RZ ;  /* 0x000000281f037c10 */ /* 0x048fe2000fffe1ff */
[----:B------:R-:W-:-:S03]  /*11c0*/  IMAD R0, R31, UR41, RZ ;  /* 0x000000291f007c24 */ /* 0x000fc6000f8e02ff */
[----:B------:R-:W-:-:S04]  /*11d0*/  ISETP.GT.AND P0, PT, R3, RZ, PT ;  /* 0x000000ff0300720c */ /* 0x000fc80003f04270 */
[----:B0-----:R-:W-:Y:S02]  /*11e0*/  SEL R17, R0, RZ, P0 ;  /* 0x000000ff00117207 */ /* 0x001fe40000000000 */
[----:B------:R-:W-:-:S03]  /*11f0*/  P2R R18, PR, RZ, 0x1 ;  /* 0x00000001ff127803 */ /* 0x000fc60000000000 */
        /* <DEDUP_REMOVED lines=21> */
[----:B012-4-:R-:W-:Y:S05]  /*1350*/  CALL.ABS.NOINC R14 ;  /* 0x000000000e007343 */ /* 0x017fea0003c00000 */
.L_x_2948:
[----:B------:R0:W5:Y:S02]  /*1360*/  LDG.E R3, desc[UR36][R16.64] ;  /* 0x0000002410037981 */ /* 0x000164000c1e1900 */
.L_x_2947:
[----:B------:R-:W-:Y:S05]  /*1370*/  BSYNC B6 ;  /* 0x0000000000067941 */ /* 0x000fea0003800000 */
.L_x_2946:
[----:B------:R-:W-:Y:S01]  /*1380*/  IMAD R0, R31, UR42, RZ ;  /* 0x0000002a1f007c24 */ /* 0x000fe2000f8e02ff */
[----:B------:R-:W-:Y:S02]  /*1390*/  ISETP.NE.AND P0, PT, R18, RZ, PT ;  /* 0x000000ff1200720c */ /* 0x000fe40003f05270 */
[----:B-----5:R-:W-:Y:S02]  /*13a0*/  FSET.BF.LE.FTZ.AND R3, R32, R3, PT ;  /* 0x000000032003720a */ /* 0x020fe40003813000 */
[----:B------:R-:W-:-:S05]  /*13b0*/  SEL R5, R0, RZ, P0 ;  /* 0x000000ff00057207 */ /* 0x000fca0000000000 */
[----:B------:R-:W-:-:S05]  /*13c0*/  IMAD.WIDE.U32 R4, R5, 0x4, R36 ;  /* 0x0000000405047825 */ /* 0x000fca00078e0024 */
[----:B------:R3:W-:Y:S01]  /*13d0*/  STG.E desc[UR36][R4.64], R3 ;  /* 0x0000000304007986 */ /* 0x0007e2000c101924 */
[----:B------:R-:W-:Y:S05]  /*13e0*/  BRA `(.L_x_2936) ;  /* 0x0000000000047947 */ /* 0x000fea0003800000 */
.L_x_7173:
[----:B------:R-:W-:Y:S05]  /*13f0*/  BREAK B8 ;  /* 0x0000000000087942 */ /* 0x000fea0003800000 */
.L_x_2936:
[----:B------:R-:W-:Y:S05]  /*1400*/  BSYNC B9 ;  /* 0x0000000000097941 */ /* 0x000fea0003800000 */
.L_x_2931:
[----:B------:R-:W5:Y:S01]  /*1410*/  LDC R0, c[0x0][0xc] ;  /* 0x00000300ff007b82 */ /* 0x000f620000000800 */
[----:B------:R-:W-:-:S06]  /*1420*/  USHF.L.U32 UR4, UR38, 0x2, URZ ;  /* 0x0000000226047899 */ /* 0x000fcc000800063f */
[----:B-----5:R-:W-:-:S05]  /*1430*/  IMAD R31, R0, UR4, R31 ;  /* 0x00000004001f7c24 */ /* 0x020fca000f8e021f */
[----:B------:R-:W-:-:S13]  /*1440*/  ISETP.GE.U32.AND P0, PT, R31, UR40, PT ;  /* 0x000000281f007c0c */ /* 0x000fda000bf06070 */
[----:B------:R-:W-:Y:S05]  /*1450*/  @!P0 BRA `(.L_x_2949) ;  /* 0xffffffec002c8947 */ /* 0x000fea000383ffff */
[----:B------:R-:W-:Y:S05]  /*1460*/  EXIT ;  /* 0x000000000000794d */ /* 0x000fea0003800000 */
.L_x_2950:
        /* <DEDUP_REMOVED lines=9> */
.L_x_7609:


//--------------------- .text._ZN2at4cuda57_GLOBAL__N__cd6b329d_24_DistributionBernoulli_cu_7537a20d21kernelPointwiseApply2IZNS_6native9templates4cuda28bernoulli_tensor_cuda_kernelIdfEEvRKNS_10TensorBaseES9_NS_15PhiloxCudaStateEEUliRdSB_SB_SB_RKfSD_SD_SD_E_dSC_mLin1ELin1ELi4ELi512ELi2EEEvNS0_6detail10TensorInfoIT0_T2_EENSG_IT1_SI_EESI_T_ --------------------------
	.section	.text._ZN2at4cuda57_GLOBAL__N__cd6b329d_24_DistributionBernoulli_cu_7537a20d21kernelPointwiseApply2IZNS_6native9templates4cuda28bernoulli_tensor_cuda_kernelIdfEEvRKNS_10TensorBaseES9_NS_15PhiloxCudaStateEEUliRdSB_SB_SB_RKfSD_SD_SD_E_dSC_mLin1ELin1ELi4ELi512ELi2EEEvNS0_6detail10TensorInfoIT0_T2_EENSG_IT1_SI_EESI_T_,"ax",@progbits
	.align	128
.text._ZN2at4cuda57_GLOBAL__N__cd6b329d_24_DistributionBernoulli_cu_7537a20d21kernelPointwiseApply2IZNS_6native9templates4cuda28bernoulli_tensor_cuda_kernelIdfEEvRKNS_10TensorBaseES9_NS_15PhiloxCudaStateEEUliRdSB_SB_SB_RKfSD_SD_SD_E_dSC_mLin1ELin1ELi4ELi512ELi2EEEvNS0_6detail10TensorInfoIT0_T2_EENSG_IT1_SI_EESI_T_:
        .type           _ZN2at4cuda57_GLOBAL__N__cd6b329d_24_DistributionBernoulli_cu_7537a20d21kernelPointwiseApply2IZNS_6native9templates4cuda28bernoulli_tensor_cuda_kernelIdfEEvRKNS_10TensorBaseES9_NS_15PhiloxCudaStateEEUliRdSB_SB_SB_RKfSD_SD_SD_E_dSC_mLin1ELin1ELi4ELi512ELi2EEEvNS0_6detail10TensorInfoIT0_T2_EENSG_IT1_SI_EESI_T_,@function
        .size           _ZN2at4cuda57_GLOBAL__N__cd6b329d_24_DistributionBernoulli_cu_7537a20d21kernelPointwiseApply2IZNS_6native9templates4cuda28bernoulli_tensor_cuda_kernelIdfEEvRKNS_10TensorBaseES9_NS_15PhiloxCudaStateEEUliRdSB_SB_SB_RKfSD_SD_SD_E_dSC_mLin1ELin1ELi4ELi512ELi2EEEvNS0_6detail10TensorInfoIT0_T2_EENSG_IT1_SI_EESI_T_,(.L_x_7610 - _ZN2at4cuda57_GLOBAL__N__cd6b329d_24_DistributionBernoulli_cu_7537a20d21kernelPointwiseApply2IZNS_6native9templates4cuda28bernoulli_tensor_cuda_kernelIdfEEvRKNS_10TensorBaseES9_NS_15PhiloxCudaStateEEUliRdSB_SB_SB_RKfSD_SD_SD_E_dSC_mLin1ELin1ELi4ELi512ELi2EEEvNS0_6detail10TensorInfoIT0_T2_EENSG_IT1_SI_EESI_T_)
        .other          _ZN2at4cuda57_GLOBAL__N__cd6b329d_24_DistributionBernoulli_cu_7537a20d21kernelPointwiseApply2IZNS_6native9templates4cuda28bernoulli_tensor_cuda_kernelIdfEEvRKNS_10TensorBaseES9_NS_15PhiloxCudaStateEEUliRdSB_SB_SB_RKfSD_SD_SD_E_dSC_mLin1ELin1ELi4ELi512ELi2EEEvNS0_6detail10TensorInfoIT0_T2_EENSG_IT1_SI_EESI_T_,@"STO_CUDA_ENTRY STV_DEFAULT"
_ZN2at4cuda57_GLOBAL__N__cd6b329d_24_DistributionBernoulli_cu_7537a20d21kernelPointwiseApply2IZNS_6native9templates4cuda28bernoulli_tensor_cuda_kernelIdfEEvRKNS_10TensorBaseES9_NS_15PhiloxCudaStateEEUliRdSB_SB_SB_RKfSD_SD_SD_E_dSC_mLin1ELin1ELi4ELi512ELi2EEEvNS0_6detail10TensorInfoIT0_T2_EENSG_IT1_SI_EESI_T_:
        /* <DEDUP_REMOVED lines=13> */
.L_x_3171:
        /* <DEDUP_REMOVED lines=35> */
.L_x_2967:
        /* <DEDUP_REMOVED lines=13> */
[----:B------:R-:W-:Y:S05]  /*03d0*/  CALL.REL.NOINC `($__internal_44_$__cuda_sm20_div_u64) ;  /* 0x000000dc00207944 */ /* 0x000fea0003c00000 */
        /* <DEDUP_REMOVED lines=10> */
.L_x_2956:
        /* <DEDUP_REMOVED lines=23> */
.L_x_2957:
[----:B------:R-:W-:Y:S05]  /*05f0*/  BSYNC B2 ;  /* 0x0000000000027941 */ /* 0x000fea0003800000 */
.L_x_2955:
        /* <DEDUP_REMOVED lines=15> */
[----:B------:R-:W-:Y:S05]  /*06f0*/  CALL.REL.NOINC `($__internal_44_$__cuda_sm20_div_u64) ;  /* 0x000000d800587944 */ /* 0x000fea0003c00000 */
        /* <DEDUP_REMOVED lines=12> */
.L_x_2959:
        /* <DEDUP_REMOVED lines=23> */
.L_x_2960:
[----:B------:R-:W-:Y:S05]  /*0930*/  BSYNC B2 ;  /* 0x0000000000027941 */ /* 0x000fea0003800000 */
.L_x_2958:
        /* <DEDUP_REMOVED lines=29> */
.L_x_2962:
        /* <DEDUP_REMOVED lines=23> */
.L_x_2963:
[----:B------:R-:W-:Y:S05]  /*0c80*/  BSYNC B2 ;  /* 0x0000000000027941 */ /* 0x000fea0003800000 */
.L_x_2961:
        /* <DEDUP_REMOVED lines=17> */
[----:B------:R-:W-:Y:S05]  /*0da0*/  CALL.REL.NOINC `($__internal_44_$__cuda_sm20_div_u64) ;  /* 0x000000d000ac7944 */ /* 0x000fea0003c00000 */
        /* <DEDUP_REMOVED lines=12> */
.L_x_2965:
        /* <DEDUP_REMOVED lines=23> */
.L_x_2966:
[----:B------:R-:W-:Y:S05]  /*0fe0*/  BSYNC B2 ;  /* 0x0000000000027941 */ /* 0x000fea0003800000 */
.L_x_2964:
        /* <DEDUP_REMOVED lines=8> */
.L_x_2954:
        /* <DEDUP_REMOVED lines=13> */
[----:B------:R-:W-:Y:S05]  /*1140*/  CALL.REL.NOINC `($__internal_44_$__cuda_sm20_div_u64) ;  /* 0x000000cc00c47944 */ /* 0x000fea0003c00000 */
        /* <DEDUP_REMOVED lines=10> */
.L_x_2969:
        /* <DEDUP_REMOVED lines=23> */
.L_x_2970:
[----:B------:R-:W-:Y:S05]  /*1360*/  BSYNC B1 ;  /* 0x0000000000017941 */ /* 0x000fea0003800000 */
.L_x_2968:
        /* <DEDUP_REMOVED lines=28> */
.L_x_2972:
        /* <DEDUP_REMOVED lines=23> */
.L_x_2973:
[----:B------:R-:W-:Y:S05]  /*16a0*/  BSYNC B1 ;  /* 0x0000000000017941 */ /* 0x000fea0003800000 */
.L_x_2971:
        /* <DEDUP_REMOVED lines=27> */
.L_x_2975:
        /* <DEDUP_REMOVED lines=23> */
.L_x_2976:
[----:B------:R-:W-:Y:S05]  /*19d0*/  BSYNC B1 ;  /* 0x0000000000017941 */ /* 0x000fea0003800000 */
.L_x_2974:
[----:B------:R-:W0:Y:S02]  /*19e0*/  LDC.64 R12, c[0x0][R12+0x2c8] ;  /* 0x0000b2000c0c7b82 */ /* 0x000e240000000a00 */
[-C--:B0-----:R-:W-:Y:S02]  /*19f0*/  IMAD R3, R13, R4.reuse, RZ ;  /* 0x000000040d037224 */ /* 0x081fe400078e02ff */
[----:B------:R-:W-:-:S04]  /*1a00*/  IMAD.WIDE.U32 R16, R12, R4, R16 ;  /* 0x000000040c107225 */ /* 0x000fc800078e0010 */
[----:B------:R-:W-:-:S04]  /*1a10*/  IMAD R3, R12, R7, R3 ;  /* 0x000000070c037224 */ /* 0x000fc800078e0203 */
[----:B------:R-:W-:-:S07]  /*1a20*/  IMAD.IADD R17, R17, 0x1, R3 ;  /* 0x0000000111117824 */ /* 0x000fce00078e0203 */
.L_x_2953:
        /* <DEDUP_REMOVED lines=31> */
.L_x_2991:
        /* <DEDUP_REMOVED lines=25> */
.L_x_2980:
        /* <DEDUP_REMOVED lines=23> */
.L_x_2981:
[----:B------:R-:W-:Y:S05]  /*1f20*/  BSYNC B2 ;  /* 0x0000000000027941 */ /* 0x000fea0003800000 */
.L_x_2979:
        /* <DEDUP_REMOVED lines=29> */
.L_x_2983:
        /* <DEDUP_REMOVED lines=23> */
.L_x_2984:
[----:B------:R-:W-:Y:S05]  /*2270*/  BSYNC B2 ;  /* 0x0000000000027941 */ /* 0x000fea0003800000 */
.L_x_2982:
        /* <DEDUP_REMOVED lines=29> */
.L_x_2986:
        /* <DEDUP_REMOVED lines=23> */
.L_x_2987:
[----:B------:R-:W-:Y:S05]  /*25c0*/  BSYNC B2 ;  /* 0x0000000000027941 */ /* 0x000fea0003800000 */
.L_x_2985:
        /* <DEDUP_REMOVED lines=29> */
.L_x_2989:
        /* <DEDUP_REMOVED lines=23> */
.L_x_2990:
[----:B------:R-:W-:Y:S05]  /*2910*/  BSYNC B2 ;  /* 0x0000000000027941 */ /* 0x000fea0003800000 */
.L_x_2988:
        /* <DEDUP_REMOVED lines=9> */
.L_x_2978:
        /* <DEDUP_REMOVED lines=25> */
.L_x_2993:
        /* <DEDUP_REMOVED lines=23> */
.L_x_2994:
[----:B------:R-:W-:Y:S05]  /*2cb0*/  BSYNC B1 ;  /* 0x0000000000017941 */ /* 0x000fea0003800000 */
.L_x_2992:
        /* <DEDUP_REMOVED lines=29> */
.L_x_2996:
        /* <DEDUP_REMOVED lines=23> */
.L_x_2997:
[----:B------:R-:W-:Y:S05]  /*3000*/  BSYNC B1 ;  /* 0x0000000000017941 */ /* 0x000fea0003800000 */
.L_x_2995:
        /* <DEDUP_REMOVED lines=28> */
.L_x_2999:
        /* <DEDUP_REMOVED lines=23> */
.L_x_3000:
[----:B------:R-:W-:Y:S05]  /*3340*/  BSYNC B1 ;  /* 0x0000000000017941 */ /* 0x000fea0003800000 */
.L_x_2998:
[----:B------:R-:W0:Y:S01]  /*3350*/  LDC.64 R10, c[0x0][R10+0x2c8] ;  /* 0x0000b2000a0a7b82 */ /* 0x000e220000000a00 */
[----:B------:R-:W-:Y:S01]  /*3360*/  MOV R3, R0 ;  /* 0x0000000000037202 */ /* 0x000fe20000000f00 */
[-C--:B0-----:R-:W-:Y:S02]  /*3370*/  IMAD R5, R11, R4.reuse, RZ ;  /* 0x000000040b057224 */ /* 0x081fe400078e02ff */
[----:B------:R-:W-:-:S04]  /*3380*/  IMAD.WIDE.U32 R2, R10, R4, R2 ;  /* 0x000000040a027225 */ /* 0x000fc800078e0002 */
[----:B------:R-:W-:-:S04]  /*3390*/  IMAD R5, R10, R7, R5 ;  /* 0x000000070a057224 */ /* 0x000fc800078e0205 */
[----:B------:R-:W-:-:S07]  /*33a0*/  IMAD.IADD R0, R3, 0x1, R5 ;  /* 0x0000000103007824 */ /* 0x000fce00078e0205 */
.L_x_2977:
[----:B------:R-:W-:Y:S01]  /*33b0*/  ULDC.64 UR4, c[0x0][0x480] ;  /* 0x0001200000047ab9 */ /* 0x000fe20000000a00 */
[----:B------:R-:W-:Y:S01]  /*33c0*/  MOV R3, R0 ;  /* 0x0000000000037202 */ /* 0x000fe20000000f00 */
[----:B------:R-:W-:Y:S02]  /*33d0*/  IMAD R5, R17, UR4, RZ ;  /* 0x0000000411057c24 */ /* 0x000fe4000f8e02ff */
[----:B------:R-:W-:-:S04]  /*33e0*/  IMAD.WIDE.U32 R2, R16, UR4, R2 ;  /* 0x0000000410027c25 */ /* 0x000fc8000f8e0002 */
[----:B------:R-:W-:Y:S02]  /*33f0*/  IMAD R5, R16, UR5, R5 ;  /* 0x0000000510057c24 */ /* 0x000fe4000f8e0205 */
[----:B------:R-:W-:-:S03]  /*3400*/  IMAD.MOV.U32 R35, RZ, RZ, R2 ;  /* 0x000000ffff237224 */ /* 0x000fc600078e0002 */
[----:B------:R-:W-:-:S07]  /*3410*/  IADD3 R39, R3, R5, RZ ;  /* 0x0000000503277210 */ /* 0x000fce0007ffe0ff */
.L_x_2952:
[----:B------:R-:W-:Y:S05]  /*3420*/  BSYNC B0 ;  /* 0x0000000000007941 */ /* 0x000fea0003800000 */
.L_x_2951:
        /* <DEDUP_REMOVED lines=34> */
.L_x_3017:
        /* <DEDUP_REMOVED lines=24> */
.L_x_3006:
        /* <DEDUP_REMOVED lines=23> */
.L_x_3007:
[----:B------:R-:W-:Y:S05]  /*3940*/  BSYNC B2 ;  /* 0x0000000000027941 */ /* 0x000fea0003800000 */
.L_x_3005:
        /* <DEDUP_REMOVED lines=28> */
.L_x_3009:
        /* <DEDUP_REMOVED lines=23> */
.L_x_3010:
[----:B------:R-:W-:Y:S05]  /*3c80*/  BSYNC B2 ;  /* 0x0000000000027941 */ /* 0x000fea0003800000 */
.L_x_3008:
        /* <DEDUP_REMOVED lines=29> */
.L_x_3012:
        /* <DEDUP_REMOVED lines=23> */
.L_x_3013:
[----:B------:R-:W-:Y:S05]  /*3fd0*/  BSYNC B2 ;  /* 0x0000000000027941 */ /* 0x000fea0003800000 */
.L_x_3011:
        /* <DEDUP_REMOVED lines=29> */
.L_x_3015:
        /* <DEDUP_REMOVED lines=23> */
.L_x_3016:
[----:B------:R-:W-:Y:S05]  /*4320*/  BSYNC B2 ;  /* 0x0000000000027941 */ /* 0x000fea0003800000 */
.L_x_3014:
        /* <DEDUP_REMOVED lines=9> */
.L_x_3004:
        /* <DEDUP_REMOVED lines=24> */
.L_x_3019:
        /* <DEDUP_REMOVED lines=23> */
.L_x_3020:
[----:B------:R-:W-:Y:S05]  /*46b0*/  BSYNC B1 ;  /* 0x0000000000017941 */ /* 0x000fea0003800000 */
.L_x_3018:
        /* <DEDUP_REMOVED lines=28> */
.L_x_3022:
        /* <DEDUP_REMOVED lines=23> */
.L_x_3023:
[----:B------:R-:W-:Y:S05]  /*49f0*/  BSYNC B1 ;  /* 0x0000000000017941 */ /* 0x000fea0003800000 */
.L_x_3021:
        /* <DEDUP_REMOVED lines=27> */
.L_x_3025:
        /* <DEDUP_REMOVED lines=23> */
.L_x_3026:
[----:B------:R-:W-:Y:S05]  /*4d20*/  BSYNC B1 ;  /* 0x0000000000017941 */ /* 0x000fea0003800000 */
.L_x_3024:
[----:B------:R-:W0:Y:S02]  /*4d30*/  LDC.64 R12, c[0x0][R12+0x2c8] ;  /* 0x0000b2000c0c7b82 */ /* 0x000e240000000a00 */
[-C--:B0-----:R-:W-:Y:S02]  /*4d40*/  IMAD R3, R13, R4.reuse, RZ ;  /* 0x000000040d037224 */ /* 0x081fe400078e02ff */
[----:B------:R-:W-:-:S04]  /*4d50*/  IMAD.WIDE.U32 R24, R12, R4, R24 ;  /* 0x000000040c187225 */ /* 0x000fc800078e0018 */
[----:B------:R-:W-:-:S04]  /*4d60*/  IMAD R3, R12, R7, R3 ;  /* 0x000000070c037224 */ /* 0x000fc800078e0203 */
[----:B------:R-:W-:-:S07]  /*4d70*/  IMAD.IADD R25, R25, 0x1, R3 ;  /* 0x0000000119197824 */ /* 0x000fce00078e0203 */
.L_x_3003:
        /* <DEDUP_REMOVED lines=25> */
.L_x_3041:
        /* <DEDUP_REMOVED lines=27> */
.L_x_3030:
        /* <DEDUP_REMOVED lines=23> */
.L_x_3031:
[----:B------:R-:W-:Y:S05]  /*5230*/  BSYNC B2 ;  /* 0x0000000000027941 */ /* 0x000fea0003800000 */
.L_x_3029:
        /* <DEDUP_REMOVED lines=29> */
.L_x_3033:
        /* <DEDUP_REMOVED lines=23> */
.L_x_3034:
[----:B------:R-:W-:Y:S05]  /*5580*/  BSYNC B2 ;  /* 0x0000000000027941 */ /* 0x000fea0003800000 */
.L_x_3032:
        /* <DEDUP_REMOVED lines=30> */
.L_x_3036:
        /* <DEDUP_REMOVED lines=22> */
.L_x_3037:
[----:B------:R-:W-:Y:S05]  /*58d0*/  BSYNC B2 ;  /* 0x0000000000027941 */ /* 0x000fea0003800000 */
.L_x_3035:
        /* <DEDUP_REMOVED lines=30> */
.L_x_3039:
        /* <DEDUP_REMOVED lines=22> */
.L_x_3040:
[----:B------:R-:W-:Y:S05]  /*5c20*/  BSYNC B2 ;  /* 0x0000000000027941 */ /* 0x000fea0003800000 */
.L_x_3038:
        /* <DEDUP_REMOVED lines=9> */
.L_x_3028:
        /* <DEDUP_REMOVED lines=27> */
.L_x_3043:
        /* <DEDUP_REMOVED lines=23> */
.L_x_3044:
[----:B------:R-:W-:Y:S05]  /*5fe0*/  BSYNC B1 ;  /* 0x0000000000017941 */ /* 0x000fea0003800000 */
.L_x_3042:
        /* <DEDUP_REMOVED lines=31> */
.L_x_3046:
        /* <DEDUP_REMOVED lines=23> */
.L_x_3047:
[----:B------:R-:W-:Y:S05]  /*6350*/  BSYNC B1 ;  /* 0x0000000000017941 */ /* 0x000fea0003800000 */
.L_x_3045:
        /* <DEDUP_REMOVED lines=30> */
.L_x_3049:
        /* <DEDUP_REMOVED lines=23> */
.L_x_3050:
[----:B------:R-:W-:Y:S05]  /*66b0*/  BSYNC B1 ;  /* 0x0000000000017941 */ /* 0x000fea0003800000 */
.L_x_3048:
[----:B------:R-:W0:Y:S01]  /*66c0*/  LDC.64 R12, c[0x0][R12+0x2c8] ;  /* 0x0000b2000c0c7b82 */ /* 0x000e220000000a00 */
[----:B------:R-:W-:Y:S01]  /*66d0*/  MOV R3, R0 ;  /* 0x0000000000037202 */ /* 0x000fe20000000f00 */
[-C--:B0-----:R-:W-:Y:S02]  /*66e0*/  IMAD R6, R13, R4.reuse, RZ ;  /* 0x000000040d067224 */ /* 0x081fe400078e02ff */
[----:B------:R-:W-:-:S04]  /*66f0*/  IMAD.WIDE.U32 R2, R12, R4, R2 ;  /* 0x000000040c027225 */ /* 0x000fc800078e0002 */
[----:B------:R-:W-:-:S04]  /*6700*/  IMAD R5, R12, R5, R6 ;  /* 0x000000050c057224 */ /* 0x000fc800078e0206 */
[----:B------:R-:W-:-:S07]  /*6710*/  IMAD.IADD R0, R3, 0x1, R5 ;  /* 0x0000000103007824 */ /* 0x000fce00078e0205 */
.L_x_3027:
[----:B------:R-:W-:Y:S01]  /*6720*/  ULDC.64 UR4, c[0x0][0x480] ;  /* 0x0001200000047ab9 */ /* 0x000fe20000000a00 */
[----:B------:R-:W-:Y:S01]  /*6730*/  MOV R3, R0 ;  /* 0x0000000000037202 */ /* 0x000fe20000000f00 */
[----:B------:R-:W-:Y:S02]  /*6740*/  IMAD R8, R8, UR4, RZ ;  /* 0x0000000408087c24 */ /* 0x000fe4000f8e02ff */
[----:B------:R-:W-:-:S04]  /*6750*/  IMAD.WIDE.U32 R32, R9, UR4, R2 ;  /* 0x0000000409207c25 */ /* 0x000fc8000f8e0002 */
[----:B------:R-:W-:-:S04]  /*6760*/  IMAD R9, R9, UR5, R8 ;  /* 0x0000000509097c24 */ /* 0x000fc8000f8e0208 */
[----:B------:R-:W-:-:S07]  /*6770*/  IMAD.IADD R36, R33, 0x1, R9 ;  /* 0x0000000121247824 */ /* 0x000fce00078e0209 */
.L_x_3002:
[----:B------:R-:W-:Y:S05]  /*6780*/  BSYNC B0 ;  /* 0x0000000000007941 */ /* 0x000fea0003800000 */
.L_x_3001:
        /* <DEDUP_REMOVED lines=30> */
.L_x_3067:
        /* <DEDUP_REMOVED lines=24> */
.L_x_3056:
        /* <DEDUP_REMOVED lines=23> */
.L_x_3057:
[----:B------:R-:W-:Y:S05]  /*6c60*/  BSYNC B2 ;  /* 0x0000000000027941 */ /* 0x000fea0003800000 */
.L_x_3055:
        /* <DEDUP_REMOVED lines=28> */
.L_x_3059:
        /* <DEDUP_REMOVED lines=23> */
.L_x_3060:
[----:B------:R-:W-:Y:S05]  /*6fa0*/  BSYNC B2 ;  /* 0x0000000000027941 */ /* 0x000fea0003800000 */
.L_x_3058:
        /* <DEDUP_REMOVED lines=29> */
.L_x_3062:
        /* <DEDUP_REMOVED lines=23> */
.L_x_3063:
[----:B------:R-:W-:Y:S05]  /*72f0*/  BSYNC B2 ;  /* 0x0000000000027941 */ /* 0x000fea0003800000 */
.L_x_3061:
        /* <DEDUP_REMOVED lines=30> */
.L_x_3065:
        /* <DEDUP_REMOVED lines=23> */
.L_x_3066:
[----:B------:R-:W-:Y:S05]  /*7650*/  BSYNC B2 ;  /* 0x0000000000027941 */ /* 0x000fea0003800000 */
.L_x_3064:
        /* <DEDUP_REMOVED lines=8> */
.L_x_3054:
        /* <DEDUP_REMOVED lines=24> */
.L_x_3069:
        /* <DEDUP_REMOVED lines=23> */
.L_x_3070:
[----:B------:R-:W-:Y:S05]  /*79d0*/  BSYNC B1 ;  /* 0x0000000000017941 */ /* 0x000fea0003800000 */
.L_x_3068:
        /* <DEDUP_REMOVED lines=28> */
.L_x_3072:
        /* <DEDUP_REMOVED lines=23> */
.L_x_3073:
[----:B------:R-:W-:Y:S05]  /*7d10*/  BSYNC B1 ;  /* 0x0000000000017941 */ /* 0x000fea0003800000 */
.L_x_3071:
        /* <DEDUP_REMOVED lines=27> */
.L_x_3075:
        /* <DEDUP_REMOVED lines=23> */
.L_x_3076:
[----:B------:R-:W-:Y:S05]  /*8040*/  BSYNC B1 ;  /* 0x0000000000017941 */ /* 0x000fea0003800000 */
.L_x_3074:
[----:B------:R-:W0:Y:S02]  /*8050*/  LDC.64 R12, c[0x0][R12+0x2c8] ;  /* 0x0000b2000c0c7b82 */ /* 0x000e240000000a00 */
[-C--:B0-----:R-:W-:Y:S02]  /*8060*/  IMAD R3, R13, R4.reuse, RZ ;  /* 0x000000040d037224 */ /* 0x081fe400078e02ff */
[----:B------:R-:W-:-:S04]  /*8070*/  IMAD.WIDE.U32 R16, R12, R4, R16 ;  /* 0x000000040c107225 */ /* 0x000fc800078e0010 */
[----:B------:R-:W-:-:S05]  /*8080*/  IMAD R3, R12, R7, R3 ;  /* 0x000000070c037224 */ /* 0x000fca00078e0203 */
[----:B------:R-:W-:-:S07]  /*8090*/  IADD3 R17, R17, R3, RZ ;  /* 0x0000000311117210 */ /* 0x000fce0007ffe0ff */
.L_x_3053:
        /* <DEDUP_REMOVED lines=30> */
.L_x_3091:
        /* <DEDUP_REMOVED lines=25> */
.L_x_3080:
        /* <DEDUP_REMOVED lines=23> */
.L_x_3081:
[----:B------:R-:W-:Y:S05]  /*8580*/  BSYNC B2 ;  /* 0x0000000000027941 */ /* 0x000fea0003800000 */
.L_x_3079:
        /* <DEDUP_REMOVED lines=29> */
.L_x_3083:
        /* <DEDUP_REMOVED lines=23> */
.L_x_3084:
[----:B------:R-:W-:Y:S05]  /*88d0*/  BSYNC B2 ;  /* 0x0000000000027941 */ /* 0x000fea0003800000 */
.L_x_3082:
        /* <DEDUP_REMOVED lines=29> */
.L_x_3086:
        /* <DEDUP_REMOVED lines=23> */
.L_x_3087:
[----:B------:R-:W-:Y:S05]  /*8c20*/  BSYNC B2 ;  /* 0x0000000000027941 */ /* 0x000fea0003800000 */
.L_x_3085:
        /* <DEDUP_REMOVED lines=29> */
.L_x_3089:
        /* <DEDUP_REMOVED lines=23> */
.L_x_3090:
[----:B------:R-:W-:Y:S05]  /*8f70*/  BSYNC B2 ;  /* 0x0000000000027941 */ /* 0x000fea0003800000 */
.L_x_3088:
        /* <DEDUP_REMOVED lines=9> */
.L_x_3078:
        /* <DEDUP_REMOVED lines=25> */
.L_x_3093:
        /* <DEDUP_REMOVED lines=23> */
.L_x_3094:
[----:B------:R-:W-:Y:S05]  /*9310*/  BSYNC B1 ;  /* 0x0000000000017941 */ /* 0x000fea0003800000 */
.L_x_3092:
        /* <DEDUP_REMOVED lines=29> */
.L_x_3096:
        /* <DEDUP_REMOVED lines=23> */
.L_x_3097:
[----:B------:R-:W-:Y:S05]  /*9660*/  BSYNC B1 ;  /* 0x0000000000017941 */ /* 0x000fea0003800000 */
.L_x_3095:
        /* <DEDUP_REMOVED lines=28> */
.L_x_3099:
        /* <DEDUP_REMOVED lines=23> */
.L_x_3100:
[----:B------:R-:W-:Y:S05]  /*99a0*/  BSYNC B1 ;  /* 0x0000000000017941 */ /* 0x000fea0003800000 */
.L_x_3098:
[----:B------:R-:W0:Y:S01]  /*99b0*/  LDC.64 R10, c[0x0][R10+0x2c8] ;  /* 0x0000b2000a0a7b82 */ /* 0x000e220000000a00 */
[----:B------:R-:W-:Y:S02]  /*99c0*/  IMAD.MOV.U32 R3, RZ, RZ, R0 ;  /* 0x000000ffff037224 */ /* 0x000fe400078e0000 */
[-C--:B0-----:R-:W-:Y:S02]  /*99d0*/  IMAD R5, R11, R4.reuse, RZ ;  /* 0x000000040b057224 */ /* 0x081fe400078e02ff */
[----:B------:R-:W-:-:S04]  /*99e0*/  IMAD.WIDE.U32 R2, R10, R4, R2 ;  /* 0x000000040a027225 */ /* 0x000fc800078e0002 */
[----:B------:R-:W-:-:S05]  /*99f0*/  IMAD R5, R10, R7, R5 ;  /* 0x000000070a057224 */ /* 0x000fca00078e0205 */
[----:B------:R-:W-:-:S07]  /*9a00*/  IADD3 R0, R3, R5, RZ ;  /* 0x0000000503007210 */ /* 0x000fce0007ffe0ff */
.L_x_3077:
[----:B------:R-:W-:Y:S01]  /*9a10*/  ULDC.64 UR4, c[0x0][0x480] ;  /* 0x0001200000047ab9 */ /* 0x000fe20000000a00 */
[----:B------:R-:W-:Y:S02]  /*9a20*/  IMAD.MOV.U32 R3, RZ, RZ, R0 ;  /* 0x000000ffff037224 */ /* 0x000fe400078e0000 */
[----:B------:R-:W-:Y:S02]  /*9a30*/  IMAD R17, R17, UR4, RZ ;  /* 0x0000000411117c24 */ /* 0x000fe4000f8e02ff */
[----:B------:R-:W-:-:S04]  /*9a40*/  IMAD.WIDE.U32 R2, R16, UR4, R2 ;  /* 0x0000000410027c25 */ /* 0x000fc8000f8e0002 */
[----:B------:R-:W-:Y:S01]  /*9a50*/  IMAD R17, R16, UR5, R17 ;  /* 0x0000000510117c24 */ /* 0x000fe2000f8e0211 */
[----:B------:R-:W-:-:S03]  /*9a60*/  MOV R24, R2 ;  /* 0x0000000200187202 */ /* 0x000fc60000000f00 */
[----:B------:R-:W-:-:S07]  /*9a70*/  IMAD.IADD R31, R3, 0x1, R17 ;  /* 0x00000001031f7824 */ /* 0x000fce00078e0211 */
.L_x_3052:
[----:B------:R-:W-:Y:S05]  /*9a80*/  BSYNC B0 ;  /* 0x0000000000007941 */ /* 0x000fea0003800000 */
.L_x_3051:
        /* <DEDUP_REMOVED lines=27> */
.L_x_3117:
        /* <DEDUP_REMOVED lines=22> */
.L_x_3106:
        /* <DEDUP_REMOVED lines=23> */
.L_x_3107:
[----:B------:R-:W-:Y:S05]  /*9f10*/  BSYNC B2 ;  /* 0x0000000000027941 */ /* 0x000fea0003800000 */
.L_x_3105:
        /* <DEDUP_REMOVED lines=28> */
.L_x_3109:
        /* <DEDUP_REMOVED lines=23> */
.L_x_3110:
[----:B------:R-:W-:Y:S05]  /*a250*/  BSYNC B2 ;  /* 0x0000000000027941 */ /* 0x000fea0003800000 */
.L_x_3108:
        /* <DEDUP_REMOVED lines=29> */
.L_x_3112:
        /* <DEDUP_REMOVED lines=23> */
.L_x_3113:
[----:B------:R-:W-:Y:S05]  /*a5a0*/  BSYNC B2 ;  /* 0x0000000000027941 */ /* 0x000fea0003800000 */
.L_x_3111:
        /* <DEDUP_REMOVED lines=29> */
.L_x_3115:
        /* <DEDUP_REMOVED lines=23> */
.L_x_3116:
[----:B------:R-:W-:Y:S05]  /*a8f0*/  BSYNC B2 ;  /* 0x0000000000027941 */ /* 0x000fea0003800000 */
.L_x_3114:
        /* <DEDUP_REMOVED lines=11> */
.L_x_3104:
        /* <DEDUP_REMOVED lines=24> */
.L_x_3119:
        /* <DEDUP_REMOVED lines=23> */
.L_x_3120:
[----:B------:R-:W-:Y:S05]  /*aca0*/  BSYNC B1 ;  /* 0x0000000000017941 */ /* 0x000fea0003800000 */
.L_x_3118:
        /* <DEDUP_REMOVED lines=28> */
.L_x_3122:
        /* <DEDUP_REMOVED lines=23> */
.L_x_3123:
[----:B------:R-:W-:Y:S05]  /*afe0*/  BSYNC B1 ;  /* 0x0000000000017941 */ /* 0x000fea0003800000 */
.L_x_3121:
        /* <DEDUP_REMOVED lines=27> */
.L_x_3125:
        /* <DEDUP_REMOVED lines=23> */
.L_x_3126:
[----:B------:R-:W-:Y:S05]  /*b310*/  BSYNC B1 ;  /* 0x0000000000017941 */ /* 0x000fea0003800000 */
.L_x_3124:
[----:B------:R-:W0:Y:S02]  /*b320*/  LDC.64 R12, c[0x0][R12+0x2c8] ;  /* 0x0000b2000c0c7b82 */ /* 0x000e240000000a00 */
[-C--:B0-----:R-:W-:Y:S02]  /*b330*/  IMAD R3, R13, R4.reuse, RZ ;  /* 0x000000040d037224 */ /* 0x081fe400078e02ff */
[----:B------:R-:W-:-:S04]  /*b340*/  IMAD.WIDE.U32 R16, R12, R4, R16 ;  /* 0x000000040c107225 */ /* 0x000fc800078e0010 */
[----:B------:R-:W-:-:S05]  /*b350*/  IMAD R3, R12, R7, R3 ;  /* 0x000000070c037224 */ /* 0x000fca00078e0203 */
[----:B------:R-:W-:-:S07]  /*b360*/  IADD3 R17, R17, R3, RZ ;  /* 0x0000000311117210 */ /* 0x000fce0007ffe0ff */
.L_x_3103:
        /* <DEDUP_REMOVED lines=30> */
.L_x_3141:
        /* <DEDUP_REMOVED lines=25> */
.L_x_3130:
        /* <DEDUP_REMOVED lines=23> */
.L_x_3131:
[----:B------:R-:W-:Y:S05]  /*b850*/  BSYNC B2 ;  /* 0x0000000000027941 */ /* 0x000fea0003800000 */
.L_x_3129:
        /* <DEDUP_REMOVED lines=29> */
.L_x_3133:
        /* <DEDUP_REMOVED lines=23> */
.L_x_3134:
[----:B------:R-:W-:Y:S05]  /*bba0*/  BSYNC B2 ;  /* 0x0000000000027941 */ /* 0x000fea0003800000 */
.L_x_3132:
        /* <DEDUP_REMOVED lines=29> */
.L_x_3136:
        /* <DEDUP_REMOVED lines=23> */
.L_x_3137:
[----:B------:R-:W-:Y:S05]  /*bef0*/  BSYNC B2 ;  /* 0x0000000000027941 */ /* 0x000fea0003800000 */
.L_x_3135:
        /* <DEDUP_REMOVED lines=29> */
.L_x_3139:
        /* <DEDUP_REMOVED lines=23> */
.L_x_3140:
[----:B------:R-:W-:Y:S05]  /*c240*/  BSYNC B2 ;  /* 0x0000000000027941 */ /* 0x000fea0003800000 */
.L_x_3138:
        /* <DEDUP_REMOVED lines=9> */
.L_x_3128:
        /* <DEDUP_REMOVED lines=25> */
.L_x_3143:
        /* <DEDUP_REMOVED lines=23> */
.L_x_3144:
[----:B------:R-:W-:Y:S05]  /*c5e0*/  BSYNC B1 ;  /* 0x0000000000017941 */ /* 0x000fea0003800000 */
.L_x_3142:
        /* <DEDUP_REMOVED lines=29> */
.L_x_3146:
        /* <DEDUP_REMOVED lines=23> */
.L_x_3147:
[----:B------:R-:W-:Y:S05]  /*c930*/  BSYNC B1 ;  /* 0x0000000000017941 */ /* 0x000fea0003800000 */
.L_x_3145:
        /* <DEDUP_REMOVED lines=28> */
.L_x_3149:
        /* <DEDUP_REMOVED lines=23> */
.L_x_3150:
[----:B------:R-:W-:Y:S05]  /*cc70*/  BSYNC B1 ;  /* 0x0000000000017941 */ /* 0x000fea0003800000 */
.L_x_3148:
[----:B------:R-:W0:Y:S01]  /*cc80*/  LDC.64 R10, c[0x0][R10+0x2c8] ;  /* 0x0000b2000a0a7b82 */ /* 0x000e220000000a00 */
[----:B------:R-:W-:Y:S02]  /*cc90*/  IMAD.MOV.U32 R3, RZ, RZ, R0 ;  /* 0x000000ffff037224 */ /* 0x000fe400078e0000 */
[-C--:B0-----:R-:W-:Y:S02]  /*cca0*/  IMAD R5, R11, R4.reuse, RZ ;  /* 0x000000040b057224 */ /* 0x081fe400078e02ff */
[----:B------:R-:W-:-:S04]  /*ccb0*/  IMAD.WIDE.U32 R2, R10, R4, R2 ;  /* 0x000000040a027225 */ /* 0x000fc800078e0002 */
[----:B------:R-:W-:-:S05]  /*ccc0*/  IMAD R5, R10, R7, R5 ;  /* 0x000000070a057224 */ /* 0x000fca00078e0205 */
[----:B------:R-:W-:-:S07]  /*ccd0*/  IADD3 R0, R3, R5, RZ ;  /* 0x0000000503007210 */ /* 0x000fce0007ffe0ff */
.L_x_3127:
[----:B------:R-:W-:Y:S01]  /*cce0*/  ULDC.64 UR4, c[0x0][0x480] ;  /* 0x0001200000047ab9 */ /* 0x000fe20000000a00 */
[----:B------:R-:W-:Y:S02]  /*ccf0*/  IMAD.MOV.U32 R3, RZ, RZ, R0 ;  /* 0x000000ffff037224 */ /* 0x000fe400078e0000 */
[----:B------:R-:W-:Y:S02]  /*cd00*/  IMAD R17, R17, UR4, RZ ;  /* 0x0000000411117c24 */ /* 0x000fe4000f8e02ff */
[----:B------:R-:W-:-:S04]  /*cd10*/  IMAD.WIDE.U32 R44, R16, UR4, R2 ;  /* 0x00000004102c7c25 */ /* 0x000fc8000f8e0002 */
[----:B------:R-:W-:-:S05]  /*cd20*/  IMAD R17, R16, UR5, R17 ;  /* 0x0000000510117c24 */ /* 0x000fca000f8e0211 */
[----:B------:R-:W-:-:S07]  /*cd30*/  IADD3 R43, R45, R17, RZ ;  /* 0x000000112d2b7210 */ /* 0x000fce0007ffe0ff */
.L_x_3102:
[----:B------:R-:W-:Y:S05]  /*cd40*/  BSYNC B0 ;  /* 0x0000000000007941 */ /* 0x000fea0003800000 */
.L_x_3101:
        /* <DEDUP_REMOVED lines=29> */
[----:B------:R-:W-:-:S04]  /*cf20*/  IMAD.WIDE.U32 R20, R20, -0x326172a9, RZ ;  /* 0xcd9e8d5714147825 */ /* 0x000fc800078e00ff */
[----:B------:R-:W-:Y:S01]  /*cf30*/  IMAD.WIDE.U32 R22, R11, -0x326172a9, RZ ;  /* 0xcd9e8d570b167825 */ /* 0x000fe200078e00ff */
[----:B------:R-:W-:-:S03]  /*cf40*/  LOP3.LUT R6, R9, R21, RZ, 0x3c, !PT ;  /* 0x0000001509067212 */ /* 0x000fc600078e3cff */
[----:B------:R-:W-:-:S04]  /*cf50*/  IMAD.WIDE.U32 R14, R8, -0x2daee0ad, RZ ;  /* 0xd2511f53080e7825 */ /* 0x000fc800078e00ff */
[----:B------:R-:W-:Y:S01]  /*cf60*/  VIADD R5, R4, 0xd2511f53 ;  /* 0xd2511f5304057836 */ /* 0x000fe20000000000 */
[--C-:B------:R-:W-:Y:S02]  /*cf70*/  LOP3.LUT R4, R13, R4, R7.reuse, 0x96, !PT ;  /* 0x000000040d047212 */ /* 0x100fe400078e9607 */
[----:B------:R-:W-:Y:S01]  /*cf80*/  LOP3.LUT R9, R9, R23, RZ, 0x3c, !PT ;  /* 0x0000001709097212 */ /* 0x000fe200078e3cff */
[----:B------:R-:W-:Y:S01]  /*cf90*/  VIADD R13, R2, 0x3c6ef372 ;  /* 0x3c6ef372020d7836 */ /* 0x000fe20000000000 */
[----:B------:R-:W-:Y:S01]  /*cfa0*/  LOP3.LUT R10, R15, R5, R7, 0x96, !PT ;  /* 0x000000050f0a7212 */ /* 0x000fe200078e9607 */
[----:B------:R-:W-:Y:S01]  /*cfb0*/  IMAD.WIDE.U32 R4, R4, -0x326172a9, RZ ;  /* 0xcd9e8d5704047825 */ /* 0x000fe200078e00ff */
[----:B------:R-:W-:-:S03]  /*cfc0*/  IADD3 R15, R3, 0x76cf5d0a, RZ ;  /* 0x76cf5d0a030f7810 */ /* 0x000fc60007ffe0ff */
        /* <DEDUP_REMOVED lines=25> */
[----:B------:R-:W-:-:S03]  /*d160*/  LEA R22, P0, R27, UR4, 0x3 ;  /* 0x000000041b167c11 */ /* 0x000fc6000f8018ff */
[----:B------:R-:W-:Y:S01]  /*d170*/  IMAD.WIDE.U32 R6, R7, -0x2daee0ad, RZ ;  /* 0xd2511f5307067825 */ /* 0x000fe200078e00ff */
[----:B------:R-:W-:-:S03]  /*d180*/  LOP3.LUT R14, R5, R14, R13, 0x96, !PT ;  /* 0x0000000e050e7212 */ /* 0x000fc600078e960d */
[----:B------:R-:W-:Y:S01]  /*d190*/  IMAD.WIDE.U32 R10, R10, -0x326172a9, RZ ;  /* 0xcd9e8d570a0a7825 */ /* 0x000fe200078e00ff */
[--C-:B------:R-:W-:Y:S02]  /*d1a0*/  LOP3.LUT R41, R9, R12, R15.reuse, 0x96, !PT ;  /* 0x0000000c09297212 */ /* 0x100fe400078e960f */
[----:B------:R-:W-:Y:S02]  /*d1b0*/  LOP3.LUT R15, R7, R40, R15, 0x96, !PT ;  /* 0x00000028070f7212 */ /* 0x000fe400078e960f */
[----:B------:R-:W-:Y:S02]  /*d1c0*/  LEA.HI.X R23, R27, UR5, R34, 0x3, P0 ;  /* 0x000000051b177c11 */ /* 0x000fe400080f1c22 */
[----:B------:R-:W-:Y:S01]  /*d1d0*/  LOP3.LUT R20, R11, R20, R13, 0x96, !PT ;  /* 0x000000140b147212 */ /* 0x000fe200078e960d */
[----:B------:R-:W-:Y:S01]  /*d1e0*/  IMAD.WIDE.U32 R12, R14, -0x2daee0ad, RZ ;  /* 0xd2511f530e0c7825 */ /* 0x000fe200078e00ff */
[----:B------:R-:W-:Y:S02]  /*d1f0*/  LEA R26, P0, R25, UR4, 0x3 ;  /* 0x00000004191a7c11 */ /* 0x000fe4000f8018ff */
[----:B------:R-:W-:Y:S01]  /*d200*/  IADD3 R7, R3, -0x56f99767, RZ ;  /* 0xa906689903077810 */ /* 0x000fe20007ffe0ff */
[----:B------:R-:W-:-:S02]  /*d210*/  VIADD R5, R2, 0x1715609d ;  /* 0x1715609d02057836 */ /* 0x000fc40000000000 */
[----:B------:R-:W-:Y:S01]  /*d220*/  IMAD.WIDE.U32 R40, R41, -0x326172a9, RZ ;  /* 0xcd9e8d5729287825 */ /* 0x000fe200078e00ff */
[----:B------:R-:W-:Y:S01]  /*d230*/  LEA.HI.X R27, R25, UR5, R33, 0x3, P0 ;  /* 0x00000005191b7c11 */ /* 0x000fe200080f1c21 */
[----:B------:R-:W-:Y:S02]  /*d240*/  ULDC.64 UR4, c[0x0][0x3b0] ;  /* 0x0000ec0000047ab9 */ /* 0x000fe40000000a00 */
        /* <DEDUP_REMOVED lines=28> */
[----:B------:R-:W-:Y:S02]  /*d410*/  LOP3.LUT R9, R37, R4, R5, 0x96, !PT ;  /* 0x0000000425097212 */ /* 0x000fe400078e9605 */
[----:B------:R-:W-:Y:S02]  /*d420*/  LEA.HI.X R33, R24, UR5, R31, 0x2, P0 ;  /* 0x0000000518217c11 */ /* 0x000fe400080f141f */
[----:B------:R-:W-:Y:S01]  /*d430*/  LOP3.LUT R8, R15, R8, R5, 0x96, !PT ;  /* 0x000000080f087212 */ /* 0x000fe200078e9605 */
[----:B------:R-:W-:Y:S01]  /*d440*/  IMAD.WIDE.U32 R4, R10, -0x326172a9, RZ ;  /* 0xcd9e8d570a047825 */ /* 0x000fe200078e00ff */
[----:B------:R-:W-:Y:S02]  /*d450*/  LOP3.LUT R11, R21, R6, R7, 0x96, !PT ;  /* 0x00000006150b7212 */ /* 0x000fe400078e9607 */
[----:B------:R-:W-:Y:S01]  /*d460*/  LEA R24, P0, R44, UR4, 0x2 ;  /* 0x000000042c187c11 */ /* 0x000fe2000f8010ff */
[----:B------:R-:W-:Y:S01]  /*d470*/  VIADD R13, R2, 0xf1bbcdc8 ;  /* 0xf1bbcdc8020d7836 */ /* 0x000fe20000000000 */
[----:B------:R-:W-:Y:S01]  /*d480*/  LOP3.LUT R21, R0, 0x3, RZ, 0xc0, !PT ;  /* 0x0000000300157812 */ /* 0x000fe200078ec0ff */
[----:B------:R-:W-:Y:S01]  /*d490*/  IMAD.WIDE.U32 R6, R9, -0x2daee0ad, RZ ;  /* 0xd2511f5309067825 */ /* 0x000fe200078e00ff */
[----:B------:R-:W-:-:S02]  /*d4a0*/  IADD3 R15, R3, -0x24c28bd8, RZ ;  /* 0xdb3d7428030f7810 */ /* 0x000fc40007ffe0ff */
[----:B------:R-:W-:Y:S01]  /*d4b0*/  LEA.HI.X R25, R44, UR5, R43, 0x2, P0 ;  /* 0x000000052c197c11 */ /* 0x000fe200080f142b */
[----:B------:R-:W-:Y:S01]  /*d4c0*/  IMAD.WIDE.U32 R8, R8, -0x2daee0ad, RZ ;  /* 0xd2511f5308087825 */ /* 0x000fe200078e00ff */
[----:B------:R-:W-:Y:S02]  /*d4d0*/  ISETP.NE.AND P0, PT, R21, 0x1, PT ;  /* 0x000000011500780c */ /* 0x000fe40003f05270 */
[----:B------:R-:W-:Y:S01]  /*d4e0*/  LOP3.LUT R36, R5, R36, R13, 0x96, !PT ;  /* 0x0000002405247212 */ /* 0x000fe200078e960d */
[----:B------:R-:W-:Y:S01]  /*d4f0*/  IMAD.WIDE.U32 R10, R11, -0x326172a9, RZ ;  /* 0xcd9e8d570b0a7825 */ /* 0x000fe200078e00ff */
[--C-:B------:R-:W-:Y:S02]  /*d500*/  LOP3.LUT R12, R7, R12, R15.reuse, 0x96, !PT ;  /* 0x0000000c070c7212 */ /* 0x100fe400078e960f */
[----:B------:R-:W-:Y:S02]  /*d510*/  LOP3.LUT R15, R9, R20, R15, 0x96, !PT ;  /* 0x00000014090f7212 */ /* 0x000fe400078e960f */
[----:B------:R-:W-:-:S02]  /*d520*/  IADD3 R5, R2, -0x700cb87f, RZ ;  /* 0x8ff3478102057810 */ /* 0x000fc40007ffe0ff */
[----:B------:R-:W-:Y:S01]  /*d530*/  IADD3 R7, R3, -0x695add53, RZ ;  /* 0x96a522ad03077810 */ /* 0x000fe20007ffe0ff */
[----:B------:R-:W-:Y:S01]  /*d540*/  IMAD.WIDE.U32 R2, R36, -0x2daee0ad, RZ ;  /* 0xd2511f5324027825 */ /* 0x000fe200078e00ff */
[----:B------:R-:W-:-:S03]  /*d550*/  LOP3.LUT R9, R11, R14, R13, 0x96, !PT ;  /* 0x0000000e0b097212 */ /* 0x000fc600078e960d */
        /* <DEDUP_REMOVED lines=20> */
[----:B------:R-:W-:Y:S02]  /*d6a0*/  @P0 MOV R6, R20 ;  /* 0x0000001400060202 */ /* 0x000fe40000000f00 */
[----:B------:R-:W-:Y:S01]  /*d6b0*/  @P0 MOV R5, R2 ;  /* 0x0000000200050202 */ /* 0x000fe20000000f00 */
[----:B------:R-:W-:Y:S06]  /*d6c0*/  BRA `(.L_x_3151) ;  /* 0x0000000000107947 */ /* 0x000fec0003800000 */
.L_x_3152:
[----:B------:R-:W-:Y:S01]  /*d6d0*/  MOV R6, R5 ;  /* 0x0000000500067202 */ /* 0x000fe20000000f00 */
[----:B------:R-:W-:Y:S01]  /*d6e0*/  IMAD.MOV.U32 R0, RZ, RZ, R20 ;  /* 0x000000ffff007224 */ /* 0x000fe200078e0014 */
[----:B------:R-:W-:Y:S02]  /*d6f0*/  MOV R4, R2 ;  /* 0x0000000200047202 */ /* 0x000fe40000000f00 */
[----:B------:R-:W-:-:S07]  /*d700*/  MOV R5, R14 ;  /* 0x0000000e00057202 */ /* 0x000fce0000000f00 */
.L_x_3151:
        /* <DEDUP_REMOVED lines=14> */
[----:B------:R-:W-:-:S04]  /*d7f0*/  VIADDMNMX.U32 R30, R30, R3, 0x2, PT ;  /* 0x000000021e1e7446 */ /* 0x000fc80003800003 */
[----:B------:R-:W-:-:S04]  /*d800*/  SHF.L.U32 R30, R30, 0x2, RZ ;  /* 0x000000021e1e7819 */ /* 0x000fc800000006ff */
[----:B------:R-:W0:Y:S02]  /*d810*/  LDC R2, c[0x2][R30] ;  /* 0x008000001e027b82 */ /* 0x000e240000000800 */
[----:B0-----:R-:W-:-:S04]  /*d820*/  SHF.R.S32.HI R3, RZ, 0x1f, R2 ;  /* 0x0000001fff037819 */ /* 0x001fc80000011402 */
.L_x_7174:
[----:B------:R-:W-:Y:S05]  /*d830*/  BRX R2 -0xd840                                                                                                                                                                                                                                                                                                                                                                                                                                                                               (*"BRANCH_TARGETS .L_x_7175,.L_x_7176,.L_x_7177"*) ;  /* 0xffffff2402f07949 */ /* 0x000fea000383ffff */
.L_x_3155:
        /* <DEDUP_REMOVED lines=16> */
[----:B------:R0:W1:Y:S01]  /*d940*/  LDC.64 R2, c[0x4][R0] ;  /* 0x0100000000027b82 */ /* 0x0000620000000a00 */
        /* <DEDUP_REMOVED lines=8> */
[----:B0-----:R-:W-:-:S07]  /*d9d0*/  MOV R13, RZ ;  /* 0x000000ff000d7202 */ /* 0x001fce0000000f00 */
[----:B------:R-:W-:-:S07]  /*d9e0*/  LEPC R20, `(.L_x_3161) ;  /* 0x000000001014794e */ /* 0x000fce0000000000 */
[----:B-1----:R-:W-:Y:S05]  /*d9f0*/  CALL.ABS.NOINC R2 ;  /* 0x0000000002007343 */ /* 0x002fea0003c00000 */
.L_x_3161:
[----:B------:R0:W5:Y:S02]  /*da00*/  LDG.E R0, desc[UR36][R24.64] ;  /* 0x0000002418007981 */ /* 0x000164000c1e1900 */
.L_x_3160:
[----:B------:R-:W-:Y:S05]  /*da10*/  BSYNC B9 ;  /* 0x0000000000097941 */ /* 0x000fea0003800000 */
.L_x_3159:
[----:B-----5:R-:W-:Y:S01]  /*da20*/  FSETP.GTU.FTZ.AND P0, PT, R41, R0, PT ;  /* 0x000000002900720b */ /* 0x020fe20003f1c000 */
[----:B------:R-:W-:-:S03]  /*da30*/  IMAD.MOV.U32 R2, RZ, RZ, RZ ;  /* 0x000000ffff027224 */ /* 0x000fc600078e00ff */
[----:B------:R-:W-:-:S05]  /*da40*/  FSEL R3, RZ, 1.875, P0 ;  /* 0x3ff00000ff037808 */ /* 0x000fca0000000000 */
[----:B------:R1:W-:Y:S04]  /*da50*/  STG.E.64 desc[UR36][R26.64], R2 ;  /* 0x000000021a007986 */ /* 0x0003e8000c101b24 */
.L_x_3157:
[----:B------:R-:W-:Y:S05]  /*da60*/  BSYNC B8 ;  /* 0x0000000000087941 */ /* 0x000fea0003800000 */
.L_x_3156:
        /* <DEDUP_REMOVED lines=21> */
.L_x_3164:
[----:B------:R2:W5:Y:S02]  /*dbc0*/  LDG.E R0, desc[UR36][R32.64] ;  /* 0x0000002420007981 */ /* 0x000564000c1e1900 */
.L_x_3163:
[----:B------:R-:W-:Y:S05]  /*dbd0*/  BSYNC B8 ;  /* 0x0000000000087941 */ /* 0x000fea0003800000 */
.L_x_3162:
[----:B-----5:R-:W-:Y:S01]  /*dbe0*/  FSETP.GTU.FTZ.AND P0, PT, R37, R0, PT ;  /* 0x000000002500720b */ /* 0x020fe20003f1c000 */
[----:B-1----:R-:W-:-:S03]  /*dbf0*/  HFMA2.MMA R2, -RZ, RZ, 0, 0 ;  /* 0x00000000ff027435 */ /* 0x002fc600000001ff */
[----:B------:R-:W-:-:S05]  /*dc00*/  FSEL R3, RZ, 1.875, P0 ;  /* 0x3ff00000ff037808 */ /* 0x000fca0000000000 */
[----:B------:R1:W-:Y:S04]  /*dc10*/  STG.E.64 desc[UR36][R22.64], R2 ;  /* 0x0000000216007986 */ /* 0x0003e8000c101b24 */
.L_x_7176:
        /* <DEDUP_REMOVED lines=18> */
[----:B-1----:R-:W-:-:S07]  /*dd40*/  MOV R13, RZ ;  /* 0x000000ff000d7202 */ /* 0x002fce0000000f00 */
[----:B------:R-:W-:-:S07]  /*dd50*/  LEPC R20, `(.L_x_3167) ;  /* 0x000000001014794e */ /* 0x000fce0000000000 */
[----:B0-23--:R-:W-:Y:S05]  /*dd60*/  CALL.ABS.NOINC R2 ;  /* 0x0000000002007343 */ /* 0x00dfea0003c00000 */
.L_x_3167:
[----:B------:R1:W5:Y:S02]  /*dd70*/  LDG.E R3, desc[UR36][R38.64] ;  /* 0x0000002426037981 */ /* 0x000364000c1e1900 */
.L_x_3166:
[----:B------:R-:W-:Y:S05]  /*dd80*/  BSYNC B8 ;  /* 0x0000000000087941 */ /* 0x000fea0003800000 */
.L_x_3165:
[----:B-----5:R-:W-:Y:S01]  /*dd90*/  FSETP.GTU.FTZ.AND P0, PT, R36, R3, PT ;  /* 0x000000032400720b */ /* 0x020fe20003f1c000 */
[----:B------:R-:W-:-:S03]  /*dda0*/  HFMA2.MMA R2, -RZ, RZ, 0, 0 ;  /* 0x00000000ff027435 */ /* 0x000fc600000001ff */
[----:B------:R-:W-:-:S05]  /*ddb0*/  FSEL R3, RZ, 1.875, P0 ;  /* 0x3ff00000ff037808 */ /* 0x000fca0000000000 */
[----:B------:R3:W-:Y:S04]  /*ddc0*/  STG.E.64 desc[UR36][R18.64], R2 ;  /* 0x0000000212007986 */ /* 0x0007e8000c101b24 */
.L_x_7175:
[----:B------:R-:W-:Y:S05]  /*ddd0*/  BSYNC B6 ;  /* 0x0000000000067941 */ /* 0x000fea0003800000 */
.L_x_3154:
        /* <DEDUP_REMOVED lines=21> */
.L_x_3170:
[----:B------:R4:W5:Y:S02]  /*df30*/  LDG.E R0, desc[UR36][R34.64] ;  /* 0x0000002422007981 */ /* 0x000964000c1e1900 */
.L_x_3169:
[----:B------:R-:W-:Y:S05]  /*df40*/  BSYNC B8 ;  /* 0x0000000000087941 */ /* 0x000fea0003800000 */
.L_x_3168:
[----:B-----5:R-:W-:Y:S01]  /*df50*/  FSETP.GTU.FTZ.AND P0, PT, R31, R0, PT ;  /* 0x000000001f00720b */ /* 0x020fe20003f1c000 */
[----:B---3--:R-:W-:-:S03]  /*df60*/  IMAD.MOV.U32 R2, RZ, RZ, RZ ;  /* 0x000000ffff027224 */ /* 0x008fc600078e00ff */
[----:B------:R-:W-:-:S05]  /*df70*/  FSEL R3, RZ, 1.875, P0 ;  /* 0x3ff00000ff037808 */ /* 0x000fca0000000000 */
[----:B------:R3:W-:Y:S01]  /*df80*/  STG.E.64 desc[UR36][R16.64], R2 ;  /* 0x0000000210007986 */ /* 0x0007e2000c101b24 */
[----:B------:R-:W-:Y:S05]  /*df90*/  BRA `(.L_x_3158) ;  /* 0x0000000000047947 */ /* 0x000fea0003800000 */
.L_x_7177:
[----:B------:R-:W-:Y:S05]  /*dfa0*/  BREAK B6 ;  /* 0x0000000000067942 */ /* 0x000fea0003800000 */
.L_x_3158:
[----:B------:R-:W-:Y:S05]  /*dfb0*/  BSYNC B7 ;  /* 0x0000000000077941 */ /* 0x000fea0003800000 */
.L_x_3153:
        /* <DEDUP_REMOVED lines=10> */
        .weak           $__internal_44_$__cuda_sm20_div_u64
        .type           $__internal_44_$__cuda_sm20_div_u64,@function
        .size           $__internal_44_$__cuda_sm20_div_u64,(.L_x_7610 - $__internal_44_$__cuda_sm20_div_u64)
$__internal_44_$__cuda_sm20_div_u64:
        /* <DEDUP_REMOVED lines=68> */
[----:B------:R-:W-:Y:S06]  /*e4a0*/  RET.REL.NODEC R6 `(_ZN2at4cuda57_GLOBAL__N__cd6b329d_24_DistributionBernoulli_cu_7537a20d21kernelPointwiseApply2IZNS_6native9templates4cuda28bernoulli_tensor_cuda_kernelIdfEEvRKNS_10TensorBaseES9_NS_15PhiloxCudaStateEEUliRdSB_SB_SB_RKfSD_SD_SD_E_dSC_mLin1ELin1ELi4ELi512ELi2EEEvNS0_6detail10TensorInfoIT0_T2_EENSG_IT1_SI_EESI_T_) ;  /* 0xffffff1806d47950 */ /* 0x000fec0003c3ffff */
.L_x_3172:
        /* <DEDUP_REMOVED lines=13> */
.L_x_7610:


//--------------------- .text._ZN2at4cuda57_GLOBAL__N__cd6b329d_24_DistributionBernoulli_cu_7537a20d21kernelPointwiseApply2IZNS_6native9templates4cuda28bernoulli_tensor_cuda_kernelIdfEEvRKNS_10TensorBaseES9_NS_15PhiloxCudaStateEEUliRdSB_SB_SB_RKfSD_SD_SD_E_dSC_mLi1ELi1ELi4ELi512ELi2EEEvNS0_6detail10TensorInfoIT0_T2_EENSG_IT1_SI_EESI_T_ --------------------------
	.section	.text._ZN2at4cuda57_GLOBAL__N__cd6b329d_24_DistributionBernoulli_cu_7537a20d21kernelPointwiseApply2IZNS_6native9templates4cuda28bernoulli_tensor_cuda_kernelIdfEEvRKNS_10TensorBaseES9_NS_15PhiloxCudaStateEEUliRdSB_SB_SB_RKfSD_SD_SD_E_dSC_mLi1ELi1ELi4ELi512ELi2EEEvNS0_6detail10TensorInfoIT0_T2_EENSG_IT1_SI_EESI_T_,"ax",@progbits
	.align	128
.text._ZN2at4cuda57_GLOBAL__N__cd6b329d_24_DistributionBernoulli_cu_7537a20d21kernelPointwiseApply2IZNS_6native9templates4cuda28bernoulli_tensor_cuda_kernelIdfEEvRKNS_10TensorBaseES9_NS_15PhiloxCudaStateEEUliRdSB_SB_SB_RKfSD_SD_SD_E_dSC_mLi1ELi1ELi4ELi512ELi2EEEvNS0_6detail10TensorInfoIT0_T2_EENSG_IT1_SI_EESI_T_:
        .type           _ZN2at4cuda57_GLOBAL__N__cd6b329d_24_DistributionBernoulli_cu_7537a20d21kernelPointwiseApply2IZNS_6native9templates4cuda28bernoulli_tensor_cuda_kernelIdfEEvRKNS_10TensorBaseES9_NS_15PhiloxCudaStateEEUliRdSB_SB_SB_RKfSD_SD_SD_E_dSC_mLi1ELi1ELi4ELi512ELi2EEEvNS0_6detail10TensorInfoIT0_T2_EENSG_IT1_SI_EESI_T_,@function
        .size           _ZN2at4cuda57_GLOBAL__N__cd6b329d_24_DistributionBernoulli_cu_7537a20d21kernelPointwiseApply2IZNS_6native9templates4cuda28bernoulli_tensor_cuda_kernelIdfEEvRKNS_10TensorBaseES9_NS_15PhiloxCudaStateEEUliRdSB_SB_SB_RKfSD_SD_SD_E_dSC_mLi1ELi1ELi4ELi512ELi2EEEvNS0_6detail10TensorInfoIT0_T2_EENSG_IT1_SI_EESI_T_,(.L_x_7612 - _ZN2at4cuda57_GLOBAL__N__cd6b329d_24_DistributionBernoulli_cu_7537a20d21kernelPointwiseApply2IZNS_6native9templates4cuda28bernoulli_tensor_cuda_kernelIdfEEvRKNS_10TensorBaseES9_NS_15PhiloxCudaStateEEUliRdSB_SB_SB_RKfSD_SD_SD_E_dSC_mLi1ELi1ELi4ELi512ELi2EEEvNS0_6detail10TensorInfoIT0_T2_EENSG_IT1_SI_EESI_T_)
        .other          _ZN2at4cuda57_GLOBAL__N__cd6b329d_24_DistributionBernoulli_cu_7537a20d21kernelPointwiseApply2IZNS_6native9templates4cuda28bernoulli_tensor_cuda_kernelIdfEEvRKNS_10TensorBaseES9_NS_15PhiloxCudaStateEEUliRdSB_SB_SB_RKfSD_SD_SD_E_dSC_mLi1ELi1ELi4ELi512ELi2EEEvNS0_6detail10TensorInfoIT0_T2_EENSG_IT1_SI_EESI_T_,@"STO_CUDA_ENTRY STV_DEFAULT"
_ZN2at4cuda57_GLOBAL__N__cd6b329d_24_DistributionBernoulli_cu_7537a20d21kernelPointwiseApply2IZNS_6native9templates4cuda28bernoulli_tensor_cuda_kernelIdfEEvRKNS_10TensorBaseES9_NS_15PhiloxCudaStateEEUliRdSB_SB_SB_RKfSD_SD_SD_E_dSC_mLi1ELi1ELi4ELi512ELi2EEEvNS0_6detail10TensorInfoIT0_T2_EENSG_IT1_SI_EESI_T_:
        /* <DEDUP_REMOVED lines=21> */
.L_x_3194:
[----:B------:R-:W-:-:S13]  /*0150*/  ISETP.NE.AND P1, PT, RZ, UR48, PT ;  /* 0x00000030ff007c0c */ /* 0x000fda000bf25270 */
[----:B01----:R-:W0:Y:S08]  /*0160*/  @P1 LDC.64 R6, c[0x0][0x560] ;  /* 0x00015800ff061b82 */ /* 0x003e300000000a00 */
[----:B------:R-:W1:Y:S08]  /*0170*/  LDC.64 R8, c[0x0][0x558] ;  /* 0x00015600ff087b82 */ /* 0x000e700000000a00 */
[----:B------:R-:W2:Y:S01]  /*0180*/  LDC R5, c[0x0][0x560] ;  /* 0x00015800ff057b82 */ /* 0x000ea20000000800 */
        /* <DEDUP_REMOVED lines=32> */
[C---:B------:R-:W-:Y:S01]  /*0390*/  IMAD R17, R15.reuse, UR43, R6 ;  /* 0x0000002b0f117c24 */ /* 0x040fe2000f8e0206 */
[----:B---3--:R-:W-:Y:S01]  /*03a0*/  IADD3 R21, R8, -0x61c88647, RZ ;  /* 0x9e3779b908157810 */ /* 0x008fe20007ffe0ff */
[----:B------:R-:W-:-:S04]  /*03b0*/  IMAD.WIDE.U32 R6, R15, UR42, RZ ;  /* 0x0000002a0f067c25 */ /* 0x000fc8000f8e00ff */
[----:B------:R-:W-:Y:S01]  /*03c0*/  VIADD R12, R16, 0x1 ;  /* 0x00000001100c7836 */ /* 0x000fe20000000000 */
[----:B------:R-:W-:Y:S01]  /*03d0*/  SEL R27, R6, RZ, P2 ;  /* 0x000000ff061b7207 */ /* 0x000fe20001000000 */
[----:B------:R-:W-:Y:S02]  /*03e0*/  IMAD.IADD R31, R13, 0x1, R31 ;  /* 0x000000010d1f7824 */ /* 0x000fe400078e021f */
[----:B------:R-:W-:Y:S01]  /*03f0*/  IMAD.X R13, RZ, RZ, R28, P1 ;  /* 0x000000ffff0d7224 */ /* 0x000fe200008e061c */
[----:B------:R-:W-:Y:S01]  /*0400*/  ISETP.NE.AND P3, PT, R12, RZ, PT ;  /* 0x000000ff0c00720c */ /* 0x000fe20003f65270 */
[----:B------:R-:W-:Y:S01]  /*0410*/  IMAD.IADD R26, R7, 0x1, R17 ;  /* 0x00000001071a7824 */ /* 0x000fe200078e0211 */
[----:B------:R-:W-:Y:S01]  /*0420*/  ISETP.GT.AND P1, PT, R0, 0x2, PT ;  /* 0x000000020000780c */ /* 0x000fe20003f24270 */
[----:B------:R-:W-:Y:S01]  /*0430*/  IMAD R6, R13, UR38, RZ ;  /* 0x000000260d067c24 */ /* 0x000fe2000f8e02ff */
[----:B------:R-:W-:Y:S01]  /*0440*/  SEL R31, R31, RZ, P2 ;  /* 0x000000ff1f1f7207 */ /* 0x000fe20001000000 */
[----:B------:R-:W-:Y:S01]  /*0450*/  IMAD R20, R13, UR42, RZ ;  /* 0x0000002a0d147c24 */ /* 0x000fe2000f8e02ff */
[----:B------:R-:W-:Y:S01]  /*0460*/  SHF.R.U32.HI R13, RZ, 0x2, R14 ;  /* 0x00000002ff0d7819 */ /* 0x000fe2000001160e */
[----:B------:R-:W-:Y:S01]  /*0470*/  IMAD.WIDE.U32 R34, R11, UR38, RZ ;  /* 0x000000260b227c25 */ /* 0x000fe2000f8e00ff */
[----:B------:R-:W-:-:S02]  /*0480*/  SEL R26, R26, RZ, P2 ;  /* 0x000000ff1a1a7207 */ /* 0x000fc40001000000 */
[----:B------:R-:W-:Y:S01]  /*0490*/  IADD3 R14, R13, 0x1, RZ ;  /* 0x000000010d0e7810 */ /* 0x000fe20007ffe0ff */
[C---:B------:R-:W-:Y:S01]  /*04a0*/  IMAD R15, R11.reuse, UR39, R6 ;  /* 0x000000270b0f7c24 */ /* 0x040fe2000f8e0206 */
[----:B------:R-:W-:Y:S01]  /*04b0*/  SEL R19, R34, RZ, P1 ;  /* 0x000000ff22137207 */ /* 0x000fe20000800000 */
[C---:B------:R-:W-:Y:S02]  /*04c0*/  IMAD R17, R11.reuse, UR43, R20 ;  /* 0x0000002b0b117c24 */ /* 0x040fe4000f8e0214 */
[----:B------:R-:W-:-:S04]  /*04d0*/  IMAD.WIDE.U32 R6, R11, UR42, RZ ;  /* 0x0000002a0b067c25 */ /* 0x000fc8000f8e00ff */
[----:B------:R-:W-:Y:S01]  /*04e0*/  IMAD.HI.U32 R11, R30, -0x326172a9, RZ ;  /* 0xcd9e8d571e0b7827 */ /* 0x000fe200078e00ff */
[----:B------:R-:W-:-:S03]  /*04f0*/  SEL R6, R6, RZ, P1 ;  /* 0x000000ff06067207 */ /* 0x000fc60000800000 */
[----:B------:R-:W-:Y:S01]  /*0500*/  @P3 IMAD.MOV R14, RZ, RZ, R13 ;  /* 0x000000ffff0e3224 */ /* 0x000fe200078e020d */
[--C-:B------:R-:W-:Y:S01]  /*0510*/  LOP3.LUT R13, R11, R13, R8.reuse, 0x96, !PT ;  /* 0x0000000d0b0d7212 */ /* 0x100fe200078e9608 */
[----:B------:R-:W-:Y:S01]  /*0520*/  IMAD.IADD R7, R7, 0x1, R17 ;  /* 0x0000000107077824 */ /* 0x000fe200078e0211 */
[----:B------:R-:W-:Y:S01]  /*0530*/  LEA R22, P3, R10, UR40, 0x2 ;  /* 0x000000280a167c11 */ /* 0x000fe2000f8610ff */
[----:B------:R-:W-:Y:S01]  /*0540*/  IMAD.IADD R34, R35, 0x1, R15 ;  /* 0x0000000123227824 */ /* 0x000fe200078e020f */
[----:B------:R-:W-:Y:S01]  /*0550*/  LOP3.LUT R14, R14, R11, R8, 0x96, !PT ;  /* 0x0000000b0e0e7212 */ /* 0x000fe200078e9608 */
[----:B------:R-:W-:Y:S01]  /*0560*/  IMAD.WIDE.U32 R16, R16, -0x2daee0ad, RZ ;  /* 0xd2511f5310107825 */ /* 0x000fe200078e00ff */
[----:B------:R-:W-:Y:S02]  /*0570*/  SEL R7, R7, RZ, P1 ;  /* 0x000000ff07077207 */ /* 0x000fe40000800000 */
[----:B------:R-:W-:Y:S01]  /*0580*/  SEL R34, R34, RZ, P1 ;  /* 0x000000ff22227207 */ /* 0x000fe20000800000 */
[----:B------:R-:W-:Y:S01]  /*0590*/  IMAD.HI.U32 R15, R12, -0x2daee0ad, RZ ;  /* 0xd2511f530c0f7827 */ /* 0x000fe200078e00ff */
[----:B------:R-:W-:-:S02]  /*05a0*/  LOP3.LUT R40, R17, R9, RZ, 0x3c, !PT ;  /* 0x0000000911287212 */ /* 0x000fc400078e3cff */
[----:B------:R-:W-:Y:S01]  /*05b0*/  LOP3.LUT R17, R21, R2, RZ, 0x3c, !PT ;  /* 0x0000000215117212 */ /* 0x000fe200078e3cff */
[----:B------:R-:W-:Y:S01]  /*05c0*/  VIADD R11, R9, 0xbb67ae85 ;  /* 0xbb67ae85090b7836 */ /* 0x000fe20000000000 */
[----:B------:R-:W-:Y:S01]  /*05d0*/  LOP3.LUT R20, R15, R9, RZ, 0x3c, !PT ;  /* 0x000000090f147212 */ /* 0x000fe200078e3cff */
[----:B------:R-:W-:-:S04]  /*05e0*/  IMAD.WIDE.U32 R12, R13, -0x2daee0ad, RZ ;  /* 0xd2511f530d0c7825 */ /* 0x000fc800078e00ff */
        /* <DEDUP_REMOVED lines=28> */
[----:B------:R-:W-:Y:S02]  /*07b0*/  LOP3.LUT R25, R21, R16, R25, 0x96, !PT ;  /* 0x0000001015197212 */ /* 0x000fe400078e9619 */
[----:B------:R-:W-:Y:S01]  /*07c0*/  LEA R16, P3, R32, UR40, 0x2 ;  /* 0x0000002820107c11 */ /* 0x000fe2000f8610ff */
[----:B------:R-:W-:Y:S01]  /*07d0*/  IMAD.WIDE.U32 R14, R14, -0x326172a9, RZ ;  /* 0xcd9e8d570e0e7825 */ /* 0x000fe200078e00ff */
[----:B------:R-:W-:-:S03]  /*07e0*/  LOP3.LUT R13, R13, R36, R17, 0x96, !PT ;  /* 0x000000240d0d7212 */ /* 0x000fc600078e9611 */
[----:B------:R-:W-:Y:S01]  /*07f0*/  IMAD.WIDE.U32 R34, R11, -0x326172a9, RZ ;  /* 0xcd9e8d570b227825 */ /* 0x000fe200078e00ff */
[----:B------:R-:W-:-:S03]  /*0800*/  LOP3.LUT R17, R15, R24, R17, 0x96, !PT ;  /* 0x000000180f117212 */ /* 0x000fc600078e9611 */
        /* <DEDUP_REMOVED lines=19> */
[----:B------:R-:W-:Y:S02]  /*0940*/  IADD3 R13, R9, 0x646e171e, RZ ;  /* 0x646e171e090d7810 */ /* 0x000fe40007ffe0ff */
[----:B------:R-:W-:Y:S01]  /*0950*/  LEA R26, P2, R6, UR44, 0x3 ;  /* 0x0000002c061a7c11 */ /* 0x000fe2000f8418ff */
[----:B------:R-:W-:Y:S01]  /*0960*/  IMAD.WIDE.U32 R20, R21, -0x326172a9, RZ ;  /* 0xcd9e8d5715147825 */ /* 0x000fe200078e00ff */
[----:B------:R-:W-:-:S02]  /*0970*/  LOP3.LUT R34, R43, R34, R11, 0x96, !PT ;  /* 0x000000222b227212 */ /* 0x000fc400078e960b */
        /* <DEDUP_REMOVED lines=25> */
[----:B------:R-:W-:Y:S01]  /*0b10*/  IMAD.WIDE.U32 R6, R7, -0x326172a9, RZ ;  /* 0xcd9e8d5707067825 */ /* 0x000fe200078e00ff */
[----:B------:R-:W-:Y:S02]  /*0b20*/  LOP3.LUT R11, R13, R40, R11, 0x96, !PT ;  /* 0x000000280d0b7212 */ /* 0x000fe400078e960b */
[----:B------:R-:W-:Y:S01]  /*0b30*/  IADD3 R13, R9, -0x24c28bd8, RZ ;  /* 0xdb3d7428090d7810 */ /* 0x000fe20007ffe0ff */
[----:B------:R-:W-:Y:S01]  /*0b40*/  IMAD.WIDE.U32 R38, R38, -0x2daee0ad, RZ ;  /* 0xd2511f5326267825 */ /* 0x000fe200078e00ff */
[----:B------:R-:W-:Y:S02]  /*0b50*/  LOP3.LUT R3, R7, R12, R3, 0x96, !PT ;  /* 0x0000000c07037212 */ /* 0x000fe400078e9603 */
[----:B------:R-:W-:Y:S01]  /*0b60*/  LOP3.LUT R7, R5, 0x3, RZ, 0xc0, !PT ;  /* 0x0000000305077812 */ /* 0x000fe200078ec0ff */
[----:B------:R-:W-:Y:S01]  /*0b70*/  IMAD.WIDE.U32 R10, R11, -0x2daee0ad, RZ ;  /* 0xd2511f530b0a7825 */ /* 0x000fe200078e00ff */
[----:B------:R-:W-:-:S02]  /*0b80*/  LOP3.LUT R42, R39, R42, R13, 0x96, !PT ;  /* 0x0000002a272a7212 */ /* 0x000fc400078e960d */
[----:B------:R-:W-:Y:S01]  /*0b90*/  ISETP.NE.AND P0, PT, R7, 0x1, PT ;  /* 0x000000010700780c */ /* 0x000fe20003f05270 */
[----:B------:R-:W-:Y:S01]  /*0ba0*/  VIADD R9, R9, 0x96a522ad ;  /* 0x96a522ad09097836 */ /* 0x000fe20000000000 */
[----:B------:R-:W-:Y:S01]  /*0bb0*/  LOP3.LUT R13, R11, R14, R13, 0x96, !PT ;  /* 0x0000000e0b0d7212 */ /* 0x000fe200078e960d */
[----:B------:R-:W-:-:S04]  /*0bc0*/  IMAD.WIDE.U32 R32, R32, -0x2daee0ad, RZ ;  /* 0xd2511f5320207825 */ /* 0x000fc800078e00ff */
[----:B------:R-:W-:Y:S01]  /*0bd0*/  IMAD.HI.U32 R3, R3, -0x2daee0ad, RZ ;  /* 0xd2511f5303037827 */ /* 0x000fe200078e00ff */
[----:B------:R-:W-:-:S03]  /*0be0*/  LOP3.LUT R38, R33, R38, R9, 0x96, !PT ;  /* 0x0000002621267212 */ /* 0x000fc600078e9609 */
[----:B------:R-:W-:Y:S01]  /*0bf0*/  VIADD R15, R8, 0x8ff34781 ;  /* 0x8ff34781080f7836 */ /* 0x000fe20000000000 */
[----:B------:R-:W-:Y:S01]  /*0c00*/  LOP3.LUT R10, R3, R10, R9, 0x96, !PT ;  /* 0x0000000a030a7212 */ /* 0x000fe200078e9609 */
[----:B------:R-:W-:Y:S01]  /*0c10*/  IMAD.WIDE.U32 R42, R42, -0x326172a9, RZ ;  /* 0xcd9e8d572a2a7825 */ /* 0x000fe200078e00ff */
[----:B------:R-:W-:-:S03]  /*0c20*/  MOV R8, R38 ;  /* 0x0000002600087202 */ /* 0x000fc60000000f00 */
[----:B------:R-:W-:Y:S01]  /*0c30*/  IMAD.WIDE.U32 R4, R13, -0x326172a9, RZ ;  /* 0xcd9e8d570d047825 */ /* 0x000fe200078e00ff */
[----:B------:R-:W-:-:S03]  /*0c40*/  LOP3.LUT R34, R43, R34, R15, 0x96, !PT ;  /* 0x000000222b227212 */ /* 0x000fc600078e960f */
        /* <DEDUP_REMOVED lines=16> */
.L_x_3175:
[----:B------:R-:W-:Y:S01]  /*0d50*/  IMAD.MOV.U32 R9, RZ, RZ, R6 ;  /* 0x000000ffff097224 */ /* 0x000fe200078e0006 */
[----:B------:R-:W-:Y:S01]  /*0d60*/  MOV R3, R38 ;  /* 0x0000002600037202 */ /* 0x000fe20000000f00 */
[----:B------:R-:W-:Y:S02]  /*0d70*/  IMAD.MOV.U32 R8, RZ, RZ, R32 ;  /* 0x000000ffff087224 */ /* 0x000fe400078e0020 */
[----:B------:R-:W-:-:S07]  /*0d80*/  IMAD.MOV.U32 R6, RZ, RZ, R4 ;  /* 0x000000ffff067224 */ /* 0x000fce00078e0004 */
.L_x_3174:
        /* <DEDUP_REMOVED lines=17> */
.L_x_7178:
[----:B------:R-:W-:Y:S05]  /*0ea0*/  BRX R4 -0xeb0                                                                                                                                                                                                                                                                                                                                                                                                                                                                                (*"BRANCH_TARGETS .L_x_7179,.L_x_7180,.L_x_7181"*) ;  /* 0xfffffff004547949 */ /* 0x000fea000383ffff */
.L_x_3178:
        /* <DEDUP_REMOVED lines=18> */
[----:B------:R-:W0:Y:S01]  /*0fd0*/  LDC.64 R14, c[0x4][R14] ;  /* 0x010000000e0e7b82 */ /* 0x000e220000000a00 */
        /* <DEDUP_REMOVED lines=8> */
[----:B0-----:R-:W-:Y:S05]  /*1060*/  CALL.ABS.NOINC R14 ;  /* 0x000000000e007343 */ /* 0x001fea0003c00000 */
.L_x_3184:
[----:B------:R0:W5:Y:S02]  /*1070*/  LDG.E R3, desc[UR36][R16.64] ;  /* 0x0000002410037981 */ /* 0x000164000c1e1900 */
.L_x_3183:
[----:B------:R-:W-:Y:S05]  /*1080*/  BSYNC B6 ;  /* 0x0000000000067941 */ /* 0x000fea0003800000 */
.L_x_3182:
[----:B-----5:R-:W-:Y:S01]  /*1090*/  FSETP.GTU.FTZ.AND P0, PT, R34, R3, PT ;  /* 0x000000032200720b */ /* 0x020fe20003f1c000 */
[----:B------:R-:W-:-:S03]  /*10a0*/  HFMA2.MMA R4, -RZ, RZ, 0, 0 ;  /* 0x00000000ff047435 */ /* 0x000fc600000001ff */
[----:B------:R-:W-:-:S05]  /*10b0*/  FSEL R5, RZ, 1.875, P0 ;  /* 0x3ff00000ff057808 */ /* 0x000fca0000000000 */
[----:B------:R1:W-:Y:S04]  /*10c0*/  STG.E.64 desc[UR36][R36.64], R4 ;  /* 0x0000000424007986 */ /* 0x0003e8000c101b24 */
.L_x_3180:
[----:B------:R-:W-:Y:S05]  /*10d0*/  BSYNC B7 ;  /* 0x0000000000077941 */ /* 0x000fea0003800000 */
.L_x_3179:
        /* <DEDUP_REMOVED lines=10> */
[----:B------:R-:W-:Y:S01]  /*1180*/  IMAD.U32 R5, RZ, RZ, UR5 ;  /* 0x00000005ff057e24 */ /* 0x000fe2000f8e00ff */
[----:B------:R-:W1:Y:S01]  /*1190*/  LDC.64 R14, c[0x4][R14] ;  /* 0x010000000e0e7b82 */ /* 0x000e620000000a00 */
        /* <DEDUP_REMOVED lines=8> */
[----:B01----:R-:W-:Y:S05]  /*1220*/  CALL.ABS.NOINC R14 ;  /* 0x000000000e007343 */ /* 0x003fea0003c00000 */
.L_x_3187:
[----:B------:R2:W5:Y:S02]  /*1230*/  LDG.E R0, desc[UR36][R18.64] ;  /* 0x0000002412007981 */ /* 0x000564000c1e1900 */
.L_x_3186:
[----:B------:R-:W-:Y:S05]  /*1240*/  BSYNC B6 ;  /* 0x0000000000067941 */ /* 0x000fea0003800000 */
.L_x_3185:
[----:B-----5:R-:W-:Y:S01]  /*1250*/  FSETP.GTU.FTZ.AND P0, PT, R33, R0, PT ;  /* 0x000000002100720b */ /* 0x020fe20003f1c000 */
[----:B-1----:R-:W-:-:S03]  /*1260*/  HFMA2.MMA R4, -RZ, RZ, 0, 0 ;  /* 0x00000000ff047435 */ /* 0x002fc600000001ff */
[----:B------:R-:W-:-:S05]  /*1270*/  FSEL R5, RZ, 1.875, P0 ;  /* 0x3ff00000ff057808 */ /* 0x000fca0000000000 */
[----:B------:R1:W-:Y:S04]  /*1280*/  STG.E.64 desc[UR36][R26.64], R4 ;  /* 0x000000041a007986 */ /* 0x0003e8000c101b24 */
.L_x_7180:
        /* <DEDUP_REMOVED lines=21> */
.L_x_3190:
[----:B------:R3:W5:Y:S02]  /*13e0*/  LDG.E R3, desc[UR36][R22.64] ;  /* 0x0000002416037981 */ /* 0x000764000c1e1900 */
.L_x_3189:
[----:B------:R-:W-:Y:S05]  /*13f0*/  BSYNC B6 ;  /* 0x0000000000067941 */ /* 0x000fea0003800000 */
.L_x_3188:
[----:B-----5:R-:W-:Y:S01]  /*1400*/  FSETP.GTU.FTZ.AND P0, PT, R32, R3, PT ;  /* 0x000000032000720b */ /* 0x020fe20003f1c000 */
[----:B-1----:R-:W-:-:S03]  /*1410*/  HFMA2.MMA R4, -RZ, RZ, 0, 0 ;  /* 0x00000000ff047435 */ /* 0x002fc600000001ff */
[----:B------:R-:W-:-:S05]  /*1420*/  FSEL R5, RZ, 1.875, P0 ;  /* 0x3ff00000ff057808 */ /* 0x000fca0000000000 */
[----:B------:R1:W-:Y:S04]  /*1430*/  STG.E.64 desc[UR36][R24.64], R4 ;  /* 0x0000000418007986 */ /* 0x0003e8000c101b24 */
.L_x_7179:
[----:B------:R-:W-:Y:S05]  /*1440*/  BSYNC B8 ;  /* 0x0000000000087941 */ /* 0x000fea0003800000 */
.L_x_3177:
[----:B------:R-:W-:Y:S01]  /*1450*/  IMAD R0, R28, UR38, RZ ;  /* 0x000000261c007c24 */ /* 0x000fe2000f8e02ff */
[C---:B------:R-:W-:Y:S01]  /*1460*/  IADD3 R6, -R29.reuse, UR49, RZ ;  /* 0x000000311d067c10 */ /* 0x040fe2000fffe1ff */
[----:B-1----:R-:W-:-:S03]  /*1470*/  IMAD.WIDE.U32 R4, R29, UR38, RZ ;  /* 0x000000261d047c25 */ /* 0x002fc6000f8e00ff */
        /* <DEDUP_REMOVED lines=29> */
.L_x_3193:
[----:B------:R0:W5:Y:S02]  /*1650*/  LDG.E R0, desc[UR36][R16.64] ;  /* 0x0000002410007981 */ /* 0x000164000c1e1900 */
.L_x_3192:
[----:B------:R-:W-:Y:S05]  /*1660*/  BSYNC B6 ;  /* 0x0000000000067941 */ /* 0x000fea0003800000 */
.L_x_3191:
[----:B------:R-:W-:Y:S01]  /*1670*/  IMAD R6, R28, UR42, RZ ;  /* 0x0000002a1c067c24 */ /* 0x000fe2000f8e02ff */
[----:B------:R-:W-:Y:S01]  /*1680*/  ISETP.NE.AND P2, PT, R18, RZ, PT ;  /* 0x000000ff1200720c */ /* 0x000fe20003f45270 */
[----:B------:R-:W-:Y:S01]  /*1690*/  IMAD.WIDE.U32 R4, R29, UR42, RZ ;  /* 0x0000002a1d047c25 */ /* 0x000fe2000f8e00ff */
[----:B-----5:R-:W-:-:S03]  /*16a0*/  FSETP.GTU.FTZ.AND P0, PT, R31, R0, PT ;  /* 0x000000001f00720b */ /* 0x020fc60003f1c000 */
[----:B------:R-:W-:Y:S01]  /*16b0*/  IMAD R7, R29, UR43, R6 ;  /* 0x0000002b1d077c24 */ /* 0x000fe2000f8e0206 */
[----:B------:R-:W-:-:S03]  /*16c0*/  SEL R3, R4, RZ, P2 ;  /* 0x000000ff04037207 */ /* 0x000fc60001000000 */
[----:B------:R-:W-:Y:S01]  /*16d0*/  IMAD.IADD R4, R5, 0x1, R7 ;  /* 0x0000000105047824 */ /* 0x000fe200078e0207 */
[----:B------:R-:W-:Y:S02]  /*16e0*/  LEA R6, P1, R3, UR44, 0x3 ;  /* 0x0000002c03067c11 */ /* 0x000fe4000f8218ff */
[----:B------:R-:W-:Y:S02]  /*16f0*/  FSEL R5, RZ, 1.875, P0 ;  /* 0x3ff00000ff057808 */ /* 0x000fe40000000000 */
[----:B------:R-:W-:Y:S01]  /*1700*/  SEL R0, R4, RZ, P2 ;  /* 0x000000ff04007207 */ /* 0x000fe20001000000 */
[----:B------:R-:W-:-:S03]  /*1710*/  IMAD.MOV.U32 R4, RZ, RZ, RZ ;  /* 0x000000ffff047224 */ /* 0x000fc600078e00ff */
[----:B------:R-:W-:-:S05]  /*1720*/  LEA.HI.X R7, R3, UR45, R0, 0x3, P1 ;  /* 0x0000002d03077c11 */ /* 0x000fca00088f1c00 */
[----:B------:R1:W-:Y:S01]  /*1730*/  STG.E.64 desc[UR36][R6.64], R4 ;  /* 0x0000000406007986 */ /* 0x0003e2000c101b24 */
[----:B------:R-:W-:Y:S05]  /*1740*/  BRA `(.L_x_3181) ;  /* 0x0000000000047947 */ /* 0x000fea0003800000 */
.L_x_7181:
[----:B------:R-:W-:Y:S05]  /*1750*/  BREAK B8 ;  /* 0x0000000000087942 */ /* 0x000fea0003800000 */
.L_x_3181:
[----:B------:R-:W-:Y:S05]  /*1760*/  BSYNC B9 ;  /* 0x0000000000097941 */ /* 0x000fea0003800000 */
.L_x_3176:
[----:B------:R-:W-:Y:S01]  /*1770*/  ULDC UR4, c[0x0][0x0] ;  /* 0x0000000000047ab9 */ /* 0x000fe20000000800 */
[----:B------:R-:W2:Y:S02]  /*1780*/  LDC R0, c[0x0][0xc] ;  /* 0x00000300ff007b82 */ /* 0x000ea40000000800 */
[----:B--2---:R-:W-:-:S05]  /*1790*/  IMAD R0, R0, UR4, RZ ;  /* 0x0000000400007c24 */ /* 0x004fca000f8e02ff */
[----:B------:R-:W-:-:S05]  /*17a0*/  LEA R29, P0, R0, R29, 0x2 ;  /* 0x0000001d001d7211 */ /* 0x000fca00078010ff */
[----:B------:R-:W-:Y:S01]  /*17b0*/  IMAD.X R28, RZ, RZ, R28, P0 ;  /* 0x000000ffff1c7224 */ /* 0x000fe200000e061c */
[----:B------:R-:W-:-:S04]  /*17c0*/  ISETP.GE.U32.AND P0, PT, R29, UR46, PT ;  /* 0x0000002e1d007c0c */ /* 0x000fc8000bf06070 */
[----:B------:R-:W-:-:S13]  /*17d0*/  ISETP.GE.U32.AND.EX P0, PT, R28, UR47, PT, P0 ;  /* 0x0000002f1c007c0c */ /* 0x000fda000bf06100 */
[----:B------:R-:W-:Y:S05]  /*17e0*/  @!P0 BRA `(.L_x_3194) ;  /* 0xffffffe800588947 */ /* 0x000fea000383ffff */
[----:B------:R-:W-:Y:S05]  /*17f0*/  BSYNC B10 ;  /* 0x00000000000a7941 */ /* 0x000fea0003800000 */
.L_x_3173:
[----:B------:R-:W-:Y:S05]  /*1800*/  EXIT ;  /* 0x000000000000794d */ /* 0x000fea0003800000 */
.L_x_3195:
        /* <DEDUP_REMOVED lines=15> */
.L_x_7612:


//--------------------- .text._ZN2at4cuda57_GLOBAL__N__cd6b329d_24_DistributionBernoulli_cu_7537a20d21kernelPointwiseApply2IZNS_6native9templates4cuda28bernoulli_tensor_cuda_kernelIdfEEvRKNS_10TensorBaseES9_NS_15PhiloxCudaStateEEUliRdSB_SB_SB_RKfSD_SD_SD_E_dSC_jLin1ELin1ELi4ELi512ELi2EEEvNS0_6detail10TensorInfoIT0_T2_EENSG_IT1_SI_EESI_T_ --------------------------
	.section	.text._ZN2at4cuda57_GLOBAL__N__cd6b329d_24_DistributionBernoulli_cu_7537a20d21kernelPointwiseApply2IZNS_6native9templates4cuda28bernoulli_tensor_cuda_kernelIdfEEvRKNS_10TensorBaseES9_NS_15PhiloxCudaStateEEUliRdSB_SB_SB_RKfSD_SD_SD_E_dSC_jLin1ELin1ELi4ELi512ELi2EEEvNS0_6detail10TensorInfoIT0_T2_EENSG_IT1_SI_EESI_T_,"ax",@progbits
	.align	128
.text._ZN2at4cuda57_GLOBAL__N__cd6b329d_24_DistributionBernoulli_cu_7537a20d21kernelPointwiseApply2IZNS_6native9templates4cuda28bernoulli_tensor_cuda_kernelIdfEEvRKNS_10TensorBaseES9_NS_15PhiloxCudaStateEEUliRdSB_SB_SB_RKfSD_SD_SD_E_dSC_jLin1ELin1ELi4ELi512ELi2EEEvNS0_6detail10TensorInfoIT0_T2_EENSG_IT1_SI_EESI_T_:
        .type           _ZN2at4cuda57_GLOBAL__N__cd6b329d_24_DistributionBernoulli_cu_7537a20d21kernelPointwiseApply2IZNS_6native9templates4cuda28bernoulli_tensor_cuda_kernelIdfEEvRKNS_10TensorBaseES9_NS_15PhiloxCudaStateEEUliRdSB_SB_SB_RKfSD_SD_SD_E_dSC_jLin1ELin1ELi4ELi512ELi2EEEvNS0_6detail10TensorInfoIT0_T2_EENSG_IT1_SI_EESI_T_,@function
        .size           _ZN2at4cuda57_GLOBAL__N__cd6b329d_24_DistributionBernoulli_cu_7537a20d21kernelPointwiseApply2IZNS_6native9templates4cuda28bernoulli_tensor_cuda_kernelIdfEEvRKNS_10TensorBaseES9_NS_15PhiloxCudaStateEEUliRdSB_SB_SB_RKfSD_SD_SD_E_dSC_jLin1ELin1ELi4ELi512ELi2EEEvNS0_6detail10TensorInfoIT0_T2_EENSG_IT1_SI_EESI_T_,(.L_x_7613 - _ZN2at4cuda57_GLOBAL__N__cd6b329d_24_DistributionBernoulli_cu_7537a20d21kernelPointwiseApply2IZNS_6native9templates4cuda28bernoulli_tensor_cuda_kernelIdfEEvRKNS_10TensorBaseES9_NS_15PhiloxCudaStateEEUliRdSB_SB_SB_RKfSD_SD_SD_E_dSC_jLin1ELin1ELi4ELi512ELi2EEEvNS0_6detail10TensorInfoIT0_T2_EENSG_IT1_SI_EESI_T_)
        .other          _ZN2at4cuda57_GLOBAL__N__cd6b329d_24_DistributionBernoulli_cu_7537a20d21kernelPointwiseApply2IZNS_6native9templates4cuda28bernoulli_tensor_cuda_kernelIdfEEvRKNS_10TensorBaseES9_NS_15PhiloxCudaStateEEUliRdSB_SB_SB_RKfSD_SD_SD_E_dSC_jLin1ELin1ELi4ELi512ELi2EEEvNS0_6detail10TensorInfoIT0_T2_EENSG_IT1_SI_EESI_T_,@"STO_CUDA_ENTRY STV_DEFAULT"
_ZN2at4cuda57_GLOBAL__N__cd6b329d_24_DistributionBernoulli_cu_7537a20d21kernelPointwiseApply2IZNS_6native9templates4cuda28bernoulli_tensor_cuda_kernelIdfEEvRKNS_10TensorBaseES9_NS_15PhiloxCudaStateEEUliRdSB_SB_SB_RKfSD_SD_SD_E_dSC_jLin1ELin1ELi4ELi512ELi2EEEvNS0_6detail10TensorInfoIT0_T2_EENSG_IT1_SI_EESI_T_:
        /* <DEDUP_REMOVED lines=11> */
.L_x_3248:
[----:B------:R-:W-:Y:S01]  /*00b0*/  ULDC UR4, c[0x0][0x3c0] ;  /* 0x0000f00000047ab9 */ /* 0x000fe20000000800 */
[----:B------:R-:W-:Y:S01]  /*00c0*/  BSSY B0, `(.L_x_3196) ;  /* 0x000019e000007945 */ /* 0x000fe20003800000 */
[----:B------:R-:W-:Y:S01]  /*00d0*/  IADD3 R0, -R2, UR4, RZ ;  /* 0x0000000402007c10 */ /* 0x000fe2000fffe1ff */
[----:B-1----:R-:W-:Y:S01]  /*00e0*/  HFMA2.MMA R38, -RZ, RZ, 0, 0 ;  /* 0x00000000ff267435 */ /* 0x002fe200000001ff */
[----:B------:R-:W-:Y:S02]  /*00f0*/  IMAD.MOV.U32 R36, RZ, RZ, RZ ;  /* 0x000000ffff247224 */ /* 0x000fe400078e00ff */
[----:B------:R-:W-:Y:S01]  /*0100*/  ISETP.GE.AND P0, PT, R0, 0x1, PT ;  /* 0x000000010000780c */ /* 0x000fe20003f06270 */
[----:B----4-:R-:W-:-:S12]  /*0110*/  IMAD.MOV.U32 R24, RZ, RZ, RZ ;  /* 0x000000ffff187224 */ /* 0x010fd800078e00ff */
[----:B0-23--:R-:W-:Y:S05]  /*0120*/  @!P0 BRA `(.L_x_3197) ;  /* 0x00000018005c8947 */ /* 0x00dfea0003800000 */
        /* <DEDUP_REMOVED lines=23> */
.L_x_3200:
        /* <DEDUP_REMOVED lines=100> */
.L_x_3199:
        /* <DEDUP_REMOVED lines=79> */
.L_x_3198:
        /* <DEDUP_REMOVED lines=23> */
.L_x_3203:
        /* <DEDUP_REMOVED lines=101> */
.L_x_3202:
        /* <DEDUP_REMOVED lines=79> */
.L_x_3201:
[----:B------:R-:W-:Y:S02]  /*1a80*/  ULDC UR4, c[0x0][0x354] ;  /* 0x0000d50000047ab9 */ /* 0x000fe40000000800 */
[----:B------:R-:W-:-:S07]  /*1a90*/  IMAD R24, R7, UR4, R24 ;  /* 0x0000000407187c24 */ /* 0x000fce000f8e0218 */
.L_x_3197:
[----:B------:R-:W-:Y:S05]  /*1aa0*/  BSYNC B0 ;  /* 0x0000000000007941 */ /* 0x000fea0003800000 */
.L_x_3196:
        /* <DEDUP_REMOVED lines=29> */
.L_x_3208:
        /* <DEDUP_REMOVED lines=100> */
.L_x_3207:
        /* <DEDUP_REMOVED lines=78> */
.L_x_3206:
        /* <DEDUP_REMOVED lines=20> */
.L_x_3211:
        /* <DEDUP_REMOVED lines=101> */
.L_x_3210:
        /* <DEDUP_REMOVED lines=79> */
.L_x_3209:
[----:B------:R-:W-:Y:S02]  /*3420*/  ULDC UR4, c[0x0][0x354] ;  /* 0x0000d50000047ab9 */ /* 0x000fe40000000800 */
[----:B------:R-:W-:-:S07]  /*3430*/  IMAD R22, R22, UR4, R3 ;  /* 0x0000000416167c24 */ /* 0x000fce000f8e0203 */
.L_x_3205:
[----:B------:R-:W-:Y:S05]  /*3440*/  BSYNC B0 ;  /* 0x0000000000007941 */ /* 0x000fea0003800000 */
.L_x_3204:
        /* <DEDUP_REMOVED lines=30> */
.L_x_3216:
        /* <DEDUP_REMOVED lines=100> */
.L_x_3215:
        /* <DEDUP_REMOVED lines=78> */
.L_x_3214:
        /* <DEDUP_REMOVED lines=20> */
.L_x_3219:
        /* <DEDUP_REMOVED lines=101> */
.L_x_3218:
        /* <DEDUP_REMOVED lines=80> */
.L_x_3217:
[----:B------:R-:W-:Y:S02]  /*4de0*/  ULDC UR4, c[0x0][0x354] ;  /* 0x0000d50000047ab9 */ /* 0x000fe40000000800 */
[----:B------:R-:W-:-:S07]  /*4df0*/  IMAD R18, R3, UR4, R18 ;  /* 0x0000000403127c24 */ /* 0x000fce000f8e0212 */
.L_x_3213:
[----:B------:R-:W-:Y:S05]  /*4e00*/  BSYNC B0 ;  /* 0x0000000000007941 */ /* 0x000fea0003800000 */
.L_x_3212:
        /* <DEDUP_REMOVED lines=28> */
.L_x_3224:
        /* <DEDUP_REMOVED lines=100> */
.L_x_3223:
        /* <DEDUP_REMOVED lines=78> */
.L_x_3222:
        /* <DEDUP_REMOVED lines=20> */
.L_x_3227:
        /* <DEDUP_REMOVED lines=101> */
.L_x_3226:
        /* <DEDUP_REMOVED lines=79> */
.L_x_3225:
[----:B------:R-:W-:Y:S02]  /*6770*/  ULDC UR4, c[0x0][0x354] ;  /* 0x0000d50000047ab9 */ /* 0x000fe40000000800 */
[----:B------:R-:W-:-:S07]  /*6780*/  IMAD R14, R14, UR4, R3 ;  /* 0x000000040e0e7c24 */ /* 0x000fce000f8e0203 */
.L_x_3221:
[----:B------:R-:W-:Y:S05]  /*6790*/  BSYNC B0 ;  /* 0x0000000000007941 */ /* 0x000fea0003800000 */
.L_x_3220:
        /* <DEDUP_REMOVED lines=144> */
.L_x_3229:
[----:B------:R-:W-:Y:S01]  /*70a0*/  IMAD.MOV.U32 R20, RZ, RZ, R5 ;  /* 0x000000ffff147224 */ /* 0x000fe200078e0005 */
[----:B------:R-:W-:Y:S01]  /*70b0*/  MOV R14, R3 ;  /* 0x00000003000e7202 */ /* 0x000fe20000000f00 */
[----:B------:R-:W-:Y:S01]  /*70c0*/  IMAD.MOV.U32 R15, RZ, RZ, R12 ;  /* 0x000000ffff0f7224 */ /* 0x000fe200078e000c */
[----:B------:R-:W-:-:S07]  /*70d0*/  MOV R5, R8 ;  /* 0x0000000800057202 */ /* 0x000fce0000000f00 */
.L_x_3228:
        /* <DEDUP_REMOVED lines=18> */
.L_x_7182:
[----:B------:R-:W-:Y:S05]  /*7200*/  BRX R4 -0x7210                                                                                                                                                                                                                                                                                                                                                                                                                                                                               (*"BRANCH_TARGETS .L_x_7183,.L_x_7184,.L_x_7185"*) ;  /* 0xffffff8c047c7949 */ /* 0x000fea000383ffff */
.L_x_3232:
        /* <DEDUP_REMOVED lines=28> */
.L_x_3238:
[----:B------:R0:W5:Y:S02]  /*73d0*/  LDG.E R3, desc[UR36][R16.64] ;  /* 0x0000002410037981 */ /* 0x000164000c1e1900 */
.L_x_3237:
[----:B------:R-:W-:Y:S05]  /*73e0*/  BSYNC B6 ;  /* 0x0000000000067941 */ /* 0x000fea0003800000 */
.L_x_3236:
[----:B-----5:R-:W-:Y:S01]  /*73f0*/  FSETP.GTU.FTZ.AND P0, PT, R34, R3, PT ;  /* 0x000000032200720b */ /* 0x020fe20003f1c000 */
[----:B------:R-:W-:-:S03]  /*7400*/  IMAD.MOV.U32 R4, RZ, RZ, RZ ;  /* 0x000000ffff047224 */ /* 0x000fc600078e00ff */
[----:B------:R-:W-:-:S05]  /*7410*/  FSEL R5, RZ, 1.875, P0 ;  /* 0x3ff00000ff057808 */ /* 0x000fca0000000000 */
[----:B------:R1:W-:Y:S04]  /*7420*/  STG.E.64 desc[UR36][R26.64], R4 ;  /* 0x000000041a007986 */ /* 0x0003e8000c101b24 */
.L_x_3234:
[----:B------:R-:W-:Y:S05]  /*7430*/  BSYNC B7 ;  /* 0x0000000000077941 */ /* 0x000fea0003800000 */
.L_x_3233:
        /* <DEDUP_REMOVED lines=21> */
.L_x_3241:
[----:B------:R2:W5:Y:S02]  /*7590*/  LDG.E R0, desc[UR36][R18.64] ;  /* 0x0000002412007981 */ /* 0x000564000c1e1900 */
.L_x_3240:
[----:B------:R-:W-:Y:S05]  /*75a0*/  BSYNC B6 ;  /* 0x0000000000067941 */ /* 0x000fea0003800000 */
.L_x_3239:
[----:B-----5:R-:W-:Y:S01]  /*75b0*/  FSETP.GTU.FTZ.AND P0, PT, R33, R0, PT ;  /* 0x000000002100720b */ /* 0x020fe20003f1c000 */
[----:B-1----:R-:W-:-:S03]  /*75c0*/  IMAD.MOV.U32 R4, RZ, RZ, RZ ;  /* 0x000000ffff047224 */ /* 0x002fc600078e00ff */
[----:B------:R-:W-:-:S05]  /*75d0*/  FSEL R5, RZ, 1.875, P0 ;  /* 0x3ff00000ff057808 */ /* 0x000fca0000000000 */
[----:B------:R1:W-:Y:S04]  /*75e0*/  STG.E.64 desc[UR36][R28.64], R4 ;  /* 0x000000041c007986 */ /* 0x0003e8000c101b24 */
.L_x_7184:
        /* <DEDUP_REMOVED lines=21> */
.L_x_3244:
[----:B------:R3:W5:Y:S02]  /*7740*/  LDG.E R3, desc[UR36][R22.64] ;  /* 0x0000002416037981 */ /* 0x000764000c1e1900 */
.L_x_3243:
[----:B------:R-:W-:Y:S05]  /*7750*/  BSYNC B6 ;  /* 0x0000000000067941 */ /* 0x000fea0003800000 */
.L_x_3242:
[----:B-----5:R-:W-:Y:S01]  /*7760*/  FSETP.GTU.FTZ.AND P0, PT, R32, R3, PT ;  /* 0x000000032000720b */ /* 0x020fe20003f1c000 */
[----:B-1----:R-:W-:-:S03]  /*7770*/  IMAD.MOV.U32 R4, RZ, RZ, RZ ;  /* 0x000000ffff047224 */ /* 0x002fc600078e00ff */
[----:B------:R-:W-:-:S05]  /*7780*/  FSEL R5, RZ, 1.875, P0 ;  /* 0x3ff00000ff057808 */ /* 0x000fca0000000000 */
[----:B------:R1:W-:Y:S04]  /*7790*/  STG.E.64 desc[UR36][R36.64], R4 ;  /* 0x0000000424007986 */ /* 0x0003e8000c101b24 */
.L_x_7183:
[----:B------:R-:W-:Y:S05]  /*77a0*/  BSYNC B8 ;  /* 0x0000000000087941 */ /* 0x000fea0003800000 */
.L_x_3231:
        /* <DEDUP_REMOVED lines=18> */
[----:B-1----:R-:W-:-:S07]  /*78d0*/  MOV R13, RZ ;  /* 0x000000ff000d7202 */ /* 0x002fce0000000f00 */
[----:B------:R-:W-:-:S07]  /*78e0*/  LEPC R20, `(.L_x_3247) ;  /* 0x000000001014794e */ /* 0x000fce0000000000 */
[----:B0-234-:R-:W-:Y:S05]  /*78f0*/  CALL.ABS.NOINC R14 ;  /* 0x000000000e007343 */ /* 0x01dfea0003c00000 */
.L_x_3247:
[----:B------:R4:W5:Y:S02]  /*7900*/  LDG.E R0, desc[UR36][R24.64] ;  /* 0x0000002418007981 */ /* 0x000964000c1e1900 */
.L_x_3246:
[----:B------:R-:W-:Y:S05]  /*7910*/  BSYNC B6 ;  /* 0x0000000000067941 */ /* 0x000fea0003800000 */
.L_x_3245:
[----:B-----5:R-:W-:Y:S01]  /*7920*/  FSETP.GTU.FTZ.AND P0, PT, R31, R0, PT ;  /* 0x000000001f00720b */ /* 0x020fe20003f1c000 */
[----:B-1----:R-:W-:-:S03]  /*7930*/  HFMA2.MMA R4, -RZ, RZ, 0, 0 ;  /* 0x00000000ff047435 */ /* 0x002fc600000001ff */
[----:B------:R-:W-:-:S05]  /*7940*/  FSEL R5, RZ, 1.875, P0 ;  /* 0x3ff00000ff057808 */ /* 0x000fca0000000000 */
[----:B------:R1:W-:Y:S01]  /*7950*/  STG.E.64 desc[UR36][R38.64], R4 ;  /* 0x0000000426007986 */ /* 0x0003e2000c101b24 */
[----:B------:R-:W-:Y:S05]  /*7960*/  BRA `(.L_x_3235) ;  /* 0x0000000000047947 */ /* 0x000fea0003800000 */
.L_x_7185:
[----:B------:R-:W-:Y:S05]  /*7970*/  BREAK B8 ;  /* 0x0000000000087942 */ /* 0x000fea0003800000 */
.L_x_3235:
[----:B------:R-:W-:Y:S05]  /*7980*/  BSYNC B9 ;  /* 0x0000000000097941 */ /* 0x000fea0003800000 */
.L_x_3230:
        /* <DEDUP_REMOVED lines=8> */
.L_x_3249:
        /* <DEDUP_REMOVED lines=15> */
.L_x_7613:


//--------------------- .text._ZN2at4cuda57_GLOBAL__N__cd6b329d_24_DistributionBernoulli_cu_7537a20d21kernelPointwiseApply2IZNS_6native9templates4cuda28bernoulli_tensor_cuda_kernelIdfEEvRKNS_10TensorBaseES9_NS_15PhiloxCudaStateEEUliRdSB_SB_SB_RKfSD_SD_SD_E_dSC_jLin1ELi2ELi4ELi512ELi2EEEvNS0_6detail10TensorInfoIT0_T2_EENSG_IT1_SI_EESI_T_ --------------------------
	.section	.text._ZN2at4cuda57_GLOBAL__N__cd6b329d_24_DistributionBernoulli_cu_7537a20d21kernelPointwiseApply2IZNS_6native9templates4cuda28bernoulli_tensor_cuda_kernelIdfEEvRKNS_10TensorBaseES9_NS_15PhiloxCudaStateEEUliRdSB_SB_SB_RKfSD_SD_SD_E_dSC_jLin1ELi2ELi4ELi512ELi2EEEvNS0_6detail10TensorInfoIT0_T2_EENSG_IT1_SI_EESI_T_,"ax",@progbits
	.align	128
.text._ZN2at4cuda57_GLOBAL__N__cd6b329d_24_DistributionBernoulli_cu_7537a20d21kernelPointwiseApply2IZNS_6native9templates4cuda28bernoulli_tensor_cuda_kernelIdfEEvRKNS_10TensorBaseES9_NS_15PhiloxCudaStateEEUliRdSB_SB_SB_RKfSD_SD_SD_E_dSC_jLin1ELi2ELi4ELi512ELi2EEEvNS0_6detail10TensorInfoIT0_T2_EENSG_IT1_SI_EESI_T_:
        .type           _ZN2at4cuda57_GLOBAL__N__cd6b329d_24_DistributionBernoulli_cu_7537a20d21kernelPointwiseApply2IZNS_6native9templates4cuda28bernoulli_tensor_cuda_kernelIdfEEvRKNS_10TensorBaseES9_NS_15PhiloxCudaStateEEUliRdSB_SB_SB_RKfSD_SD_SD_E_dSC_jLin1ELi2ELi4ELi512ELi2EEEvNS0_6detail10TensorInfoIT0_T2_EENSG_IT1_SI_EESI_T_,@function
        .size           _ZN2at4cuda57_GLOBAL__N__cd6b329d_24_DistributionBernoulli_cu_7537a20d21kernelPointwiseApply2IZNS_6native9templates4cuda28bernoulli_tensor_cuda_kernelIdfEEvRKNS_10TensorBaseES9_NS_15PhiloxCudaStateEEUliRdSB_SB_SB_RKfSD_SD_SD_E_dSC_jLin1ELi2ELi4ELi512ELi2EEEvNS0_6detail10TensorInfoIT0_T2_EENSG_IT1_SI_EESI_T_,(.L_x_7614 - _ZN2at4cuda57_GLOBAL__N__cd6b329d_24_DistributionBernoulli_cu_7537a20d21kernelPointwiseApply2IZNS_6native9templates4cuda28bernoulli_tensor_cuda_kernelIdfEEvRKNS_10TensorBaseES9_NS_15PhiloxCudaStateEEUliRdSB_SB_SB_RKfSD_SD_SD_E_dSC_jLin1ELi2ELi4ELi512ELi2EEEvNS0_6detail10TensorInfoIT0_T2_EENSG_IT1_SI_EESI_T_)
        .other          _ZN2at4cuda57_GLOBAL__N__cd6b329d_24_DistributionBernoulli_cu_7537a20d21kernelPointwiseApply2IZNS_6native9templates4cuda28bernoulli_tensor_cuda_kernelIdfEEvRKNS_10TensorBaseES9_NS_15PhiloxCudaStateEEUliRdSB_SB_SB_RKfSD_SD_SD_E_dSC_jLin1ELi2ELi4ELi512ELi2EEEvNS0_6detail10TensorInfoIT0_T2_EENSG_IT1_SI_EESI_T_,@"STO_CUDA_ENTRY STV_DEFAULT"
_ZN2at4cuda57_GLOBAL__N__cd6b329d_24_DistributionBernoulli_cu_7537a20d21kernelPointwiseApply2IZNS_6native9templates4cuda28bernoulli_tensor_cuda_kernelIdfEEvRKNS_10TensorBaseES9_NS_15PhiloxCudaStateEEUliRdSB_SB_SB_RKfSD_SD_SD_E_dSC_jLin1ELi2ELi4ELi512ELi2EEEvNS0_6detail10TensorInfoIT0_T2_EENSG_IT1_SI_EESI_T_:
        /* <DEDUP_REMOVED lines=11> */
.L_x_3290:
[----:B------:R-:W-:Y:S01]  /*00b0*/  ULDC UR4, c[0x0][0x3c0] ;  /* 0x0000f00000047ab9 */ /* 0x000fe20000000800 */
[----:B------:R-:W-:Y:S01]  /*00c0*/  BSSY B0, `(.L_x_3250) ;  /* 0x00000eb000007945 */ /* 0x000fe20003800000 */
[----:B------:R-:W-:Y:S01]  /*00d0*/  IADD3 R0, -R2, UR4, RZ ;  /* 0x0000000402007c10 */ /* 0x000fe2000fffe1ff */
[----:B------:R-:W-:Y:S01]  /*00e0*/  HFMA2.MMA R36, -RZ, RZ, 0, 0 ;  /* 0x00000000ff247435 */ /* 0x000fe200000001ff */
[----:B-1----:R-:W-:Y:S01]  /*00f0*/  IMAD.MOV.U32 R38, RZ, RZ, RZ ;  /* 0x000000ffff267224 */ /* 0x002fe200078e00ff */
[----:B----4-:R-:W-:Y:S02]  /*0100*/  MOV R24, RZ ;  /* 0x000000ff00187202 */ /* 0x010fe40000000f00 */
[----:B------:R-:W-:-:S13]  /*0110*/  ISETP.GE.AND P0, PT, R0, 0x1, PT ;  /* 0x000000010000780c */ /* 0x000fda0003f06270 */
[----:B0-23--:R-:W-:Y:S05]  /*0120*/  @!P0 BRA `(.L_x_3251) ;  /* 0x0000000c00908947 */ /* 0x00dfea0003800000 */
        /* <DEDUP_REMOVED lines=22> */
.L_x_3254:
[C---:B------:R-:W-:Y:S01]  /*0290*/  IADD3 R8, R5.reuse, -0x1, RZ ;  /* 0xffffffff05087810 */ /* 0x040fe20007ffe0ff */
        /* <DEDUP_REMOVED lines=72> */
[----:B------:R-:W-:-:S03]  /*0720*/  ISETP.NE.U32.AND P3, PT, R11, RZ, PT ;  /* 0x000000ff0b00720c */ /* 0x000fc60003f65070 */
[----:B------:R-:W-:Y:S01]  /*0730*/  IMAD.HI.U32 R17, R17, R18, RZ ;  /* 0x0000001211117227 */ /* 0x000fe200078e00ff */
[----:B------:R-:W3:Y:S04]  /*0740*/  LDC R15, c[0x0][R8+0x274] ;  /* 0x00009d00080f7b82 */ /* 0x000ee80000000800 */
        /* <DEDUP_REMOVED lines=24> */
.L_x_3253:
        /* <DEDUP_REMOVED lines=79> */
.L_x_3252:
        /* <DEDUP_REMOVED lines=27> */
.L_x_3251:
[----:B------:R-:W-:Y:S05]  /*0f70*/  BSYNC B0 ;  /* 0x0000000000007941 */ /* 0x000fea0003800000 */
.L_x_3250:
        /* <DEDUP_REMOVED lines=28> */
.L_x_3259:
        /* <DEDUP_REMOVED lines=15> */
[----:B------:R1:W3:Y:S02]  /*1230*/  F2I.FTZ.U32.TRUNC.NTZ R5, R4 ;  /* 0x0000000400057305 */ /* 0x0002e4000021f000 */
[----:B-1----:R-:W-:Y:S02]  /*1240*/  IMAD.MOV.U32 R4, RZ, RZ, RZ ;  /* 0x000000ffff047224 */ /* 0x002fe400078e00ff */
[----:B---3--:R-:W-:-:S04]  /*1250*/  IMAD R13, R13, R5, RZ ;  /* 0x000000050d0d7224 */ /* 0x008fc800078e02ff */
[----:B------:R-:W-:Y:S02]  /*1260*/  IMAD.HI.U32 R16, R5, R13, R4 ;  /* 0x0000000d05107227 */ /* 0x000fe400078e0004 */
[----:B------:R-:W1:Y:S02]  /*1270*/  LDC R13, c[0x0][R11+0x210] ;  /* 0x000084000b0d7b82 */ /* 0x000e640000000800 */
[----:B------:R-:W-:Y:S02]  /*1280*/  VIADD R4, R18, 0xffffffe ;  /* 0x0ffffffe12047836 */ /* 0x000fe40000000000 */
[----:B------:R-:W-:Y:S02]  /*1290*/  IMAD.HI.U32 R15, R16, R7, RZ ;  /* 0x00000007100f7227 */ /* 0x000fe400078e00ff */
[----:B------:R3:W4:Y:S03]  /*12a0*/  F2I.FTZ.U32.TRUNC.NTZ R5, R4 ;  /* 0x0000000400057305 */ /* 0x000726000021f000 */
[----:B------:R-:W-:-:S05]  /*12b0*/  IADD3 R17, -R15, RZ, RZ ;  /* 0x000000ff0f117210 */ /* 0x000fca0007ffe1ff */
[----:B------:R-:W-:Y:S02]  /*12c0*/  IMAD R17, R12, R17, R7 ;  /* 0x000000110c117224 */ /* 0x000fe400078e0207 */
[----:B---3--:R-:W-:-:S03]  /*12d0*/  IMAD.MOV.U32 R4, RZ, RZ, RZ ;  /* 0x000000ffff047224 */ /* 0x008fc600078e00ff */
[----:B------:R-:W-:Y:S01]  /*12e0*/  ISETP.GE.U32.AND P1, PT, R17, R12, PT ;  /* 0x0000000c1100720c */ /* 0x000fe20003f26070 */
[----:B0-----:R-:W-:-:S12]  /*12f0*/  IMAD.MOV R19, RZ, RZ, -R14 ;  /* 0x000000ffff137224 */ /* 0x001fd800078e0a0e */
[----:B------:R-:W-:Y:S02]  /*1300*/  @P1 IADD3 R17, -R12, R17, RZ ;  /* 0x000000110c111210 */ /* 0x000fe40007ffe1ff */
[----:B------:R-:W-:Y:S02]  /*1310*/  @P1 IADD3 R15, R15, 0x1, RZ ;  /* 0x000000010f0f1810 */ /* 0x000fe40007ffe0ff */
[----:B------:R-:W-:Y:S01]  /*1320*/  ISETP.GE.U32.AND P2, PT, R17, R12, PT ;  /* 0x0000000c1100720c */ /* 0x000fe20003f46070 */
[----:B------:R-:W-:-:S04]  /*1330*/  IMAD.MOV R17, RZ, RZ, -R10 ;  /* 0x000000ffff117224 */ /* 0x000fc800078e0a0a */
[----:B----4-:R-:W-:-:S04]  /*1340*/  IMAD R17, R17, R5, RZ ;  /* 0x0000000511117224 */ /* 0x010fc800078e02ff */
        /* <DEDUP_REMOVED lines=26> */
[----:B------:R-:W-:-:S05]  /*14f0*/  IADD3 R4, -R17, RZ, RZ ;  /* 0x000000ff11047210 */ /* 0x000fca0007ffe1ff */
[----:B------:R-:W-:Y:S01]  /*1500*/  IMAD R4, R13, R4, R16 ;  /* 0x000000040d047224 */ /* 0x000fe200078e0210 */
[----:B------:R-:W0:Y:S04]  /*1510*/  F2I.FTZ.U32.TRUNC.NTZ R5, R5 ;  /* 0x0000000500057305 */ /* 0x000e28000021f000 */
[----:B------:R-:W-:Y:S01]  /*1520*/  ISETP.GE.U32.AND P1, PT, R4, R13, PT ;  /* 0x0000000d0400720c */ /* 0x000fe20003f26070 */
[----:B0-----:R-:W-:-:S12]  /*1530*/  IMAD R19, R19, R5, RZ ;  /* 0x0000000513137224 */ /* 0x001fd800078e02ff */
[----:B------:R-:W-:Y:S02]  /*1540*/  @P1 IADD3 R4, -R13, R4, RZ ;  /* 0x000000040d041210 */ /* 0x000fe40007ffe1ff */
[----:B------:R-:W-:Y:S02]  /*1550*/  @P1 IADD3 R17, R17, 0x1, RZ ;  /* 0x0000000111111810 */ /* 0x000fe40007ffe0ff */
[----:B------:R-:W-:Y:S01]  /*1560*/  ISETP.GE.U32.AND P2, PT, R4, R13, PT ;  /* 0x0000000d0400720c */ /* 0x000fe20003f46070 */
[----:B------:R-:W-:-:S10]  /*1570*/  HFMA2.MMA R4, -RZ, RZ, 0, 0 ;  /* 0x00000000ff047435 */ /* 0x000fd400000001ff */
        /* <DEDUP_REMOVED lines=23> */
[----:B------:R-:W-:-:S04]  /*16f0*/  IMAD R13, R13, R5, R16 ;  /* 0x000000050d0d7224 */ /* 0x000fc800078e0210 */
[--C-:B------:R-:W-:Y:S02]  /*1700*/  IMAD.MOV R5, RZ, RZ, -R20.reuse ;  /* 0x000000ffff057224 */ /* 0x100fe400078e0a14 */
[----:B------:R-:W-:Y:S02]  /*1710*/  IMAD.MOV.U32 R7, RZ, RZ, R20 ;  /* 0x000000ffff077224 */ /* 0x000fe400078e0014 */
[----:B------:R-:W-:Y:S02]  /*1720*/  IMAD R17, R14, R5, R17 ;  /* 0x000000050e117224 */ /* 0x000fe400078e0211 */
[----:B---3--:R-:W-:-:S04]  /*1730*/  IMAD R4, R15, R18, R4 ;  /* 0x000000120f047224 */ /* 0x008fc800078e0204 */
[----:B-1----:R-:W-:-:S04]  /*1740*/  IMAD R4, R13, R19, R4 ;  /* 0x000000130d047224 */ /* 0x002fc800078e0204 */
[----:B--2---:R-:W-:Y:S01]  /*1750*/  IMAD R36, R17, R21, R4 ;  /* 0x0000001511247224 */ /* 0x004fe200078e0204 */
[----:B------:R-:W-:Y:S06]  /*1760*/  @P1 BRA `(.L_x_3259) ;  /* 0xfffffff800741947 */ /* 0x000fec000383ffff */
[----:B------:R-:W-:Y:S05]  /*1770*/  BSYNC B1 ;  /* 0x0000000000017941 */ /* 0x000fea0003800000 */
.L_x_3258:
        /* <DEDUP_REMOVED lines=78> */
.L_x_3257:
        /* <DEDUP_REMOVED lines=27> */
.L_x_3256:
[----:B------:R-:W-:Y:S05]  /*1e10*/  BSYNC B0 ;  /* 0x0000000000007941 */ /* 0x000fea0003800000 */
.L_x_3255:
        /* <DEDUP_REMOVED lines=29> */
.L_x_3264:
        /* <DEDUP_REMOVED lines=55> */
[----:B------:R-:W-:-:S03]  /*2360*/  ISETP.NE.U32.AND P3, PT, R13, RZ, PT ;  /* 0x000000ff0d00720c */ /* 0x000fc60003f65070 */
[----:B------:R-:W-:-:S04]  /*2370*/  IMAD.HI.U32 R17, R5, R17, R4 ;  /* 0x0000001105117227 */ /* 0x000fc800078e0004 */
[----:B------:R-:W-:Y:S02]  /*2380*/  VIADD R5, R19, 0xffffffe ;  /* 0x0ffffffe13057836 */ /* 0x000fe40000000000 */
[----:B------:R-:W-:-:S04]  /*2390*/  IMAD.HI.U32 R17, R17, R18, RZ ;  /* 0x0000001211117227 */ /* 0x000fc800078e00ff */
[----:B------:R-:W0:Y:S01]  /*23a0*/  F2I.FTZ.U32.TRUNC.NTZ R5, R5 ;  /* 0x0000000500057305 */ /* 0x000e22000021f000 */
[----:B------:R-:W-:-:S05]  /*23b0*/  IADD3 R4, -R17, RZ, RZ ;  /* 0x000000ff11047210 */ /* 0x000fca0007ffe1ff */
[----:B------:R-:W-:-:S05]  /*23c0*/  IMAD R4, R13, R4, R18 ;  /* 0x000000040d047224 */ /* 0x000fca00078e0212 */
        /* <DEDUP_REMOVED lines=11> */
[----:B------:R-:W0:Y:S04]  /*2480*/  LDC R19, c[0x0][R12+0x274] ;  /* 0x00009d000c137b82 */ /* 0x000e280000000800 */
[----:B------:R-:W-:-:S04]  /*2490*/  IMAD.HI.U32 R4, R4, R17, RZ ;  /* 0x0000001104047227 */ /* 0x000fc800078e00ff */
[----:B------:R-:W-:Y:S01]  /*24a0*/  IMAD.MOV R23, RZ, RZ, -R4 ;  /* 0x000000ffff177224 */ /* 0x000fe200078e0a04 */
[----:B------:R-:W1:Y:S03]  /*24b0*/  LDC R5, c[0x0][R12+0x270] ;  /* 0x00009c000c057b82 */ /* 0x000e660000000800 */
        /* <DEDUP_REMOVED lines=9> */
[----:B--2---:R-:W-:Y:S02]  /*2550*/  IMAD R7, R7, R20, R28 ;  /* 0x0000001407077224 */ /* 0x004fe400078e021c */
[----:B------:R-:W-:Y:S02]  /*2560*/  IMAD R14, R11, R10, R14 ;  /* 0x0000000a0b0e7224 */ /* 0x000fe400078e020e */
[----:B------:R-:W-:Y:S01]  /*2570*/  @P2 IADD3 R4, R4, 0x1, RZ ;  /* 0x0000000104042810 */ /* 0x000fe20007ffe0ff */
[----:B------:R-:W-:Y:S01]  /*2580*/  IMAD.MOV R10, RZ, RZ, -R17 ;  /* 0x000000ffff0a7224 */ /* 0x000fe200078e0a11 */
[----:B------:R-:W-:Y:S01]  /*2590*/  @!P3 LOP3.LUT R4, RZ, R16, RZ, 0x33, !PT ;  /* 0x00000010ff04b212 */ /* 0x000fe200078e33ff */
[----:B---3--:R-:W-:Y:S02]  /*25a0*/  IMAD R14, R14, R21, R7 ;  /* 0x000000150e0e7224 */ /* 0x008fe400078e0207 */
[----:B------:R-:W-:Y:S02]  /*25b0*/  IMAD R13, R13, R10, R18 ;  /* 0x0000000a0d0d7224 */ /* 0x000fe400078e0212 */
[----:B------:R-:W-:-:S02]  /*25c0*/  IMAD.MOV R7, RZ, RZ, -R4 ;  /* 0x000000ffff077224 */ /* 0x000fc400078e0a04 */
[----:B0-----:R-:W-:Y:S02]  /*25d0*/  IMAD R14, R13, R19, R14 ;  /* 0x000000130d0e7224 */ /* 0x001fe400078e020e */
[----:B------:R-:W-:Y:S02]  /*25e0*/  IMAD R16, R16, R7, R17 ;  /* 0x0000000710107224 */ /* 0x000fe400078e0211 */
[----:B------:R-:W-:Y:S02]  /*25f0*/  IMAD.MOV.U32 R7, RZ, RZ, R4 ;  /* 0x000000ffff077224 */ /* 0x000fe400078e0004 */
[----:B-1----:R-:W-:Y:S01]  /*2600*/  IMAD R28, R16, R5, R14 ;  /* 0x00000005101c7224 */ /* 0x002fe200078e020e */
[----:B------:R-:W-:Y:S06]  /*2610*/  @P1 BRA `(.L_x_3264) ;  /* 0xfffffff800741947 */ /* 0x000fec000383ffff */
[----:B------:R-:W-:Y:S05]  /*2620*/  BSYNC B1 ;  /* 0x0000000000017941 */ /* 0x000fea0003800000 */
.L_x_3263:
        /* <DEDUP_REMOVED lines=78> */
.L_x_3262:
        /* <DEDUP_REMOVED lines=27> */
.L_x_3261:
[----:B------:R-:W-:Y:S05]  /*2cc0*/  BSYNC B0 ;  /* 0x0000000000007941 */ /* 0x000fea0003800000 */
.L_x_3260:
        /* <DEDUP_REMOVED lines=12> */
[----:B------:R-:W-:Y:S01]  /*2d90*/  HFMA2.MMA R15, -RZ, RZ, 0, 0 ;  /* 0x00000000ff0f7435 */ /* 0x000fe200000001ff */
[----:B------:R-:W-:Y:S01]  /*2da0*/  IMAD.U32 R7, RZ, RZ, UR4 ;  /* 0x00000004ff077e24 */ /* 0x000fe2000f8e00ff */
[----:B------:R-:W-:Y:S01]  /*2db0*/  VIMNMX R5, R5, -0x3, !PT ;  /* 0xfffffffd05057848 */ /* 0x000fe20007fe0100 */
[----:B------:R-:W-:-:S03]  /*2dc0*/  IMAD.MOV.U32 R8, RZ, RZ, R3 ;  /* 0x000000ffff087224 */ /* 0x000fc600078e0003 */
[----:B------:R-:W-:-:S04]  /*2dd0*/  IADD3 R5, R5, R4, RZ ;  /* 0x0000000405057210 */ /* 0x000fc80007ffe0ff */
[C---:B------:R-:W-:Y:S01]  /*2de0*/  IADD3 R6, R5.reuse, 0x2, RZ ;  /* 0x0000000205067810 */ /* 0x040fe20007ffe0ff */
[----:B------:R-:W-:-:S03]  /*2df0*/  VIADD R4, R5, 0x1 ;  /* 0x0000000105047836 */ /* 0x000fc60000000000 */
[----:B------:R-:W-:Y:S02]  /*2e00*/  LOP3.LUT P0, R6, R6, 0x3, RZ, 0xc0, !PT ;  /* 0x0000000306067812 */ /* 0x000fe4000780c0ff */
[----:B------:R-:W-:-:S13]  /*2e10*/  ISETP.GE.U32.AND P1, PT, R4, 0x3, PT ;  /* 0x000000030400780c */ /* 0x000fda0003f26070 */
[----:B------:R-:W-:Y:S05]  /*2e20*/  @!P1 BRA `(.L_x_3268) ;  /* 0x0000000400a89947 */ /* 0x000fea0003800000 */
[----:B------:R-:W-:Y:S01]  /*2e30*/  IADD3 R5, R5, 0x2, RZ ;  /* 0x0000000205057810 */ /* 0x000fe20007ffe0ff */
[----:B------:R-:W-:Y:S01]  /*2e40*/  BSSY B1, `(.L_x_3268) ;  /* 0x0000068000017945 */ /* 0x000fe20003800000 */
[----:B------:R-:W-:Y:S01]  /*2e50*/  IMAD.MOV.U32 R8, RZ, RZ, R3 ;  /* 0x000000ffff087224 */ /* 0x000fe200078e0003 */
[----:B------:R-:W-:Y:S02]  /*2e60*/  MOV R15, RZ ;  /* 0x000000ff000f7202 */ /* 0x000fe40000000f00 */
[----:B------:R-:W-:-:S05]  /*2e70*/  LOP3.LUT R4, R5, 0x3, RZ, 0xc0, !PT ;  /* 0x0000000305047812 */ /* 0x000fca00078ec0ff */
[----:B------:R-:W-:-:S07]  /*2e80*/  IMAD.IADD R9, R5, 0x1, -R4 ;  /* 0x0000000105097824 */ /* 0x000fce00078e0a04 */
.L_x_3269:
        /* <DEDUP_REMOVED lines=16> */
[----:B------:R1:W3:Y:S02]  /*2f90*/  F2I.FTZ.U32.TRUNC.NTZ R5, R4 ;  /* 0x0000000400057305 */ /* 0x0002e4000021f000 */
[----:B-1----:R-:W-:Y:S01]  /*2fa0*/  HFMA2.MMA R4, -RZ, RZ, 0, 0 ;  /* 0x00000000ff047435 */ /* 0x002fe200000001ff */
[----:B---3--:R-:W-:-:S09]  /*2fb0*/  IMAD R13, R13, R5, RZ ;  /* 0x000000050d0d7224 */ /* 0x008fd200078e02ff */
[----:B------:R-:W-:Y:S02]  /*2fc0*/  IMAD.HI.U32 R5, R5, R13, R4 ;  /* 0x0000000d05057227 */ /* 0x000fe400078e0004 */
[----:B------:R-:W1:Y:S04]  /*2fd0*/  LDC R13, c[0x0][R12+0x210] ;  /* 0x000084000c0d7b82 */ /* 0x000e680000000800 */
[----:B------:R-:W-:-:S04]  /*2fe0*/  IMAD.HI.U32 R17, R5, R8, RZ ;  /* 0x0000000805117227 */ /* 0x000fc800078e00ff */
[----:B------:R-:W-:-:S04]  /*2ff0*/  IMAD.MOV R5, RZ, RZ, -R17 ;  /* 0x000000ffff057224 */ /* 0x000fc800078e0a11 */
[----:B------:R-:W-:Y:S01]  /*3000*/  IMAD R4, R11, R5, R8 ;  /* 0x000000050b047224 */ /* 0x000fe200078e0208 */
[----:B------:R-:W-:-:S04]  /*3010*/  IADD3 R5, R16, 0xffffffe, RZ ;  /* 0x0ffffffe10057810 */ /* 0x000fc80007ffe0ff */
[----:B------:R-:W-:Y:S02]  /*3020*/  ISETP.GE.U32.AND P1, PT, R4, R11, PT ;  /* 0x0000000b0400720c */ /* 0x000fe40003f26070 */
[----:B------:R-:W3:Y:S01]  /*3030*/  F2I.FTZ.U32.TRUNC.NTZ R5, R5 ;  /* 0x0000000500057305 */ /* 0x000ee2000021f000 */
[----:B0-----:R-:W-:-:S10]  /*3040*/  IADD3 R21, RZ, -R14, RZ ;  /* 0x8000000eff157210 */ /* 0x001fd40007ffe0ff */
[----:B------:R-:W-:Y:S02]  /*3050*/  @P1 IMAD.IADD R4, R4, 0x1, -R11 ;  /* 0x0000000104041824 */ /* 0x000fe400078e0a0b */
[----:B------:R-:W-:Y:S02]  /*3060*/  @P1 VIADD R17, R17, 0x1 ;  /* 0x0000000111111836 */ /* 0x000fe40000000000 */
[----:B---3--:R-:W-:Y:S01]  /*3070*/  IMAD R19, R19, R5, RZ ;  /* 0x0000000513137224 */ /* 0x008fe200078e02ff */
[----:B------:R-:W-:Y:S01]  /*3080*/  ISETP.GE.U32.AND P2, PT, R4, R11, PT ;  /* 0x0000000b0400720c */ /* 0x000fe20003f46070 */
[----:B------:R-:W-:-:S10]  /*3090*/  HFMA2.MMA R4, -RZ, RZ, 0, 0 ;  /* 0x00000000ff047435 */ /* 0x000fd400000001ff */
        /* <DEDUP_REMOVED lines=61> */
[----:B0-----:R-:W-:Y:S02]  /*3470*/  IMAD R20, R13, R20, R17 ;  /* 0x000000140d147224 */ /* 0x001fe400078e0211 */
[----:B------:R-:W-:Y:S01]  /*3480*/  IMAD R14, R14, R8, R19 ;  /* 0x000000080e0e7224 */ /* 0x000fe200078e0213 */
[----:B------:R-:W-:-:S03]  /*3490*/  MOV R8, R4 ;  /* 0x0000000400087202 */ /* 0x000fc60000000f00 */
[----:B---3--:R-:W-:Y:S01]  /*34a0*/  IMAD R15, R14, R5, R20 ;  /* 0x000000050e0f7224 */ /* 0x008fe200078e0214 */
[----:B------:R-:W-:Y:S06]  /*34b0*/  @P1 BRA `(.L_x_3269) ;  /* 0xfffffff800741947 */ /* 0x000fec000383ffff */
[----:B------:R-:W-:Y:S05]  /*34c0*/  BSYNC B1 ;  /* 0x0000000000017941 */ /* 0x000fea0003800000 */
.L_x_3268:
        /* <DEDUP_REMOVED lines=78> */
.L_x_3267:
        /* <DEDUP_REMOVED lines=27> */
.L_x_3266:
[----:B------:R-:W-:Y:S05]  /*3b60*/  BSYNC B0 ;  /* 0x0000000000007941 */ /* 0x000fea0003800000 */
.L_x_3265:
        /* <DEDUP_REMOVED lines=144> */
.L_x_3271:
[----:B------:R-:W-:Y:S01]  /*4470*/  IMAD.MOV.U32 R20, RZ, RZ, R5 ;  /* 0x000000ffff147224 */ /* 0x000fe200078e0005 */
[----:B------:R-:W-:Y:S01]  /*4480*/  MOV R14, R3 ;  /* 0x00000003000e7202 */ /* 0x000fe20000000f00 */
[----:B------:R-:W-:Y:S01]  /*4490*/  IMAD.MOV.U32 R15, RZ, RZ, R12 ;  /* 0x000000ffff0f7224 */ /* 0x000fe200078e000c */
[----:B------:R-:W-:-:S07]  /*44a0*/  MOV R5, R8 ;  /* 0x0000000800057202 */ /* 0x000fce0000000f00 */
.L_x_3270:
        /* <DEDUP_REMOVED lines=18> */
.L_x_7186:
[----:B------:R-:W-:Y:S05]  /*45d0*/  BRX R4 -0x45e0                                                                                                                                                                                                                                                                                                                                                                                                                                                                               (*"BRANCH_TARGETS .L_x_7187,.L_x_7188,.L_x_7189"*) ;  /* 0xffffffb804887949 */ /* 0x000fea000383ffff */
.L_x_3274:
        /* <DEDUP_REMOVED lines=28> */
.L_x_3280:
[----:B------:R0:W5:Y:S02]  /*47a0*/  LDG.E R3, desc[UR36][R16.64] ;  /* 0x0000002410037981 */ /* 0x000164000c1e1900 */
.L_x_3279:
[----:B------:R-:W-:Y:S05]  /*47b0*/  BSYNC B6 ;  /* 0x0000000000067941 */ /* 0x000fea0003800000 */
.L_x_3278:
[----:B-----5:R-:W-:Y:S01]  /*47c0*/  FSETP.GTU.FTZ.AND P0, PT, R34, R3, PT ;  /* 0x000000032200720b */ /* 0x020fe20003f1c000 */
[----:B------:R-:W-:-:S03]  /*47d0*/  IMAD.MOV.U32 R4, RZ, RZ, RZ ;  /* 0x000000ffff047224 */ /* 0x000fc600078e00ff */
[----:B------:R-:W-:-:S05]  /*47e0*/  FSEL R5, RZ, 1.875, P0 ;  /* 0x3ff00000ff057808 */ /* 0x000fca0000000000 */
[----:B------:R1:W-:Y:S04]  /*47f0*/  STG.E.64 desc[UR36][R26.64], R4 ;  /* 0x000000041a007986 */ /* 0x0003e8000c101b24 */
.L_x_3276:
[----:B------:R-:W-:Y:S05]  /*4800*/  BSYNC B7 ;  /* 0x0000000000077941 */ /* 0x000fea0003800000 */
.L_x_3275:
        /* <DEDUP_REMOVED lines=21> */
.L_x_3283:
[----:B------:R2:W5:Y:S02]  /*4960*/  LDG.E R0, desc[UR36][R18.64] ;  /* 0x0000002412007981 */ /* 0x000564000c1e1900 */
.L_x_3282:
[----:B------:R-:W-:Y:S05]  /*4970*/  BSYNC B6 ;  /* 0x0000000000067941 */ /* 0x000fea0003800000 */
.L_x_3281:
[----:B-----5:R-:W-:Y:S01]  /*4980*/  FSETP.GTU.FTZ.AND P0, PT, R33, R0, PT ;  /* 0x000000002100720b */ /* 0x020fe20003f1c000 */
[----:B-1----:R-:W-:-:S03]  /*4990*/  IMAD.MOV.U32 R4, RZ, RZ, RZ ;  /* 0x000000ffff047224 */ /* 0x002fc600078e00ff */
[----:B------:R-:W-:-:S05]  /*49a0*/  FSEL R5, RZ, 1.875, P0 ;  /* 0x3ff00000ff057808 */ /* 0x000fca0000000000 */
[----:B------:R1:W-:Y:S04]  /*49b0*/  STG.E.64 desc[UR36][R28.64], R4 ;  /* 0x000000041c007986 */ /* 0x0003e8000c101b24 */
.L_x_7188:
        /* <DEDUP_REMOVED lines=21> */
.L_x_3286:
[----:B------:R3:W5:Y:S02]  /*4b10*/  LDG.E R3, desc[UR36][R22.64] ;  /* 0x0000002416037981 */ /* 0x000764000c1e1900 */
.L_x_3285:
[----:B------:R-:W-:Y:S05]  /*4b20*/  BSYNC B6 ;  /* 0x0000000000067941 */ /* 0x000fea0003800000 */
.L_x_3284:
[----:B-----5:R-:W-:Y:S01]  /*4b30*/  FSETP.GTU.FTZ.AND P0, PT, R32, R3, PT ;  /* 0x000000032000720b */ /* 0x020fe20003f1c000 */
[----:B-1----:R-:W-:-:S03]  /*4b40*/  IMAD.MOV.U32 R4, RZ, RZ, RZ ;  /* 0x000000ffff047224 */ /* 0x002fc600078e00ff */
[----:B------:R-:W-:-:S05]  /*4b50*/  FSEL R5, RZ, 1.875, P0 ;  /* 0x3ff00000ff057808 */ /* 0x000fca0000000000 */
[----:B------:R1:W-:Y:S04]  /*4b60*/  STG.E.64 desc[UR36][R36.64], R4 ;  /* 0x0000000424007986 */ /* 0x0003e8000c101b24 */
.L_x_7187:
[----:B------:R-:W-:Y:S05]  /*4b70*/  BSYNC B8 ;  /* 0x0000000000087941 */ /* 0x000fea0003800000 */
.L_x_3273:
        /* <DEDUP_REMOVED lines=21> */
.L_x_3289:
[----:B------:R4:W5:Y:S02]  /*4cd0*/  LDG.E R0, desc[UR36][R24.64] ;  /* 0x0000002418007981 */ /* 0x000964000c1e1900 */
.L_x_3288:
[----:B------:R-:W-:Y:S05]  /*4ce0*/  BSYNC B6 ;  /* 0x0000000000067941 */ /* 0x000fea0003800000 */
.L_x_3287:
[----:B-----5:R-:W-:Y:S01]  /*4cf0*/  FSETP.GTU.FTZ.AND P0, PT, R31, R0, PT ;  /* 0x000000001f00720b */ /* 0x020fe20003f1c000 */
[----:B-1----:R-:W-:-:S03]  /*4d00*/  IMAD.MOV.U32 R4, RZ, RZ, RZ ;  /* 0x000000ffff047224 */ /* 0x002fc600078e00ff */
[----:B------:R-:W-:-:S05]  /*4d10*/  FSEL R5, RZ, 1.875, P0 ;  /* 0x3ff00000ff057808 */ /* 0x000fca0000000000 */
[----:B------:R1:W-:Y:S01]  /*4d20*/  STG.E.64 desc[UR36][R38.64], R4 ;  /* 0x0000000426007986 */ /* 0x0003e2000c101b24 */
[----:B------:R-:W-:Y:S05]  /*4d30*/  BRA `(.L_x_3277) ;  /* 0x0000000000047947 */ /* 0x000fea0003800000 */
.L_x_7189:
[----:B------:R-:W-:Y:S05]  /*4d40*/  BREAK B8 ;  /* 0x0000000000087942 */ /* 0x000fea0003800000 */
.L_x_3277:
[----:B------:R-:W-:Y:S05]  /*4d50*/  BSYNC B9 ;  /* 0x0000000000097941 */ /* 0x000fea0003800000 */
.L_x_3272:
        /* <DEDUP_REMOVED lines=8> */
.L_x_3291:
        /* <DEDUP_REMOVED lines=10> */
.L_x_7614:


//--------------------- .text._ZN2at4cuda57_GLOBAL__N__cd6b329d_24_DistributionBernoulli_cu_7537a20d21kernelPointwiseApply2IZNS_6native9templates4cuda28bernoulli_tensor_cuda_kernelIdfEEvRKNS_10TensorBaseES9_NS_15PhiloxCudaStateEEUliRdSB_SB_SB_RKfSD_SD_SD_E_dSC_jLin1ELi1ELi4ELi512ELi2EEEvNS0_6detail10TensorInfoIT0_T2_EENSG_IT1_SI_EESI_T_ --------------------------
	.section	.text._ZN2at4cuda57_GLOBAL__N__cd6b329d_24_DistributionBernoulli_cu_7537a20d21kernelPointwiseApply2IZNS_6native9templates4cuda28bernoulli_tensor_cuda_kernelIdfEEvRKNS_10TensorBaseES9_NS_15PhiloxCudaStateEEUliRdSB_SB_SB_RKfSD_SD_SD_E_dSC_jLin1ELi1ELi4ELi512ELi2EEEvNS0_6detail10TensorInfoIT0_T2_EENSG_IT1_SI_EESI_T_,"ax",@progbits
	.align	128
.text._ZN2at4cuda57_GLOBAL__N__cd6b329d_24_DistributionBernoulli_cu_7537a20d21kernelPointwiseApply2IZNS_6native9templates4cuda28bernoulli_tensor_cuda_kernelIdfEEvRKNS_10TensorBaseES9_NS_15PhiloxCudaStateEEUliRdSB_SB_SB_RKfSD_SD_SD_E_dSC_jLin1ELi1ELi4ELi512ELi2EEEvNS0_6detail10TensorInfoIT0_T2_EENSG_IT1_SI_EESI_T_:
        .type           _ZN2at4cuda57_GLOBAL__N__cd6b329d_24_DistributionBernoulli_cu_7537a20d21kernelPointwiseApply2IZNS_6native9templates4cuda28bernoulli_tensor_cuda_kernelIdfEEvRKNS_10TensorBaseES9_NS_15PhiloxCudaStateEEUliRdSB_SB_SB_RKfSD_SD_SD_E_dSC_jLin1ELi1ELi4ELi512ELi2EEEvNS0_6detail10TensorInfoIT0_T2_EENSG_IT1_SI_EESI_T_,@function
        .size           _ZN2at4cuda57_GLOBAL__N__cd6b329d_24_DistributionBernoulli_cu_7537a20d21kernelPointwiseApply2IZNS_6native9templates4cuda28bernoulli_tensor_cuda_kernelIdfEEvRKNS_10TensorBaseES9_NS_15PhiloxCudaStateEEUliRdSB_SB_SB_RKfSD_SD_SD_E_dSC_jLin1ELi1ELi4ELi512ELi2EEEvNS0_6detail10TensorInfoIT0_T2_EENSG_IT1_SI_EESI_T_,(.L_x_7615 - _ZN2at4cuda57_GLOBAL__N__cd6b329d_24_DistributionBernoulli_cu_7537a20d21kernelPointwiseApply2IZNS_6native9templates4cuda28bernoulli_tensor_cuda_kernelIdfEEvRKNS_10TensorBaseES9_NS_15PhiloxCudaStateEEUliRdSB_SB_SB_RKfSD_SD_SD_E_dSC_jLin1ELi1ELi4ELi512ELi2EEEvNS0_6detail10TensorInfoIT0_T2_EENSG_IT1_SI_EESI_T_)
        .other          _ZN2at4cuda57_GLOBAL__N__cd6b329d_24_DistributionBernoulli_cu_7537a20d21kernelPointwiseApply2IZNS_6native9templates4cuda28bernoulli_tensor_cuda_kernelIdfEEvRKNS_10TensorBaseES9_NS_15PhiloxCudaStateEEUliRdSB_SB_SB_RKfSD_SD_SD_E_dSC_jLin1ELi1ELi4ELi512ELi2EEEvNS0_6detail10TensorInfoIT0_T2_EENSG_IT1_SI_EESI_T_,@"STO_CUDA_ENTRY STV_DEFAULT"
_ZN2at4cuda57_GLOBAL__N__cd6b329d_24_DistributionBernoulli_cu_7537a20d21kernelPointwiseApply2IZNS_6native9templates4cuda28bernoulli_tensor_cuda_kernelIdfEEvRKNS_10TensorBaseES9_NS_15PhiloxCudaStateEEUliRdSB_SB_SB_RKfSD_SD_SD_E_dSC_jLin1ELi1ELi4ELi512ELi2EEEvNS0_6detail10TensorInfoIT0_T2_EENSG_IT1_SI_EESI_T_:
        /* <DEDUP_REMOVED lines=11> */
.L_x_3332:
[----:B0-----:R-:W0:Y:S01]  /*00b0*/  LDC R30, c[0x0][0x3c0] ;  /* 0x0000f000ff1e7b82 */ /* 0x001e220000000800 */
[----:B------:R-:W-:Y:S01]  /*00c0*/  BSSY B0, `(.L_x_3292) ;  /* 0x00000d0000007945 */ /* 0x000fe20003800000 */
[----:B------:R-:W-:Y:S01]  /*00d0*/  HFMA2.MMA R25, -RZ, RZ, 0, 0 ;  /* 0x00000000ff197435 */ /* 0x000fe200000001ff */
[----:B------:R-:W-:Y:S02]  /*00e0*/  IMAD.MOV.U32 R29, RZ, RZ, RZ ;  /* 0x000000ffff1d7224 */ /* 0x000fe400078e00ff */
[----:B0-----:R-:W-:-:S05]  /*00f0*/  IMAD.IADD R0, R30, 0x1, -R31 ;  /* 0x000000011e007824 */ /* 0x001fca00078e0a1f */
[----:B------:R-:W-:-:S13]  /*0100*/  ISETP.GE.AND P0, PT, R0, 0x1, PT ;  /* 0x000000010000780c */ /* 0x000fda0003f06270 */
[----:B-12---:R-:W-:Y:S05]  /*0110*/  @!P0 BRA `(.L_x_3293) ;  /* 0x0000000c00288947 */ /* 0x006fea0003800000 */
        /* <DEDUP_REMOVED lines=22> */
.L_x_3296:
        /* <DEDUP_REMOVED lines=46> */
[----:B------:R-:W-:Y:S01]  /*0560*/  @P1 IADD3 R12, -R5, R12, RZ ;  /* 0x0000000c050c1210 */ /* 0x000fe20007ffe1ff */
[----:B------:R-:W-:-:S03]  /*0570*/  @P1 VIADD R11, R11, 0x1 ;  /* 0x000000010b0b1836 */ /* 0x000fc60000000000 */
[----:B------:R-:W-:Y:S01]  /*0580*/  ISETP.GE.U32.AND P2, PT, R12, R5, PT ;  /* 0x000000050c00720c */ /* 0x000fe20003f46070 */
[----:B------:R-:W0:Y:S01]  /*0590*/  F2I.FTZ.U32.TRUNC.NTZ R13, R13 ;  /* 0x0000000d000d7305 */ /* 0x000e22000021f000 */
[----:B------:R-:W-:-:S11]  /*05a0*/  IMAD.MOV.U32 R12, RZ, RZ, RZ ;  /* 0x000000ffff0c7224 */ /* 0x000fd600078e00ff */
[----:B------:R-:W-:Y:S02]  /*05b0*/  @P2 IADD3 R11, R11, 0x1, RZ ;  /* 0x000000010b0b2810 */ /* 0x000fe40007ffe0ff */
        /* <DEDUP_REMOVED lines=11> */
[----:B------:R-:W-:Y:S01]  /*0670*/  @P1 IMAD.IADD R15, R15, 0x1, -R8 ;  /* 0x000000010f0f1824 */ /* 0x000fe200078e0a08 */
[----:B------:R-:W-:-:S04]  /*0680*/  @P1 IADD3 R14, R14, 0x1, RZ ;  /* 0x000000010e0e1810 */ /* 0x000fc80007ffe0ff */
        /* <DEDUP_REMOVED lines=25> */
[----:B------:R-:W-:-:S03]  /*0820*/  @!P3 LOP3.LUT R16, RZ, R9, RZ, 0x33, !PT ;  /* 0x00000009ff10b212 */ /* 0x000fc600078e33ff */
[----:B------:R-:W-:Y:S02]  /*0830*/  IMAD R11, R8, R7, R11 ;  /* 0x00000007080b7224 */ /* 0x000fe400078e020b */
[----:B---3--:R-:W-:Y:S01]  /*0840*/  IMAD R2, R5, R13, R2 ;  /* 0x0000000d05027224 */ /* 0x008fe200078e0202 */
[----:B------:R-:W-:-:S03]  /*0850*/  IADD3 R5, -R16, RZ, RZ ;  /* 0x000000ff10057210 */ /* 0x000fc60007ffe1ff */
[----:B-1----:R-:W-:Y:S02]  /*0860*/  IMAD R2, R11, R15, R2 ;  /* 0x0000000f0b027224 */ /* 0x002fe400078e0202 */
[----:B------:R-:W-:-:S04]  /*0870*/  IMAD R9, R9, R5, R14 ;  /* 0x0000000509097224 */ /* 0x000fc800078e020e */
[----:B--2---:R-:W-:Y:S01]  /*0880*/  IMAD R29, R9, R17, R2 ;  /* 0x00000011091d7224 */ /* 0x004fe200078e0202 */
[----:B------:R-:W-:Y:S01]  /*0890*/  MOV R2, R16 ;  /* 0x0000001000027202 */ /* 0x000fe20000000f00 */
[----:B------:R-:W-:Y:S06]  /*08a0*/  @P1 BRA `(.L_x_3296) ;  /* 0xfffffff800741947 */ /* 0x000fec000383ffff */
[----:B------:R-:W-:Y:S05]  /*08b0*/  BSYNC B1 ;  /* 0x0000000000017941 */ /* 0x000fea0003800000 */
.L_x_3295:
        /* <DEDUP_REMOVED lines=78> */
.L_x_3294:
[----:B------:R-:W-:Y:S02]  /*0da0*/  ULDC UR4, c[0x0][0x27c] ;  /* 0x00009f0000047ab9 */ /* 0x000fe40000000800 */
[----:B------:R-:W-:-:S07]  /*0db0*/  IMAD R29, R2, UR4, R29 ;  /* 0x00000004021d7c24 */ /* 0x000fce000f8e021d */
.L_x_3293:
[----:B------:R-:W-:Y:S05]  /*0dc0*/  BSYNC B0 ;  /* 0x0000000000007941 */ /* 0x000fea0003800000 */
.L_x_3292:
        /* <DEDUP_REMOVED lines=25> */
.L_x_3301:
        /* <DEDUP_REMOVED lines=100> */
.L_x_3300:
        /* <DEDUP_REMOVED lines=78> */
.L_x_3299:
[----:B------:R-:W-:Y:S02]  /*1a80*/  ULDC UR4, c[0x0][0x27c] ;  /* 0x00009f0000047ab9 */ /* 0x000fe40000000800 */
[----:B------:R-:W-:-:S07]  /*1a90*/  IMAD R25, R2, UR4, R25 ;  /* 0x0000000402197c24 */ /* 0x000fce000f8e0219 */
.L_x_3298:
[----:B------:R-:W-:Y:S05]  /*1aa0*/  BSYNC B0 ;  /* 0x0000000000007941 */ /* 0x000fea0003800000 */
.L_x_3297:
        /* <DEDUP_REMOVED lines=25> */
.L_x_3306:
        /* <DEDUP_REMOVED lines=100> */
.L_x_3305:
        /* <DEDUP_REMOVED lines=78> */
.L_x_3304:
[----:B------:R-:W-:Y:S02]  /*2760*/  ULDC UR4, c[0x0][0x27c] ;  /* 0x00009f0000047ab9 */ /* 0x000fe40000000800 */
[----:B------:R-:W-:-:S07]  /*2770*/  IMAD R23, R0, UR4, R23 ;  /* 0x0000000400177c24 */ /* 0x000fce000f8e0217 */
.L_x_3303:
[----:B------:R-:W-:Y:S05]  /*2780*/  BSYNC B0 ;  /* 0x0000000000007941 */ /* 0x000fea0003800000 */
.L_x_3302:
        /* <DEDUP_REMOVED lines=24> */
.L_x_3311:
        /* <DEDUP_REMOVED lines=100> */
.L_x_3310:
        /* <DEDUP_REMOVED lines=78> */
.L_x_3309:
[----:B------:R-:W-:Y:S02]  /*3430*/  ULDC UR4, c[0x0][0x27c] ;  /* 0x00009f0000047ab9 */ /* 0x000fe40000000800 */
[----:B------:R-:W-:-:S07]  /*3440*/  IMAD R7, R4, UR4, R7 ;  /* 0x0000000404077c24 */ /* 0x000fce000f8e0207 */
.L_x_3308:
[----:B------:R-:W-:Y:S05]  /*3450*/  BSYNC B0 ;  /* 0x0000000000007941 */ /* 0x000fea0003800000 */
.L_x_3307:
        /* <DEDUP_REMOVED lines=139> */
.L_x_3313:
[----:B------:R-:W-:Y:S01]  /*3d10*/  IMAD.MOV.U32 R9, RZ, RZ, R14 ;  /* 0x000000ffff097224 */ /* 0x000fe200078e000e */
[----:B------:R-:W-:Y:S01]  /*3d20*/  MOV R6, R10 ;  /* 0x0000000a00067202 */ /* 0x000fe20000000f00 */
[----:B------:R-:W-:Y:S01]  /*3d30*/  IMAD.MOV.U32 R7, RZ, RZ, R2 ;  /* 0x000000ffff077224 */ /* 0x000fe200078e0002 */
[----:B------:R-:W-:-:S07]  /*3d40*/  MOV R14, R16 ;  /* 0x00000010000e7202 */ /* 0x000fce0000000f00 */
.L_x_3312:
        /* <DEDUP_REMOVED lines=19> */
.L_x_7190:
[----:B------:R-:W-:Y:S05]  /*3e80*/  BRX R2 -0x3e90                                                                                                                                                                                                                                                                                                                                                                                                                                                                               (*"BRANCH_TARGETS .L_x_7191,.L_x_7192,.L_x_7193"*) ;  /* 0xffffffc0025c7949 */ /* 0x000fea000383ffff */
.L_x_3316:
        /* <DEDUP_REMOVED lines=33> */
.L_x_3322:
[----:B------:R0:W5:Y:S02]  /*40a0*/  LDG.E R0, desc[UR36][R16.64] ;  /* 0x0000002410007981 */ /* 0x000164000c1e1900 */
.L_x_3321:
[----:B------:R-:W-:Y:S05]  /*40b0*/  BSYNC B6 ;  /* 0x0000000000067941 */ /* 0x000fea0003800000 */
.L_x_3320:
[----:B-----5:R-:W-:Y:S02]  /*40c0*/  FSETP.GTU.FTZ.AND P0, PT, R33, R0, PT ;  /* 0x000000002100720b */ /* 0x020fe40003f1c000 */
[----:B------:R-:W-:Y:S02]  /*40d0*/  MOV R4, RZ ;  /* 0x000000ff00047202 */ /* 0x000fe40000000f00 */
[----:B------:R-:W-:-:S05]  /*40e0*/  FSEL R5, RZ, 1.875, P0 ;  /* 0x3ff00000ff057808 */ /* 0x000fca0000000000 */
[----:B------:R1:W-:Y:S04]  /*40f0*/  STG.E.64 desc[UR36][R18.64], R4 ;  /* 0x0000000412007986 */ /* 0x0003e8000c101b24 */
.L_x_3318:
[----:B------:R-:W-:Y:S05]  /*4100*/  BSYNC B7 ;  /* 0x0000000000077941 */ /* 0x000fea0003800000 */
.L_x_3317:
[----:B0-----:R-:W0:Y:S01]  /*4110*/  LDC.64 R16, c[0x0][0x2e8] ;  /* 0x0000ba00ff107b82 */ /* 0x001e220000000a00 */
[----:B------:R-:W-:Y:S01]  /*4120*/  VIADD R0, R31, 0x2 ;  /* 0x000000021f007836 */ /* 0x000fe20000000000 */
[----:B------:R-:W-:Y:S01]  /*4130*/  ULDC UR4, c[0x0][0x354] ;  /* 0x0000d50000047ab9 */ /* 0x000fe20000000800 */
[----:B------:R-:W-:Y:S02]  /*4140*/  ISETP.NE.AND P0, PT, R34, RZ, PT ;  /* 0x000000ff2200720c */ /* 0x000fe40003f05270 */
        /* <DEDUP_REMOVED lines=24> */
.L_x_3325:
[----:B------:R0:W5:Y:S02]  /*42d0*/  LDG.E R3, desc[UR36][R16.64] ;  /* 0x0000002410037981 */ /* 0x000164000c1e1900 */
.L_x_3324:
[----:B------:R-:W-:Y:S05]  /*42e0*/  BSYNC B6 ;  /* 0x0000000000067941 */ /* 0x000fea0003800000 */
.L_x_3323:
[----:B-----5:R-:W-:Y:S01]  /*42f0*/  FSETP.GTU.FTZ.AND P0, PT, R2, R3, PT ;  /* 0x000000030200720b */ /* 0x020fe20003f1c000 */
[----:B------:R-:W-:-:S03]  /*4300*/  IMAD.MOV.U32 R2, RZ, RZ, RZ ;  /* 0x000000ffff027224 */ /* 0x000fc600078e00ff */
[----:B------:R-:W-:-:S05]  /*4310*/  FSEL R3, RZ, 1.875, P0 ;  /* 0x3ff00000ff037808 */ /* 0x000fca0000000000 */
[----:B------:R2:W-:Y:S04]  /*4320*/  STG.E.64 desc[UR36][R22.64], R2 ;  /* 0x0000000216007986 */ /* 0x0005e8000c101b24 */
.L_x_7192:
        /* <DEDUP_REMOVED lines=28> */
.L_x_3328:
[----:B------:R0:W5:Y:S02]  /*44f0*/  LDG.E R3, desc[UR36][R16.64] ;  /* 0x0000002410037981 */ /* 0x000164000c1e1900 */
.L_x_3327:
[----:B------:R-:W-:Y:S05]  /*4500*/  BSYNC B6 ;  /* 0x0000000000067941 */ /* 0x000fea0003800000 */
.L_x_3326:
[----:B-----5:R-:W-:Y:S02]  /*4510*/  FSETP.GTU.FTZ.AND P0, PT, R28, R3, PT ;  /* 0x000000031c00720b */ /* 0x020fe40003f1c000 */
[----:B------:R-:W-:Y:S02]  /*4520*/  MOV R2, RZ ;  /* 0x000000ff00027202 */ /* 0x000fe40000000f00 */
[----:B------:R-:W-:-:S05]  /*4530*/  FSEL R3, RZ, 1.875, P0 ;  /* 0x3ff00000ff037808 */ /* 0x000fca0000000000 */
[----:B------:R2:W-:Y:S04]  /*4540*/  STG.E.64 desc[UR36][R24.64], R2 ;  /* 0x0000000218007986 */ /* 0x0005e8000c101b24 */
.L_x_7191:
[----:B------:R-:W-:Y:S05]  /*4550*/  BSYNC B8 ;  /* 0x0000000000087941 */ /* 0x000fea0003800000 */
.L_x_3315:
[----:B0-----:R-:W0:Y:S01]  /*4560*/  LDC.64 R16, c[0x0][0x2e8] ;  /* 0x0000ba00ff107b82 */ /* 0x001e220000000a00 */
[----:B------:R-:W-:Y:S02]  /*4570*/  ULDC UR4, c[0x0][0x3c0] ;  /* 0x0000f00000047ab9 */ /* 0x000fe40000000800 */
[C---:B--2---:R-:W-:Y:S01]  /*4580*/  IADD3 R2, -R31.reuse, UR4, RZ ;  /* 0x000000041f027c10 */ /* 0x044fe2000fffe1ff */
[----:B------:R-:W-:Y:S02]  /*4590*/  ULDC UR4, c[0x0][0x354] ;  /* 0x0000d50000047ab9 */ /* 0x000fe40000000800 */
[----:B------:R-:W-:Y:S01]  /*45a0*/  IMAD R0, R31, UR4, RZ ;  /* 0x000000041f007c24 */ /* 0x000fe2000f8e02ff */
[----:B------:R-:W-:-:S04]  /*45b0*/  ISETP.GT.AND P0, PT, R2, RZ, PT ;  /* 0x000000ff0200720c */ /* 0x000fc80003f04270 */
        /* <DEDUP_REMOVED lines=11> */
[----:B------:R0:W1:Y:S01]  /*4670*/  LDC.64 R2, c[0x4][R0] ;  /* 0x0100000000027b82 */ /* 0x0000620000000a00 */
        /* <DEDUP_REMOVED lines=8> */
[----:B0-----:R-:W-:-:S07]  /*4700*/  IMAD.MOV.U32 R13, RZ, RZ, RZ ;  /* 0x000000ffff0d7224 */ /* 0x001fce00078e00ff */
[----:B------:R-:W-:-:S07]  /*4710*/  LEPC R20, `(.L_x_3331) ;  /* 0x000000001014794e */ /* 0x000fce0000000000 */
[----:B-1----:R-:W-:Y:S05]  /*4720*/  CALL.ABS.NOINC R2 ;  /* 0x0000000002007343 */ /* 0x002fea0003c00000 */
.L_x_3331:
[----:B------:R0:W5:Y:S02]  /*4730*/  LDG.E R0, desc[UR36][R16.64] ;  /* 0x0000002410007981 */ /* 0x000164000c1e1900 */
.L_x_3330:
[----:B------:R-:W-:Y:S05]  /*4740*/  BSYNC B6 ;  /* 0x0000000000067941 */ /* 0x000fea0003800000 */
.L_x_3329:
[----:B-----5:R-:W-:Y:S02]  /*4750*/  FSETP.GTU.FTZ.AND P0, PT, R29, R0, PT ;  /* 0x000000001d00720b */ /* 0x020fe40003f1c000 */
[----:B------:R-:W-:Y:S02]  /*4760*/  MOV R2, RZ ;  /* 0x000000ff00027202 */ /* 0x000fe40000000f00 */
[----:B------:R-:W-:-:S05]  /*4770*/  FSEL R3, RZ, 1.875, P0 ;  /* 0x3ff00000ff037808 */ /* 0x000fca0000000000 */
[----:B------:R2:W-:Y:S01]  /*4780*/  STG.E.64 desc[UR36][R26.64], R2 ;  /* 0x000000021a007986 */ /* 0x0005e2000c101b24 */
[----:B------:R-:W-:Y:S05]  /*4790*/  BRA `(.L_x_3319) ;  /* 0x0000000000047947 */ /* 0x000fea0003800000 */
.L_x_7193:
[----:B------:R-:W-:Y:S05]  /*47a0*/  BREAK B8 ;  /* 0x0000000000087942 */ /* 0x000fea0003800000 */
.L_x_3319:
[----:B------:R-:W-:Y:S05]  /*47b0*/  BSYNC B9 ;  /* 0x0000000000097941 */ /* 0x000fea0003800000 */
.L_x_3314:
        /* <DEDUP_REMOVED lines=8> */
.L_x_3333:
        /* <DEDUP_REMOVED lines=12> */
.L_x_7615:


//--------------------- .text._ZN2at4cuda57_GLOBAL__N__cd6b329d_24_DistributionBernoulli_cu_7537a20d21kernelPointwiseApply2IZNS_6native9templates4cuda28bernoulli_tensor_cuda_kernelIdfEEvRKNS_10TensorBaseES9_NS_15PhiloxCudaStateEEUliRdSB_SB_SB_RKfSD_SD_SD_E_dSC_jLi2ELin1ELi4ELi512ELi2EEEvNS0_6detail10TensorInfoIT0_T2_EENSG_IT1_SI_EESI_T_ --------------------------
	.section	.text._ZN2at4cuda57_GLOBAL__N__cd6b329d_24_DistributionBernoulli_cu_7537a20d21kernelPointwiseApply2IZNS_6native9templates4cuda28bernoulli_tensor_cuda_kernelIdfEEvRKNS_10TensorBaseES9_NS_15PhiloxCudaStateEEUliRdSB_SB_SB_RKfSD_SD_SD_E_dSC_jLi2ELin1ELi4ELi512ELi2EEEvNS0_6detail10TensorInfoIT0_T2_EENSG_IT1_SI_EESI_T_,"ax",@progbits
	.align	128
.text._ZN2at4cuda57_GLOBAL__N__cd6b329d_24_DistributionBernoulli_cu_7537a20d21kernelPointwiseApply2IZNS_6native9templates4cuda28bernoulli_tensor_cuda_kernelIdfEEvRKNS_10TensorBaseES9_NS_15PhiloxCudaStateEEUliRdSB_SB_SB_RKfSD_SD_SD_E_dSC_jLi2ELin1ELi4ELi512ELi2EEEvNS0_6detail10TensorInfoIT0_T2_EENSG_IT1_SI_EESI_T_:
        .type           _ZN2at4cuda57_GLOBAL__N__cd6b329d_24_DistributionBernoulli_cu_7537a20d21kernelPointwiseApply2IZNS_6native9templates4cuda28bernoulli_tensor_cuda_kernelIdfEEvRKNS_10TensorBaseES9_NS_15PhiloxCudaStateEEUliRdSB_SB_SB_RKfSD_SD_SD_E_dSC_jLi2ELin1ELi4ELi512ELi2EEEvNS0_6detail10TensorInfoIT0_T2_EENSG_IT1_SI_EESI_T_,@function
        .size           _ZN2at4cuda57_GLOBAL__N__cd6b329d_24_DistributionBernoulli_cu_7537a20d21kernelPointwiseApply2IZNS_6native9templates4cuda28bernoulli_tensor_cuda_kernelIdfEEvRKNS_10TensorBaseES9_NS_15PhiloxCudaStateEEUliRdSB_SB_SB_RKfSD_SD_SD_E_dSC_jLi2ELin1ELi4ELi512ELi2EEEvNS0_6detail10TensorInfoIT0_T2_EENSG_IT1_SI_EESI_T_,(.L_x_7616 - _ZN2at4cuda57_GLOBAL__N__cd6b329d_24_DistributionBernoulli_cu_7537a20d21kernelPointwiseApply2IZNS_6native9templates4cuda28bernoulli_tensor_cuda_kernelIdfEEvRKNS_10TensorBaseES9_NS_15PhiloxCudaStateEEUliRdSB_SB_SB_RKfSD_SD_SD_E_dSC_jLi2ELin1ELi4ELi512ELi2EEEvNS0_6detail10TensorInfoIT0_T2_EENSG_IT1_SI_EESI_T_)
        .other          _ZN2at4cuda57_GLOBAL__N__cd6b329d_24_DistributionBernoulli_cu_7537a20d21kernelPointwiseApply2IZNS_6native9templates4cuda28bernoulli_tensor_cuda_kernelIdfEEvRKNS_10TensorBaseES9_NS_15PhiloxCudaStateEEUliRdSB_SB_SB_RKfSD_SD_SD_E_dSC_jLi2ELin1ELi4ELi512ELi2EEEvNS0_6detail10TensorInfoIT0_T2_EENSG_IT1_SI_EESI_T_,@"STO_CUDA_ENTRY STV_DEFAULT"
_ZN2at4cuda57_GLOBAL__N__cd6b329d_24_DistributionBernoulli_cu_7537a20d21kernelPointwiseApply2IZNS_6native9templates4cuda28bernoulli_tensor_cuda_kernelIdfEEvRKNS_10TensorBaseES9_NS_15PhiloxCudaStateEEUliRdSB_SB_SB_RKfSD_SD_SD_E_dSC_jLi2ELin1ELi4ELi512ELi2EEEvNS0_6detail10TensorInfoIT0_T2_EENSG_IT1_SI_EESI_T_:
        /* <DEDUP_REMOVED lines=11> */
.L_x_3374:
        /* <DEDUP_REMOVED lines=55> */
.L_x_3338:
        /* <DEDUP_REMOVED lines=101> */
.L_x_3337:
        /* <DEDUP_REMOVED lines=79> */
.L_x_3336:
[----:B------:R-:W-:Y:S02]  /*0f60*/  ULDC UR4, c[0x0][0x354] ;  /* 0x0000d50000047ab9 */ /* 0x000fe40000000800 */
[----:B------:R-:W-:-:S07]  /*0f70*/  IMAD R24, R7, UR4, R24 ;  /* 0x0000000407187c24 */ /* 0x000fce000f8e0218 */
.L_x_3335:
[----:B------:R-:W-:Y:S05]  /*0f80*/  BSYNC B0 ;  /* 0x0000000000007941 */ /* 0x000fea0003800000 */
.L_x_3334:
        /* <DEDUP_REMOVED lines=50> */
.L_x_3343:
        /* <DEDUP_REMOVED lines=101> */
.L_x_3342:
        /* <DEDUP_REMOVED lines=79> */
.L_x_3341:
[----:B------:R-:W-:Y:S02]  /*1df0*/  ULDC UR4, c[0x0][0x354] ;  /* 0x0000d50000047ab9 */ /* 0x000fe40000000800 */
[----:B------:R-:W-:-:S07]  /*1e00*/  IMAD R22, R22, UR4, R3 ;  /* 0x0000000416167c24 */ /* 0x000fce000f8e0203 */
.L_x_3340:
[----:B------:R-:W-:Y:S05]  /*1e10*/  BSYNC B0 ;  /* 0x0000000000007941 */ /* 0x000fea0003800000 */
.L_x_3339:
        /* <DEDUP_REMOVED lines=51> */
.L_x_3348:
        /* <DEDUP_REMOVED lines=101> */
.L_x_3347:
        /* <DEDUP_REMOVED lines=79> */
.L_x_3346:
[----:B------:R-:W-:Y:S02]  /*2c90*/  ULDC UR4, c[0x0][0x354] ;  /* 0x0000d50000047ab9 */ /* 0x000fe40000000800 */
[----:B------:R-:W-:-:S07]  /*2ca0*/  IMAD R18, R7, UR4, R18 ;  /* 0x0000000407127c24 */ /* 0x000fce000f8e0212 */
.L_x_3345:
[----:B------:R-:W-:Y:S05]  /*2cb0*/  BSYNC B0 ;  /* 0x0000000000007941 */ /* 0x000fea0003800000 */
.L_x_3344:
        /* <DEDUP_REMOVED lines=50> */
.L_x_3353:
        /* <DEDUP_REMOVED lines=101> */
.L_x_3352:
        /* <DEDUP_REMOVED lines=79> */
.L_x_3351:
[----:B------:R-:W-:Y:S02]  /*3b20*/  ULDC UR4, c[0x0][0x354] ;  /* 0x0000d50000047ab9 */ /* 0x000fe40000000800 */
[----:B------:R-:W-:-:S07]  /*3b30*/  IMAD R14, R7, UR4, R14 ;  /* 0x00000004070e7c24 */ /* 0x000fce000f8e020e */
.L_x_3350:
[----:B------:R-:W-:Y:S05]  /*3b40*/  BSYNC B0 ;  /* 0x0000000000007941 */ /* 0x000fea0003800000 */
.L_x_3349:
        /* <DEDUP_REMOVED lines=144> */
.L_x_3355:
[----:B------:R-:W-:Y:S01]  /*4450*/  MOV R20, R5 ;  /* 0x0000000500147202 */ /* 0x000fe20000000f00 */
[----:B------:R-:W-:Y:S01]  /*4460*/  IMAD.MOV.U32 R14, RZ, RZ, R3 ;  /* 0x000000ffff0e7224 */ /* 0x000fe200078e0003 */
[----:B------:R-:W-:Y:S01]  /*4470*/  MOV R15, R12 ;  /* 0x0000000c000f7202 */ /* 0x000fe20000000f00 */
[----:B------:R-:W-:-:S07]  /*4480*/  IMAD.MOV.U32 R5, RZ, RZ, R8 ;  /* 0x000000ffff057224 */ /* 0x000fce00078e0008 */
.L_x_3354:
        /* <DEDUP_REMOVED lines=18> */
.L_x_7194:
[----:B------:R-:W-:Y:S05]  /*45b0*/  BRX R4 -0x45c0                                                                                                                                                                                                                                                                                                                                                                                                                                                                               (*"BRANCH_TARGETS .L_x_7195,.L_x_7196,.L_x_7197"*) ;  /* 0xffffffb804907949 */ /* 0x000fea000383ffff */
.L_x_3358:
        /* <DEDUP_REMOVED lines=28> */
.L_x_3364:
[----:B------:R0:W5:Y:S02]  /*4780*/  LDG.E R3, desc[UR36][R16.64] ;  /* 0x0000002410037981 */ /* 0x000164000c1e1900 */
.L_x_3363:
[----:B------:R-:W-:Y:S05]  /*4790*/  BSYNC B6 ;  /* 0x0000000000067941 */ /* 0x000fea0003800000 */
.L_x_3362:
[----:B-----5:R-:W-:Y:S02]  /*47a0*/  FSETP.GTU.FTZ.AND P0, PT, R34, R3, PT ;  /* 0x000000032200720b */ /* 0x020fe40003f1c000 */
[----:B------:R-:W-:Y:S02]  /*47b0*/  MOV R4, RZ ;  /* 0x000000ff00047202 */ /* 0x000fe40000000f00 */
[----:B------:R-:W-:-:S05]  /*47c0*/  FSEL R5, RZ, 1.875, P0 ;  /* 0x3ff00000ff057808 */ /* 0x000fca0000000000 */
[----:B------:R1:W-:Y:S04]  /*47d0*/  STG.E.64 desc[UR36][R26.64], R4 ;  /* 0x000000041a007986 */ /* 0x0003e8000c101b24 */
.L_x_3360:
[----:B------:R-:W-:Y:S05]  /*47e0*/  BSYNC B7 ;  /* 0x0000000000077941 */ /* 0x000fea0003800000 */
.L_x_3359:
        /* <DEDUP_REMOVED lines=21> */
.L_x_3367:
[----:B------:R2:W5:Y:S02]  /*4940*/  LDG.E R0, desc[UR36][R18.64] ;  /* 0x0000002412007981 */ /* 0x000564000c1e1900 */
.L_x_3366:
[----:B------:R-:W-:Y:S05]  /*4950*/  BSYNC B6 ;  /* 0x0000000000067941 */ /* 0x000fea0003800000 */
.L_x_3365:
[----:B-----5:R-:W-:Y:S02]  /*4960*/  FSETP.GTU.FTZ.AND P0, PT, R33, R0, PT ;  /* 0x000000002100720b */ /* 0x020fe40003f1c000 */
[----:B-1----:R-:W-:Y:S02]  /*4970*/  MOV R4, RZ ;  /* 0x000000ff00047202 */ /* 0x002fe40000000f00 */
[----:B------:R-:W-:-:S05]  /*4980*/  FSEL R5, RZ, 1.875, P0 ;  /* 0x3ff00000ff057808 */ /* 0x000fca0000000000 */
[----:B------:R1:W-:Y:S04]  /*4990*/  STG.E.64 desc[UR36][R28.64], R4 ;  /* 0x000000041c007986 */ /* 0x0003e8000c101b24 */
.L_x_7196:
        /* <DEDUP_REMOVED lines=21> */
.L_x_3370:
[----:B------:R3:W5:Y:S02]  /*4af0*/  LDG.E R3, desc[UR36][R22.64] ;  /* 0x0000002416037981 */ /* 0x000764000c1e1900 */
.L_x_3369:
[----:B------:R-:W-:Y:S05]  /*4b00*/  BSYNC B6 ;  /* 0x0000000000067941 */ /* 0x000fea0003800000 */
.L_x_3368:
[----:B-----5:R-:W-:Y:S02]  /*4b10*/  FSETP.GTU.FTZ.AND P0, PT, R32, R3, PT ;  /* 0x000000032000720b */ /* 0x020fe40003f1c000 */
[----:B-1----:R-:W-:Y:S02]  /*4b20*/  MOV R4, RZ ;  /* 0x000000ff00047202 */ /* 0x002fe40000000f00 */
[----:B------:R-:W-:-:S05]  /*4b30*/  FSEL R5, RZ, 1.875, P0 ;  /* 0x3ff00000ff057808 */ /* 0x000fca0000000000 */
[----:B------:R1:W-:Y:S04]  /*4b40*/  STG.E.64 desc[UR36][R36.64], R4 ;  /* 0x0000000424007986 */ /* 0x0003e8000c101b24 */
.L_x_7195:
[----:B------:R-:W-:Y:S05]  /*4b50*/  BSYNC B8 ;  /* 0x0000000000087941 */ /* 0x000fea0003800000 */
.L_x_3357:
        /* <DEDUP_REMOVED lines=8> */
[----:B-1----:R-:W-:Y:S01]  /*4be0*/  IMAD.U32 R4, RZ, RZ, UR4 ;  /* 0x00000004ff047e24 */ /* 0x002fe2000f8e00ff */
[----:B------:R1:W4:Y:S01]  /*4bf0*/  LDC.64 R14, c[0x4][R0] ;  /* 0x01000000000e7b82 */ /* 0x0003220000000a00 */
        /* <DEDUP_REMOVED lines=8> */
[----:B-1----:R-:W-:-:S07]  /*4c80*/  IMAD.MOV.U32 R13, RZ, RZ, RZ ;  /* 0x000000ffff0d7224 */ /* 0x002fce00078e00ff */
[----:B------:R-:W-:-:S07]  /*4c90*/  LEPC R20, `(.L_x_3373) ;  /* 0x000000001014794e */ /* 0x000fce0000000000 */
[----:B0-234-:R-:W-:Y:S05]  /*4ca0*/  CALL.ABS.NOINC R14 ;  /* 0x000000000e007343 */ /* 0x01dfea0003c00000 */
.L_x_3373:
[----:B------:R4:W5:Y:S02]  /*4cb0*/  LDG.E R0, desc[UR36][R24.64] ;  /* 0x0000002418007981 */ /* 0x000964000c1e1900 */
.L_x_3372:
[----:B------:R-:W-:Y:S05]  /*4cc0*/  BSYNC B6 ;  /* 0x0000000000067941 */ /* 0x000fea0003800000 */
.L_x_3371:
[----:B-----5:R-:W-:Y:S02]  /*4cd0*/  FSETP.GTU.FTZ.AND P0, PT, R31, R0, PT ;  /* 0x000000001f00720b */ /* 0x020fe40003f1c000 */
[----:B-1----:R-:W-:Y:S02]  /*4ce0*/  MOV R4, RZ ;  /* 0x000000ff00047202 */ /* 0x002fe40000000f00 */
[----:B------:R-:W-:-:S05]  /*4cf0*/  FSEL R5, RZ, 1.875, P0 ;  /* 0x3ff00000ff057808 */ /* 0x000fca0000000000 */
[----:B------:R1:W-:Y:S01]  /*4d00*/  STG.E.64 desc[UR36][R38.64], R4 ;  /* 0x0000000426007986 */ /* 0x0003e2000c101b24 */
[----:B------:R-:W-:Y:S05]  /*4d10*/  BRA `(.L_x_3361) ;  /* 0x0000000000047947 */ /* 0x000fea0003800000 */
.L_x_7197:
[----:B------:R-:W-:Y:S05]  /*4d20*/  BREAK B8 ;  /* 0x0000000000087942 */ /* 0x000fea0003800000 */
.L_x_3361:
[----:B------:R-:W-:Y:S05]  /*4d30*/  BSYNC B9 ;  /* 0x0000000000097941 */ /* 0x000fea0003800000 */
.L_x_3356:
        /* <DEDUP_REMOVED lines=8> */
.L_x_3375:
        /* <DEDUP_REMOVED lines=12> */
.L_x_7616:


//--------------------- .text._ZN2at4cuda57_GLOBAL__N__cd6b329d_24_DistributionBernoulli_cu_7537a20d21kernelPointwiseApply2IZNS_6native9templates4cuda28bernoulli_tensor_cuda_kernelIdfEEvRKNS_10TensorBaseES9_NS_15PhiloxCudaStateEEUliRdSB_SB_SB_RKfSD_SD_SD_E_dSC_jLi2ELi2ELi4ELi512ELi2EEEvNS0_6detail10TensorInfoIT0_T2_EENSG_IT1_SI_EESI_T_ --------------------------
	.section	.text._ZN2at4cuda57_GLOBAL__N__cd6b329d_24_DistributionBernoulli_cu_7537a20d21kernelPointwiseApply2IZNS_6native9templates4cuda28bernoulli_tensor_cuda_kernelIdfEEvRKNS_10TensorBaseES9_NS_15PhiloxCudaStateEEUliRdSB_SB_SB_RKfSD_SD_SD_E_dSC_jLi2ELi2ELi4ELi512ELi2EEEvNS0_6detail10TensorInfoIT0_T2_EENSG_IT1_SI_EESI_T_,"ax",@progbits
	.align	128
.text._ZN2at4cuda57_GLOBAL__N__cd6b329d_24_DistributionBernoulli_cu_7537a20d21kernelPointwiseApply2IZNS_6native9templates4cuda28bernoulli_tensor_cuda_kernelIdfEEvRKNS_10TensorBaseES9_NS_15PhiloxCudaStateEEUliRdSB_SB_SB_RKfSD_SD_SD_E_dSC_jLi2ELi2ELi4ELi512ELi2EEEvNS0_6detail10TensorInfoIT0_T2_EENSG_IT1_SI_EESI_T_:
        .type           _ZN2at4cuda57_GLOBAL__N__cd6b329d_24_DistributionBernoulli_cu_7537a20d21kernelPointwiseApply2IZNS_6native9templates4cuda28bernoulli_tensor_cuda_kernelIdfEEvRKNS_10TensorBaseES9_NS_15PhiloxCudaStateEEUliRdSB_SB_SB_RKfSD_SD_SD_E_dSC_jLi2ELi2ELi4ELi512ELi2EEEvNS0_6detail10TensorInfoIT0_T2_EENSG_IT1_SI_EESI_T_,@function
        .size           _ZN2at4cuda57_GLOBAL__N__cd6b329d_24_DistributionBernoulli_cu_7537a20d21kernelPointwiseApply2IZNS_6native9templates4cuda28bernoulli_tensor_cuda_kernelIdfEEvRKNS_10TensorBaseES9_NS_15PhiloxCudaStateEEUliRdSB_SB_SB_RKfSD_SD_SD_E_dSC_jLi2ELi2ELi4ELi512ELi2EEEvNS0_6detail10TensorInfoIT0_T2_EENSG_IT1_SI_EESI_T_,(.L_x_7617 - _ZN2at4cuda57_GLOBAL__N__cd6b329d_24_DistributionBernoulli_cu_7537a20d21kernelPointwiseApply2IZNS_6native9templates4cuda28bernoulli_tensor_cuda_kernelIdfEEvRKNS_10TensorBaseES9_NS_15PhiloxCudaStateEEUliRdSB_SB_SB_RKfSD_SD_SD_E_dSC_jLi2ELi2ELi4ELi512ELi2EEEvNS0_6detail10TensorInfoIT0_T2_EENSG_IT1_SI_EESI_T_)
        .other          _ZN2at4cuda57_GLOBAL__N__cd6b329d_24_DistributionBernoulli_cu_7537a20d21kernelPointwiseApply2IZNS_6native9templates4cuda28bernoulli_tensor_cuda_kernelIdfEEvRKNS_10TensorBaseES9_NS_15PhiloxCudaStateEEUliRdSB_SB_SB_RKfSD_SD_SD_E_dSC_jLi2ELi2ELi4ELi512ELi2EEEvNS0_6detail10TensorInfoIT0_T2_EENSG_IT1_SI_EESI_T_,@"STO_CUDA_ENTRY STV_DEFAULT"
_ZN2at4cuda57_GLOBAL__N__cd6b329d_24_DistributionBernoulli_cu_7537a20d21kernelPointwiseApply2IZNS_6native9templates4cuda28bernoulli_tensor_cuda_kernelIdfEEvRKNS_10TensorBaseES9_NS_15PhiloxCudaStateEEUliRdSB_SB_SB_RKfSD_SD_SD_E_dSC_jLi2ELi2ELi4ELi512ELi2EEEvNS0_6detail10TensorInfoIT0_T2_EENSG_IT1_SI_EESI_T_:
        /* <DEDUP_REMOVED lines=20> */
.L_x_3404:
[----:B------:R-:W-:Y:S01]  /*0140*/  ISETP.NE.AND P0, PT, RZ, UR38, PT ;  /* 0x00000026ff007c0c */ /* 0x000fe2000bf05270 */
[----:B--2-4-:R-:W2:-:S12]  /*0150*/  LDC.64 R2, c[0x0][0x3c8] ;  /* 0x0000f200ff027b82 */ /* 0x014e980000000a00 */
[----:B---3--:R-:W3:Y:S08]  /*0160*/  @P0 LDC.64 R4, c[0x0][0x3d0] ;  /* 0x0000f400ff040b82 */ /* 0x008ef00000000a00 */
[----:B------:R-:W4:Y:S01]  /*0170*/  LDC R12, c[0x0][0x3d0] ;  /* 0x0000f400ff0c7b82 */ /* 0x000f220000000800 */
[----:B--2---:R-:W2:Y:S07]  /*0180*/  @P0 LDG.E.64 R2, desc[UR36][R2.64] ;  /* 0x0000002402020981 */ /* 0x004eae000c1e1b00 */
[----:B------:R-:W4:Y:S01]  /*0190*/  @P0 LDC R9, c[0x0][0x3d8] ;  /* 0x0000f600ff090b82 */ /* 0x000f220000000800 */
[----:B---3--:R-:W4:Y:S07]  /*01a0*/  @P0 LDG.E.64 R4, desc[UR36][R4.64] ;  /* 0x0000002404040981 */ /* 0x008f2e000c1e1b00 */
[----:B------:R-:W3:Y:S01]  /*01b0*/  LDC R7, c[0x0][0x3d4] ;  /* 0x0000f500ff077b82 */ /* 0x000ee20000000800 */
[----:B------:R-:W-:Y:S01]  /*01c0*/  IMAD.HI.U32 R11, R42, -0x326172a9, RZ ;  /* 0xcd9e8d572a0b7827 */ /* 0x000fe200078e00ff */
[----:B------:R-:W-:Y:S03]  /*01d0*/  BSSY B0, `(.L_x_3376) ;  /* 0x00000a1000007945 */ /* 0x000fe60003800000 */
[----:B------:R-:W-:-:S02]  /*01e0*/  IMAD.MOV.U32 R31, RZ, RZ, RZ ;  /* 0x000000ffff1f7224 */ /* 0x000fc400078e00ff */
        /* <DEDUP_REMOVED lines=95> */
[--C-:B------:R-:W-:Y:S01]  /*07e0*/  LOP3.LUT R4, R9, R14, R15.reuse, 0x96, !PT ;  /* 0x0000000e09047212 */ /* 0x100fe200078e960f */
[----:B------:R-:W-:Y:S01]  /*07f0*/  VIADD R13, R2, 0x8ff34781 ;  /* 0x8ff34781020d7836 */ /* 0x000fe20000000000 */
[----:B------:R-:W-:Y:S01]  /*0800*/  LOP3.LUT R20, R11, R20, R15, 0x96, !PT ;  /* 0x000000140b147212 */ /* 0x000fe200078e960f */
[----:B------:R-:W-:Y:S01]  /*0810*/  IMAD.WIDE.U32 R14, R5, -0x326172a9, RZ ;  /* 0xcd9e8d57050e7825 */ /* 0x000fe200078e00ff */
[--C-:B------:R-:W-:Y:S02]  /*0820*/  LOP3.LUT R2, R17, R18, R7.reuse, 0x96, !PT ;  /* 0x0000001211027212 */ /* 0x100fe400078e9607 */
[----:B------:R-:W-:Y:S01]  /*0830*/  IADD3 R19, R3, -0x695add53, RZ ;  /* 0x96a522ad03137810 */ /* 0x000fe20007ffe0ff */
[----:B------:R-:W-:Y:S01]  /*0840*/  IMAD.WIDE.U32 R4, R4, -0x326172a9, RZ ;  /* 0xcd9e8d5704047825 */ /* 0x000fe200078e00ff */
[----:B------:R-:W-:Y:S02]  /*0850*/  LOP3.LUT R17, R15, R6, R7, 0x96, !PT ;  /* 0x000000060f117212 */ /* 0x000fe400078e9607 */
[----:B------:R-:W-:Y:S01]  /*0860*/  VIMNMX R0, R0, 0x4, PT ;  /* 0x0000000400007848 */ /* 0x000fe20003fe0100 */
[----:B------:R-:W-:Y:S01]  /*0870*/  IMAD.WIDE.U32 R2, R2, -0x2daee0ad, RZ ;  /* 0xd2511f5302027825 */ /* 0x000fe200078e00ff */
[----:B------:R-:W-:Y:S01]  /*0880*/  HFMA2.MMA R21, -RZ, RZ, 0, 0 ;  /* 0x00000000ff157435 */ /* 0x000fe200000001ff */
[----:B------:R-:W-:-:S02]  /*0890*/  LOP3.LUT R9, R5, R16, R13, 0x96, !PT ;  /* 0x0000001005097212 */ /* 0x000fc400078e960d */
[----:B------:R-:W-:Y:S01]  /*08a0*/  ISETP.GE.AND P0, PT, R0, 0x2, PT ;  /* 0x000000020000780c */ /* 0x000fe20003f06270 */
[----:B------:R-:W-:Y:S01]  /*08b0*/  IMAD.WIDE.U32 R6, R20, -0x326172a9, RZ ;  /* 0xcd9e8d5714067825 */ /* 0x000fe200078e00ff */
[----:B------:R-:W-:Y:S02]  /*08c0*/  LOP3.LUT R8, R3, R8, R19, 0x96, !PT ;  /* 0x0000000803087212 */ /* 0x000fe400078e9613 */
[C---:B------:R-:W-:Y:S01]  /*08d0*/  ISETP.GE.AND P1, PT, R0.reuse, 0x3, PT ;  /* 0x000000030000780c */ /* 0x040fe20003f26270 */
[----:B------:R-:W-:Y:S01]  /*08e0*/  IMAD.HI.U32 R16, R17, -0x2daee0ad, RZ ;  /* 0xd2511f5311107827 */ /* 0x000fe200078e00ff */
[----:B------:R-:W-:Y:S02]  /*08f0*/  ISETP.GE.AND P2, PT, R0, 0x4, PT ;  /* 0x000000040000780c */ /* 0x000fe40003f46270 */
[----:B------:R-:W-:Y:S01]  /*0900*/  LOP3.LUT R12, R12, 0x3, RZ, 0xc0, !PT ;  /* 0x000000030c0c7812 */ /* 0x000fe200078ec0ff */
[----:B01----:R-:W-:Y:S10]  /*0910*/  @!P3 BRA `(.L_x_3377) ;  /* 0x0000000000b0b947 */ /* 0x003ff40003800000 */
[----:B------:R-:W2:Y:S08]  /*0920*/  I2F.U32.RP R17, UR39 ;  /* 0x0000002700117d06 */ /* 0x000eb00008209000 */
[----:B------:R-:W3:Y:S08]  /*0930*/  I2F.U32.RP R18, UR42 ;  /* 0x0000002a00127d06 */ /* 0x000ef00008209000 */
[----:B--2---:R-:W2:Y:S08]  /*0940*/  MUFU.RCP R17, R17 ;  /* 0x0000001100117308 */ /* 0x004eb00000001000 */
[----:B---3--:R-:W3:Y:S01]  /*0950*/  MUFU.RCP R18, R18 ;  /* 0x0000001200127308 */ /* 0x008ee20000001000 */
[----:B--2---:R-:W-:-:S07]  /*0960*/  VIADD R22, R17, 0xffffffe ;  /* 0x0ffffffe11167836 */ /* 0x004fce0000000000 */
        /* <DEDUP_REMOVED lines=9> */
[----:B------:R-:W-:Y:S02]  /*0a00*/  IMAD R17, R17, UR42, RZ ;  /* 0x0000002a11117c24 */ /* 0x000fe4000f8e02ff */
[----:B------:R-:W-:-:S04]  /*0a10*/  IMAD.HI.U32 R18, R18, R41, RZ ;  /* 0x0000002912127227 */ /* 0x000fc800078e00ff */
        /* <DEDUP_REMOVED lines=28> */
.L_x_3377:
[----:B------:R-:W-:Y:S05]  /*0be0*/  BSYNC B0 ;  /* 0x0000000000007941 */ /* 0x000fea0003800000 */
.L_x_3376:
        /* <DEDUP_REMOVED lines=55> */
.L_x_3379:
[----:B------:R-:W-:Y:S05]  /*0f60*/  BSYNC B0 ;  /* 0x0000000000007941 */ /* 0x000fea0003800000 */
.L_x_3378:
        /* <DEDUP_REMOVED lines=12> */
[----:B--2---:R-:W-:Y:S01]  /*1030*/  MOV R14, RZ ;  /* 0x000000ff000e7202 */ /* 0x004fe20000000f00 */
[----:B----4-:R-:W-:Y:S02]  /*1040*/  IMAD.MOV R25, RZ, RZ, -R15 ;  /* 0x000000ffff197224 */ /* 0x010fe400078e0a0f */
[----:B---3--:R-:W-:Y:S02]  /*1050*/  IMAD.MOV.U32 R18, RZ, RZ, RZ ;  /* 0x000000ffff127224 */ /* 0x008fe400078e00ff */
[----:B------:R-:W-:Y:S01]  /*1060*/  IMAD R25, R25, UR39, RZ ;  /* 0x0000002719197c24 */ /* 0x000fe2000f8e02ff */
[----:B-----5:R-:W-:-:S03]  /*1070*/  IADD3 R29, RZ, -R19, RZ ;  /* 0x80000013ff1d7210 */ /* 0x020fc60007ffe0ff */
        /* <DEDUP_REMOVED lines=30> */
.L_x_3381:
[----:B------:R-:W-:Y:S05]  /*1260*/  BSYNC B0 ;  /* 0x0000000000007941 */ /* 0x000fea0003800000 */
.L_x_3380:
        /* <DEDUP_REMOVED lines=14> */
[----:B----4-:R-:W-:Y:S01]  /*1350*/  IADD3 R19, RZ, -R15, RZ ;  /* 0x8000000fff137210 */ /* 0x010fe20007ffe0ff */
[----:B---3--:R-:W-:-:S04]  /*1360*/  HFMA2.MMA R16, -RZ, RZ, 0, 0 ;  /* 0x00000000ff107435 */ /* 0x008fc800000001ff */
        /* <DEDUP_REMOVED lines=31> */
.L_x_3383:
[----:B------:R-:W-:Y:S05]  /*1560*/  BSYNC B0 ;  /* 0x0000000000007941 */ /* 0x000fea0003800000 */
.L_x_3382:
        /* <DEDUP_REMOVED lines=24> */
.L_x_3385:
[----:B------:R-:W-:Y:S01]  /*16f0*/  MOV R15, R11 ;  /* 0x0000000b000f7202 */ /* 0x000fe20000000f00 */
[----:B------:R-:W-:Y:S01]  /*1700*/  IMAD.MOV.U32 R13, RZ, RZ, R8 ;  /* 0x000000ffff0d7224 */ /* 0x000fe200078e0008 */
[----:B------:R-:W-:Y:S01]  /*1710*/  MOV R14, R2 ;  /* 0x00000002000e7202 */ /* 0x000fe20000000f00 */
[----:B------:R-:W-:-:S07]  /*1720*/  IMAD.MOV.U32 R11, RZ, RZ, R6 ;  /* 0x000000ffff0b7224 */ /* 0x000fce00078e0006 */
.L_x_3384:
        /* <DEDUP_REMOVED lines=18> */
.L_x_7198:
[----:B------:R-:W-:Y:S05]  /*1850*/  BRX R2 -0x1860                                                                                                                                                                                                                                                                                                                                                                                                                                                                               (*"BRANCH_TARGETS .L_x_7199,.L_x_7200,.L_x_7201"*) ;  /* 0xffffffe402e87949 */ /* 0x000fea000383ffff */
.L_x_3388:
        /* <DEDUP_REMOVED lines=28> */
.L_x_3394:
[----:B------:R0:W5:Y:S02]  /*1a20*/  LDG.E R3, desc[UR36][R26.64] ;  /* 0x000000241a037981 */ /* 0x000164000c1e1900 */
.L_x_3393:
[----:B------:R-:W-:Y:S05]  /*1a30*/  BSYNC B6 ;  /* 0x0000000000067941 */ /* 0x000fea0003800000 */
.L_x_3392:
[----:B-----5:R-:W-:Y:S02]  /*1a40*/  FSETP.GTU.FTZ.AND P0, PT, R2, R3, PT ;  /* 0x000000030200720b */ /* 0x020fe40003f1c000 */
[----:B------:R-:W-:Y:S02]  /*1a50*/  MOV R2, RZ ;  /* 0x000000ff00027202 */ /* 0x000fe40000000f00 */
[----:B------:R-:W-:-:S05]  /*1a60*/  FSEL R3, RZ, 1.875, P0 ;  /* 0x3ff00000ff037808 */ /* 0x000fca0000000000 */
[----:B------:R1:W-:Y:S04]  /*1a70*/  STG.E.64 desc[UR36][R16.64], R2 ;  /* 0x0000000210007986 */ /* 0x0003e8000c101b24 */
.L_x_3390:
[----:B------:R-:W-:Y:S05]  /*1a80*/  BSYNC B7 ;  /* 0x0000000000077941 */ /* 0x000fea0003800000 */
.L_x_3389:
        /* <DEDUP_REMOVED lines=21> */
.L_x_3397:
[----:B------:R1:W5:Y:S02]  /*1be0*/  LDG.E R3, desc[UR36][R24.64] ;  /* 0x0000002418037981 */ /* 0x000364000c1e1900 */
.L_x_3396:
[----:B------:R-:W-:Y:S05]  /*1bf0*/  BSYNC B6 ;  /* 0x0000000000067941 */ /* 0x000fea0003800000 */
.L_x_3395:
[----:B-----5:R-:W-:Y:S02]  /*1c00*/  FSETP.GTU.FTZ.AND P0, PT, R38, R3, PT ;  /* 0x000000032600720b */ /* 0x020fe40003f1c000 */
[----:B------:R-:W-:Y:S02]  /*1c10*/  MOV R2, RZ ;  /* 0x000000ff00027202 */ /* 0x000fe40000000f00 */
[----:B------:R-:W-:-:S05]  /*1c20*/  FSEL R3, RZ, 1.875, P0 ;  /* 0x3ff00000ff037808 */ /* 0x000fca0000000000 */
[----:B------:R2:W-:Y:S04]  /*1c30*/  STG.E.64 desc[UR36][R28.64], R2 ;  /* 0x000000021c007986 */ /* 0x0005e8000c101b24 */
.L_x_7200:
        /* <DEDUP_REMOVED lines=21> */
.L_x_3400:
[----:B------:R3:W5:Y:S02]  /*1d90*/  LDG.E R0, desc[UR36][R22.64] ;  /* 0x0000002416007981 */ /* 0x000764000c1e1900 */
.L_x_3399:
[----:B------:R-:W-:Y:S05]  /*1da0*/  BSYNC B6 ;  /* 0x0000000000067941 */ /* 0x000fea0003800000 */
.L_x_3398:
[----:B-----5:R-:W-:Y:S02]  /*1db0*/  FSETP.GTU.FTZ.AND P0, PT, R39, R0, PT ;  /* 0x000000002700720b */ /* 0x020fe40003f1c000 */
[----:B--2---:R-:W-:Y:S02]  /*1dc0*/  MOV R2, RZ ;  /* 0x000000ff00027202 */ /* 0x004fe40000000f00 */
[----:B------:R-:W-:-:S05]  /*1dd0*/  FSEL R3, RZ, 1.875, P0 ;  /* 0x3ff00000ff037808 */ /* 0x000fca0000000000 */
[----:B------:R2:W-:Y:S04]  /*1de0*/  STG.E.64 desc[UR36][R30.64], R2 ;  /* 0x000000021e007986 */ /* 0x0005e8000c101b24 */
.L_x_7199:
[----:B------:R-:W-:Y:S05]  /*1df0*/  BSYNC B8 ;  /* 0x0000000000087941 */ /* 0x000fea0003800000 */
.L_x_3387:
        /* <DEDUP_REMOVED lines=18> */
[----:B--2---:R-:W-:-:S07]  /*1f20*/  IMAD.MOV.U32 R13, RZ, RZ, RZ ;  /* 0x000000ffff0d7224 */ /* 0x004fce00078e00ff */
[----:B------:R-:W-:-:S07]  /*1f30*/  LEPC R20, `(.L_x_3403) ;  /* 0x000000001014794e */ /* 0x000fce0000000000 */
[----:B01-34-:R-:W-:Y:S05]  /*1f40*/  CALL.ABS.NOINC R2 ;  /* 0x0000000002007343 */ /* 0x01bfea0003c00000 */
.L_x_3403:
[----:B------:R2:W5:Y:S02]  /*1f50*/  LDG.E R3, desc[UR36][R18.64] ;  /* 0x0000002412037981 */ /* 0x000564000c1e1900 */
.L_x_3402:
[----:B------:R-:W-:Y:S05]  /*1f60*/  BSYNC B6 ;  /* 0x0000000000067941 */ /* 0x000fea0003800000 */
.L_x_3401:
[----:B-----5:R-:W-:Y:S02]  /*1f70*/  FSETP.GTU.FTZ.AND P0, PT, R40, R3, PT ;  /* 0x000000032800720b */ /* 0x020fe40003f1c000 */
[----:B------:R-:W-:Y:S02]  /*1f80*/  MOV R2, RZ ;  /* 0x000000ff00027202 */ /* 0x000fe40000000f00 */
[----:B------:R-:W-:-:S05]  /*1f90*/  FSEL R3, RZ, 1.875, P0 ;  /* 0x3ff00000ff037808 */ /* 0x000fca0000000000 */
[----:B------:R4:W-:Y:S01]  /*1fa0*/  STG.E.64 desc[UR36][R32.64], R2 ;  /* 0x0000000220007986 */ /* 0x0009e2000c101b24 */
[----:B------:R-:W-:Y:S05]  /*1fb0*/  BRA `(.L_x_3391) ;  /* 0x0000000000047947 */ /* 0x000fea0003800000 */
.L_x_7201:
[----:B------:R-:W-:Y:S05]  /*1fc0*/  BREAK B8 ;  /* 0x0000000000087942 */ /* 0x000fea0003800000 */
.L_x_3391:
[----:B------:R-:W-:Y:S05]  /*1fd0*/  BSYNC B9 ;  /* 0x0000000000097941 */ /* 0x000fea0003800000 */
.L_x_3386:
[----:B------:R-:W-:Y:S01]  /*1fe0*/  ULDC UR4, c[0x0][0x0] ;  /* 0x0000000000047ab9 */ /* 0x000fe20000000800 */
[----:B------:R-:W5:Y:S01]  /*1ff0*/  LDC R0, c[0x0][0xc] ;  /* 0x00000300ff007b82 */ /* 0x000f620000000800 */
[----:B------:R-:W-:-:S06]  /*2000*/  USHF.L.U32 UR4, UR4, 0x2, URZ ;  /* 0x0000000204047899 */ /* 0x000fcc000800063f */
[----:B-----5:R-:W-:-:S05]  /*2010*/  IMAD R41, R0, UR4, R41 ;  /* 0x0000000400297c24 */ /* 0x020fca000f8e0229 */
[----:B------:R-:W-:-:S13]  /*2020*/  ISETP.GE.U32.AND P0, PT, R41, UR45, PT ;  /* 0x0000002d29007c0c */ /* 0x000fda000bf06070 */
[----:B------:R-:W-:Y:S05]  /*2030*/  @!P0 BRA `(.L_x_3404) ;  /* 0xffffffe000408947 */ /* 0x000fea000383ffff */
[----:B------:R-:W-:Y:S05]  /*2040*/  EXIT ;  /* 0x000000000000794d */ /* 0x000fea0003800000 */
.L_x_3405:
        /* <DEDUP_REMOVED lines=11> */
.L_x_7617:


//--------------------- .text._ZN2at4cuda57_GLOBAL__N__cd6b329d_24_DistributionBernoulli_cu_7537a20d21kernelPointwiseApply2IZNS_6native9templates4cuda28bernoulli_tensor_cuda_kernelIdfEEvRKNS_10TensorBaseES9_NS_15PhiloxCudaStateEEUliRdSB_SB_SB_RKfSD_SD_SD_E_dSC_jLi2ELi1ELi4ELi512ELi2EEEvNS0_6detail10TensorInfoIT0_T2_EENSG_IT1_SI_EESI_T_ --------------------------
	.section	.text._ZN2at4cuda57_GLOBAL__N__cd6b329d_24_DistributionBernoulli_cu_7537a20d21kernelPointwiseApply2IZNS_6native9templates4cuda28bernoulli_tensor_cuda_kernelIdfEEvRKNS_10TensorBaseES9_NS_15PhiloxCudaStateEEUliRdSB_SB_SB_RKfSD_SD_SD_E_dSC_jLi2ELi1ELi4ELi512ELi2EEEvNS0_6detail10TensorInfoIT0_T2_EENSG_IT1_SI_EESI_T_,"ax",@progbits
	.align	128
.text._ZN2at4cuda57_GLOBAL__N__cd6b329d_24_DistributionBernoulli_cu_7537a20d21kernelPointwiseApply2IZNS_6native9templates4cuda28bernoulli_tensor_cuda_kernelIdfEEvRKNS_10TensorBaseES9_NS_15PhiloxCudaStateEEUliRdSB_SB_SB_RKfSD_SD_SD_E_dSC_jLi2ELi1ELi4ELi512ELi2EEEvNS0_6detail10TensorInfoIT0_T2_EENSG_IT1_SI_EESI_T_:
        .type           _ZN2at4cuda57_GLOBAL__N__cd6b329d_24_DistributionBernoulli_cu_7537a20d21kernelPointwiseApply2IZNS_6native9templates4cuda28bernoulli_tensor_cuda_kernelIdfEEvRKNS_10TensorBaseES9_NS_15PhiloxCudaStateEEUliRdSB_SB_SB_RKfSD_SD_SD_E_dSC_jLi2ELi1ELi4ELi512ELi2EEEvNS0_6detail10TensorInfoIT0_T2_EENSG_IT1_SI_EESI_T_,@function
        .size           _ZN2at4cuda57_GLOBAL__N__cd6b329d_24_DistributionBernoulli_cu_7537a20d21kernelPointwiseApply2IZNS_6native9templates4cuda28bernoulli_tensor_cuda_kernelIdfEEvRKNS_10TensorBaseES9_NS_15PhiloxCudaStateEEUliRdSB_SB_SB_RKfSD_SD_SD_E_dSC_jLi2ELi1ELi4ELi512ELi2EEEvNS0_6detail10TensorInfoIT0_T2_EENSG_IT1_SI_EESI_T_,(.L_x_7618 - _ZN2at4cuda57_GLOBAL__N__cd6b329d_24_DistributionBernoulli_cu_7537a20d21kernelPointwiseApply2IZNS_6native9templates4cuda28bernoulli_tensor_cuda_kernelIdfEEvRKNS_10TensorBaseES9_NS_15PhiloxCudaStateEEUliRdSB_SB_SB_RKfSD_SD_SD_E_dSC_jLi2ELi1ELi4ELi512ELi2EEEvNS0_6detail10TensorInfoIT0_T2_EENSG_IT1_SI_EESI_T_)
        .other          _ZN2at4cuda57_GLOBAL__N__cd6b329d_24_DistributionBernoulli_cu_7537a20d21kernelPointwiseApply2IZNS_6native9templates4cuda28bernoulli_tensor_cuda_kernelIdfEEvRKNS_10TensorBaseES9_NS_15PhiloxCudaStateEEUliRdSB_SB_SB_RKfSD_SD_SD_E_dSC_jLi2ELi1ELi4ELi512ELi2EEEvNS0_6detail10TensorInfoIT0_T2_EENSG_IT1_SI_EESI_T_,@"STO_CUDA_ENTRY STV_DEFAULT"
_ZN2at4cuda57_GLOBAL__N__cd6b329d_24_DistributionBernoulli_cu_7537a20d21kernelPointwiseApply2IZNS_6native9templates4cuda28bernoulli_tensor_cuda_kernelIdfEEvRKNS_10TensorBaseES9_NS_15PhiloxCudaStateEEUliRdSB_SB_SB_RKfSD_SD_SD_E_dSC_jLi2ELi1ELi4ELi512ELi2EEEvNS0_6detail10TensorInfoIT0_T2_EENSG_IT1_SI_EESI_T_:
        /* <DEDUP_REMOVED lines=18> */
.L_x_3434:
        /* <DEDUP_REMOVED lines=154> */
.L_x_3407:
[----:B------:R-:W-:Y:S05]  /*0ac0*/  BSYNC B0 ;  /* 0x0000000000007941 */ /* 0x000fea0003800000 */
.L_x_3406:
        /* <DEDUP_REMOVED lines=24> */
.L_x_3409:
[----:B------:R-:W-:Y:S05]  /*0c50*/  BSYNC B0 ;  /* 0x0000000000007941 */ /* 0x000fea0003800000 */
.L_x_3408:
        /* <DEDUP_REMOVED lines=24> */
.L_x_3411:
[----:B------:R-:W-:Y:S05]  /*0de0*/  BSYNC B0 ;  /* 0x0000000000007941 */ /* 0x000fea0003800000 */
.L_x_3410:
        /* <DEDUP_REMOVED lines=25> */
.L_x_3413:
[----:B------:R-:W-:Y:S05]  /*0f80*/  BSYNC B0 ;  /* 0x0000000000007941 */ /* 0x000fea0003800000 */
.L_x_3412:
        /* <DEDUP_REMOVED lines=20> */
.L_x_3415:
[----:B------:R-:W-:Y:S01]  /*10d0*/  IMAD.MOV.U32 R14, RZ, RZ, R11 ;  /* 0x000000ffff0e7224 */ /* 0x000fe200078e000b */
[----:B------:R-:W-:Y:S01]  /*10e0*/  MOV R13, R2 ;  /* 0x00000002000d7202 */ /* 0x000fe20000000f00 */
[----:B------:R-:W-:Y:S01]  /*10f0*/  IMAD.MOV.U32 R12, RZ, RZ, R9 ;  /* 0x000000ffff0c7224 */ /* 0x000fe200078e0009 */
[----:B------:R-:W-:-:S07]  /*1100*/  MOV R11, R4 ;  /* 0x00000004000b7202 */ /* 0x000fce0000000f00 */
.L_x_3414:
        /* <DEDUP_REMOVED lines=19> */
.L_x_7202:
[----:B------:R-:W-:Y:S05]  /*1240*/  BRX R2 -0x1250                                                                                                                                                                                                                                                                                                                                                                                                                                                                               (*"BRANCH_TARGETS .L_x_7203,.L_x_7204,.L_x_7205"*) ;  /* 0xffffffec026c7949 */ /* 0x000fea000383ffff */
.L_x_3418:
        /* <DEDUP_REMOVED lines=31> */
.L_x_3424:
[----:B------:R0:W5:Y:S02]  /*1440*/  LDG.E R0, desc[UR36][R26.64] ;  /* 0x000000241a007981 */ /* 0x000164000c1e1900 */
.L_x_3423:
[----:B------:R-:W-:Y:S05]  /*1450*/  BSYNC B6 ;  /* 0x0000000000067941 */ /* 0x000fea0003800000 */
.L_x_3422:
[----:B-----5:R-:W-:Y:S02]  /*1460*/  FSETP.GTU.FTZ.AND P0, PT, R41, R0, PT ;  /* 0x000000002900720b */ /* 0x020fe40003f1c000 */
[----:B------:R-:W-:Y:S02]  /*1470*/  MOV R2, RZ ;  /* 0x000000ff00027202 */ /* 0x000fe40000000f00 */
[----:B------:R-:W-:-:S05]  /*1480*/  FSEL R3, RZ, 1.875, P0 ;  /* 0x3ff00000ff037808 */ /* 0x000fca0000000000 */
[----:B------:R1:W-:Y:S04]  /*1490*/  STG.E.64 desc[UR36][R24.64], R2 ;  /* 0x0000000218007986 */ /* 0x0003e8000c101b24 */
.L_x_3420:
[----:B------:R-:W-:Y:S05]  /*14a0*/  BSYNC B7 ;  /* 0x0000000000077941 */ /* 0x000fea0003800000 */
.L_x_3419:
        /* <DEDUP_REMOVED lines=25> */
.L_x_3427:
[----:B------:R0:W5:Y:S02]  /*1640*/  LDG.E R3, desc[UR36][R24.64] ;  /* 0x0000002418037981 */ /* 0x000164000c1e1900 */
.L_x_3426:
[----:B------:R-:W-:Y:S05]  /*1650*/  BSYNC B6 ;  /* 0x0000000000067941 */ /* 0x000fea0003800000 */
.L_x_3425:
[----:B-----5:R-:W-:Y:S02]  /*1660*/  FSETP.GTU.FTZ.AND P0, PT, R32, R3, PT ;  /* 0x000000032000720b */ /* 0x020fe40003f1c000 */
[----:B------:R-:W-:Y:S02]  /*1670*/  MOV R2, RZ ;  /* 0x000000ff00027202 */ /* 0x000fe40000000f00 */
[----:B------:R-:W-:-:S05]  /*1680*/  FSEL R3, RZ, 1.875, P0 ;  /* 0x3ff00000ff037808 */ /* 0x000fca0000000000 */
[----:B------:R1:W-:Y:S04]  /*1690*/  STG.E.64 desc[UR36][R22.64], R2 ;  /* 0x0000000216007986 */ /* 0x0003e8000c101b24 */
.L_x_7204:
        /* <DEDUP_REMOVED lines=25> */
.L_x_3430:
[----:B------:R0:W5:Y:S02]  /*1830*/  LDG.E R0, desc[UR36][R22.64] ;  /* 0x0000002416007981 */ /* 0x000164000c1e1900 */
.L_x_3429:
[----:B------:R-:W-:Y:S05]  /*1840*/  BSYNC B6 ;  /* 0x0000000000067941 */ /* 0x000fea0003800000 */
.L_x_3428:
[----:B-----5:R-:W-:Y:S02]  /*1850*/  FSETP.GTU.FTZ.AND P0, PT, R33, R0, PT ;  /* 0x000000002100720b */ /* 0x020fe40003f1c000 */
[----:B------:R-:W-:Y:S02]  /*1860*/  MOV R2, RZ ;  /* 0x000000ff00027202 */ /* 0x000fe40000000f00 */
[----:B------:R-:W-:-:S05]  /*1870*/  FSEL R3, RZ, 1.875, P0 ;  /* 0x3ff00000ff037808 */ /* 0x000fca0000000000 */
[----:B------:R1:W-:Y:S04]  /*1880*/  STG.E.64 desc[UR36][R18.64], R2 ;  /* 0x0000000212007986 */ /* 0x0003e8000c101b24 */
.L_x_7203:
[----:B------:R-:W-:Y:S05]  /*1890*/  BSYNC B8 ;  /* 0x0000000000087941 */ /* 0x000fea0003800000 */
.L_x_3417:
        /* <DEDUP_REMOVED lines=25> */
.L_x_3433:
[----:B------:R0:W5:Y:S02]  /*1a30*/  LDG.E R3, desc[UR36][R18.64] ;  /* 0x0000002412037981 */ /* 0x000164000c1e1900 */
.L_x_3432:
[----:B------:R-:W-:Y:S05]  /*1a40*/  BSYNC B6 ;  /* 0x0000000000067941 */ /* 0x000fea0003800000 */
.L_x_3431:
[----:B-----5:R-:W-:Y:S02]  /*1a50*/  FSETP.GTU.FTZ.AND P0, PT, R34, R3, PT ;  /* 0x000000032200720b */ /* 0x020fe40003f1c000 */
[----:B------:R-:W-:Y:S02]  /*1a60*/  MOV R2, RZ ;  /* 0x000000ff00027202 */ /* 0x000fe40000000f00 */
[----:B------:R-:W-:-:S05]  /*1a70*/  FSEL R3, RZ, 1.875, P0 ;  /* 0x3ff00000ff037808 */ /* 0x000fca0000000000 */
[----:B------:R1:W-:Y:S01]  /*1a80*/  STG.E.64 desc[UR36][R16.64], R2 ;  /* 0x0000000210007986 */ /* 0x0003e2000c101b24 */
[----:B------:R-:W-:Y:S05]  /*1a90*/  BRA `(.L_x_3421) ;  /* 0x0000000000047947 */ /* 0x000fea0003800000 */
.L_x_7205:
[----:B------:R-:W-:Y:S05]  /*1aa0*/  BREAK B8 ;  /* 0x0000000000087942 */ /* 0x000fea0003800000 */
.L_x_3421:
[----:B------:R-:W-:Y:S05]  /*1ab0*/  BSYNC B9 ;  /* 0x0000000000097941 */ /* 0x000fea0003800000 */
.L_x_3416:
[----:B-1----:R-:W1:Y:S01]  /*1ac0*/  LDC R3, c[0x0][0xc] ;  /* 0x00000300ff037b82 */ /* 0x002e620000000800 */
[----:B------:R-:W-:-:S06]  /*1ad0*/  USHF.L.U32 UR4, UR38, 0x2, URZ ;  /* 0x0000000226047899 */ /* 0x000fcc000800063f */
[----:B-1----:R-:W-:-:S05]  /*1ae0*/  IMAD R38, R3, UR4, R38 ;  /* 0x0000000403267c24 */ /* 0x002fca000f8e0226 */
[----:B------:R-:W-:-:S13]  /*1af0*/  ISETP.GE.U32.AND P0, PT, R38, UR44, PT ;  /* 0x0000002c26007c0c */ /* 0x000fda000bf06070 */
[----:B------:R-:W-:Y:S05]  /*1b00*/  @!P0 BRA `(.L_x_3434) ;  /* 0xffffffe400848947 */ /* 0x000fea000383ffff */
[----:B------:R-:W-:Y:S05]  /*1b10*/  EXIT ;  /* 0x000000000000794d */ /* 0x000fea0003800000 */
.L_x_3435:
        /* <DEDUP_REMOVED lines=14> */
.L_x_7618:


//--------------------- .text._ZN2at4cuda57_GLOBAL__N__cd6b329d_24_DistributionBernoulli_cu_7537a20d21kernelPointwiseApply2IZNS_6native9templates4cuda28bernoulli_tensor_cuda_kernelIdfEEvRKNS_10TensorBaseES9_NS_15PhiloxCudaStateEEUliRdSB_SB_SB_RKfSD_SD_SD_E_dSC_jLi1ELin1ELi4ELi512ELi2EEEvNS0_6detail10TensorInfoIT0_T2_EENSG_IT1_SI_EESI_T_ --------------------------
	.section	.text._ZN2at4cuda57_GLOBAL__N__cd6b329d_24_DistributionBernoulli_cu_7537a20d21kernelPointwiseApply2IZNS_6native9templates4cuda28bernoulli_tensor_cuda_kernelIdfEEvRKNS_10TensorBaseES9_NS_15PhiloxCudaStateEEUliRdSB_SB_SB_RKfSD_SD_SD_E_dSC_jLi1ELin1ELi4ELi512ELi2EEEvNS0_6detail10TensorInfoIT0_T2_EENSG_IT1_SI_EESI_T_,"ax",@progbits
	.align	128
.text._ZN2at4cuda57_GLOBAL__N__cd6b329d_24_DistributionBernoulli_cu_7537a20d21kernelPointwiseApply2IZNS_6native9templates4cuda28bernoulli_tensor_cuda_kernelIdfEEvRKNS_10TensorBaseES9_NS_15PhiloxCudaStateEEUliRdSB_SB_SB_RKfSD_SD_SD_E_dSC_jLi1ELin1ELi4ELi512ELi2EEEvNS0_6detail10TensorInfoIT0_T2_EENSG_IT1_SI_EESI_T_:
        .type           _ZN2at4cuda57_GLOBAL__N__cd6b329d_24_DistributionBernoulli_cu_7537a20d21kernelPointwiseApply2IZNS_6native9templates4cuda28bernoulli_tensor_cuda_kernelIdfEEvRKNS_10TensorBaseES9_NS_15PhiloxCudaStateEEUliRdSB_SB_SB_RKfSD_SD_SD_E_dSC_jLi1ELin1ELi4ELi512ELi2EEEvNS0_6detail10TensorInfoIT0_T2_EENSG_IT1_SI_EESI_T_,@function
        .size           _ZN2at4cuda57_GLOBAL__N__cd6b329d_24_DistributionBernoulli_cu_7537a20d21kernelPointwiseApply2IZNS_6native9templates4cuda28bernoulli_tensor_cuda_kernelIdfEEvRKNS_10TensorBaseES9_NS_15PhiloxCudaStateEEUliRdSB_SB_SB_RKfSD_SD_SD_E_dSC_jLi1ELin1ELi4ELi512ELi2EEEvNS0_6detail10TensorInfoIT0_T2_EENSG_IT1_SI_EESI_T_,(.L_x_7619 - _ZN2at4cuda57_GLOBAL__N__cd6b329d_24_DistributionBernoulli_cu_7537a20d21kernelPointwiseApply2IZNS_6native9templates4cuda28bernoulli_tensor_cuda_kernelIdfEEvRKNS_10TensorBaseES9_NS_15PhiloxCudaStateEEUliRdSB_SB_SB_RKfSD_SD_SD_E_dSC_jLi1ELin1ELi4ELi512ELi2EEEvNS0_6detail10TensorInfoIT0_T2_EENSG_IT1_SI_EESI_T_)
        .other          _ZN2at4cuda57_GLOBAL__N__cd6b329d_24_DistributionBernoulli_cu_7537a20d21kernelPointwiseApply2IZNS_6native9templates4cuda28bernoulli_tensor_cuda_kernelIdfEEvRKNS_10TensorBaseES9_NS_15PhiloxCudaStateEEUliRdSB_SB_SB_RKfSD_SD_SD_E_dSC_jLi1ELin1ELi4ELi512ELi2EEEvNS0_6detail10TensorInfoIT0_T2_EENSG_IT1_SI_EESI_T_,@"STO_CUDA_ENTRY STV_DEFAULT"
_ZN2at4cuda57_GLOBAL__N__cd6b329d_24_DistributionBernoulli_cu_7537a20d21kernelPointwiseApply2IZNS_6native9templates4cuda28bernoulli_tensor_cuda_kernelIdfEEvRKNS_10TensorBaseES9_NS_15PhiloxCudaStateEEUliRdSB_SB_SB_RKfSD_SD_SD_E_dSC_jLi1ELin1ELi4ELi512ELi2EEEvNS0_6detail10TensorInfoIT0_T2_EENSG_IT1_SI_EESI_T_:
        /* <DEDUP_REMOVED lines=11> */
.L_x_3476:
[----:B------:R-:W-:Y:S01]  /*00b0*/  ULDC UR4, c[0x0][0x3c0] ;  /* 0x0000f00000047ab9 */ /* 0x000fe20000000800 */
[----:B------:R-:W-:Y:S01]  /*00c0*/  BSSY B0, `(.L_x_3436) ;  /* 0x00000d3000007945 */ /* 0x000fe20003800000 */
[----:B------:R-:W-:Y:S02]  /*00d0*/  IMAD.U32 R0, RZ, RZ, UR4 ;  /* 0x00000004ff007e24 */ /* 0x000fe4000f8e00ff */
[----:B------:R-:W-:Y:S02]  /*00e0*/  IMAD.MOV.U32 R31, RZ, RZ, RZ ;  /* 0x000000ffff1f7224 */ /* 0x000fe400078e00ff */
[----:B---3--:R-:W-:Y:S01]  /*00f0*/  IMAD.MOV.U32 R25, RZ, RZ, RZ ;  /* 0x000000ffff197224 */ /* 0x008fe200078e00ff */
        /* <DEDUP_REMOVED lines=25> */
.L_x_3440:
        /* <DEDUP_REMOVED lines=101> */
.L_x_3439:
        /* <DEDUP_REMOVED lines=79> */
.L_x_3438:
[----:B------:R-:W-:Y:S02]  /*0dd0*/  ULDC UR4, c[0x0][0x354] ;  /* 0x0000d50000047ab9 */ /* 0x000fe40000000800 */
[----:B------:R-:W-:-:S07]  /*0de0*/  IMAD R25, R4, UR4, R25 ;  /* 0x0000000404197c24 */ /* 0x000fce000f8e0219 */
.L_x_3437:
[----:B------:R-:W-:Y:S05]  /*0df0*/  BSYNC B0 ;  /* 0x0000000000007941 */ /* 0x000fea0003800000 */
.L_x_3436:
        /* <DEDUP_REMOVED lines=25> */
.L_x_3445:
        /* <DEDUP_REMOVED lines=101> */
.L_x_3444:
        /* <DEDUP_REMOVED lines=79> */
.L_x_3443:
[----:B------:R-:W-:Y:S02]  /*1ad0*/  ULDC UR4, c[0x0][0x354] ;  /* 0x0000d50000047ab9 */ /* 0x000fe40000000800 */
[----:B------:R-:W-:-:S07]  /*1ae0*/  IMAD R31, R6, UR4, R31 ;  /* 0x00000004061f7c24 */ /* 0x000fce000f8e021f */
.L_x_3442:
[----:B------:R-:W-:Y:S05]  /*1af0*/  BSYNC B0 ;  /* 0x0000000000007941 */ /* 0x000fea0003800000 */
.L_x_3441:
        /* <DEDUP_REMOVED lines=25> */
.L_x_3450:
        /* <DEDUP_REMOVED lines=101> */
.L_x_3449:
        /* <DEDUP_REMOVED lines=79> */
.L_x_3448:
[----:B------:R-:W-:Y:S02]  /*27d0*/  ULDC UR4, c[0x0][0x354] ;  /* 0x0000d50000047ab9 */ /* 0x000fe40000000800 */
[----:B------:R-:W-:-:S07]  /*27e0*/  IMAD R27, R4, UR4, R27 ;  /* 0x00000004041b7c24 */ /* 0x000fce000f8e021b */
.L_x_3447:
[----:B------:R-:W-:Y:S05]  /*27f0*/  BSYNC B0 ;  /* 0x0000000000007941 */ /* 0x000fea0003800000 */
.L_x_3446:
        /* <DEDUP_REMOVED lines=24> */
.L_x_3455:
        /* <DEDUP_REMOVED lines=101> */
.L_x_3454:
        /* <DEDUP_REMOVED lines=79> */
.L_x_3453:
[----:B------:R-:W-:Y:S02]  /*34c0*/  ULDC UR4, c[0x0][0x354] ;  /* 0x0000d50000047ab9 */ /* 0x000fe40000000800 */
[----:B------:R-:W-:-:S07]  /*34d0*/  IMAD R7, R4, UR4, R7 ;  /* 0x0000000404077c24 */ /* 0x000fce000f8e0207 */
.L_x_3452:
[----:B------:R-:W-:Y:S05]  /*34e0*/  BSYNC B0 ;  /* 0x0000000000007941 */ /* 0x000fea0003800000 */
.L_x_3451:
        /* <DEDUP_REMOVED lines=139> */
.L_x_3457:
[----:B------:R-:W-:Y:S01]  /*3da0*/  IMAD.MOV.U32 R11, RZ, RZ, R14 ;  /* 0x000000ffff0b7224 */ /* 0x000fe200078e000e */
[----:B------:R-:W-:Y:S01]  /*3db0*/  MOV R7, R10 ;  /* 0x0000000a00077202 */ /* 0x000fe20000000f00 */
[----:B------:R-:W-:Y:S01]  /*3dc0*/  IMAD.MOV.U32 R9, RZ, RZ, R2 ;  /* 0x000000ffff097224 */ /* 0x000fe200078e0002 */
[----:B------:R-:W-:-:S07]  /*3dd0*/  MOV R14, R20 ;  /* 0x00000014000e7202 */ /* 0x000fce0000000f00 */
.L_x_3456:
        /* <DEDUP_REMOVED lines=19> */
.L_x_7206:
[----:B------:R-:W-:Y:S05]  /*3f10*/  BRX R2 -0x3f20                                                                                                                                                                                                                                                                                                                                                                                                                                                                               (*"BRANCH_TARGETS .L_x_7207,.L_x_7208,.L_x_7209"*) ;  /* 0xffffffc002387949 */ /* 0x000fea000383ffff */
.L_x_3460:
        /* <DEDUP_REMOVED lines=28> */
.L_x_3466:
[----:B------:R0:W5:Y:S02]  /*40e0*/  LDG.E R0, desc[UR36][R16.64] ;  /* 0x0000002410007981 */ /* 0x000164000c1e1900 */
.L_x_3465:
[----:B------:R-:W-:Y:S05]  /*40f0*/  BSYNC B6 ;  /* 0x0000000000067941 */ /* 0x000fea0003800000 */
.L_x_3464:
[----:B------:R-:W1:Y:S01]  /*4100*/  LDC.64 R2, c[0x0][0x210] ;  /* 0x00008400ff027b82 */ /* 0x000e620000000a00 */
[----:B------:R-:W-:Y:S01]  /*4110*/  VIADD R7, R29, 0x3 ;  /* 0x000000031d077836 */ /* 0x000fe20000000000 */
[----:B------:R-:W-:Y:S01]  /*4120*/  ULDC UR4, c[0x0][0x27c] ;  /* 0x00009f0000047ab9 */ /* 0x000fe20000000800 */
[----:B-----5:R-:W-:Y:S01]  /*4130*/  FSETP.GTU.FTZ.AND P0, PT, R33, R0, PT ;  /* 0x000000002100720b */ /* 0x020fe20003f1c000 */
[----:B------:R-:W-:Y:S01]  /*4140*/  HFMA2.MMA R4, -RZ, RZ, 0, 0 ;  /* 0x00000000ff047435 */ /* 0x000fe200000001ff */
[----:B------:R-:W-:Y:S02]  /*4150*/  IMAD R7, R7, UR4, RZ ;  /* 0x0000000407077c24 */ /* 0x000fe4000f8e02ff */
[----:B------:R-:W-:Y:S02]  /*4160*/  FSEL R5, RZ, 1.875, P0 ;  /* 0x3ff00000ff057808 */ /* 0x000fe40000000000 */
[----:B-1----:R-:W-:-:S05]  /*4170*/  IMAD.WIDE.U32 R2, R7, 0x8, R2 ;  /* 0x0000000807027825 */ /* 0x002fca00078e0002 */
[----:B------:R1:W-:Y:S02]  /*4180*/  STG.E.64 desc[UR36][R2.64], R4 ;  /* 0x0000000402007986 */ /* 0x0003e4000c101b24 */
.L_x_3462:
[----:B------:R-:W-:Y:S05]  /*4190*/  BSYNC B7 ;  /* 0x0000000000077941 */ /* 0x000fea0003800000 */
.L_x_3461:
        /* <DEDUP_REMOVED lines=21> */
.L_x_3469:
[----:B------:R2:W5:Y:S02]  /*42f0*/  LDG.E R0, desc[UR36][R18.64] ;  /* 0x0000002412007981 */ /* 0x000564000c1e1900 */
.L_x_3468:
[----:B------:R-:W-:Y:S05]  /*4300*/  BSYNC B6 ;  /* 0x0000000000067941 */ /* 0x000fea0003800000 */
.L_x_3467:
[----:B-1----:R-:W1:Y:S01]  /*4310*/  LDC.64 R2, c[0x0][0x210] ;  /* 0x00008400ff027b82 */ /* 0x002e620000000a00 */
[----:B------:R-:W-:Y:S01]  /*4320*/  IADD3 R4, R29, 0x2, RZ ;  /* 0x000000021d047810 */ /* 0x000fe20007ffe0ff */
[----:B------:R-:W-:Y:S01]  /*4330*/  ULDC UR4, c[0x0][0x27c] ;  /* 0x00009f0000047ab9 */ /* 0x000fe20000000800 */
[----:B------:R-:W-:Y:S02]  /*4340*/  ISETP.NE.AND P1, PT, R32, RZ, PT ;  /* 0x000000ff2000720c */ /* 0x000fe40003f25270 */
[----:B-----5:R-:W-:Y:S01]  /*4350*/  FSETP.GTU.FTZ.AND P0, PT, R31, R0, PT ;  /* 0x000000001f00720b */ /* 0x020fe20003f1c000 */
[----:B------:R-:W-:-:S03]  /*4360*/  IMAD R4, R4, UR4, RZ ;  /* 0x0000000404047c24 */ /* 0x000fc6000f8e02ff */
[----:B------:R-:W-:Y:S02]  /*4370*/  FSEL R5, RZ, 1.875, P0 ;  /* 0x3ff00000ff057808 */ /* 0x000fe40000000000 */
[----:B------:R-:W-:Y:S01]  /*4380*/  SEL R7, R4, RZ, P1 ;  /* 0x000000ff04077207 */ /* 0x000fe20000800000 */
[----:B------:R-:W-:-:S04]  /*4390*/  IMAD.MOV.U32 R4, RZ, RZ, RZ ;  /* 0x000000ffff047224 */ /* 0x000fc800078e00ff */
[----:B-1----:R-:W-:-:S05]  /*43a0*/  IMAD.WIDE.U32 R2, R7, 0x8, R2 ;  /* 0x0000000807027825 */ /* 0x002fca00078e0002 */
[----:B------:R1:W-:Y:S02]  /*43b0*/  STG.E.64 desc[UR36][R2.64], R4 ;  /* 0x0000000402007986 */ /* 0x0003e4000c101b24 */
.L_x_7208:
        /* <DEDUP_REMOVED lines=21> */
.L_x_3472:
[----:B------:R1:W5:Y:S02]  /*4510*/  LDG.E R5, desc[UR36][R22.64] ;  /* 0x0000002416057981 */ /* 0x000364000c1e1900 */
.L_x_3471:
[----:B------:R-:W-:Y:S05]  /*4520*/  BSYNC B6 ;  /* 0x0000000000067941 */ /* 0x000fea0003800000 */
.L_x_3470:
[----:B------:R-:W3:Y:S01]  /*4530*/  LDC.64 R2, c[0x0][0x210] ;  /* 0x00008400ff027b82 */ /* 0x000ee20000000a00 */
[----:B------:R-:W-:Y:S01]  /*4540*/  VIADD R0, R29, 0x1 ;  /* 0x000000011d007836 */ /* 0x000fe20000000000 */
[----:B------:R-:W-:Y:S01]  /*4550*/  ULDC UR4, c[0x0][0x27c] ;  /* 0x00009f0000047ab9 */ /* 0x000fe20000000800 */
[----:B------:R-:W-:Y:S01]  /*4560*/  ISETP.GT.AND P0, PT, R28, 0x1, PT ;  /* 0x000000011c00780c */ /* 0x000fe20003f04270 */
[----:B------:R-:W-:Y:S01]  /*4570*/  HFMA2.MMA R4, -RZ, RZ, 0, 0 ;  /* 0x00000000ff047435 */ /* 0x000fe200000001ff */
[----:B------:R-:W-:Y:S01]  /*4580*/  IMAD R0, R0, UR4, RZ ;  /* 0x0000000400007c24 */ /* 0x000fe2000f8e02ff */
[----:B-----5:R-:W-:-:S04]  /*4590*/  FSETP.GTU.FTZ.AND P1, PT, R26, R5, PT ;  /* 0x000000051a00720b */ /* 0x020fc80003f3c000 */
[----:B------:R-:W-:Y:S02]  /*45a0*/  SEL R7, R0, RZ, P0 ;  /* 0x000000ff00077207 */ /* 0x000fe40000000000 */
[----:B------:R-:W-:-:S03]  /*45b0*/  FSEL R5, RZ, 1.875, P1 ;  /* 0x3ff00000ff057808 */ /* 0x000fc60000800000 */
[----:B---3--:R-:W-:-:S05]  /*45c0*/  IMAD.WIDE.U32 R2, R7, 0x8, R2 ;  /* 0x0000000807027825 */ /* 0x008fca00078e0002 */
[----:B------:R3:W-:Y:S02]  /*45d0*/  STG.E.64 desc[UR36][R2.64], R4 ;  /* 0x0000000402007986 */ /* 0x0007e4000c101b24 */
.L_x_7207:
[----:B------:R-:W-:Y:S05]  /*45e0*/  BSYNC B8 ;  /* 0x0000000000087941 */ /* 0x000fea0003800000 */
.L_x_3459:
        /* <DEDUP_REMOVED lines=21> */
.L_x_3475:
[----:B------:R3:W5:Y:S02]  /*4740*/  LDG.E R4, desc[UR36][R24.64] ;  /* 0x0000002418047981 */ /* 0x000764000c1e1900 */
.L_x_3474:
[----:B------:R-:W-:Y:S05]  /*4750*/  BSYNC B6 ;  /* 0x0000000000067941 */ /* 0x000fea0003800000 */
.L_x_3473:
[----:B------:R-:W4:Y:S01]  /*4760*/  LDC.64 R2, c[0x0][0x210] ;  /* 0x00008400ff027b82 */ /* 0x000f220000000a00 */
[----:B------:R-:W-:Y:S01]  /*4770*/  ULDC UR4, c[0x0][0x3c0] ;  /* 0x0000f00000047ab9 */ /* 0x000fe20000000800 */
[----:B-----5:R-:W-:Y:S02]  /*4780*/  FSETP.GTU.FTZ.AND P1, PT, R27, R4, PT ;  /* 0x000000041b00720b */ /* 0x020fe40003f3c000 */
[----:B------:R-:W-:Y:S01]  /*4790*/  MOV R0, UR4 ;  /* 0x0000000400007c02 */ /* 0x000fe20008000f00 */
[----:B------:R-:W-:Y:S01]  /*47a0*/  ULDC UR4, c[0x0][0x27c] ;  /* 0x00009f0000047ab9 */ /* 0x000fe20000000800 */
[----:B------:R-:W-:Y:S01]  /*47b0*/  MOV R4, RZ ;  /* 0x000000ff00047202 */ /* 0x000fe20000000f00 */
[----:B------:R-:W-:Y:S02]  /*47c0*/  IMAD R5, R29, UR4, RZ ;  /* 0x000000041d057c24 */ /* 0x000fe4000f8e02ff */
[----:B------:R-:W-:-:S05]  /*47d0*/  IMAD.IADD R6, R0, 0x1, -R29 ;  /* 0x0000000100067824 */ /* 0x000fca00078e0a1d */
[----:B------:R-:W-:-:S04]  /*47e0*/  ISETP.GT.AND P0, PT, R6, RZ, PT ;  /* 0x000000ff0600720c */ /* 0x000fc80003f04270 */
[----:B------:R-:W-:Y:S02]  /*47f0*/  SEL R7, R5, RZ, P0 ;  /* 0x000000ff05077207 */ /* 0x000fe40000000000 */
[----:B------:R-:W-:-:S03]  /*4800*/  FSEL R5, RZ, 1.875, P1 ;  /* 0x3ff00000ff057808 */ /* 0x000fc60000800000 */
[----:B----4-:R-:W-:-:S05]  /*4810*/  IMAD.WIDE.U32 R2, R7, 0x8, R2 ;  /* 0x0000000807027825 */ /* 0x010fca00078e0002 */
[----:B------:R4:W-:Y:S01]  /*4820*/  STG.E.64 desc[UR36][R2.64], R4 ;  /* 0x0000000402007986 */ /* 0x0009e2000c101b24 */
[----:B------:R-:W-:Y:S05]  /*4830*/  BRA `(.L_x_3463) ;  /* 0x0000000000047947 */ /* 0x000fea0003800000 */
.L_x_7209:
[----:B------:R-:W-:Y:S05]  /*4840*/  BREAK B8 ;  /* 0x0000000000087942 */ /* 0x000fea0003800000 */
.L_x_3463:
[----:B------:R-:W-:Y:S05]  /*4850*/  BSYNC B9 ;  /* 0x0000000000097941 */ /* 0x000fea0003800000 */
.L_x_3458:
[----:B------:R-:W-:Y:S01]  /*4860*/  ULDC UR4, c[0x0][0x0] ;  /* 0x0000000000047ab9 */ /* 0x000fe20000000800 */
[----:B----4-:R-:W4:Y:S01]  /*4870*/  LDC R2, c[0x0][0xc] ;  /* 0x00000300ff027b82 */ /* 0x010f220000000800 */
[----:B------:R-:W-:-:S06]  /*4880*/  USHF.L.U32 UR4, UR4, 0x2, URZ ;  /* 0x0000000204047899 */ /* 0x000fcc000800063f */
[----:B----4-:R-:W-:-:S05]  /*4890*/  IMAD R29, R2, UR4, R29 ;  /* 0x00000004021d7c24 */ /* 0x010fca000f8e021d */
[----:B------:R-:W-:-:S13]  /*48a0*/  ISETP.GE.U32.AND P0, PT, R29, R0, PT ;  /* 0x000000001d00720c */ /* 0x000fda0003f06070 */
[----:B------:R-:W-:Y:S05]  /*48b0*/  @!P0 BRA `(.L_x_3476) ;  /* 0xffffffb400fc8947 */ /* 0x000fea000383ffff */
[----:B------:R-:W-:Y:S05]  /*48c0*/  EXIT ;  /* 0x000000000000794d */ /* 0x000fea0003800000 */
.L_x_3477:
        /* <DEDUP_REMOVED lines=11> */
.L_x_7619:


//--------------------- .text._ZN2at4cuda57_GLOBAL__N__cd6b329d_24_DistributionBernoulli_cu_7537a20d21kernelPointwiseApply2IZNS_6native9templates4cuda28bernoulli_tensor_cuda_kernelIdfEEvRKNS_10TensorBaseES9_NS_15PhiloxCudaStateEEUliRdSB_SB_SB_RKfSD_SD_SD_E_dSC_jLi1ELi2ELi4ELi512ELi2EEEvNS0_6detail10TensorInfoIT0_T2_EENSG_IT1_SI_EESI_T_ --------------------------
	.section	.text._ZN2at4cuda57_GLOBAL__N__cd6b329d_24_DistributionBernoulli_cu_7537a20d21kernelPointwiseApply2IZNS_6native9templates4cuda28bernoulli_tensor_cuda_kernelIdfEEvRKNS_10TensorBaseES9_NS_15PhiloxCudaStateEEUliRdSB_SB_SB_RKfSD_SD_SD_E_dSC_jLi1ELi2ELi4ELi512ELi2EEEvNS0_6detail10TensorInfoIT0_T2_EENSG_IT1_SI_EESI_T_,"ax",@progbits
	.align	128
.text._ZN2at4cuda57_GLOBAL__N__cd6b329d_24_DistributionBernoulli_cu_7537a20d21kernelPointwiseApply2IZNS_6native9templates4cuda28bernoulli_tensor_cuda_kernelIdfEEvRKNS_10TensorBaseES9_NS_15PhiloxCudaStateEEUliRdSB_SB_SB_RKfSD_SD_SD_E_dSC_jLi1ELi2ELi4ELi512ELi2EEEvNS0_6detail10TensorInfoIT0_T2_EENSG_IT1_SI_EESI_T_:
        .type           _ZN2at4cuda57_GLOBAL__N__cd6b329d_24_DistributionBernoulli_cu_7537a20d21kernelPointwiseApply2IZNS_6native9templates4cuda28bernoulli_tensor_cuda_kernelIdfEEvRKNS_10TensorBaseES9_NS_15PhiloxCudaStateEEUliRdSB_SB_SB_RKfSD_SD_SD_E_dSC_jLi1ELi2ELi4ELi512ELi2EEEvNS0_6detail10TensorInfoIT0_T2_EENSG_IT1_SI_EESI_T_,@function
        .size           _ZN2at4cuda57_GLOBAL__N__cd6b329d_24_DistributionBernoulli_cu_7537a20d21kernelPointwiseApply2IZNS_6native9templates4cuda28bernoulli_tensor_cuda_kernelIdfEEvRKNS_10TensorBaseES9_NS_15PhiloxCudaStateEEUliRdSB_SB_SB_RKfSD_SD_SD_E_dSC_jLi1ELi2ELi4ELi512ELi2EEEvNS0_6detail10TensorInfoIT0_T2_EENSG_IT1_SI_EESI_T_,(.L_x_7620 - _ZN2at4cuda57_GLOBAL__N__cd6b329d_24_DistributionBernoulli_cu_7537a20d21kernelPointwiseApply2IZNS_6native9templates4cuda28bernoulli_tensor_cuda_kernelIdfEEvRKNS_10TensorBaseES9_NS_15PhiloxCudaStateEEUliRdSB_SB_SB_RKfSD_SD_SD_E_dSC_jLi1ELi2ELi4ELi512ELi2EEEvNS0_6detail10TensorInfoIT0_T2_EENSG_IT1_SI_EESI_T_)
        .other          _ZN2at4cuda57_GLOBAL__N__cd6b329d_24_DistributionBernoulli_cu_7537a20d21kernelPointwiseApply2IZNS_6native9templates4cuda28bernoulli_tensor_cuda_kernelIdfEEvRKNS_10TensorBaseES9_NS_15PhiloxCudaStateEEUliRdSB_SB_SB_RKfSD_SD_SD_E_dSC_jLi1ELi2ELi4ELi512ELi2EEEvNS0_6detail10TensorInfoIT0_T2_EENSG_IT1_SI_EESI_T_,@"STO_CUDA_ENTRY STV_DEFAULT"
_ZN2at4cuda57_GLOBAL__N__cd6b329d_24_DistributionBernoulli_cu_7537a20d21kernelPointwiseApply2IZNS_6native9templates4cuda28bernoulli_tensor_cuda_kernelIdfEEvRKNS_10TensorBaseES9_NS_15PhiloxCudaStateEEUliRdSB_SB_SB_RKfSD_SD_SD_E_dSC_jLi1ELi2ELi4ELi512ELi2EEEvNS0_6detail10TensorInfoIT0_T2_EENSG_IT1_SI_EESI_T_:
        /* <DEDUP_REMOVED lines=18> */
.L_x_3506:
        /* <DEDUP_REMOVED lines=152> */
.L_x_3479:
[----:B------:R-:W-:Y:S05]  /*0aa0*/  BSYNC B0 ;  /* 0x0000000000007941 */ /* 0x000fea0003800000 */
.L_x_3478:
        /* <DEDUP_REMOVED lines=25> */
.L_x_3481:
[----:B------:R-:W-:Y:S05]  /*0c40*/  BSYNC B0 ;  /* 0x0000000000007941 */ /* 0x000fea0003800000 */
.L_x_3480:
        /* <DEDUP_REMOVED lines=25> */
.L_x_3483:
[----:B------:R-:W-:Y:S05]  /*0de0*/  BSYNC B0 ;  /* 0x0000000000007941 */ /* 0x000fea0003800000 */
.L_x_3482:
        /* <DEDUP_REMOVED lines=25> */
.L_x_3485:
[----:B------:R-:W-:Y:S05]  /*0f80*/  BSYNC B0 ;  /* 0x0000000000007941 */ /* 0x000fea0003800000 */
.L_x_3484:
        /* <DEDUP_REMOVED lines=20> */
.L_x_3487:
[----:B------:R-:W-:Y:S01]  /*10d0*/  IMAD.MOV.U32 R15, RZ, RZ, R3 ;  /* 0x000000ffff0f7224 */ /* 0x000fe200078e0003 */
[----:B------:R-:W-:Y:S01]  /*10e0*/  MOV R14, R4 ;  /* 0x00000004000e7202 */ /* 0x000fe20000000f00 */
[----:B------:R-:W-:Y:S01]  /*10f0*/  IMAD.MOV.U32 R13, RZ, RZ, R7 ;  /* 0x000000ffff0d7224 */ /* 0x000fe200078e0007 */
[----:B------:R-:W-:-:S07]  /*1100*/  MOV R3, R10 ;  /* 0x0000000a00037202 */ /* 0x000fce0000000f00 */
.L_x_3486:
        /* <DEDUP_REMOVED lines=19> */
.L_x_7210:
[----:B------:R-:W-:Y:S05]  /*1240*/  BRX R4 -0x1250                                                                                                                                                                                                                                                                                                                                                                                                                                                                               (*"BRANCH_TARGETS .L_x_7211,.L_x_7212,.L_x_7213"*) ;  /* 0xffffffec046c7949 */ /* 0x000fea000383ffff */
.L_x_3490:
        /* <DEDUP_REMOVED lines=28> */
.L_x_3496:
[----:B------:R1:W5:Y:S02]  /*1410*/  LDG.E R3, desc[UR36][R16.64] ;  /* 0x0000002410037981 */ /* 0x000364000c1e1900 */
.L_x_3495:
[----:B------:R-:W-:Y:S05]  /*1420*/  BSYNC B6 ;  /* 0x0000000000067941 */ /* 0x000fea0003800000 */
.L_x_3494:
[----:B------:R-:W-:Y:S01]  /*1430*/  VIADD R5, R28, 0x3 ;  /* 0x000000031c057836 */ /* 0x000fe20000000000 */
[----:B-----5:R-:W-:Y:S01]  /*1440*/  FSETP.GTU.FTZ.AND P0, PT, R34, R3, PT ;  /* 0x000000032200720b */ /* 0x020fe20003f1c000 */
[----:B------:R-:W-:Y:S02]  /*1450*/  HFMA2.MMA R6, -RZ, RZ, 0, 0 ;  /* 0x00000000ff067435 */ /* 0x000fe400000001ff */
[----:B------:R-:W-:Y:S01]  /*1460*/  IMAD R5, R5, UR43, RZ ;  /* 0x0000002b05057c24 */ /* 0x000fe2000f8e02ff */
[----:B------:R-:W-:-:S03]  /*1470*/  FSEL R7, RZ, 1.875, P0 ;  /* 0x3ff00000ff077808 */ /* 0x000fc60000000000 */
[----:B0-----:R-:W-:-:S05]  /*1480*/  IMAD.WIDE.U32 R4, R5, 0x8, R26 ;  /* 0x0000000805047825 */ /* 0x001fca00078e001a */
[----:B------:R2:W-:Y:S02]  /*1490*/  STG.E.64 desc[UR36][R4.64], R6 ;  /* 0x0000000604007986 */ /* 0x0005e4000c101b24 */
.L_x_3492:
[----:B------:R-:W-:Y:S05]  /*14a0*/  BSYNC B7 ;  /* 0x0000000000077941 */ /* 0x000fea0003800000 */
.L_x_3491:
        /* <DEDUP_REMOVED lines=8> */
[----:B--2---:R-:W-:Y:S01]  /*1530*/  IMAD.U32 R4, RZ, RZ, UR4 ;  /* 0x00000004ff047e24 */ /* 0x004fe2000f8e00ff */
        /* <DEDUP_REMOVED lines=12> */
.L_x_3499:
[----:B------:R3:W5:Y:S02]  /*1600*/  LDG.E R0, desc[UR36][R18.64] ;  /* 0x0000002412007981 */ /* 0x000764000c1e1900 */
.L_x_3498:
[----:B------:R-:W-:Y:S05]  /*1610*/  BSYNC B6 ;  /* 0x0000000000067941 */ /* 0x000fea0003800000 */
.L_x_3497:
[----:B------:R-:W-:Y:S01]  /*1620*/  IADD3 R3, R28, 0x2, RZ ;  /* 0x000000021c037810 */ /* 0x000fe20007ffe0ff */
[----:B--2---:R-:W-:Y:S01]  /*1630*/  IMAD.MOV.U32 R6, RZ, RZ, RZ ;  /* 0x000000ffff067224 */ /* 0x004fe200078e00ff */
[----:B------:R-:W-:Y:S02]  /*1640*/  ISETP.NE.AND P1, PT, R35, RZ, PT ;  /* 0x000000ff2300720c */ /* 0x000fe40003f25270 */
[----:B-----5:R-:W-:Y:S01]  /*1650*/  FSETP.GTU.FTZ.AND P0, PT, R33, R0, PT ;  /* 0x000000002100720b */ /* 0x020fe20003f1c000 */
[----:B------:R-:W-:-:S03]  /*1660*/  IMAD R3, R3, UR43, RZ ;  /* 0x0000002b03037c24 */ /* 0x000fc6000f8e02ff */
[----:B------:R-:W-:Y:S02]  /*1670*/  FSEL R7, RZ, 1.875, P0 ;  /* 0x3ff00000ff077808 */ /* 0x000fe40000000000 */
[----:B------:R-:W-:-:S05]  /*1680*/  SEL R3, R3, RZ, P1 ;  /* 0x000000ff03037207 */ /* 0x000fca0000800000 */
[----:B0-----:R-:W-:-:S05]  /*1690*/  IMAD.WIDE.U32 R4, R3, 0x8, R26 ;  /* 0x0000000803047825 */ /* 0x001fca00078e001a */
[----:B------:R2:W-:Y:S02]  /*16a0*/  STG.E.64 desc[UR36][R4.64], R6 ;  /* 0x0000000604007986 */ /* 0x0005e4000c101b24 */
.L_x_7212:
        /* <DEDUP_REMOVED lines=21> */
.L_x_3502:
[----:B------:R4:W5:Y:S02]  /*1800*/  LDG.E R3, desc[UR36][R22.64] ;  /* 0x0000002416037981 */ /* 0x000964000c1e1900 */
.L_x_3501:
[----:B------:R-:W-:Y:S05]  /*1810*/  BSYNC B6 ;  /* 0x0000000000067941 */ /* 0x000fea0003800000 */
.L_x_3500:
[----:B------:R-:W-:Y:S01]  /*1820*/  VIADD R0, R28, 0x1 ;  /* 0x000000011c007836 */ /* 0x000fe20000000000 */
[----:B------:R-:W-:Y:S01]  /*1830*/  ISETP.GT.AND P0, PT, R30, 0x1, PT ;  /* 0x000000011e00780c */ /* 0x000fe20003f04270 */
[----:B--2---:R-:W-:Y:S01]  /*1840*/  HFMA2.MMA R6, -RZ, RZ, 0, 0 ;  /* 0x00000000ff067435 */ /* 0x004fe200000001ff */
[----:B-----5:R-:W-:Y:S01]  /*1850*/  FSETP.GTU.FTZ.AND P1, PT, R32, R3, PT ;  /* 0x000000032000720b */ /* 0x020fe20003f3c000 */
[----:B------:R-:W-:-:S03]  /*1860*/  IMAD R0, R0, UR43, RZ ;  /* 0x0000002b00007c24 */ /* 0x000fc6000f8e02ff */
[----:B------:R-:W-:Y:S02]  /*1870*/  FSEL R7, RZ, 1.875, P1 ;  /* 0x3ff00000ff077808 */ /* 0x000fe40000800000 */
[----:B------:R-:W-:-:S05]  /*1880*/  SEL R5, R0, RZ, P0 ;  /* 0x000000ff00057207 */ /* 0x000fca0000000000 */
[----:B0-----:R-:W-:-:S05]  /*1890*/  IMAD.WIDE.U32 R4, R5, 0x8, R26 ;  /* 0x0000000805047825 */ /* 0x001fca00078e001a */
[----:B------:R2:W-:Y:S02]  /*18a0*/  STG.E.64 desc[UR36][R4.64], R6 ;  /* 0x0000000604007986 */ /* 0x0005e4000c101b24 */
.L_x_7211:
[----:B------:R-:W-:Y:S05]  /*18b0*/  BSYNC B8 ;  /* 0x0000000000087941 */ /* 0x000fea0003800000 */
.L_x_3489:
        /* <DEDUP_REMOVED lines=21> */
.L_x_3505:
[----:B------:R0:W5:Y:S02]  /*1a10*/  LDG.E R0, desc[UR36][R24.64] ;  /* 0x0000002418007981 */ /* 0x000164000c1e1900 */
.L_x_3504:
[----:B------:R-:W-:Y:S05]  /*1a20*/  BSYNC B6 ;  /* 0x0000000000067941 */ /* 0x000fea0003800000 */
.L_x_3503:
[----:B------:R-:W-:Y:S01]  /*1a30*/  IMAD R3, R28, UR43, RZ ;  /* 0x0000002b1c037c24 */ /* 0x000fe2000f8e02ff */
[----:B------:R-:W-:Y:S02]  /*1a40*/  ISETP.GT.AND P0, PT, R29, RZ, PT ;  /* 0x000000ff1d00720c */ /* 0x000fe40003f04270 */
[----:B-----5:R-:W-:Y:S02]  /*1a50*/  FSETP.GTU.FTZ.AND P1, PT, R31, R0, PT ;  /* 0x000000001f00720b */ /* 0x020fe40003f3c000 */
[----:B------:R-:W-:Y:S02]  /*1a60*/  SEL R3, R3, RZ, P0 ;  /* 0x000000ff03037207 */ /* 0x000fe40000000000 */
[----:B--2---:R-:W-:Y:S02]  /*1a70*/  FSEL R7, RZ, 1.875, P1 ;  /* 0x3ff00000ff077808 */ /* 0x004fe40000800000 */
[----:B------:R-:W-:Y:S01]  /*1a80*/  MOV R6, RZ ;  /* 0x000000ff00067202 */ /* 0x000fe20000000f00 */
[----:B0-----:R-:W-:-:S05]  /*1a90*/  IMAD.WIDE.U32 R4, R3, 0x8, R26 ;  /* 0x0000000803047825 */ /* 0x001fca00078e001a */
[----:B------:R2:W-:Y:S01]  /*1aa0*/  STG.E.64 desc[UR36][R4.64], R6 ;  /* 0x0000000604007986 */ /* 0x0005e2000c101b24 */
[----:B------:R-:W-:Y:S05]  /*1ab0*/  BRA `(.L_x_3493) ;  /* 0x0000000000047947 */ /* 0x000fea0003800000 */
.L_x_7213:
[----:B------:R-:W-:Y:S05]  /*1ac0*/  BREAK B8 ;  /* 0x0000000000087942 */ /* 0x000fea0003800000 */
.L_x_3493:
[----:B------:R-:W-:Y:S05]  /*1ad0*/  BSYNC B9 ;  /* 0x0000000000097941 */ /* 0x000fea0003800000 */
.L_x_3488:
[----:B------:R-:W5:Y:S01]  /*1ae0*/  LDC R3, c[0x0][0xc] ;  /* 0x00000300ff037b82 */ /* 0x000f620000000800 */
[----:B------:R-:W-:-:S06]  /*1af0*/  USHF.L.U32 UR4, UR38, 0x2, URZ ;  /* 0x0000000226047899 */ /* 0x000fcc000800063f */
[----:B-----5:R-:W-:-:S05]  /*1b00*/  IMAD R28, R3, UR4, R28 ;  /* 0x00000004031c7c24 */ /* 0x020fca000f8e021c */
[----:B------:R-:W-:-:S13]  /*1b10*/  ISETP.GE.U32.AND P0, PT, R28, UR44, PT ;  /* 0x0000002c1c007c0c */ /* 0x000fda000bf06070 */
[----:B------:R-:W-:Y:S05]  /*1b20*/  @!P0 BRA `(.L_x_3506) ;  /* 0xffffffe4007c8947 */ /* 0x000fea000383ffff */
[----:B------:R-:W-:Y:S05]  /*1b30*/  EXIT ;  /* 0x000000000000794d */ /* 0x000fea0003800000 */
.L_x_3507:
        /* <DEDUP_REMOVED lines=12> */
.L_x_7620:


//--------------------- .text._ZN2at4cuda57_GLOBAL__N__cd6b329d_24_DistributionBernoulli_cu_7537a20d21kernelPointwiseApply2IZNS_6native9templates4cuda28bernoulli_tensor_cuda_kernelIdfEEvRKNS_10TensorBaseES9_NS_15PhiloxCudaStateEEUliRdSB_SB_SB_RKfSD_SD_SD_E_dSC_jLi1ELi1ELi4ELi512ELi2EEEvNS0_6detail10TensorInfoIT0_T2_EENSG_IT1_SI_EESI_T_ --------------------------
	.section	.text._ZN2at4cuda57_GLOBAL__N__cd6b329d_24_DistributionBernoulli_cu_7537a20d21kernelPointwiseApply2IZNS_6native9templates4cuda28bernoulli_tensor_cuda_kernelIdfEEvRKNS_10TensorBaseES9_NS_15PhiloxCudaStateEEUliRdSB_SB_SB_RKfSD_SD_SD_E_dSC_jLi1ELi1ELi4ELi512ELi2EEEvNS0_6detail10TensorInfoIT0_T2_EENSG_IT1_SI_EESI_T_,"ax",@progbits
	.align	128
.text._ZN2at4cuda57_GLOBAL__N__cd6b329d_24_DistributionBernoulli_cu_7537a20d21kernelPointwiseApply2IZNS_6native9templates4cuda28bernoulli_tensor_cuda_kernelIdfEEvRKNS_10TensorBaseES9_NS_15PhiloxCudaStateEEUliRdSB_SB_SB_RKfSD_SD_SD_E_dSC_jLi1ELi1ELi4ELi512ELi2EEEvNS0_6detail10TensorInfoIT0_T2_EENSG_IT1_SI_EESI_T_:
        .type           _ZN2at4cuda57_GLOBAL__N__cd6b329d_24_DistributionBernoulli_cu_7537a20d21kernelPointwiseApply2IZNS_6native9templates4cuda28bernoulli_tensor_cuda_kernelIdfEEvRKNS_10TensorBaseES9_NS_15PhiloxCudaStateEEUliRdSB_SB_SB_RKfSD_SD_SD_E_dSC_jLi1ELi1ELi4ELi512ELi2EEEvNS0_6detail10TensorInfoIT0_T2_EENSG_IT1_SI_EESI_T_,@function
        .size           _ZN2at4cuda57_GLOBAL__N__cd6b329d_24_DistributionBernoulli_cu_7537a20d21kernelPointwiseApply2IZNS_6native9templates4cuda28bernoulli_tensor_cuda_kernelIdfEEvRKNS_10TensorBaseES9_NS_15PhiloxCudaStateEEUliRdSB_SB_SB_RKfSD_SD_SD_E_dSC_jLi1ELi1ELi4ELi512ELi2EEEvNS0_6detail10TensorInfoIT0_T2_EENSG_IT1_SI_EESI_T_,(.L_x_7621 - _ZN2at4cuda57_GLOBAL__N__cd6b329d_24_DistributionBernoulli_cu_7537a20d21kernelPointwiseApply2IZNS_6native9templates4cuda28bernoulli_tensor_cuda_kernelIdfEEvRKNS_10TensorBaseES9_NS_15PhiloxCudaStateEEUliRdSB_SB_SB_RKfSD_SD_SD_E_dSC_jLi1ELi1ELi4ELi512ELi2EEEvNS0_6detail10TensorInfoIT0_T2_EENSG_IT1_SI_EESI_T_)
        .other          _ZN2at4cuda57_GLOBAL__N__cd6b329d_24_DistributionBernoulli_cu_7537a20d21kernelPointwiseApply2IZNS_6native9templates4cuda28bernoulli_tensor_cuda_kernelIdfEEvRKNS_10TensorBaseES9_NS_15PhiloxCudaStateEEUliRdSB_SB_SB_RKfSD_SD_SD_E_dSC_jLi1ELi1ELi4ELi512ELi2EEEvNS0_6detail10TensorInfoIT0_T2_EENSG_IT1_SI_EESI_T_,@"STO_CUDA_ENTRY STV_DEFAULT"
_ZN2at4cuda57_GLOBAL__N__cd6b329d_24_DistributionBernoulli_cu_7537a20d21kernelPointwiseApply2IZNS_6native9templates4cuda28bernoulli_tensor_cuda_kernelIdfEEvRKNS_10TensorBaseES9_NS_15PhiloxCudaStateEEUliRdSB_SB_SB_RKfSD_SD_SD_E_dSC_jLi1ELi1ELi4ELi512ELi2EEEvNS0_6detail10TensorInfoIT0_T2_EENSG_IT1_SI_EESI_T_:
        /* <DEDUP_REMOVED lines=17> */
.L_x_3528:
[----:B------:R-:W-:Y:S01]  /*0110*/  ISETP.NE.AND P0, PT, RZ, UR39, PT ;  /* 0x00000027ff007c0c */ /* 0x000fe2000bf05270 */
[----:B---34-:R-:W3:-:S12]  /*0120*/  LDC.64 R4, c[0x0][0x3c8] ;  /* 0x0000f200ff047b82 */ /* 0x018ed80000000a00 */
[----:B------:R-:W4:Y:S08]  /*0130*/  @P0 LDC.64 R6, c[0x0][0x3d0] ;  /* 0x0000f400ff060b82 */ /* 0x000f300000000a00 */
        /* <DEDUP_REMOVED lines=30> */
[----:B-1----:R-:W-:Y:S01]  /*0320*/  IMAD.WIDE.U32 R16, R10, -0x2daee0ad, RZ ;  /* 0xd2511f530a107825 */ /* 0x002fe200078e00ff */
        /* <DEDUP_REMOVED lines=87> */
[----:B------:R-:W-:Y:S01]  /*08a0*/  LOP3.LUT R12, R16, R12, R15, 0x96, !PT ;  /* 0x0000000c100c7212 */ /* 0x000fe200078e960f */
[----:B------:R-:W-:Y:S01]  /*08b0*/  VIADD R15, R31, 0x2 ;  /* 0x000000021f0f7836 */ /* 0x000fe20000000000 */
[----:B------:R-:W-:Y:S02]  /*08c0*/  SEL R29, R17, RZ, P1 ;  /* 0x000000ff111d7207 */ /* 0x000fe40000800000 */
[----:B------:R-:W-:-:S02]  /*08d0*/  IADD3 R16, R31, 0x3, RZ ;  /* 0x000000031f107810 */ /* 0x000fc40007ffe0ff */
[----:B------:R-:W-:Y:S02]  /*08e0*/  SEL R17, R19, RZ, P1 ;  /* 0x000000ff13117207 */ /* 0x000fe40000800000 */
        /* <DEDUP_REMOVED lines=12> */
[----:B-1----:R-:W-:-:S04]  /*09b0*/  IMAD.WIDE.U32 R24, R15, 0x4, R38 ;  /* 0x000000040f187825 */ /* 0x002fc800078e0026 */
[----:B------:R-:W-:-:S04]  /*09c0*/  IMAD.WIDE.U32 R28, R29, 0x4, R38 ;  /* 0x000000041d1c7825 */ /* 0x000fc800078e0026 */
[----:B------:R-:W-:-:S04]  /*09d0*/  IMAD.WIDE.U32 R26, R27, 0x4, R38 ;  /* 0x000000041b1a7825 */ /* 0x000fc800078e0026 */
[----:B--2---:R-:W-:-:S04]  /*09e0*/  IMAD.WIDE.U32 R22, R23, 0x8, R36 ;  /* 0x0000000817167825 */ /* 0x004fc800078e0024 */
[----:B------:R-:W-:-:S04]  /*09f0*/  IMAD.WIDE.U32 R18, R19, 0x8, R36 ;  /* 0x0000000813127825 */ /* 0x000fc800078e0024 */
[----:B------:R-:W-:-:S04]  /*0a00*/  IMAD.WIDE.U32 R16, R17, 0x8, R36 ;  /* 0x0000000811107825 */ /* 0x000fc800078e0024 */
[----:B------:R-:W-:Y:S02]  /*0a10*/  IMAD.MOV.U32 R20, RZ, RZ, R4 ;  /* 0x000000ffff147224 */ /* 0x000fe400078e0004 */
        /* <DEDUP_REMOVED lines=11> */
[----:B------:R-:W-:Y:S02]  /*0ad0*/  @P1 IMAD.MOV.U32 R20, RZ, RZ, R3 ;  /* 0x000000ffff141224 */ /* 0x000fe400078e0003 */
[----:B------:R-:W-:Y:S02]  /*0ae0*/  @P1 IMAD.MOV.U32 R14, RZ, RZ, R11 ;  /* 0x000000ffff0e1224 */ /* 0x000fe400078e000b */
[----:B------:R-:W-:Y:S01]  /*0af0*/  @P1 IMAD.MOV.U32 R13, RZ, RZ, R4 ;  /* 0x000000ffff0d1224 */ /* 0x000fe200078e0004 */
[----:B------:R-:W-:Y:S06]  /*0b00*/  BRA `(.L_x_3508) ;  /* 0x0000000000107947 */ /* 0x000fec0003800000 */
.L_x_3509:
[----:B------:R-:W-:Y:S01]  /*0b10*/  IMAD.MOV.U32 R20, RZ, RZ, R13 ;  /* 0x000000ffff147224 */ /* 0x000fe200078e000d */
[----:B------:R-:W-:Y:S01]  /*0b20*/  MOV R15, R4 ;  /* 0x00000004000f7202 */ /* 0x000fe20000000f00 */
[----:B------:R-:W-:Y:S01]  /*0b30*/  IMAD.MOV.U32 R14, RZ, RZ, R3 ;  /* 0x000000ffff0e7224 */ /* 0x000fe200078e0003 */
[----:B------:R-:W-:-:S07]  /*0b40*/  MOV R13, R6 ;  /* 0x00000006000d7202 */ /* 0x000fce0000000f00 */
.L_x_3508:
        /* <DEDUP_REMOVED lines=17> */
.L_x_7214:
[----:B------:R-:W-:Y:S05]  /*0c60*/  BRX R4 -0xc70                                                                                                                                                                                                                                                                                                                                                                                                                                                                                (*"BRANCH_TARGETS .L_x_7215,.L_x_7216,.L_x_7217"*) ;  /* 0xfffffff004e47949 */ /* 0x000fea000383ffff */
.L_x_3512:
        /* <DEDUP_REMOVED lines=27> */
[----:B0-----:R-:W-:Y:S05]  /*0e20*/  CALL.ABS.NOINC R14 ;  /* 0x000000000e007343 */ /* 0x001fea0003c00000 */
.L_x_3518:
[----:B------:R0:W5:Y:S02]  /*0e30*/  LDG.E R0, desc[UR36][R24.64] ;  /* 0x0000002418007981 */ /* 0x000164000c1e1900 */
.L_x_3517:
[----:B------:R-:W-:Y:S05]  /*0e40*/  BSYNC B6 ;  /* 0x0000000000067941 */ /* 0x000fea0003800000 */
.L_x_3516:
[----:B-----5:R-:W-:Y:S01]  /*0e50*/  FSETP.GTU.FTZ.AND P0, PT, R35, R0, PT ;  /* 0x000000002300720b */ /* 0x020fe20003f1c000 */
[----:B------:R-:W-:-:S03]  /*0e60*/  IMAD.MOV.U32 R4, RZ, RZ, RZ ;  /* 0x000000ffff047224 */ /* 0x000fc600078e00ff */
[----:B------:R-:W-:-:S05]  /*0e70*/  FSEL R5, RZ, 1.875, P0 ;  /* 0x3ff00000ff057808 */ /* 0x000fca0000000000 */
[----:B------:R1:W-:Y:S04]  /*0e80*/  STG.E.64 desc[UR36][R22.64], R4 ;  /* 0x0000000416007986 */ /* 0x0003e8000c101b24 */
.L_x_3514:
[----:B------:R-:W-:Y:S05]  /*0e90*/  BSYNC B7 ;  /* 0x0000000000077941 */ /* 0x000fea0003800000 */
.L_x_3513:
        /* <DEDUP_REMOVED lines=21> */
.L_x_3521:
[----:B------:R2:W5:Y:S02]  /*0ff0*/  LDG.E R3, desc[UR36][R26.64] ;  /* 0x000000241a037981 */ /* 0x000564000c1e1900 */
.L_x_3520:
[----:B------:R-:W-:Y:S05]  /*1000*/  BSYNC B6 ;  /* 0x0000000000067941 */ /* 0x000fea0003800000 */
.L_x_3519:
[----:B-----5:R-:W-:Y:S01]  /*1010*/  FSETP.GTU.FTZ.AND P0, PT, R34, R3, PT ;  /* 0x000000032200720b */ /* 0x020fe20003f1c000 */
[----:B-1----:R-:W-:-:S03]  /*1020*/  IMAD.MOV.U32 R4, RZ, RZ, RZ ;  /* 0x000000ffff047224 */ /* 0x002fc600078e00ff */
[----:B------:R-:W-:-:S05]  /*1030*/  FSEL R5, RZ, 1.875, P0 ;  /* 0x3ff00000ff057808 */ /* 0x000fca0000000000 */
[----:B------:R1:W-:Y:S04]  /*1040*/  STG.E.64 desc[UR36][R18.64], R4 ;  /* 0x0000000412007986 */ /* 0x0003e8000c101b24 */
.L_x_7216:
        /* <DEDUP_REMOVED lines=21> */
.L_x_3524:
[----:B------:R3:W5:Y:S02]  /*11a0*/  LDG.E R0, desc[UR36][R28.64] ;  /* 0x000000241c007981 */ /* 0x000764000c1e1900 */
.L_x_3523:
[----:B------:R-:W-:Y:S05]  /*11b0*/  BSYNC B6 ;  /* 0x0000000000067941 */ /* 0x000fea0003800000 */
.L_x_3522:
[----:B-----5:R-:W-:Y:S02]  /*11c0*/  FSETP.GTU.FTZ.AND P0, PT, R33, R0, PT ;  /* 0x000000002100720b */ /* 0x020fe40003f1c000 */
[----:B-1----:R-:W-:Y:S02]  /*11d0*/  MOV R4, RZ ;  /* 0x000000ff00047202 */ /* 0x002fe40000000f00 */
[----:B------:R-:W-:-:S05]  /*11e0*/  FSEL R5, RZ, 1.875, P0 ;  /* 0x3ff00000ff057808 */ /* 0x000fca0000000000 */
[----:B------:R1:W-:Y:S04]  /*11f0*/  STG.E.64 desc[UR36][R16.64], R4 ;  /* 0x0000000410007986 */ /* 0x0003e8000c101b24 */
.L_x_7215:
[----:B------:R-:W-:Y:S05]  /*1200*/  BSYNC B8 ;  /* 0x0000000000087941 */ /* 0x000fea0003800000 */
.L_x_3511:
[C---:B------:R-:W-:Y:S01]  /*1210*/  IADD3 R3, -R31.reuse, UR40, RZ ;  /* 0x000000281f037c10 */ /* 0x040fe2000fffe1ff */
[----:B------:R-:W-:-:S03]  /*1220*/  IMAD R0, R31, UR41, RZ ;  /* 0x000000291f007c24 */ /* 0x000fc6000f8e02ff */
[----:B------:R-:W-:-:S04]  /*1230*/  ISETP.GT.AND P0, PT, R3, RZ, PT ;  /* 0x000000ff0300720c */ /* 0x000fc80003f04270 */
[----:B-1----:R-:W-:Y:S02]  /*1240*/  SEL R17, R0, RZ, P0 ;  /* 0x000000ff00117207 */ /* 0x002fe40000000000 */
[----:B------:R-:W-:-:S03]  /*1250*/  P2R R18, PR, RZ, 0x1 ;  /* 0x00000001ff127803 */ /* 0x000fc60000000000 */
[----:B------:R-:W-:-:S05]  /*1260*/  IMAD.WIDE.U32 R16, R17, 0x4, R38 ;  /* 0x0000000411107825 */ /* 0x000fca00078e0026 */
        /* <DEDUP_REMOVED lines=11> */
[----:B------:R-:W1:Y:S01]  /*1320*/  LDC.64 R14, c[0x4][R14] ;  /* 0x010000000e0e7b82 */ /* 0x000e620000000a00 */
        /* <DEDUP_REMOVED lines=8> */
[----:B0123--:R-:W-:Y:S05]  /*13b0*/  CALL.ABS.NOINC R14 ;  /* 0x000000000e007343 */ /* 0x00ffea0003c00000 */
.L_x_3527:
[----:B------:R1:W5:Y:S02]  /*13c0*/  LDG.E R3, desc[UR36][R16.64] ;  /* 0x0000002410037981 */ /* 0x000364000c1e1900 */
.L_x_3526:
[----:B------:R-:W-:Y:S05]  /*13d0*/  BSYNC B6 ;  /* 0x0000000000067941 */ /* 0x000fea0003800000 */
.L_x_3525:
[----:B------:R-:W-:Y:S01]  /*13e0*/  IMAD R0, R31, UR42, RZ ;  /* 0x0000002a1f007c24 */ /* 0x000fe2000f8e02ff */
[----:B------:R-:W-:Y:S01]  /*13f0*/  ISETP.NE.AND P1, PT, R18, RZ, PT ;  /* 0x000000ff1200720c */ /* 0x000fe20003f25270 */
[----:B------:R-:W-:Y:S01]  /*1400*/  IMAD.MOV.U32 R6, RZ, RZ, RZ ;  /* 0x000000ffff067224 */ /* 0x000fe200078e00ff */
[----:B-----5:R-:W-:Y:S02]  /*1410*/  FSETP.GTU.FTZ.AND P0, PT, R32, R3, PT ;  /* 0x000000032000720b */ /* 0x020fe40003f1c000 */
[----:B------:R-:W-:Y:S02]  /*1420*/  SEL R5, R0, RZ, P1 ;  /* 0x000000ff00057207 */ /* 0x000fe40000800000 */
[----:B------:R-:W-:-:S03]  /*1430*/  FSEL R7, RZ, 1.875, P0 ;  /* 0x3ff00000ff077808 */ /* 0x000fc60000000000 */
[----:B------:R-:W-:-:S05]  /*1440*/  IMAD.WIDE.U32 R4, R5, 0x8, R36 ;  /* 0x0000000805047825 */ /* 0x000fca00078e0024 */
[----:B------:R4:W-:Y:S01]  /*1450*/  STG.E.64 desc[UR36][R4.64], R6 ;  /* 0x0000000604007986 */ /* 0x0009e2000c101b24 */
[----:B------:R-:W-:Y:S05]  /*1460*/  BRA `(.L_x_3515) ;  /* 0x0000000000047947 */ /* 0x000fea0003800000 */
.L_x_7217:
[----:B------:R-:W-:Y:S05]  /*1470*/  BREAK B8 ;  /* 0x0000000000087942 */ /* 0x000fea0003800000 */
.L_x_3515:
[----:B------:R-:W-:Y:S05]  /*1480*/  BSYNC B9 ;  /* 0x0000000000097941 */ /* 0x000fea0003800000 */
.L_x_3510:
[----:B------:R-:W5:Y:S01]  /*1490*/  LDC R0, c[0x0][0xc] ;  /* 0x00000300ff007b82 */ /* 0x000f620000000800 */
[----:B------:R-:W-:-:S06]  /*14a0*/  USHF.L.U32 UR4, UR38, 0x2, URZ ;  /* 0x0000000226047899 */ /* 0x000fcc000800063f */
[----:B-----5:R-:W-:-:S05]  /*14b0*/  IMAD R31, R0, UR4, R31 ;  /* 0x00000004001f7c24 */ /* 0x020fca000f8e021f */
[----:B------:R-:W-:-:S13]  /*14c0*/  ISETP.GE.U32.AND P0, PT, R31, UR40, PT ;  /* 0x000000281f007c0c */ /* 0x000fda000bf06070 */
[----:B------:R-:W-:Y:S05]  /*14d0*/  @!P0 BRA `(.L_x_3528) ;  /* 0xffffffec000c8947 */ /* 0x000fea000383ffff */
[----:B------:R-:W-:Y:S05]  /*14e0*/  EXIT ;  /* 0x000000000000794d */ /* 0x000fea0003800000 */
.L_x_3529:
        /* <DEDUP_REMOVED lines=9> */
.L_x_7621:


//--------------------- .text._ZN2at4cuda57_GLOBAL__N__cd6b329d_24_DistributionBernoulli_cu_7537a20d21kernelPointwiseApply2IZNS_6native9templates4cuda28bernoulli_tensor_cuda_kernelIsfEEvRKNS_10TensorBaseES9_NS_15PhiloxCudaStateEEUliRsSB_SB_SB_RKfSD_SD_SD_E_sSC_mLin1ELin1ELi4ELi512ELi2EEEvNS0_6detail10TensorInfoIT0_T2_EENSG_IT1_SI_EESI_T_ --------------------------
	.section	.text._ZN2at4cuda57_GLOBAL__N__cd6b329d_24_DistributionBernoulli_cu_7537a20d21kernelPointwiseApply2IZNS_6native9templates4cuda28bernoulli_tensor_cuda_kernelIsfEEvRKNS_10TensorBaseES9_NS_15PhiloxCudaStateEEUliRsSB_SB_SB_RKfSD_SD_SD_E_sSC_mLin1ELin1ELi4ELi512ELi2EEEvNS0_6detail10TensorInfoIT0_T2_EENSG_IT1_SI_EESI_T_,"ax",@progbits
	.align	128
.text._ZN2at4cuda57_GLOBAL__N__cd6b329d_24_DistributionBernoulli_cu_7537a20d21kernelPointwiseApply2IZNS_6native9templates4cuda28bernoulli_tensor_cuda_kernelIsfEEvRKNS_10TensorBaseES9_NS_15PhiloxCudaStateEEUliRsSB_SB_SB_RKfSD_SD_SD_E_sSC_mLin1ELin1ELi4ELi512ELi2EEEvNS0_6detail10TensorInfoIT0_T2_EENSG_IT1_SI_EESI_T_:
        .type           _ZN2at4cuda57_GLOBAL__N__cd6b329d_24_DistributionBernoulli_cu_7537a20d21kernelPointwiseApply2IZNS_6native9templates4cuda28bernoulli_tensor_cuda_kernelIsfEEvRKNS_10TensorBaseES9_NS_15PhiloxCudaStateEEUliRsSB_SB_SB_RKfSD_SD_SD_E_sSC_mLin1ELin1ELi4ELi512ELi2EEEvNS0_6detail10TensorInfoIT0_T2_EENSG_IT1_SI_EESI_T_,@function
        .size           _ZN2at4cuda57_GLOBAL__N__cd6b329d_24_DistributionBernoulli_cu_7537a20d21kernelPointwiseApply2IZNS_6native9templates4cuda28bernoulli_tensor_cuda_kernelIsfEEvRKNS_10TensorBaseES9_NS_15PhiloxCudaStateEEUliRsSB_SB_SB_RKfSD_SD_SD_E_sSC_mLin1ELin1ELi4ELi512ELi2EEEvNS0_6detail10TensorInfoIT0_T2_EENSG_IT1_SI_EESI_T_,(.L_x_7622 - _ZN2at4cuda57_GLOBAL__N__cd6b329d_24_DistributionBernoulli_cu_7537a20d21kernelPointwiseApply2IZNS_6native9templates4cuda28bernoulli_tensor_cuda_kernelIsfEEvRKNS_10TensorBaseES9_NS_15PhiloxCudaStateEEUliRsSB_SB_SB_RKfSD_SD_SD_E_sSC_mLin1ELin1ELi4ELi512ELi2EEEvNS0_6detail10TensorInfoIT0_T2_EENSG_IT1_SI_EESI_T_)
        .other          _ZN2at4cuda57_GLOBAL__N__cd6b329d_24_DistributionBernoulli_cu_7537a20d21kernelPointwiseApply2IZNS_6native9templates4cuda28bernoulli_tensor_cuda_kernelIsfEEvRKNS_10TensorBaseES9_NS_15PhiloxCudaStateEEUliRsSB_SB_SB_RKfSD_SD_SD_E_sSC_mLin1ELin1ELi4ELi512ELi2EEEvNS0_6detail10TensorInfoIT0_T2_EENSG_IT1_SI_EESI_T_,@"STO_CUDA_ENTRY STV_DEFAULT"
_ZN2at4cuda57_GLOBAL__N__cd6b329d_24_DistributionBernoulli_cu_7537a20d21kernelPointwiseApply2IZNS_6native9templates4cuda28bernoulli_tensor_cuda_kernelIsfEEvRKNS_10TensorBaseES9_NS_15PhiloxCudaStateEEUliRsSB_SB_SB_RKfSD_SD_SD_E_sSC_mLin1ELin1ELi4ELi512ELi2EEEvNS0_6detail10TensorInfoIT0_T2_EENSG_IT1_SI_EESI_T_:
        /* <DEDUP_REMOVED lines=13> */
.L_x_3750:
        /* <DEDUP_REMOVED lines=35> */
.L_x_3546:
        /* <DEDUP_REMOVED lines=13> */
[----:B------:R-:W-:Y:S05]  /*03d0*/  CALL.REL.NOINC `($__internal_45_$__cuda_sm20_div_u64) ;  /* 0x000000dc00107944 */ /* 0x000fea0003c00000 */
        /* <DEDUP_REMOVED lines=10> */
.L_x_3535:
        /* <DEDUP_REMOVED lines=23> */
.L_x_3536:
[----:B------:R-:W-:Y:S05]  /*05f0*/  BSYNC B2 ;  /* 0x0000000000027941 */ /* 0x000fea0003800000 */
.L_x_3534:
        /* <DEDUP_REMOVED lines=15> */
[----:B------:R-:W-:Y:S05]  /*06f0*/  CALL.REL.NOINC `($__internal_45_$__cuda_sm20_div_u64) ;  /* 0x000000d800487944 */ /* 0x000fea0003c00000 */
        /* <DEDUP_REMOVED lines=12> */
.L_x_3538:
        /* <DEDUP_REMOVED lines=23> */
.L_x_3539:
[----:B------:R-:W-:Y:S05]  /*0930*/  BSYNC B2 ;  /* 0x0000000000027941 */ /* 0x000fea0003800000 */
.L_x_3537:
        /* <DEDUP_REMOVED lines=29> */
.L_x_3541:
        /* <DEDUP_REMOVED lines=23> */
.L_x_3542:
[----:B------:R-:W-:Y:S05]  /*0c80*/  BSYNC B2 ;  /* 0x0000000000027941 */ /* 0x000fea0003800000 */
.L_x_3540:
        /* <DEDUP_REMOVED lines=17> */
[----:B------:R-:W-:Y:S05]  /*0da0*/  CALL.REL.NOINC `($__internal_45_$__cuda_sm20_div_u64) ;  /* 0x000000d0009c7944 */ /* 0x000fea0003c00000 */
        /* <DEDUP_REMOVED lines=12> */
.L_x_3544:
        /* <DEDUP_REMOVED lines=23> */
.L_x_3545:
[----:B------:R-:W-:Y:S05]  /*0fe0*/  BSYNC B2 ;  /* 0x0000000000027941 */ /* 0x000fea0003800000 */
.L_x_3543:
        /* <DEDUP_REMOVED lines=8> */
.L_x_3533:
        /* <DEDUP_REMOVED lines=13> */
[----:B------:R-:W-:Y:S05]  /*1140*/  CALL.REL.NOINC `($__internal_45_$__cuda_sm20_div_u64) ;  /* 0x000000cc00b47944 */ /* 0x000fea0003c00000 */
        /* <DEDUP_REMOVED lines=10> */
.L_x_3548:
        /* <DEDUP_REMOVED lines=23> */
.L_x_3549:
[----:B------:R-:W-:Y:S05]  /*1360*/  BSYNC B1 ;  /* 0x0000000000017941 */ /* 0x000fea0003800000 */
.L_x_3547:
        /* <DEDUP_REMOVED lines=28> */
.L_x_3551:
        /* <DEDUP_REMOVED lines=23> */
.L_x_3552:
[----:B------:R-:W-:Y:S05]  /*16a0*/  BSYNC B1 ;  /* 0x0000000000017941 */ /* 0x000fea0003800000 */
.L_x_3550:
        /* <DEDUP_REMOVED lines=27> */
.L_x_3554:
        /* <DEDUP_REMOVED lines=23> */
.L_x_3555:
[----:B------:R-:W-:Y:S05]  /*19d0*/  BSYNC B1 ;  /* 0x0000000000017941 */ /* 0x000fea0003800000 */
.L_x_3553:
[----:B------:R-:W0:Y:S02]  /*19e0*/  LDC.64 R12, c[0x0][R12+0x2c8] ;  /* 0x0000b2000c0c7b82 */ /* 0x000e240000000a00 */
[-C--:B0-----:R-:W-:Y:S02]  /*19f0*/  IMAD R3, R13, R4.reuse, RZ ;  /* 0x000000040d037224 */ /* 0x081fe400078e02ff */
[----:B------:R-:W-:-:S04]  /*1a00*/  IMAD.WIDE.U32 R16, R12, R4, R16 ;  /* 0x000000040c107225 */ /* 0x000fc800078e0010 */
[----:B------:R-:W-:-:S04]  /*1a10*/  IMAD R3, R12, R7, R3 ;  /* 0x000000070c037224 */ /* 0x000fc800078e0203 */
[----:B------:R-:W-:-:S07]  /*1a20*/  IMAD.IADD R17, R17, 0x1, R3 ;  /* 0x0000000111117824 */ /* 0x000fce00078e0203 */
.L_x_3532:
        /* <DEDUP_REMOVED lines=31> */
.L_x_3570:
        /* <DEDUP_REMOVED lines=25> */
.L_x_3559:
        /* <DEDUP_REMOVED lines=23> */
.L_x_3560:
[----:B------:R-:W-:Y:S05]  /*1f20*/  BSYNC B2 ;  /* 0x0000000000027941 */ /* 0x000fea0003800000 */
.L_x_3558:
        /* <DEDUP_REMOVED lines=29> */
.L_x_3562:
        /* <DEDUP_REMOVED lines=23> */
.L_x_3563:
[----:B------:R-:W-:Y:S05]  /*2270*/  BSYNC B2 ;  /* 0x0000000000027941 */ /* 0x000fea0003800000 */
.L_x_3561:
        /* <DEDUP_REMOVED lines=29> */
.L_x_3565:
        /* <DEDUP_REMOVED lines=23> */
.L_x_3566:
[----:B------:R-:W-:Y:S05]  /*25c0*/  BSYNC B2 ;  /* 0x0000000000027941 */ /* 0x000fea0003800000 */
.L_x_3564:
        /* <DEDUP_REMOVED lines=29> */
.L_x_3568:
        /* <DEDUP_REMOVED lines=23> */
.L_x_3569:
[----:B------:R-:W-:Y:S05]  /*2910*/  BSYNC B2 ;  /* 0x0000000000027941 */ /* 0x000fea0003800000 */
.L_x_3567:
        /* <DEDUP_REMOVED lines=9> */
.L_x_3557:
        /* <DEDUP_REMOVED lines=25> */
.L_x_3572:
        /* <DEDUP_REMOVED lines=23> */
.L_x_3573:
[----:B------:R-:W-:Y:S05]  /*2cb0*/  BSYNC B1 ;  /* 0x0000000000017941 */ /* 0x000fea0003800000 */
.L_x_3571:
        /* <DEDUP_REMOVED lines=29> */
.L_x_3575:
        /* <DEDUP_REMOVED lines=23> */
.L_x_3576:
[----:B------:R-:W-:Y:S05]  /*3000*/  BSYNC B1 ;  /* 0x0000000000017941 */ /* 0x000fea0003800000 */
.L_x_3574:
        /* <DEDUP_REMOVED lines=28> */
.L_x_3578:
        /* <DEDUP_REMOVED lines=23> */
.L_x_3579:
[----:B------:R-:W-:Y:S05]  /*3340*/  BSYNC B1 ;  /* 0x0000000000017941 */ /* 0x000fea0003800000 */
.L_x_3577:
[----:B------:R-:W0:Y:S01]  /*3350*/  LDC.64 R10, c[0x0][R10+0x2c8] ;  /* 0x0000b2000a0a7b82 */ /* 0x000e220000000a00 */
[----:B------:R-:W-:Y:S01]  /*3360*/  MOV R3, R0 ;  /* 0x0000000000037202 */ /* 0x000fe20000000f00 */
[-C--:B0-----:R-:W-:Y:S02]  /*3370*/  IMAD R5, R11, R4.reuse, RZ ;  /* 0x000000040b057224 */ /* 0x081fe400078e02ff */
[----:B------:R-:W-:-:S04]  /*3380*/  IMAD.WIDE.U32 R2, R10, R4, R2 ;  /* 0x000000040a027225 */ /* 0x000fc800078e0002 */
[----:B------:R-:W-:-:S04]  /*3390*/  IMAD R5, R10, R7, R5 ;  /* 0x000000070a057224 */ /* 0x000fc800078e0205 */
[----:B------:R-:W-:-:S07]  /*33a0*/  IMAD.IADD R0, R3, 0x1, R5 ;  /* 0x0000000103007824 */ /* 0x000fce00078e0205 */
.L_x_3556:
[----:B------:R-:W-:Y:S01]  /*33b0*/  ULDC.64 UR4, c[0x0][0x480] ;  /* 0x0001200000047ab9 */ /* 0x000fe20000000a00 */
[----:B------:R-:W-:Y:S01]  /*33c0*/  MOV R3, R0 ;  /* 0x0000000000037202 */ /* 0x000fe20000000f00 */
[----:B------:R-:W-:Y:S02]  /*33d0*/  IMAD R5, R17, UR4, RZ ;  /* 0x0000000411057c24 */ /* 0x000fe4000f8e02ff */
[----:B------:R-:W-:-:S04]  /*33e0*/  IMAD.WIDE.U32 R2, R16, UR4, R2 ;  /* 0x0000000410027c25 */ /* 0x000fc8000f8e0002 */
[----:B------:R-:W-:Y:S02]  /*33f0*/  IMAD R5, R16, UR5, R5 ;  /* 0x0000000510057c24 */ /* 0x000fe4000f8e0205 */
[----:B------:R-:W-:-:S03]  /*3400*/  IMAD.MOV.U32 R35, RZ, RZ, R2 ;  /* 0x000000ffff237224 */ /* 0x000fc600078e0002 */
[----:B------:R-:W-:-:S07]  /*3410*/  IADD3 R39, R3, R5, RZ ;  /* 0x0000000503277210 */ /* 0x000fce0007ffe0ff */
.L_x_3531:
[----:B------:R-:W-:Y:S05]  /*3420*/  BSYNC B0 ;  /* 0x0000000000007941 */ /* 0x000fea0003800000 */
.L_x_3530:
        /* <DEDUP_REMOVED lines=34> */
.L_x_3596:
        /* <DEDUP_REMOVED lines=24> */
.L_x_3585:
        /* <DEDUP_REMOVED lines=23> */
.L_x_3586:
[----:B------:R-:W-:Y:S05]  /*3940*/  BSYNC B2 ;  /* 0x0000000000027941 */ /* 0x000fea0003800000 */
.L_x_3584:
        /* <DEDUP_REMOVED lines=28> */
.L_x_3588:
        /* <DEDUP_REMOVED lines=23> */
.L_x_3589:
[----:B------:R-:W-:Y:S05]  /*3c80*/  BSYNC B2 ;  /* 0x0000000000027941 */ /* 0x000fea0003800000 */
.L_x_3587:
        /* <DEDUP_REMOVED lines=29> */
.L_x_3591:
        /* <DEDUP_REMOVED lines=23> */
.L_x_3592:
[----:B------:R-:W-:Y:S05]  /*3fd0*/  BSYNC B2 ;  /* 0x0000000000027941 */ /* 0x000fea0003800000 */
.L_x_3590:
        /* <DEDUP_REMOVED lines=29> */
.L_x_3594:
        /* <DEDUP_REMOVED lines=23> */
.L_x_3595:
[----:B------:R-:W-:Y:S05]  /*4320*/  BSYNC B2 ;  /* 0x0000000000027941 */ /* 0x000fea0003800000 */
.L_x_3593:
        /* <DEDUP_REMOVED lines=9> */
.L_x_3583:
        /* <DEDUP_REMOVED lines=24> */
.L_x_3598:
        /* <DEDUP_REMOVED lines=23> */
.L_x_3599:
[----:B------:R-:W-:Y:S05]  /*46b0*/  BSYNC B1 ;  /* 0x0000000000017941 */ /* 0x000fea0003800000 */
.L_x_3597:
        /* <DEDUP_REMOVED lines=28> */
.L_x_3601:
        /* <DEDUP_REMOVED lines=23> */
.L_x_3602:
[----:B------:R-:W-:Y:S05]  /*49f0*/  BSYNC B1 ;  /* 0x0000000000017941 */ /* 0x000fea0003800000 */
.L_x_3600:
        /* <DEDUP_REMOVED lines=27> */
.L_x_3604:
        /* <DEDUP_REMOVED lines=23> */
.L_x_3605:
[----:B------:R-:W-:Y:S05]  /*4d20*/  BSYNC B1 ;  /* 0x0000000000017941 */ /* 0x000fea0003800000 */
.L_x_3603:
[----:B------:R-:W0:Y:S02]  /*4d30*/  LDC.64 R12, c[0x0][R12+0x2c8] ;  /* 0x0000b2000c0c7b82 */ /* 0x000e240000000a00 */
[-C--:B0-----:R-:W-:Y:S02]  /*4d40*/  IMAD R3, R13, R4.reuse, RZ ;  /* 0x000000040d037224 */ /* 0x081fe400078e02ff */
[----:B------:R-:W-:-:S04]  /*4d50*/  IMAD.WIDE.U32 R24, R12, R4, R24 ;  /* 0x000000040c187225 */ /* 0x000fc800078e0018 */
[----:B------:R-:W-:-:S04]  /*4d60*/  IMAD R3, R12, R7, R3 ;  /* 0x000000070c037224 */ /* 0x000fc800078e0203 */
[----:B------:R-:W-:-:S07]  /*4d70*/  IMAD.IADD R25, R25, 0x1, R3 ;  /* 0x0000000119197824 */ /* 0x000fce00078e0203 */
.L_x_3582:
        /* <DEDUP_REMOVED lines=25> */
.L_x_3620:
        /* <DEDUP_REMOVED lines=27> */
.L_x_3609:
        /* <DEDUP_REMOVED lines=23> */
.L_x_3610:
[----:B------:R-:W-:Y:S05]  /*5230*/  BSYNC B2 ;  /* 0x0000000000027941 */ /* 0x000fea0003800000 */
.L_x_3608:
        /* <DEDUP_REMOVED lines=29> */
.L_x_3612:
        /* <DEDUP_REMOVED lines=23> */
.L_x_3613:
[----:B------:R-:W-:Y:S05]  /*5580*/  BSYNC B2 ;  /* 0x0000000000027941 */ /* 0x000fea0003800000 */
.L_x_3611:
        /* <DEDUP_REMOVED lines=30> */
.L_x_3615:
        /* <DEDUP_REMOVED lines=22> */
.L_x_3616:
[----:B------:R-:W-:Y:S05]  /*58d0*/  BSYNC B2 ;  /* 0x0000000000027941 */ /* 0x000fea0003800000 */
.L_x_3614:
        /* <DEDUP_REMOVED lines=30> */
.L_x_3618:
        /* <DEDUP_REMOVED lines=22> */
.L_x_3619:
[----:B------:R-:W-:Y:S05]  /*5c20*/  BSYNC B2 ;  /* 0x0000000000027941 */ /* 0x000fea0003800000 */
.L_x_3617:
        /* <DEDUP_REMOVED lines=9> */
.L_x_3607:
        /* <DEDUP_REMOVED lines=27> */
.L_x_3622:
        /* <DEDUP_REMOVED lines=23> */
.L_x_3623:
[----:B------:R-:W-:Y:S05]  /*5fe0*/  BSYNC B1 ;  /* 0x0000000000017941 */ /* 0x000fea0003800000 */
.L_x_3621:
        /* <DEDUP_REMOVED lines=31> */
.L_x_3625:
        /* <DEDUP_REMOVED lines=23> */
.L_x_3626:
[----:B------:R-:W-:Y:S05]  /*6350*/  BSYNC B1 ;  /* 0x0000000000017941 */ /* 0x000fea0003800000 */
.L_x_3624:
        /* <DEDUP_REMOVED lines=30> */
.L_x_3628:
        /* <DEDUP_REMOVED lines=23> */
.L_x_3629:
[----:B------:R-:W-:Y:S05]  /*66b0*/  BSYNC B1 ;  /* 0x0000000000017941 */ /* 0x000fea0003800000 */
.L_x_3627:
[----:B------:R-:W0:Y:S01]  /*66c0*/  LDC.64 R12, c[0x0][R12+0x2c8] ;  /* 0x0000b2000c0c7b82 */ /* 0x000e220000000a00 */
[----:B------:R-:W-:Y:S01]  /*66d0*/  MOV R3, R0 ;  /* 0x0000000000037202 */ /* 0x000fe20000000f00 */
[-C--:B0-----:R-:W-:Y:S02]  /*66e0*/  IMAD R6, R13, R4.reuse, RZ ;  /* 0x000000040d067224 */ /* 0x081fe400078e02ff */
[----:B------:R-:W-:-:S04]  /*66f0*/  IMAD.WIDE.U32 R2, R12, R4, R2 ;  /* 0x000000040c027225 */ /* 0x000fc800078e0002 */
[----:B------:R-:W-:-:S04]  /*6700*/  IMAD R5, R12, R5, R6 ;  /* 0x000000050c057224 */ /* 0x000fc800078e0206 */
[----:B------:R-:W-:-:S07]  /*6710*/  IMAD.IADD R0, R3, 0x1, R5 ;  /* 0x0000000103007824 */ /* 0x000fce00078e0205 */
.L_x_3606:
[----:B------:R-:W-:Y:S01]  /*6720*/  ULDC.64 UR4, c[0x0][0x480] ;  /* 0x0001200000047ab9 */ /* 0x000fe20000000a00 */
[----:B------:R-:W-:Y:S01]  /*6730*/  MOV R3, R0 ;  /* 0x0000000000037202 */ /* 0x000fe20000000f00 */
[----:B------:R-:W-:Y:S02]  /*6740*/  IMAD R8, R8, UR4, RZ ;  /* 0x0000000408087c24 */ /* 0x000fe4000f8e02ff */
[----:B------:R-:W-:-:S04]  /*6750*/  IMAD.WIDE.U32 R32, R9, UR4, R2 ;  /* 0x0000000409207c25 */ /* 0x000fc8000f8e0002 */
[----:B------:R-:W-:-:S04]  /*6760*/  IMAD R9, R9, UR5, R8 ;  /* 0x0000000509097c24 */ /* 0x000fc8000f8e0208 */
[----:B------:R-:W-:-:S07]  /*6770*/  IMAD.IADD R36, R33, 0x1, R9 ;  /* 0x0000000121247824 */ /* 0x000fce00078e0209 */
.L_x_3581:
[----:B------:R-:W-:Y:S05]  /*6780*/  BSYNC B0 ;  /* 0x0000000000007941 */ /* 0x000fea0003800000 */
.L_x_3580:
        /* <DEDUP_REMOVED lines=30> */
.L_x_3646:
        /* <DEDUP_REMOVED lines=24> */
.L_x_3635:
        /* <DEDUP_REMOVED lines=23> */
.L_x_3636:
[----:B------:R-:W-:Y:S05]  /*6c60*/  BSYNC B2 ;  /* 0x0000000000027941 */ /* 0x000fea0003800000 */
.L_x_3634:
        /* <DEDUP_REMOVED lines=28> */
.L_x_3638:
        /* <DEDUP_REMOVED lines=23> */
.L_x_3639:
[----:B------:R-:W-:Y:S05]  /*6fa0*/  BSYNC B2 ;  /* 0x0000000000027941 */ /* 0x000fea0003800000 */
.L_x_3637:
        /* <DEDUP_REMOVED lines=29> */
.L_x_3641:
        /* <DEDUP_REMOVED lines=23> */
.L_x_3642:
[----:B------:R-:W-:Y:S05]  /*72f0*/  BSYNC B2 ;  /* 0x0000000000027941 */ /* 0x000fea0003800000 */
.L_x_3640:
        /* <DEDUP_REMOVED lines=30> */
.L_x_3644:
        /* <DEDUP_REMOVED lines=23> */
.L_x_3645:
[----:B------:R-:W-:Y:S05]  /*7650*/  BSYNC B2 ;  /* 0x0000000000027941 */ /* 0x000fea0003800000 */
.L_x_3643:
        /* <DEDUP_REMOVED lines=8> */
.L_x_3633:
        /* <DEDUP_REMOVED lines=24> */
.L_x_3648:
        /* <DEDUP_REMOVED lines=23> */
.L_x_3649:
[----:B------:R-:W-:Y:S05]  /*79d0*/  BSYNC B1 ;  /* 0x0000000000017941 */ /* 0x000fea0003800000 */
.L_x_3647:
        /* <DEDUP_REMOVED lines=28> */
.L_x_3651:
        /* <DEDUP_REMOVED lines=23> */
.L_x_3652:
[----:B------:R-:W-:Y:S05]  /*7d10*/  BSYNC B1 ;  /* 0x0000000000017941 */ /* 0x000fea0003800000 */
.L_x_3650:
        /* <DEDUP_REMOVED lines=27> */
.L_x_3654:
        /* <DEDUP_REMOVED lines=23> */
.L_x_3655:
[----:B------:R-:W-:Y:S05]  /*8040*/  BSYNC B1 ;  /* 0x0000000000017941 */ /* 0x000fea0003800000 */
.L_x_3653:
[----:B------:R-:W0:Y:S02]  /*8050*/  LDC.64 R12, c[0x0][R12+0x2c8] ;  /* 0x0000b2000c0c7b82 */ /* 0x000e240000000a00 */
[-C--:B0-----:R-:W-:Y:S02]  /*8060*/  IMAD R3, R13, R4.reuse, RZ ;  /* 0x000000040d037224 */ /* 0x081fe400078e02ff */
[----:B------:R-:W-:-:S04]  /*8070*/  IMAD.WIDE.U32 R16, R12, R4, R16 ;  /* 0x000000040c107225 */ /* 0x000fc800078e0010 */
[----:B------:R-:W-:-:S05]  /*8080*/  IMAD R3, R12, R7, R3 ;  /* 0x000000070c037224 */ /* 0x000fca00078e0203 */
[----:B------:R-:W-:-:S07]  /*8090*/  IADD3 R17, R17, R3, RZ ;  /* 0x0000000311117210 */ /* 0x000fce0007ffe0ff */
.L_x_3632:
        /* <DEDUP_REMOVED lines=30> */
.L_x_3670:
        /* <DEDUP_REMOVED lines=25> */
.L_x_3659:
        /* <DEDUP_REMOVED lines=23> */
.L_x_3660:
[----:B------:R-:W-:Y:S05]  /*8580*/  BSYNC B2 ;  /* 0x0000000000027941 */ /* 0x000fea0003800000 */
.L_x_3658:
        /* <DEDUP_REMOVED lines=29> */
.L_x_3662:
        /* <DEDUP_REMOVED lines=23> */
.L_x_3663:
[----:B------:R-:W-:Y:S05]  /*88d0*/  BSYNC B2 ;  /* 0x0000000000027941 */ /* 0x000fea0003800000 */
.L_x_3661:
        /* <DEDUP_REMOVED lines=29> */
.L_x_3665:
        /* <DEDUP_REMOVED lines=23> */
.L_x_3666:
[----:B------:R-:W-:Y:S05]  /*8c20*/  BSYNC B2 ;  /* 0x0000000000027941 */ /* 0x000fea0003800000 */
.L_x_3664:
        /* <DEDUP_REMOVED lines=29> */
.L_x_3668:
        /* <DEDUP_REMOVED lines=23> */
.L_x_3669:
[----:B------:R-:W-:Y:S05]  /*8f70*/  BSYNC B2 ;  /* 0x0000000000027941 */ /* 0x000fea0003800000 */
.L_x_3667:
        /* <DEDUP_REMOVED lines=9> */
.L_x_3657:
        /* <DEDUP_REMOVED lines=25> */
.L_x_3672:
        /* <DEDUP_REMOVED lines=23> */
.L_x_3673:
[----:B------:R-:W-:Y:S05]  /*9310*/  BSYNC B1 ;  /* 0x0000000000017941 */ /* 0x000fea0003800000 */
.L_x_3671:
        /* <DEDUP_REMOVED lines=29> */
.L_x_3675:
        /* <DEDUP_REMOVED lines=23> */
.L_x_3676:
[----:B------:R-:W-:Y:S05]  /*9660*/  BSYNC B1 ;  /* 0x0000000000017941 */ /* 0x000fea0003800000 */
.L_x_3674:
        /* <DEDUP_REMOVED lines=28> */
.L_x_3678:
        /* <DEDUP_REMOVED lines=23> */
.L_x_3679:
[----:B------:R-:W-:Y:S05]  /*99a0*/  BSYNC B1 ;  /* 0x0000000000017941 */ /* 0x000fea0003800000 */
.L_x_3677:
[----:B------:R-:W0:Y:S01]  /*99b0*/  LDC.64 R10, c[0x0][R10+0x2c8] ;  /* 0x0000b2000a0a7b82 */ /* 0x000e220000000a00 */
[----:B------:R-:W-:Y:S02]  /*99c0*/  IMAD.MOV.U32 R3, RZ, RZ, R0 ;  /* 0x000000ffff037224 */ /* 0x000fe400078e0000 */
[-C--:B0-----:R-:W-:Y:S02]  /*99d0*/  IMAD R5, R11, R4.reuse, RZ ;  /* 0x000000040b057224 */ /* 0x081fe400078e02ff */
[----:B------:R-:W-:-:S04]  /*99e0*/  IMAD.WIDE.U32 R2, R10, R4, R2 ;  /* 0x000000040a027225 */ /* 0x000fc800078e0002 */
[----:B------:R-:W-:-:S05]  /*99f0*/  IMAD R5, R10, R7, R5 ;  /* 0x000000070a057224 */ /* 0x000fca00078e0205 */
[----:B------:R-:W-:-:S07]  /*9a00*/  IADD3 R0, R3, R5, RZ ;  /* 0x0000000503007210 */ /* 0x000fce0007ffe0ff */
.L_x_3656:
[----:B------:R-:W-:Y:S01]  /*9a10*/  ULDC.64 UR4, c[0x0][0x480] ;  /* 0x0001200000047ab9 */ /* 0x000fe20000000a00 */
[----:B------:R-:W-:Y:S02]  /*9a20*/  IMAD.MOV.U32 R3, RZ, RZ, R0 ;  /* 0x000000ffff037224 */ /* 0x000fe400078e0000 */
[----:B------:R-:W-:Y:S02]  /*9a30*/  IMAD R17, R17, UR4, RZ ;  /* 0x0000000411117c24 */ /* 0x000fe4000f8e02ff */
[----:B------:R-:W-:-:S04]  /*9a40*/  IMAD.WIDE.U32 R2, R16, UR4, R2 ;  /* 0x0000000410027c25 */ /* 0x000fc8000f8e0002 */
[----:B------:R-:W-:Y:S01]  /*9a50*/  IMAD R17, R16, UR5, R17 ;  /* 0x0000000510117c24 */ /* 0x000fe2000f8e0211 */
[----:B------:R-:W-:-:S03]  /*9a60*/  MOV R24, R2 ;  /* 0x0000000200187202 */ /* 0x000fc60000000f00 */
[----:B------:R-:W-:-:S07]  /*9a70*/  IMAD.IADD R31, R3, 0x1, R17 ;  /* 0x00000001031f7824 */ /* 0x000fce00078e0211 */
.L_x_3631:
[----:B------:R-:W-:Y:S05]  /*9a80*/  BSYNC B0 ;  /* 0x0000000000007941 */ /* 0x000fea0003800000 */
.L_x_3630:
        /* <DEDUP_REMOVED lines=27> */
.L_x_3696:
        /* <DEDUP_REMOVED lines=22> */
.L_x_3685:
        /* <DEDUP_REMOVED lines=23> */
.L_x_3686:
[----:B------:R-:W-:Y:S05]  /*9f10*/  BSYNC B2 ;  /* 0x0000000000027941 */ /* 0x000fea0003800000 */
.L_x_3684:
        /* <DEDUP_REMOVED lines=28> */
.L_x_3688:
        /* <DEDUP_REMOVED lines=23> */
.L_x_3689:
[----:B------:R-:W-:Y:S05]  /*a250*/  BSYNC B2 ;  /* 0x0000000000027941 */ /* 0x000fea0003800000 */
.L_x_3687:
        /* <DEDUP_REMOVED lines=29> */
.L_x_3691:
        /* <DEDUP_REMOVED lines=23> */
.L_x_3692:
[----:B------:R-:W-:Y:S05]  /*a5a0*/  BSYNC B2 ;  /* 0x0000000000027941 */ /* 0x000fea0003800000 */
.L_x_3690:
        /* <DEDUP_REMOVED lines=29> */
.L_x_3694:
        /* <DEDUP_REMOVED lines=23> */
.L_x_3695:
[----:B------:R-:W-:Y:S05]  /*a8f0*/  BSYNC B2 ;  /* 0x0000000000027941 */ /* 0x000fea0003800000 */
.L_x_3693:
        /* <DEDUP_REMOVED lines=11> */
.L_x_3683:
        /* <DEDUP_REMOVED lines=24> */
.L_x_3698:
        /* <DEDUP_REMOVED lines=23> */
.L_x_3699:
[----:B------:R-:W-:Y:S05]  /*aca0*/  BSYNC B1 ;  /* 0x0000000000017941 */ /* 0x000fea0003800000 */
.L_x_3697:
        /* <DEDUP_REMOVED lines=28> */
.L_x_3701:
        /* <DEDUP_REMOVED lines=23> */
.L_x_3702:
[----:B------:R-:W-:Y:S05]  /*afe0*/  BSYNC B1 ;  /* 0x0000000000017941 */ /* 0x000fea0003800000 */
.L_x_3700:
        /* <DEDUP_REMOVED lines=27> */
.L_x_3704:
        /* <DEDUP_REMOVED lines=23> */
.L_x_3705:
[----:B------:R-:W-:Y:S05]  /*b310*/  BSYNC B1 ;  /* 0x0000000000017941 */ /* 0x000fea0003800000 */
.L_x_3703:
[----:B------:R-:W0:Y:S02]  /*b320*/  LDC.64 R12, c[0x0][R12+0x2c8] ;  /* 0x0000b2000c0c7b82 */ /* 0x000e240000000a00 */
[-C--:B0-----:R-:W-:Y:S02]  /*b330*/  IMAD R3, R13, R4.reuse, RZ ;  /* 0x000000040d037224 */ /* 0x081fe400078e02ff */
[----:B------:R-:W-:-:S04]  /*b340*/  IMAD.WIDE.U32 R16, R12, R4, R16 ;  /* 0x000000040c107225 */ /* 0x000fc800078e0010 */
[----:B------:R-:W-:-:S05]  /*b350*/  IMAD R3, R12, R7, R3 ;  /* 0x000000070c037224 */ /* 0x000fca00078e0203 */
[----:B------:R-:W-:-:S07]  /*b360*/  IADD3 R17, R17, R3, RZ ;  /* 0x0000000311117210 */ /* 0x000fce0007ffe0ff */
.L_x_3682:
        /* <DEDUP_REMOVED lines=30> */
.L_x_3720:
        /* <DEDUP_REMOVED lines=25> */
.L_x_3709:
        /* <DEDUP_REMOVED lines=23> */
.L_x_3710:
[----:B------:R-:W-:Y:S05]  /*b850*/  BSYNC B2 ;  /* 0x0000000000027941 */ /* 0x000fea0003800000 */
.L_x_3708:
        /* <DEDUP_REMOVED lines=29> */
.L_x_3712:
        /* <DEDUP_REMOVED lines=23> */
.L_x_3713:
[----:B------:R-:W-:Y:S05]  /*bba0*/  BSYNC B2 ;  /* 0x0000000000027941 */ /* 0x000fea0003800000 */
.L_x_3711:
        /* <DEDUP_REMOVED lines=29> */
.L_x_3715:
        /* <DEDUP_REMOVED lines=23> */
.L_x_3716:
[----:B------:R-:W-:Y:S05]  /*bef0*/  BSYNC B2 ;  /* 0x0000000000027941 */ /* 0x000fea0003800000 */
.L_x_3714:
        /* <DEDUP_REMOVED lines=29> */
.L_x_3718:
        /* <DEDUP_REMOVED lines=23> */
.L_x_3719:
[----:B------:R-:W-:Y:S05]  /*c240*/  BSYNC B2 ;  /* 0x0000000000027941 */ /* 0x000fea0003800000 */
.L_x_3717:
        /* <DEDUP_REMOVED lines=9> */
.L_x_3707:
        /* <DEDUP_REMOVED lines=25> */
.L_x_3722:
        /* <DEDUP_REMOVED lines=23> */
.L_x_3723:
[----:B------:R-:W-:Y:S05]  /*c5e0*/  BSYNC B1 ;  /* 0x0000000000017941 */ /* 0x000fea0003800000 */
.L_x_3721:
        /* <DEDUP_REMOVED lines=29> */
.L_x_3725:
        /* <DEDUP_REMOVED lines=23> */
.L_x_3726:
[----:B------:R-:W-:Y:S05]  /*c930*/  BSYNC B1 ;  /* 0x0000000000017941 */ /* 0x000fea0003800000 */
.L_x_3724:
        /* <DEDUP_REMOVED lines=28> */
.L_x_3728:
        /* <DEDUP_REMOVED lines=23> */
.L_x_3729:
[----:B------:R-:W-:Y:S05]  /*cc70*/  BSYNC B1 ;  /* 0x0000000000017941 */ /* 0x000fea0003800000 */
.L_x_3727:
[----:B------:R-:W0:Y:S01]  /*cc80*/  LDC.64 R10, c[0x0][R10+0x2c8] ;  /* 0x0000b2000a0a7b82 */ /* 0x000e220000000a00 */
[----:B------:R-:W-:Y:S02]  /*cc90*/  IMAD.MOV.U32 R3, RZ, RZ, R0 ;  /* 0x000000ffff037224 */ /* 0x000fe400078e0000 */
[-C--:B0-----:R-:W-:Y:S02]  /*cca0*/  IMAD R5, R11, R4.reuse, RZ ;  /* 0x000000040b057224 */ /* 0x081fe400078e02ff */
[----:B------:R-:W-:-:S04]  /*ccb0*/  IMAD.WIDE.U32 R2, R10, R4, R2 ;  /* 0x000000040a027225 */ /* 0x000fc800078e0002 */
[----:B------:R-:W-:-:S05]  /*ccc0*/  IMAD R5, R10, R7, R5 ;  /* 0x000000070a057224 */ /* 0x000fca00078e0205 */
[----:B------:R-:W-:-:S07]  /*ccd0*/  IADD3 R0, R3, R5, RZ ;  /* 0x0000000503007210 */ /* 0x000fce0007ffe0ff */
.L_x_3706:
[----:B------:R-:W-:Y:S01]  /*cce0*/  ULDC.64 UR4, c[0x0][0x480] ;  /* 0x0001200000047ab9 */ /* 0x000fe20000000a00 */
[----:B------:R-:W-:Y:S02]  /*ccf0*/  IMAD.MOV.U32 R3, RZ, RZ, R0 ;  /* 0x000000ffff037224 */ /* 0x000fe400078e0000 */
[----:B------:R-:W-:Y:S02]  /*cd00*/  IMAD R17, R17, UR4, RZ ;  /* 0x0000000411117c24 */ /* 0x000fe4000f8e02ff */
[----:B------:R-:W-:-:S04]  /*cd10*/  IMAD.WIDE.U32 R44, R16, UR4, R2 ;  /* 0x00000004102c7c25 */ /* 0x000fc8000f8e0002 */
[----:B------:R-:W-:-:S05]  /*cd20*/  IMAD R17, R16, UR5, R17 ;  /* 0x0000000510117c24 */ /* 0x000fca000f8e0211 */
[----:B------:R-:W-:-:S07]  /*cd30*/  IADD3 R43, R45, R17, RZ ;  /* 0x000000112d2b7210 */ /* 0x000fce0007ffe0ff */
.L_x_3681:
[----:B------:R-:W-:Y:S05]  /*cd40*/  BSYNC B0 ;  /* 0x0000000000007941 */ /* 0x000fea0003800000 */
.L_x_3680:
        /* <DEDUP_REMOVED lines=152> */
.L_x_3731:
[----:B------:R-:W-:Y:S01]  /*d6d0*/  MOV R6, R5 ;  /* 0x0000000500067202 */ /* 0x000fe20000000f00 */
[----:B------:R-:W-:Y:S01]  /*d6e0*/  IMAD.MOV.U32 R4, RZ, RZ, R2 ;  /* 0x000000ffff047224 */ /* 0x000fe200078e0002 */
[----:B------:R-:W-:Y:S01]  /*d6f0*/  MOV R0, R20 ;  /* 0x0000001400007202 */ /* 0x000fe20000000f00 */
[----:B------:R-:W-:-:S07]  /*d700*/  IMAD.MOV.U32 R5, RZ, RZ, R14 ;  /* 0x000000ffff057224 */ /* 0x000fce00078e000e */
.L_x_3730:
        /* <DEDUP_REMOVED lines=18> */
.L_x_7218:
[----:B------:R-:W-:Y:S05]  /*d830*/  BRX R2 -0xd840                                                                                                                                                                                                                                                                                                                                                                                                                                                                               (*"BRANCH_TARGETS .L_x_7219,.L_x_7220,.L_x_7221"*) ;  /* 0xffffff2402f07949 */ /* 0x000fea000383ffff */
.L_x_3734:
        /* <DEDUP_REMOVED lines=28> */
.L_x_3740:
[----:B------:R0:W5:Y:S02]  /*da00*/  LDG.E R0, desc[UR36][R24.64] ;  /* 0x0000002418007981 */ /* 0x000164000c1e1900 */
.L_x_3739:
[----:B------:R-:W-:Y:S05]  /*da10*/  BSYNC B9 ;  /* 0x0000000000097941 */ /* 0x000fea0003800000 */
.L_x_3738:
[----:B-----5:R-:W-:-:S04]  /*da20*/  FSETP.GTU.FTZ.AND P0, PT, R41, R0, PT ;  /* 0x000000002900720b */ /* 0x020fc80003f1c000 */
[----:B------:R-:W-:-:S05]  /*da30*/  SEL R3, RZ, 0x1, P0 ;  /* 0x00000001ff037807 */ /* 0x000fca0000000000 */
[----:B------:R1:W-:Y:S04]  /*da40*/  STG.E.U16 desc[UR36][R26.64], R3 ;  /* 0x000000031a007986 */ /* 0x0003e8000c101524 */
.L_x_3736:
[----:B------:R-:W-:Y:S05]  /*da50*/  BSYNC B8 ;  /* 0x0000000000087941 */ /* 0x000fea0003800000 */
.L_x_3735:
        /* <DEDUP_REMOVED lines=21> */
.L_x_3743:
[----:B------:R2:W5:Y:S02]  /*dbb0*/  LDG.E R0, desc[UR36][R32.64] ;  /* 0x0000002420007981 */ /* 0x000564000c1e1900 */
.L_x_3742:
[----:B------:R-:W-:Y:S05]  /*dbc0*/  BSYNC B8 ;  /* 0x0000000000087941 */ /* 0x000fea0003800000 */
.L_x_3741:
[----:B-----5:R-:W-:-:S04]  /*dbd0*/  FSETP.GTU.FTZ.AND P0, PT, R37, R0, PT ;  /* 0x000000002500720b */ /* 0x020fc80003f1c000 */
[----:B-1----:R-:W-:-:S05]  /*dbe0*/  SEL R3, RZ, 0x1, P0 ;  /* 0x00000001ff037807 */ /* 0x002fca0000000000 */
[----:B------:R1:W-:Y:S04]  /*dbf0*/  STG.E.U16 desc[UR36][R22.64], R3 ;  /* 0x0000000316007986 */ /* 0x0003e8000c101524 */
.L_x_7220:
        /* <DEDUP_REMOVED lines=21> */
.L_x_3746:
[----:B------:R1:W5:Y:S02]  /*dd50*/  LDG.E R3, desc[UR36][R38.64] ;  /* 0x0000002426037981 */ /* 0x000364000c1e1900 */
.L_x_3745:
[----:B------:R-:W-:Y:S05]  /*dd60*/  BSYNC B8 ;  /* 0x0000000000087941 */ /* 0x000fea0003800000 */
.L_x_3744:
[----:B-----5:R-:W-:-:S04]  /*dd70*/  FSETP.GTU.FTZ.AND P0, PT, R36, R3, PT ;  /* 0x000000032400720b */ /* 0x020fc80003f1c000 */
[----:B------:R-:W-:-:S05]  /*dd80*/  SEL R3, RZ, 0x1, P0 ;  /* 0x00000001ff037807 */ /* 0x000fca0000000000 */
[----:B------:R3:W-:Y:S04]  /*dd90*/  STG.E.U16 desc[UR36][R18.64], R3 ;  /* 0x0000000312007986 */ /* 0x0007e8000c101524 */
.L_x_7219:
[----:B------:R-:W-:Y:S05]  /*dda0*/  BSYNC B6 ;  /* 0x0000000000067941 */ /* 0x000fea0003800000 */
.L_x_3733:
        /* <DEDUP_REMOVED lines=21> */
.L_x_3749:
[----:B------:R4:W5:Y:S02]  /*df00*/  LDG.E R0, desc[UR36][R34.64] ;  /* 0x0000002422007981 */ /* 0x000964000c1e1900 */
.L_x_3748:
[----:B------:R-:W-:Y:S05]  /*df10*/  BSYNC B8 ;  /* 0x0000000000087941 */ /* 0x000fea0003800000 */
.L_x_3747:
[----:B-----5:R-:W-:-:S04]  /*df20*/  FSETP.GTU.FTZ.AND P0, PT, R31, R0, PT ;  /* 0x000000001f00720b */ /* 0x020fc80003f1c000 */
[----:B---3--:R-:W-:-:S05]  /*df30*/  SEL R3, RZ, 0x1, P0 ;  /* 0x00000001ff037807 */ /* 0x008fca0000000000 */
[----:B------:R3:W-:Y:S01]  /*df40*/  STG.E.U16 desc[UR36][R16.64], R3 ;  /* 0x0000000310007986 */ /* 0x0007e2000c101524 */
[----:B------:R-:W-:Y:S05]  /*df50*/  BRA `(.L_x_3737) ;  /* 0x0000000000047947 */ /* 0x000fea0003800000 */
.L_x_7221:
[----:B------:R-:W-:Y:S05]  /*df60*/  BREAK B6 ;  /* 0x0000000000067942 */ /* 0x000fea0003800000 */
.L_x_3737:
[----:B------:R-:W-:Y:S05]  /*df70*/  BSYNC B7 ;  /* 0x0000000000077941 */ /* 0x000fea0003800000 */
.L_x_3732:
        /* <DEDUP_REMOVED lines=10> */
        .weak           $__internal_45_$__cuda_sm20_div_u64
        .type           $__internal_45_$__cuda_sm20_div_u64,@function
        .size           $__internal_45_$__cuda_sm20_div_u64,(.L_x_7622 - $__internal_45_$__cuda_sm20_div_u64)
$__internal_45_$__cuda_sm20_div_u64:
        /* <DEDUP_REMOVED lines=68> */
[----:B------:R-:W-:Y:S06]  /*e460*/  RET.REL.NODEC R6 `(_ZN2at4cuda57_GLOBAL__N__cd6b329d_24_DistributionBernoulli_cu_7537a20d21kernelPointwiseApply2IZNS_6native9templates4cuda28bernoulli_tensor_cuda_kernelIsfEEvRKNS_10TensorBaseES9_NS_15PhiloxCudaStateEEUliRsSB_SB_SB_RKfSD_SD_SD_E_sSC_mLin1ELin1ELi4ELi512ELi2EEEvNS0_6detail10TensorInfoIT0_T2_EENSG_IT1_SI_EESI_T_) ;  /* 0xffffff1806e47950 */ /* 0x000fec0003c3ffff */
.L_x_3751:
        /* <DEDUP_REMOVED lines=9> */
.L_x_7622:


//--------------------- .text._ZN2at4cuda57_GLOBAL__N__cd6b329d_24_DistributionBernoulli_cu_7537a20d21kernelPointwiseApply2IZNS_6native9templates4cuda28bernoulli_tensor_cuda_kernelIsfEEvRKNS_10TensorBaseES9_NS_15PhiloxCudaStateEEUliRsSB_SB_SB_RKfSD_SD_SD_E_sSC_mLi1ELi1ELi4ELi512ELi2EEEvNS0_6detail10TensorInfoIT0_T2_EENSG_IT1_SI_EESI_T_ --------------------------
	.section	.text._ZN2at4cuda57_GLOBAL__N__cd6b329d_24_DistributionBernoulli_cu_7537a20d21kernelPointwiseApply2IZNS_6native9templates4cuda28bernoulli_tensor_cuda_kernelIsfEEvRKNS_10TensorBaseES9_NS_15PhiloxCudaStateEEUliRsSB_SB_SB_RKfSD_SD_SD_E_sSC_mLi1ELi1ELi4ELi512ELi2EEEvNS0_6detail10TensorInfoIT0_T2_EENSG_IT1_SI_EESI_T_,"ax",@progbits
	.align	128
.text._ZN2at4cuda57_GLOBAL__N__cd6b329d_24_DistributionBernoulli_cu_7537a20d21kernelPointwiseApply2IZNS_6native9templates4cuda28bernoulli_tensor_cuda_kernelIsfEEvRKNS_10TensorBaseES9_NS_15PhiloxCudaStateEEUliRsSB_SB_SB_RKfSD_SD_SD_E_sSC_mLi1ELi1ELi4ELi512ELi2EEEvNS0_6detail10TensorInfoIT0_T2_EENSG_IT1_SI_EESI_T_:
        .type           _ZN2at4cuda57_GLOBAL__N__cd6b329d_24_DistributionBernoulli_cu_7537a20d21kernelPointwiseApply2IZNS_6native9templates4cuda28bernoulli_tensor_cuda_kernelIsfEEvRKNS_10TensorBaseES9_NS_15PhiloxCudaStateEEUliRsSB_SB_SB_RKfSD_SD_SD_E_sSC_mLi1ELi1ELi4ELi512ELi2EEEvNS0_6detail10TensorInfoIT0_T2_EENSG_IT1_SI_EESI_T_,@function
        .size           _ZN2at4cuda57_GLOBAL__N__cd6b329d_24_DistributionBernoulli_cu_7537a20d21kernelPointwiseApply2IZNS_6native9templates4cuda28bernoulli_tensor_cuda_kernelIsfEEvRKNS_10TensorBaseES9_NS_15PhiloxCudaStateEEUliRsSB_SB_SB_RKfSD_SD_SD_E_sSC_mLi1ELi1ELi4ELi512ELi2EEEvNS0_6detail10TensorInfoIT0_T2_EENSG_IT1_SI_EESI_T_,(.L_x_7624 - _ZN2at4cuda57_GLOBAL__N__cd6b329d_24_DistributionBernoulli_cu_7537a20d21kernelPointwiseApply2IZNS_6native9templates4cuda28bernoulli_tensor_cuda_kernelIsfEEvRKNS_10TensorBaseES9_NS_15PhiloxCudaStateEEUliRsSB_SB_SB_RKfSD_SD_SD_E_sSC_mLi1ELi1ELi4ELi512ELi2EEEvNS0_6detail10TensorInfoIT0_T2_EENSG_IT1_SI_EESI_T_)
        .other          _ZN2at4cuda57_GLOBAL__N__cd6b329d_24_DistributionBernoulli_cu_7537a20d21kernelPointwiseApply2IZNS_6native9templates4cuda28bernoulli_tensor_cuda_kernelIsfEEvRKNS_10TensorBaseES9_NS_15PhiloxCudaStateEEUliRsSB_SB_SB_RKfSD_SD_SD_E_sSC_mLi1ELi1ELi4ELi512ELi2EEEvNS0_6detail10TensorInfoIT0_T2_EENSG_IT1_SI_EESI_T_,@"STO_CUDA_ENTRY STV_DEFAULT"
_ZN2at4cuda57_GLOBAL__N__cd6b329d_24_DistributionBernoulli_cu_7537a20d21kernelPointwiseApply2IZNS_6native9templates4cuda28bernoulli_tensor_cuda_kernelIsfEEvRKNS_10TensorBaseES9_NS_15PhiloxCudaStateEEUliRsSB_SB_SB_RKfSD_SD_SD_E_sSC_mLi1ELi1ELi4ELi512ELi2EEEvNS0_6detail10TensorInfoIT0_T2_EENSG_IT1_SI_EESI_T_:
        /* <DEDUP_REMOVED lines=21> */
.L_x_3773:
[----:B------:R-:W-:-:S13]  /*0150*/  ISETP.NE.AND P1, PT, RZ, UR48, PT ;  /* 0x00000030ff007c0c */ /* 0x000fda000bf25270 */
[----:B0-----:R-:W0:Y:S08]  /*0160*/  @P1 LDC.64 R6, c[0x0][0x560] ;  /* 0x00015800ff061b82 */ /* 0x001e300000000a00 */
[----:B-1----:R-:W1:Y:S08]  /*0170*/  LDC.64 R8, c[0x0][0x558] ;  /* 0x00015600ff087b82 */ /* 0x002e700000000a00 */
[----:B--2---:R-:W2:Y:S01]  /*0180*/  LDC R5, c[0x0][0x560] ;  /* 0x00015800ff057b82 */ /* 0x004ea20000000800 */
[----:B0-----:R-:W2:Y:S07]  /*0190*/  @P1 LDG.E.64 R6, desc[UR36][R6.64] ;  /* 0x0000002406061981 */ /* 0x001eae000c1e1b00 */
[----:B------:R-:W2:Y:S01]  /*01a0*/  @P1 LDC R21, c[0x0][0x568] ;  /* 0x00015a00ff151b82 */ /* 0x000ea20000000800 */
[----:B-1----:R-:W3:Y:S07]  /*01b0*/  @P1 LDG.E.64 R8, desc[UR36][R8.64] ;  /* 0x0000002408081981 */ /* 0x002eee000c1e1b00 */
        /* <DEDUP_REMOVED lines=52> */
[--C-:B---3--:R-:W-:Y:S01]  /*0500*/  LOP3.LUT R13, R11, R13, R8.reuse, 0x96, !PT ;  /* 0x0000000d0b0d7212 */ /* 0x108fe200078e9608 */
        /* <DEDUP_REMOVED lines=9> */
[----:B------:R-:W-:Y:S01]  /*05a0*/  IADD3 R24, R16, -0x2daee0ad, RZ ;  /* 0xd2511f5310187810 */ /* 0x000fe20007ffe0ff */
[----:B------:R-:W-:Y:S01]  /*05b0*/  VIADD R21, R8, 0x9e3779b9 ;  /* 0x9e3779b908157836 */ /* 0x000fe20000000000 */
[----:B------:R-:W-:Y:S01]  /*05c0*/  LOP3.LUT R20, R15, R9, RZ, 0x3c, !PT ;  /* 0x000000090f147212 */ /* 0x000fe200078e3cff */
[----:B------:R-:W-:Y:S02]  /*05d0*/  VIADD R11, R9, 0xbb67ae85 ;  /* 0xbb67ae85090b7836 */ /* 0x000fe40000000000 */
[----:B------:R-:W-:Y:S01]  /*05e0*/  IMAD.WIDE.U32 R12, R13, -0x2daee0ad, RZ ;  /* 0xd2511f530d0c7825 */ /* 0x000fe200078e00ff */
[----:B------:R-:W-:-:S03]  /*05f0*/  LOP3.LUT R17, R21, R2, RZ, 0x3c, !PT ;  /* 0x0000000215117212 */ /* 0x000fc600078e3cff */
[----:B------:R-:W-:Y:S01]  /*0600*/  IMAD.WIDE.U32 R14, R14, -0x2daee0ad, RZ ;  /* 0xd2511f530e0e7825 */ /* 0x000fe200078e00ff */
[----:B------:R-:W-:-:S03]  /*0610*/  LOP3.LUT R36, R13, R16, R11, 0x96, !PT ;  /* 0x000000100d247212 */ /* 0x000fc600078e960b */
        /* <DEDUP_REMOVED lines=31> */
[----:B------:R-:W-:Y:S01]  /*0810*/  IADD3 R15, R8, 0x78dde6e4, RZ ;  /* 0x78dde6e4080f7810 */ /* 0x000fe20007ffe0ff */
        /* <DEDUP_REMOVED lines=18> */
[----:B------:R-:W-:-:S03]  /*0940*/  LEA R26, P2, R6, UR44, 0x1 ;  /* 0x0000002c061a7c11 */ /* 0x000fc6000f8408ff */
        /* <DEDUP_REMOVED lines=64> */
.L_x_3754:
[----:B------:R-:W-:Y:S01]  /*0d50*/  MOV R9, R6 ;  /* 0x0000000600097202 */ /* 0x000fe20000000f00 */
[----:B------:R-:W-:Y:S02]  /*0d60*/  IMAD.MOV.U32 R8, RZ, RZ, R32 ;  /* 0x000000ffff087224 */ /* 0x000fe400078e0020 */
[----:B------:R-:W-:Y:S02]  /*0d70*/  IMAD.MOV.U32 R3, RZ, RZ, R38 ;  /* 0x000000ffff037224 */ /* 0x000fe400078e0026 */
[----:B------:R-:W-:-:S07]  /*0d80*/  IMAD.MOV.U32 R6, RZ, RZ, R4 ;  /* 0x000000ffff067224 */ /* 0x000fce00078e0004 */
.L_x_3753:
        /* <DEDUP_REMOVED lines=17> */
.L_x_7222:
[----:B------:R-:W-:Y:S05]  /*0ea0*/  BRX R4 -0xeb0                                                                                                                                                                                                                                                                                                                                                                                                                                                                                (*"BRANCH_TARGETS .L_x_7223,.L_x_7224,.L_x_7225"*) ;  /* 0xfffffff004547949 */ /* 0x000fea000383ffff */
.L_x_3757:
        /* <DEDUP_REMOVED lines=28> */
.L_x_3763:
[----:B------:R0:W5:Y:S02]  /*1070*/  LDG.E R3, desc[UR36][R16.64] ;  /* 0x0000002410037981 */ /* 0x000164000c1e1900 */
.L_x_3762:
[----:B------:R-:W-:Y:S05]  /*1080*/  BSYNC B6 ;  /* 0x0000000000067941 */ /* 0x000fea0003800000 */
.L_x_3761:
[----:B-----5:R-:W-:-:S04]  /*1090*/  FSETP.GTU.FTZ.AND P0, PT, R34, R3, PT ;  /* 0x000000032200720b */ /* 0x020fc80003f1c000 */
[----:B------:R-:W-:-:S05]  /*10a0*/  SEL R3, RZ, 0x1, P0 ;  /* 0x00000001ff037807 */ /* 0x000fca0000000000 */
[----:B------:R1:W-:Y:S04]  /*10b0*/  STG.E.U16 desc[UR36][R36.64], R3 ;  /* 0x0000000324007986 */ /* 0x0003e8000c101524 */
.L_x_3759:
[----:B------:R-:W-:Y:S05]  /*10c0*/  BSYNC B7 ;  /* 0x0000000000077941 */ /* 0x000fea0003800000 */
.L_x_3758:
        /* <DEDUP_REMOVED lines=21> */
.L_x_3766:
[----:B------:R2:W5:Y:S02]  /*1220*/  LDG.E R0, desc[UR36][R18.64] ;  /* 0x0000002412007981 */ /* 0x000564000c1e1900 */
.L_x_3765:
[----:B------:R-:W-:Y:S05]  /*1230*/  BSYNC B6 ;  /* 0x0000000000067941 */ /* 0x000fea0003800000 */
.L_x_3764:
[----:B-----5:R-:W-:-:S04]  /*1240*/  FSETP.GTU.FTZ.AND P0, PT, R33, R0, PT ;  /* 0x000000002100720b */ /* 0x020fc80003f1c000 */
[----:B-1----:R-:W-:-:S05]  /*1250*/  SEL R3, RZ, 0x1, P0 ;  /* 0x00000001ff037807 */ /* 0x002fca0000000000 */
[----:B------:R1:W-:Y:S04]  /*1260*/  STG.E.U16 desc[UR36][R26.64], R3 ;  /* 0x000000031a007986 */ /* 0x0003e8000c101524 */
.L_x_7224:
        /* <DEDUP_REMOVED lines=21> */
.L_x_3769:
[----:B------:R1:W5:Y:S02]  /*13c0*/  LDG.E R3, desc[UR36][R22.64] ;  /* 0x0000002416037981 */ /* 0x000364000c1e1900 */
.L_x_3768:
[----:B------:R-:W-:Y:S05]  /*13d0*/  BSYNC B6 ;  /* 0x0000000000067941 */ /* 0x000fea0003800000 */
.L_x_3767:
[----:B-----5:R-:W-:-:S04]  /*13e0*/  FSETP.GTU.FTZ.AND P0, PT, R32, R3, PT ;  /* 0x000000032000720b */ /* 0x020fc80003f1c000 */
[----:B------:R-:W-:-:S05]  /*13f0*/  SEL R3, RZ, 0x1, P0 ;  /* 0x00000001ff037807 */ /* 0x000fca0000000000 */
[----:B------:R3:W-:Y:S04]  /*1400*/  STG.E.U16 desc[UR36][R24.64], R3 ;  /* 0x0000000318007986 */ /* 0x0007e8000c101524 */
.L_x_7223:
[----:B------:R-:W-:Y:S05]  /*1410*/  BSYNC B8 ;  /* 0x0000000000087941 */ /* 0x000fea0003800000 */
.L_x_3756:
        /* <DEDUP_REMOVED lines=32> */
.L_x_3772:
[----:B------:R0:W5:Y:S02]  /*1620*/  LDG.E R0, desc[UR36][R16.64] ;  /* 0x0000002410007981 */ /* 0x000164000c1e1900 */
.L_x_3771:
[----:B------:R-:W-:Y:S05]  /*1630*/  BSYNC B6 ;  /* 0x0000000000067941 */ /* 0x000fea0003800000 */
.L_x_3770:
[----:B------:R-:W-:Y:S01]  /*1640*/  IMAD R6, R28, UR42, RZ ;  /* 0x0000002a1c067c24 */ /* 0x000fe2000f8e02ff */
[----:B------:R-:W-:Y:S01]  /*1650*/  ISETP.NE.AND P0, PT, R18, RZ, PT ;  /* 0x000000ff1200720c */ /* 0x000fe20003f05270 */
[----:B------:R-:W-:-:S04]  /*1660*/  IMAD.WIDE.U32 R4, R29, UR42, RZ ;  /* 0x0000002a1d047c25 */ /* 0x000fc8000f8e00ff */
[----:B------:R-:W-:Y:S01]  /*1670*/  IMAD R7, R29, UR43, R6 ;  /* 0x0000002b1d077c24 */ /* 0x000fe2000f8e0206 */
[----:B------:R-:W-:-:S03]  /*1680*/  SEL R3, R4, RZ, P0 ;  /* 0x000000ff04037207 */ /* 0x000fc60000000000 */
[----:B------:R-:W-:Y:S01]  /*1690*/  IMAD.IADD R6, R5, 0x1, R7 ;  /* 0x0000000105067824 */ /* 0x000fe200078e0207 */
[----:B------:R-:W-:-:S04]  /*16a0*/  LEA R4, P1, R3, UR44, 0x1 ;  /* 0x0000002c03047c11 */ /* 0x000fc8000f8208ff */
[----:B------:R-:W-:Y:S02]  /*16b0*/  SEL R6, R6, RZ, P0 ;  /* 0x000000ff06067207 */ /* 0x000fe40000000000 */
[----:B-----5:R-:W-:Y:S02]  /*16c0*/  FSETP.GTU.FTZ.AND P0, PT, R31, R0, PT ;  /* 0x000000001f00720b */ /* 0x020fe40003f1c000 */
[----:B------:R-:W-:Y:S02]  /*16d0*/  LEA.HI.X R5, R3, UR45, R6, 0x1, P1 ;  /* 0x0000002d03057c11 */ /* 0x000fe400088f0c06 */
[----:B------:R-:W-:-:S05]  /*16e0*/  SEL R3, RZ, 0x1, P0 ;  /* 0x00000001ff037807 */ /* 0x000fca0000000000 */
[----:B------:R2:W-:Y:S01]  /*16f0*/  STG.E.U16 desc[UR36][R4.64], R3 ;  /* 0x0000000304007986 */ /* 0x0005e2000c101524 */
[----:B------:R-:W-:Y:S05]  /*1700*/  BRA `(.L_x_3760) ;  /* 0x0000000000047947 */ /* 0x000fea0003800000 */
.L_x_7225:
[----:B------:R-:W-:Y:S05]  /*1710*/  BREAK B8 ;  /* 0x0000000000087942 */ /* 0x000fea0003800000 */
.L_x_3760:
[----:B------:R-:W-:Y:S05]  /*1720*/  BSYNC B9 ;  /* 0x0000000000097941 */ /* 0x000fea0003800000 */
.L_x_3755:
        /* <DEDUP_REMOVED lines=9> */
.L_x_3752:
[----:B------:R-:W-:Y:S05]  /*17c0*/  EXIT ;  /* 0x000000000000794d */ /* 0x000fea0003800000 */
.L_x_3774:
        /* <DEDUP_REMOVED lines=11> */
.L_x_7624:


//--------------------- .text._ZN2at4cuda57_GLOBAL__N__cd6b329d_24_DistributionBernoulli_cu_7537a20d21kernelPointwiseApply2IZNS_6native9templates4cuda28bernoulli_tensor_cuda_kernelIsfEEvRKNS_10TensorBaseES9_NS_15PhiloxCudaStateEEUliRsSB_SB_SB_RKfSD_SD_SD_E_sSC_jLin1ELin1ELi4ELi512ELi2EEEvNS0_6detail10TensorInfoIT0_T2_EENSG_IT1_SI_EESI_T_ --------------------------
	.section	.text._ZN2at4cuda57_GLOBAL__N__cd6b329d_24_DistributionBernoulli_cu_7537a20d21kernelPointwiseApply2IZNS_6native9templates4cuda28bernoulli_tensor_cuda_kernelIsfEEvRKNS_10TensorBaseES9_NS_15PhiloxCudaStateEEUliRsSB_SB_SB_RKfSD_SD_SD_E_sSC_jLin1ELin1ELi4ELi512ELi2EEEvNS0_6detail10TensorInfoIT0_T2_EENSG_IT1_SI_EESI_T_,"ax",@progbits
	.align	128
.text._ZN2at4cuda57_GLOBAL__N__cd6b329d_24_DistributionBernoulli_cu_7537a20d21kernelPointwiseApply2IZNS_6native9templates4cuda28bernoulli_tensor_cuda_kernelIsfEEvRKNS_10TensorBaseES9_NS_15PhiloxCudaStateEEUliRsSB_SB_SB_RKfSD_SD_SD_E_sSC_jLin1ELin1ELi4ELi512ELi2EEEvNS0_6detail10TensorInfoIT0_T2_EENSG_IT1_SI_EESI_T_:
        .type           _ZN2at4cuda57_GLOBAL__N__cd6b329d_24_DistributionBernoulli_cu_7537a20d21kernelPointwiseApply2IZNS_6native9templates4cuda28bernoulli_tensor_cuda_kernelIsfEEvRKNS_10TensorBaseES9_NS_15PhiloxCudaStateEEUliRsSB_SB_SB_RKfSD_SD_SD_E_sSC_jLin1ELin1ELi4ELi512ELi2EEEvNS0_6detail10TensorInfoIT0_T2_EENSG_IT1_SI_EESI_T_,@function
        .size           _ZN2at4cuda57_GLOBAL__N__cd6b329d_24_DistributionBernoulli_cu_7537a20d21kernelPointwiseApply2IZNS_6native9templates4cuda28bernoulli_tensor_cuda_kernelIsfEEvRKNS_10TensorBaseES9_NS_15PhiloxCudaStateEEUliRsSB_SB_SB_RKfSD_SD_SD_E_sSC_jLin1ELin1ELi4ELi512ELi2EEEvNS0_6detail10TensorInfoIT0_T2_EENSG_IT1_SI_EESI_T_,(.L_x_7625 - _ZN2at4cuda57_GLOBAL__N__cd6b329d_24_DistributionBernoulli_cu_7537a20d21kernelPointwiseApply2IZNS_6native9templates4cuda28bernoulli_tensor_cuda_kernelIsfEEvRKNS_10TensorBaseES9_NS_15PhiloxCudaStateEEUliRsSB_SB_SB_RKfSD_SD_SD_E_sSC_jLin1ELin1ELi4ELi512ELi2EEEvNS0_6detail10TensorInfoIT0_T2_EENSG_IT1_SI_EESI_T_)
        .other          _ZN2at4cuda57_GLOBAL__N__cd6b329d_24_DistributionBernoulli_cu_7537a20d21kernelPointwiseApply2IZNS_6native9templates4cuda28bernoulli_tensor_cuda_kernelIsfEEvRKNS_10TensorBaseES9_NS_15PhiloxCudaStateEEUliRsSB_SB_SB_RKfSD_SD_SD_E_sSC_jLin1ELin1ELi4ELi512ELi2EEEvNS0_6detail10TensorInfoIT0_T2_EENSG_IT1_SI_EESI_T_,@"STO_CUDA_ENTRY STV_DEFAULT"
_ZN2at4cuda57_GLOBAL__N__cd6b329d_24_DistributionBernoulli_cu_7537a20d21kernelPointwiseApply2IZNS_6native9templates4cuda28bernoulli_tensor_cuda_kernelIsfEEvRKNS_10TensorBaseES9_NS_15PhiloxCudaStateEEUliRsSB_SB_SB_RKfSD_SD_SD_E_sSC_jLin1ELin1ELi4ELi512ELi2EEEvNS0_6detail10TensorInfoIT0_T2_EENSG_IT1_SI_EESI_T_:
        /* <DEDUP_REMOVED lines=11> */
.L_x_3827:
[----:B------:R-:W-:Y:S01]  /*00b0*/  ULDC UR4, c[0x0][0x3c0] ;  /* 0x0000f00000047ab9 */ /* 0x000fe20000000800 */
[----:B------:R-:W-:Y:S01]  /*00c0*/  BSSY B0, `(.L_x_3775) ;  /* 0x000019e000007945 */ /* 0x000fe20003800000 */
[----:B------:R-:W-:Y:S01]  /*00d0*/  IADD3 R0, -R2, UR4, RZ ;  /* 0x0000000402007c10 */ /* 0x000fe2000fffe1ff */
[----:B------:R-:W-:Y:S01]  /*00e0*/  HFMA2.MMA R38, -RZ, RZ, 0, 0 ;  /* 0x00000000ff267435 */ /* 0x000fe200000001ff */
[----:B------:R-:W-:Y:S02]  /*00f0*/  IMAD.MOV.U32 R36, RZ, RZ, RZ ;  /* 0x000000ffff247224 */ /* 0x000fe400078e00ff */
[----:B------:R-:W-:Y:S01]  /*0100*/  ISETP.GE.AND P0, PT, R0, 0x1, PT ;  /* 0x000000010000780c */ /* 0x000fe20003f06270 */
[----:B----4-:R-:W-:-:S12]  /*0110*/  IMAD.MOV.U32 R24, RZ, RZ, RZ ;  /* 0x000000ffff187224 */ /* 0x010fd800078e00ff */
[----:B012---:R-:W-:Y:S05]  /*0120*/  @!P0 BRA `(.L_x_3776) ;  /* 0x00000018005c8947 */ /* 0x007fea0003800000 */
        /* <DEDUP_REMOVED lines=23> */
.L_x_3779:
        /* <DEDUP_REMOVED lines=100> */
.L_x_3778:
        /* <DEDUP_REMOVED lines=79> */
.L_x_3777:
        /* <DEDUP_REMOVED lines=23> */
.L_x_3782:
        /* <DEDUP_REMOVED lines=101> */
.L_x_3781:
        /* <DEDUP_REMOVED lines=79> */
.L_x_3780:
[----:B------:R-:W-:Y:S02]  /*1a80*/  ULDC UR4, c[0x0][0x354] ;  /* 0x0000d50000047ab9 */ /* 0x000fe40000000800 */
[----:B------:R-:W-:-:S07]  /*1a90*/  IMAD R24, R7, UR4, R24 ;  /* 0x0000000407187c24 */ /* 0x000fce000f8e0218 */
.L_x_3776:
[----:B------:R-:W-:Y:S05]  /*1aa0*/  BSYNC B0 ;  /* 0x0000000000007941 */ /* 0x000fea0003800000 */
.L_x_3775:
        /* <DEDUP_REMOVED lines=29> */
.L_x_3787:
        /* <DEDUP_REMOVED lines=100> */
.L_x_3786:
        /* <DEDUP_REMOVED lines=78> */
.L_x_3785:
        /* <DEDUP_REMOVED lines=20> */
.L_x_3790:
        /* <DEDUP_REMOVED lines=101> */
.L_x_3789:
        /* <DEDUP_REMOVED lines=79> */
.L_x_3788:
[----:B------:R-:W-:Y:S02]  /*3420*/  ULDC UR4, c[0x0][0x354] ;  /* 0x0000d50000047ab9 */ /* 0x000fe40000000800 */
[----:B------:R-:W-:-:S07]  /*3430*/  IMAD R22, R22, UR4, R3 ;  /* 0x0000000416167c24 */ /* 0x000fce000f8e0203 */
.L_x_3784:
[----:B------:R-:W-:Y:S05]  /*3440*/  BSYNC B0 ;  /* 0x0000000000007941 */ /* 0x000fea0003800000 */
.L_x_3783:
        /* <DEDUP_REMOVED lines=30> */
.L_x_3795:
        /* <DEDUP_REMOVED lines=100> */
.L_x_3794:
        /* <DEDUP_REMOVED lines=78> */
.L_x_3793:
        /* <DEDUP_REMOVED lines=20> */
.L_x_3798:
        /* <DEDUP_REMOVED lines=101> */
.L_x_3797:
        /* <DEDUP_REMOVED lines=80> */
.L_x_3796:
[----:B------:R-:W-:Y:S02]  /*4de0*/  ULDC UR4, c[0x0][0x354] ;  /* 0x0000d50000047ab9 */ /* 0x000fe40000000800 */
[----:B------:R-:W-:-:S07]  /*4df0*/  IMAD R18, R3, UR4, R18 ;  /* 0x0000000403127c24 */ /* 0x000fce000f8e0212 */
.L_x_3792:
[----:B------:R-:W-:Y:S05]  /*4e00*/  BSYNC B0 ;  /* 0x0000000000007941 */ /* 0x000fea0003800000 */
.L_x_3791:
        /* <DEDUP_REMOVED lines=28> */
.L_x_3803:
        /* <DEDUP_REMOVED lines=100> */
.L_x_3802:
        /* <DEDUP_REMOVED lines=78> */
.L_x_3801:
        /* <DEDUP_REMOVED lines=20> */
.L_x_3806:
        /* <DEDUP_REMOVED lines=101> */
.L_x_3805:
        /* <DEDUP_REMOVED lines=79> */
.L_x_3804:
[----:B------:R-:W-:Y:S02]  /*6770*/  ULDC UR4, c[0x0][0x354] ;  /* 0x0000d50000047ab9 */ /* 0x000fe40000000800 */
[----:B------:R-:W-:-:S07]  /*6780*/  IMAD R14, R14, UR4, R3 ;  /* 0x000000040e0e7c24 */ /* 0x000fce000f8e0203 */
.L_x_3800:
[----:B------:R-:W-:Y:S05]  /*6790*/  BSYNC B0 ;  /* 0x0000000000007941 */ /* 0x000fea0003800000 */
.L_x_3799:
        /* <DEDUP_REMOVED lines=144> */
.L_x_3808:
[----:B------:R-:W-:Y:S01]  /*70a0*/  IMAD.MOV.U32 R20, RZ, RZ, R5 ;  /* 0x000000ffff147224 */ /* 0x000fe200078e0005 */
[----:B------:R-:W-:Y:S01]  /*70b0*/  MOV R14, R3 ;  /* 0x00000003000e7202 */ /* 0x000fe20000000f00 */
[----:B------:R-:W-:Y:S01]  /*70c0*/  IMAD.MOV.U32 R15, RZ, RZ, R12 ;  /* 0x000000ffff0f7224 */ /* 0x000fe200078e000c */
[----:B------:R-:W-:-:S07]  /*70d0*/  MOV R5, R8 ;  /* 0x0000000800057202 */ /* 0x000fce0000000f00 */
.L_x_3807:
        /* <DEDUP_REMOVED lines=18> */
.L_x_7226:
[----:B------:R-:W-:Y:S05]  /*7200*/  BRX R4 -0x7210                                                                                                                                                                                                                                                                                                                                                                                                                                                                               (*"BRANCH_TARGETS .L_x_7227,.L_x_7228,.L_x_7229"*) ;  /* 0xffffff8c047c7949 */ /* 0x000fea000383ffff */
.L_x_3811:
        /* <DEDUP_REMOVED lines=28> */
.L_x_3817:
[----:B------:R0:W5:Y:S02]  /*73d0*/  LDG.E R3, desc[UR36][R16.64] ;  /* 0x0000002410037981 */ /* 0x000164000c1e1900 */
.L_x_3816:
[----:B------:R-:W-:Y:S05]  /*73e0*/  BSYNC B6 ;  /* 0x0000000000067941 */ /* 0x000fea0003800000 */
.L_x_3815:
[----:B-----5:R-:W-:-:S04]  /*73f0*/  FSETP.GTU.FTZ.AND P0, PT, R34, R3, PT ;  /* 0x000000032200720b */ /* 0x020fc80003f1c000 */
[----:B------:R-:W-:-:S05]  /*7400*/  SEL R3, RZ, 0x1, P0 ;  /* 0x00000001ff037807 */ /* 0x000fca0000000000 */
[----:B------:R1:W-:Y:S04]  /*7410*/  STG.E.U16 desc[UR36][R26.64], R3 ;  /* 0x000000031a007986 */ /* 0x0003e8000c101524 */
.L_x_3813:
[----:B------:R-:W-:Y:S05]  /*7420*/  BSYNC B7 ;  /* 0x0000000000077941 */ /* 0x000fea0003800000 */
.L_x_3812:
        /* <DEDUP_REMOVED lines=21> */
.L_x_3820:
[----:B------:R2:W5:Y:S02]  /*7580*/  LDG.E R0, desc[UR36][R18.64] ;  /* 0x0000002412007981 */ /* 0x000564000c1e1900 */
.L_x_3819:
[----:B------:R-:W-:Y:S05]  /*7590*/  BSYNC B6 ;  /* 0x0000000000067941 */ /* 0x000fea0003800000 */
.L_x_3818:
[----:B-----5:R-:W-:-:S04]  /*75a0*/  FSETP.GTU.FTZ.AND P0, PT, R33, R0, PT ;  /* 0x000000002100720b */ /* 0x020fc80003f1c000 */
[----:B-1----:R-:W-:-:S05]  /*75b0*/  SEL R3, RZ, 0x1, P0 ;  /* 0x00000001ff037807 */ /* 0x002fca0000000000 */
[----:B------:R1:W-:Y:S04]  /*75c0*/  STG.E.U16 desc[UR36][R28.64], R3 ;  /* 0x000000031c007986 */ /* 0x0003e8000c101524 */
.L_x_7228:
        /* <DEDUP_REMOVED lines=21> */
.L_x_3823:
[----:B------:R1:W5:Y:S02]  /*7720*/  LDG.E R3, desc[UR36][R22.64] ;  /* 0x0000002416037981 */ /* 0x000364000c1e1900 */
.L_x_3822:
[----:B------:R-:W-:Y:S05]  /*7730*/  BSYNC B6 ;  /* 0x0000000000067941 */ /* 0x000fea0003800000 */
.L_x_3821:
[----:B-----5:R-:W-:-:S04]  /*7740*/  FSETP.GTU.FTZ.AND P0, PT, R32, R3, PT ;  /* 0x000000032000720b */ /* 0x020fc80003f1c000 */
[----:B------:R-:W-:-:S05]  /*7750*/  SEL R3, RZ, 0x1, P0 ;  /* 0x00000001ff037807 */ /* 0x000fca0000000000 */
[----:B------:R3:W-:Y:S04]  /*7760*/  STG.E.U16 desc[UR36][R36.64], R3 ;  /* 0x0000000324007986 */ /* 0x0007e8000c101524 */
.L_x_7227:
[----:B------:R-:W-:Y:S05]  /*7770*/  BSYNC B8 ;  /* 0x0000000000087941 */ /* 0x000fea0003800000 */
.L_x_3810:
        /* <DEDUP_REMOVED lines=18> */
[----:B----4-:R-:W-:-:S07]  /*78a0*/  MOV R13, RZ ;  /* 0x000000ff000d7202 */ /* 0x010fce0000000f00 */
[----:B------:R-:W-:-:S07]  /*78b0*/  LEPC R20, `(.L_x_3826) ;  /* 0x000000001014794e */ /* 0x000fce0000000000 */
[----:B0123--:R-:W-:Y:S05]  /*78c0*/  CALL.ABS.NOINC R14 ;  /* 0x000000000e007343 */ /* 0x00ffea0003c00000 */
.L_x_3826:
[----:B------:R4:W5:Y:S02]  /*78d0*/  LDG.E R0, desc[UR36][R24.64] ;  /* 0x0000002418007981 */ /* 0x000964000c1e1900 */
.L_x_3825:
[----:B------:R-:W-:Y:S05]  /*78e0*/  BSYNC B6 ;  /* 0x0000000000067941 */ /* 0x000fea0003800000 */
.L_x_3824:
[----:B-----5:R-:W-:-:S04]  /*78f0*/  FSETP.GTU.FTZ.AND P0, PT, R31, R0, PT ;  /* 0x000000001f00720b */ /* 0x020fc80003f1c000 */
[----:B---3--:R-:W-:-:S05]  /*7900*/  SEL R3, RZ, 0x1, P0 ;  /* 0x00000001ff037807 */ /* 0x008fca0000000000 */
[----:B------:R3:W-:Y:S01]  /*7910*/  STG.E.U16 desc[UR36][R38.64], R3 ;  /* 0x0000000326007986 */ /* 0x0007e2000c101524 */
[----:B------:R-:W-:Y:S05]  /*7920*/  BRA `(.L_x_3814) ;  /* 0x0000000000047947 */ /* 0x000fea0003800000 */
.L_x_7229:
[----:B------:R-:W-:Y:S05]  /*7930*/  BREAK B8 ;  /* 0x0000000000087942 */ /* 0x000fea0003800000 */
.L_x_3814:
[----:B------:R-:W-:Y:S05]  /*7940*/  BSYNC B9 ;  /* 0x0000000000097941 */ /* 0x000fea0003800000 */
.L_x_3809:
        /* <DEDUP_REMOVED lines=8> */
.L_x_3828:
        /* <DEDUP_REMOVED lines=11> */
.L_x_7625:


//--------------------- .text._ZN2at4cuda57_GLOBAL__N__cd6b329d_24_DistributionBernoulli_cu_7537a20d21kernelPointwiseApply2IZNS_6native9templates4cuda28bernoulli_tensor_cuda_kernelIsfEEvRKNS_10TensorBaseES9_NS_15PhiloxCudaStateEEUliRsSB_SB_SB_RKfSD_SD_SD_E_sSC_jLin1ELi2ELi4ELi512ELi2EEEvNS0_6detail10TensorInfoIT0_T2_EENSG_IT1_SI_EESI_T_ --------------------------
	.section	.text._ZN2at4cuda57_GLOBAL__N__cd6b329d_24_DistributionBernoulli_cu_7537a20d21kernelPointwiseApply2IZNS_6native9templates4cuda28bernoulli_tensor_cuda_kernelIsfEEvRKNS_10TensorBaseES9_NS_15PhiloxCudaStateEEUliRsSB_SB_SB_RKfSD_SD_SD_E_sSC_jLin1ELi2ELi4ELi512ELi2EEEvNS0_6detail10TensorInfoIT0_T2_EENSG_IT1_SI_EESI_T_,"ax",@progbits
	.align	128
.text._ZN2at4cuda57_GLOBAL__N__cd6b329d_24_DistributionBernoulli_cu_7537a20d21kernelPointwiseApply2IZNS_6native9templates4cuda28bernoulli_tensor_cuda_kernelIsfEEvRKNS_10TensorBaseES9_NS_15PhiloxCudaStateEEUliRsSB_SB_SB_RKfSD_SD_SD_E_sSC_jLin1ELi2ELi4ELi512ELi2EEEvNS0_6detail10TensorInfoIT0_T2_EENSG_IT1_SI_EESI_T_:
        .type           _ZN2at4cuda57_GLOBAL__N__cd6b329d_24_DistributionBernoulli_cu_7537a20d21kernelPointwiseApply2IZNS_6native9templates4cuda28bernoulli_tensor_cuda_kernelIsfEEvRKNS_10TensorBaseES9_NS_15PhiloxCudaStateEEUliRsSB_SB_SB_RKfSD_SD_SD_E_sSC_jLin1ELi2ELi4ELi512ELi2EEEvNS0_6detail10TensorInfoIT0_T2_EENSG_IT1_SI_EESI_T_,@function
        .size           _ZN2at4cuda57_GLOBAL__N__cd6b329d_24_DistributionBernoulli_cu_7537a20d21kernelPointwiseApply2IZNS_6native9templates4cuda28bernoulli_tensor_cuda_kernelIsfEEvRKNS_10TensorBaseES9_NS_15PhiloxCudaStateEEUliRsSB_SB_SB_RKfSD_SD_SD_E_sSC_jLin1ELi2ELi4ELi512ELi2EEEvNS0_6detail10TensorInfoIT0_T2_EENSG_IT1_SI_EESI_T_,(.L_x_7626 - _ZN2at4cuda57_GLOBAL__N__cd6b329d_24_DistributionBernoulli_cu_7537a20d21kernelPointwiseApply2IZNS_6native9templates4cuda28bernoulli_tensor_cuda_kernelIsfEEvRKNS_10TensorBaseES9_NS_15PhiloxCudaStateEEUliRsSB_SB_SB_RKfSD_SD_SD_E_sSC_jLin1ELi2ELi4ELi512ELi2EEEvNS0_6detail10TensorInfoIT0_T2_EENSG_IT1_SI_EESI_T_)
        .other          _ZN2at4cuda57_GLOBAL__N__cd6b329d_24_DistributionBernoulli_cu_7537a20d21kernelPointwiseApply2IZNS_6native9templates4cuda28bernoulli_tensor_cuda_kernelIsfEEvRKNS_10TensorBaseES9_NS_15PhiloxCudaStateEEUliRsSB_SB_SB_RKfSD_SD_SD_E_sSC_jLin1ELi2ELi4ELi512ELi2EEEvNS0_6detail10TensorInfoIT0_T2_EENSG_IT1_SI_EESI_T_,@"STO_CUDA_ENTRY STV_DEFAULT"
_ZN2at4cuda57_GLOBAL__N__cd6b329d_24_DistributionBernoulli_cu_7537a20d21kernelPointwiseApply2IZNS_6native9templates4cuda28bernoulli_tensor_cuda_kernelIsfEEvRKNS_10TensorBaseES9_NS_15PhiloxCudaStateEEUliRsSB_SB_SB_RKfSD_SD_SD_E_sSC_jLin1ELi2ELi4ELi512ELi2EEEvNS0_6detail10TensorInfoIT0_T2_EENSG_IT1_SI_EESI_T_:
        /* <DEDUP_REMOVED lines=11> */
.L_x_3869:
[----:B------:R-:W-:Y:S01]  /*00b0*/  ULDC UR4, c[0x0][0x3c0] ;  /* 0x0000f00000047ab9 */ /* 0x000fe20000000800 */
[----:B------:R-:W-:Y:S01]  /*00c0*/  BSSY B0, `(.L_x_3829) ;  /* 0x00000eb000007945 */ /* 0x000fe20003800000 */
[----:B------:R-:W-:Y:S01]  /*00d0*/  IADD3 R0, -R2, UR4, RZ ;  /* 0x0000000402007c10 */ /* 0x000fe2000fffe1ff */
[----:B------:R-:W-:Y:S01]  /*00e0*/  HFMA2.MMA R36, -RZ, RZ, 0, 0 ;  /* 0x00000000ff247435 */ /* 0x000fe200000001ff */
[----:B------:R-:W-:Y:S01]  /*00f0*/  IMAD.MOV.U32 R38, RZ, RZ, RZ ;  /* 0x000000ffff267224 */ /* 0x000fe200078e00ff */
[----:B----4-:R-:W-:Y:S02]  /*0100*/  MOV R24, RZ ;  /* 0x000000ff00187202 */ /* 0x010fe40000000f00 */
[----:B------:R-:W-:-:S13]  /*0110*/  ISETP.GE.AND P0, PT, R0, 0x1, PT ;  /* 0x000000010000780c */ /* 0x000fda0003f06270 */
[----:B012---:R-:W-:Y:S05]  /*0120*/  @!P0 BRA `(.L_x_3830) ;  /* 0x0000000c00908947 */ /* 0x007fea0003800000 */
        /* <DEDUP_REMOVED lines=22> */
.L_x_3833:
        /* <DEDUP_REMOVED lines=100> */
.L_x_3832:
        /* <DEDUP_REMOVED lines=79> */
.L_x_3831:
        /* <DEDUP_REMOVED lines=27> */
.L_x_3830:
[----:B------:R-:W-:Y:S05]  /*0f70*/  BSYNC B0 ;  /* 0x0000000000007941 */ /* 0x000fea0003800000 */
.L_x_3829:
        /* <DEDUP_REMOVED lines=28> */
.L_x_3838:
        /* <DEDUP_REMOVED lines=100> */
.L_x_3837:
        /* <DEDUP_REMOVED lines=78> */
.L_x_3836:
        /* <DEDUP_REMOVED lines=27> */
.L_x_3835:
[----:B------:R-:W-:Y:S05]  /*1e10*/  BSYNC B0 ;  /* 0x0000000000007941 */ /* 0x000fea0003800000 */
.L_x_3834:
        /* <DEDUP_REMOVED lines=29> */
.L_x_3843:
        /* <DEDUP_REMOVED lines=100> */
.L_x_3842:
        /* <DEDUP_REMOVED lines=78> */
.L_x_3841:
        /* <DEDUP_REMOVED lines=27> */
.L_x_3840:
[----:B------:R-:W-:Y:S05]  /*2cc0*/  BSYNC B0 ;  /* 0x0000000000007941 */ /* 0x000fea0003800000 */
.L_x_3839:
        /* <DEDUP_REMOVED lines=28> */
.L_x_3848:
        /* <DEDUP_REMOVED lines=100> */
.L_x_3847:
        /* <DEDUP_REMOVED lines=78> */
.L_x_3846:
        /* <DEDUP_REMOVED lines=27> */
.L_x_3845:
[----:B------:R-:W-:Y:S05]  /*3b60*/  BSYNC B0 ;  /* 0x0000000000007941 */ /* 0x000fea0003800000 */
.L_x_3844:
        /* <DEDUP_REMOVED lines=144> */
.L_x_3850:
[----:B------:R-:W-:Y:S01]  /*4470*/  IMAD.MOV.U32 R20, RZ, RZ, R5 ;  /* 0x000000ffff147224 */ /* 0x000fe200078e0005 */
[----:B------:R-:W-:Y:S01]  /*4480*/  MOV R14, R3 ;  /* 0x00000003000e7202 */ /* 0x000fe20000000f00 */
[----:B------:R-:W-:Y:S01]  /*4490*/  IMAD.MOV.U32 R15, RZ, RZ, R12 ;  /* 0x000000ffff0f7224 */ /* 0x000fe200078e000c */
[----:B------:R-:W-:-:S07]  /*44a0*/  MOV R5, R8 ;  /* 0x0000000800057202 */ /* 0x000fce0000000f00 */
.L_x_3849:
        /* <DEDUP_REMOVED lines=18> */
.L_x_7230:
[----:B------:R-:W-:Y:S05]  /*45d0*/  BRX R4 -0x45e0                                                                                                                                                                                                                                                                                                                                                                                                                                                                               (*"BRANCH_TARGETS .L_x_7231,.L_x_7232,.L_x_7233"*) ;  /* 0xffffffb804887949 */ /* 0x000fea000383ffff */
.L_x_3853:
        /* <DEDUP_REMOVED lines=28> */
.L_x_3859:
[----:B------:R0:W5:Y:S02]  /*47a0*/  LDG.E R3, desc[UR36][R16.64] ;  /* 0x0000002410037981 */ /* 0x000164000c1e1900 */
.L_x_3858:
[----:B------:R-:W-:Y:S05]  /*47b0*/  BSYNC B6 ;  /* 0x0000000000067941 */ /* 0x000fea0003800000 */
.L_x_3857:
[----:B-----5:R-:W-:-:S04]  /*47c0*/  FSETP.GTU.FTZ.AND P0, PT, R34, R3, PT ;  /* 0x000000032200720b */ /* 0x020fc80003f1c000 */
[----:B------:R-:W-:-:S05]  /*47d0*/  SEL R3, RZ, 0x1, P0 ;  /* 0x00000001ff037807 */ /* 0x000fca0000000000 */
[----:B------:R1:W-:Y:S04]  /*47e0*/  STG.E.U16 desc[UR36][R26.64], R3 ;  /* 0x000000031a007986 */ /* 0x0003e8000c101524 */
.L_x_3855:
[----:B------:R-:W-:Y:S05]  /*47f0*/  BSYNC B7 ;  /* 0x0000000000077941 */ /* 0x000fea0003800000 */
.L_x_3854:
        /* <DEDUP_REMOVED lines=21> */
.L_x_3862:
[----:B------:R2:W5:Y:S02]  /*4950*/  LDG.E R0, desc[UR36][R18.64] ;  /* 0x0000002412007981 */ /* 0x000564000c1e1900 */
.L_x_3861:
[----:B------:R-:W-:Y:S05]  /*4960*/  BSYNC B6 ;  /* 0x0000000000067941 */ /* 0x000fea0003800000 */
.L_x_3860:
[----:B-----5:R-:W-:-:S04]  /*4970*/  FSETP.GTU.FTZ.AND P0, PT, R33, R0, PT ;  /* 0x000000002100720b */ /* 0x020fc80003f1c000 */
[----:B-1----:R-:W-:-:S05]  /*4980*/  SEL R3, RZ, 0x1, P0 ;  /* 0x00000001ff037807 */ /* 0x002fca0000000000 */
[----:B------:R1:W-:Y:S04]  /*4990*/  STG.E.U16 desc[UR36][R28.64], R3 ;  /* 0x000000031c007986 */ /* 0x0003e8000c101524 */
.L_x_7232:
        /* <DEDUP_REMOVED lines=21> */
.L_x_3865:
[----:B------:R1:W5:Y:S02]  /*4af0*/  LDG.E R3, desc[UR36][R22.64] ;  /* 0x0000002416037981 */ /* 0x000364000c1e1900 */
.L_x_3864:
[----:B------:R-:W-:Y:S05]  /*4b00*/  BSYNC B6 ;  /* 0x0000000000067941 */ /* 0x000fea0003800000 */
.L_x_3863:
[----:B-----5:R-:W-:-:S04]  /*4b10*/  FSETP.GTU.FTZ.AND P0, PT, R32, R3, PT ;  /* 0x000000032000720b */ /* 0x020fc80003f1c000 */
[----:B------:R-:W-:-:S05]  /*4b20*/  SEL R3, RZ, 0x1, P0 ;  /* 0x00000001ff037807 */ /* 0x000fca0000000000 */
[----:B------:R3:W-:Y:S04]  /*4b30*/  STG.E.U16 desc[UR36][R36.64], R3 ;  /* 0x0000000324007986 */ /* 0x0007e8000c101524 */
.L_x_7231:
[----:B------:R-:W-:Y:S05]  /*4b40*/  BSYNC B8 ;  /* 0x0000000000087941 */ /* 0x000fea0003800000 */
.L_x_3852:
        /* <DEDUP_REMOVED lines=18> */
[----:B----4-:R-:W-:-:S07]  /*4c70*/  IMAD.MOV.U32 R13, RZ, RZ, RZ ;  /* 0x000000ffff0d7224 */ /* 0x010fce00078e00ff */
[----:B------:R-:W-:-:S07]  /*4c80*/  LEPC R20, `(.L_x_3868) ;  /* 0x000000001014794e */ /* 0x000fce0000000000 */
[----:B0123--:R-:W-:Y:S05]  /*4c90*/  CALL.ABS.NOINC R14 ;  /* 0x000000000e007343 */ /* 0x00ffea0003c00000 */
.L_x_3868:
[----:B------:R4:W5:Y:S02]  /*4ca0*/  LDG.E R0, desc[UR36][R24.64] ;  /* 0x0000002418007981 */ /* 0x000964000c1e1900 */
.L_x_3867:
[----:B------:R-:W-:Y:S05]  /*4cb0*/  BSYNC B6 ;  /* 0x0000000000067941 */ /* 0x000fea0003800000 */
.L_x_3866:
[----:B-----5:R-:W-:-:S04]  /*4cc0*/  FSETP.GTU.FTZ.AND P0, PT, R31, R0, PT ;  /* 0x000000001f00720b */ /* 0x020fc80003f1c000 */
[----:B---3--:R-:W-:-:S05]  /*4cd0*/  SEL R3, RZ, 0x1, P0 ;  /* 0x00000001ff037807 */ /* 0x008fca0000000000 */
[----:B------:R3:W-:Y:S01]  /*4ce0*/  STG.E.U16 desc[UR36][R38.64], R3 ;  /* 0x0000000326007986 */ /* 0x0007e2000c101524 */
[----:B------:R-:W-:Y:S05]  /*4cf0*/  BRA `(.L_x_3856) ;  /* 0x0000000000047947 */ /* 0x000fea0003800000 */
.L_x_7233:
[----:B------:R-:W-:Y:S05]  /*4d00*/  BREAK B8 ;  /* 0x0000000000087942 */ /* 0x000fea0003800000 */
.L_x_3856:
[----:B------:R-:W-:Y:S05]  /*4d10*/  BSYNC B9 ;  /* 0x0000000000097941 */ /* 0x000fea0003800000 */
.L_x_3851:
        /* <DEDUP_REMOVED lines=8> */
.L_x_3870:
        /* <DEDUP_REMOVED lines=14> */
.L_x_7626:


//--------------------- .text._ZN2at4cuda57_GLOBAL__N__cd6b329d_24_DistributionBernoulli_cu_7537a20d21kernelPointwiseApply2IZNS_6native9templates4cuda28bernoulli_tensor_cuda_kernelIsfEEvRKNS_10TensorBaseES9_NS_15PhiloxCudaStateEEUliRsSB_SB_SB_RKfSD_SD_SD_E_sSC_jLin1ELi1ELi4ELi512ELi2EEEvNS0_6detail10TensorInfoIT0_T2_EENSG_IT1_SI_EESI_T_ --------------------------
	.section	.text._ZN2at4cuda57_GLOBAL__N__cd6b329d_24_DistributionBernoulli_cu_7537a20d21kernelPointwiseApply2IZNS_6native9templates4cuda28bernoulli_tensor_cuda_kernelIsfEEvRKNS_10TensorBaseES9_NS_15PhiloxCudaStateEEUliRsSB_SB_SB_RKfSD_SD_SD_E_sSC_jLin1ELi1ELi4ELi512ELi2EEEvNS0_6detail10TensorInfoIT0_T2_EENSG_IT1_SI_EESI_T_,"ax",@progbits
	.align	128
.text._ZN2at4cuda57_GLOBAL__N__cd6b329d_24_DistributionBernoulli_cu_7537a20d21kernelPointwiseApply2IZNS_6native9templates4cuda28bernoulli_tensor_cuda_kernelIsfEEvRKNS_10TensorBaseES9_NS_15PhiloxCudaStateEEUliRsSB_SB_SB_RKfSD_SD_SD_E_sSC_jLin1ELi1ELi4ELi512ELi2EEEvNS0_6detail10TensorInfoIT0_T2_EENSG_IT1_SI_EESI_T_:
        .type           _ZN2at4cuda57_GLOBAL__N__cd6b329d_24_DistributionBernoulli_cu_7537a20d21kernelPointwiseApply2IZNS_6native9templates4cuda28bernoulli_tensor_cuda_kernelIsfEEvRKNS_10TensorBaseES9_NS_15PhiloxCudaStateEEUliRsSB_SB_SB_RKfSD_SD_SD_E_sSC_jLin1ELi1ELi4ELi512ELi2EEEvNS0_6detail10TensorInfoIT0_T2_EENSG_IT1_SI_EESI_T_,@function
        .size           _ZN2at4cuda57_GLOBAL__N__cd6b329d_24_DistributionBernoulli_cu_7537a20d21kernelPointwiseApply2IZNS_6native9templates4cuda28bernoulli_tensor_cuda_kernelIsfEEvRKNS_10TensorBaseES9_NS_15PhiloxCudaStateEEUliRsSB_SB_SB_RKfSD_SD_SD_E_sSC_jLin1ELi1ELi4ELi512ELi2EEEvNS0_6detail10TensorInfoIT0_T2_EENSG_IT1_SI_EESI_T_,(.L_x_7627 - _ZN2at4cuda57_GLOBAL__N__cd6b329d_24_DistributionBernoulli_cu_7537a20d21kernelPointwiseApply2IZNS_6native9templates4cuda28bernoulli_tensor_cuda_kernelIsfEEvRKNS_10TensorBaseES9_NS_15PhiloxCudaStateEEUliRsSB_SB_SB_RKfSD_SD_SD_E_sSC_jLin1ELi1ELi4ELi512ELi2EEEvNS0_6detail10TensorInfoIT0_T2_EENSG_IT1_SI_EESI_T_)
        .other          _ZN2at4cuda57_GLOBAL__N__cd6b329d_24_DistributionBernoulli_cu_7537a20d21kernelPointwiseApply2IZNS_6native9templates4cuda28bernoulli_tensor_cuda_kernelIsfEEvRKNS_10TensorBaseES9_NS_15PhiloxCudaStateEEUliRsSB_SB_SB_RKfSD_SD_SD_E_sSC_jLin1ELi1ELi4ELi512ELi2EEEvNS0_6detail10TensorInfoIT0_T2_EENSG_IT1_SI_EESI_T_,@"STO_CUDA_ENTRY STV_DEFAULT"
_ZN2at4cuda57_GLOBAL__N__cd6b329d_24_DistributionBernoulli_cu_7537a20d21kernelPointwiseApply2IZNS_6native9templates4cuda28bernoulli_tensor_cuda_kernelIsfEEvRKNS_10TensorBaseES9_NS_15PhiloxCudaStateEEUliRsSB_SB_SB_RKfSD_SD_SD_E_sSC_jLin1ELi1ELi4ELi512ELi2EEEvNS0_6detail10TensorInfoIT0_T2_EENSG_IT1_SI_EESI_T_:
        /* <DEDUP_REMOVED lines=11> */
.L_x_3911:
[----:B0-----:R-:W0:Y:S01]  /*00b0*/  LDC R30, c[0x0][0x3c0] ;  /* 0x0000f000ff1e7b82 */ /* 0x001e220000000800 */
[----:B------:R-:W-:Y:S01]  /*00c0*/  BSSY B0, `(.L_x_3871) ;  /* 0x00000d0000007945 */ /* 0x000fe20003800000 */
[----:B------:R-:W-:Y:S01]  /*00d0*/  HFMA2.MMA R25, -RZ, RZ, 0, 0 ;  /* 0x00000000ff197435 */ /* 0x000fe200000001ff */
[----:B------:R-:W-:Y:S02]  /*00e0*/  IMAD.MOV.U32 R29, RZ, RZ, RZ ;  /* 0x000000ffff1d7224 */ /* 0x000fe400078e00ff */
        /* <DEDUP_REMOVED lines=25> */
.L_x_3875:
        /* <DEDUP_REMOVED lines=100> */
.L_x_3874:
        /* <DEDUP_REMOVED lines=78> */
.L_x_3873:
[----:B------:R-:W-:Y:S02]  /*0da0*/  ULDC UR4, c[0x0][0x27c] ;  /* 0x00009f0000047ab9 */ /* 0x000fe40000000800 */
[----:B------:R-:W-:-:S07]  /*0db0*/  IMAD R29, R2, UR4, R29 ;  /* 0x00000004021d7c24 */ /* 0x000fce000f8e021d */
.L_x_3872:
[----:B------:R-:W-:Y:S05]  /*0dc0*/  BSYNC B0 ;  /* 0x0000000000007941 */ /* 0x000fea0003800000 */
.L_x_3871:
        /* <DEDUP_REMOVED lines=25> */
.L_x_3880:
        /* <DEDUP_REMOVED lines=100> */
.L_x_3879:
        /* <DEDUP_REMOVED lines=78> */
.L_x_3878:
[----:B------:R-:W-:Y:S02]  /*1a80*/  ULDC UR4, c[0x0][0x27c] ;  /* 0x00009f0000047ab9 */ /* 0x000fe40000000800 */
[----:B------:R-:W-:-:S07]  /*1a90*/  IMAD R25, R2, UR4, R25 ;  /* 0x0000000402197c24 */ /* 0x000fce000f8e0219 */
.L_x_3877:
[----:B------:R-:W-:Y:S05]  /*1aa0*/  BSYNC B0 ;  /* 0x0000000000007941 */ /* 0x000fea0003800000 */
.L_x_3876:
        /* <DEDUP_REMOVED lines=25> */
.L_x_3885:
        /* <DEDUP_REMOVED lines=100> */
.L_x_3884:
        /* <DEDUP_REMOVED lines=78> */
.L_x_3883:
[----:B------:R-:W-:Y:S02]  /*2760*/  ULDC UR4, c[0x0][0x27c] ;  /* 0x00009f0000047ab9 */ /* 0x000fe40000000800 */
[----:B------:R-:W-:-:S07]  /*2770*/  IMAD R23, R0, UR4, R23 ;  /* 0x0000000400177c24 */ /* 0x000fce000f8e0217 */
.L_x_3882:
[----:B------:R-:W-:Y:S05]  /*2780*/  BSYNC B0 ;  /* 0x0000000000007941 */ /* 0x000fea0003800000 */
.L_x_3881:
        /* <DEDUP_REMOVED lines=24> */
.L_x_3890:
        /* <DEDUP_REMOVED lines=100> */
.L_x_3889:
        /* <DEDUP_REMOVED lines=78> */
.L_x_3888:
[----:B------:R-:W-:Y:S02]  /*3430*/  ULDC UR4, c[0x0][0x27c] ;  /* 0x00009f0000047ab9 */ /* 0x000fe40000000800 */
[----:B------:R-:W-:-:S07]  /*3440*/  IMAD R7, R4, UR4, R7 ;  /* 0x0000000404077c24 */ /* 0x000fce000f8e0207 */
.L_x_3887:
[----:B------:R-:W-:Y:S05]  /*3450*/  BSYNC B0 ;  /* 0x0000000000007941 */ /* 0x000fea0003800000 */
.L_x_3886:
        /* <DEDUP_REMOVED lines=139> */
.L_x_3892:
[----:B------:R-:W-:Y:S01]  /*3d10*/  IMAD.MOV.U32 R9, RZ, RZ, R14 ;  /* 0x000000ffff097224 */ /* 0x000fe200078e000e */
[----:B------:R-:W-:Y:S01]  /*3d20*/  MOV R6, R10 ;  /* 0x0000000a00067202 */ /* 0x000fe20000000f00 */
[----:B------:R-:W-:Y:S01]  /*3d30*/  IMAD.MOV.U32 R7, RZ, RZ, R2 ;  /* 0x000000ffff077224 */ /* 0x000fe200078e0002 */
[----:B------:R-:W-:-:S07]  /*3d40*/  MOV R14, R16 ;  /* 0x00000010000e7202 */ /* 0x000fce0000000f00 */
.L_x_3891:
        /* <DEDUP_REMOVED lines=19> */
.L_x_7234:
[----:B------:R-:W-:Y:S05]  /*3e80*/  BRX R2 -0x3e90                                                                                                                                                                                                                                                                                                                                                                                                                                                                               (*"BRANCH_TARGETS .L_x_7235,.L_x_7236,.L_x_7237"*) ;  /* 0xffffffc0025c7949 */ /* 0x000fea000383ffff */
.L_x_3895:
        /* <DEDUP_REMOVED lines=33> */
.L_x_3901:
[----:B------:R0:W5:Y:S02]  /*40a0*/  LDG.E R0, desc[UR36][R16.64] ;  /* 0x0000002410007981 */ /* 0x000164000c1e1900 */
.L_x_3900:
[----:B------:R-:W-:Y:S05]  /*40b0*/  BSYNC B6 ;  /* 0x0000000000067941 */ /* 0x000fea0003800000 */
.L_x_3899:
[----:B-----5:R-:W-:-:S04]  /*40c0*/  FSETP.GTU.FTZ.AND P0, PT, R33, R0, PT ;  /* 0x000000002100720b */ /* 0x020fc80003f1c000 */
[----:B------:R-:W-:-:S05]  /*40d0*/  SEL R3, RZ, 0x1, P0 ;  /* 0x00000001ff037807 */ /* 0x000fca0000000000 */
[----:B------:R1:W-:Y:S04]  /*40e0*/  STG.E.U16 desc[UR36][R18.64], R3 ;  /* 0x0000000312007986 */ /* 0x0003e8000c101524 */
.L_x_3897:
[----:B------:R-:W-:Y:S05]  /*40f0*/  BSYNC B7 ;  /* 0x0000000000077941 */ /* 0x000fea0003800000 */
.L_x_3896:
        /* <DEDUP_REMOVED lines=28> */
.L_x_3904:
[----:B------:R0:W5:Y:S02]  /*42c0*/  LDG.E R3, desc[UR36][R16.64] ;  /* 0x0000002410037981 */ /* 0x000164000c1e1900 */
.L_x_3903:
[----:B------:R-:W-:Y:S05]  /*42d0*/  BSYNC B6 ;  /* 0x0000000000067941 */ /* 0x000fea0003800000 */
.L_x_3902:
[----:B-----5:R-:W-:-:S04]  /*42e0*/  FSETP.GTU.FTZ.AND P0, PT, R2, R3, PT ;  /* 0x000000030200720b */ /* 0x020fc80003f1c000 */
[----:B------:R-:W-:-:S05]  /*42f0*/  SEL R3, RZ, 0x1, P0 ;  /* 0x00000001ff037807 */ /* 0x000fca0000000000 */
[----:B------:R1:W-:Y:S04]  /*4300*/  STG.E.U16 desc[UR36][R22.64], R3 ;  /* 0x0000000316007986 */ /* 0x0003e8000c101524 */
.L_x_7236:
        /* <DEDUP_REMOVED lines=28> */
.L_x_3907:
[----:B------:R0:W5:Y:S02]  /*44d0*/  LDG.E R3, desc[UR36][R16.64] ;  /* 0x0000002410037981 */ /* 0x000164000c1e1900 */
.L_x_3906:
[----:B------:R-:W-:Y:S05]  /*44e0*/  BSYNC B6 ;  /* 0x0000000000067941 */ /* 0x000fea0003800000 */
.L_x_3905:
[----:B-----5:R-:W-:-:S04]  /*44f0*/  FSETP.GTU.FTZ.AND P0, PT, R28, R3, PT ;  /* 0x000000031c00720b */ /* 0x020fc80003f1c000 */
[----:B------:R-:W-:-:S05]  /*4500*/  SEL R3, RZ, 0x1, P0 ;  /* 0x00000001ff037807 */ /* 0x000fca0000000000 */
[----:B------:R1:W-:Y:S04]  /*4510*/  STG.E.U16 desc[UR36][R24.64], R3 ;  /* 0x0000000318007986 */ /* 0x0003e8000c101524 */
.L_x_7235:
[----:B------:R-:W-:Y:S05]  /*4520*/  BSYNC B8 ;  /* 0x0000000000087941 */ /* 0x000fea0003800000 */
.L_x_3894:
        /* <DEDUP_REMOVED lines=29> */
.L_x_3910:
[----:B------:R0:W5:Y:S02]  /*4700*/  LDG.E R0, desc[UR36][R16.64] ;  /* 0x0000002410007981 */ /* 0x000164000c1e1900 */
.L_x_3909:
[----:B------:R-:W-:Y:S05]  /*4710*/  BSYNC B6 ;  /* 0x0000000000067941 */ /* 0x000fea0003800000 */
.L_x_3908:
[----:B-----5:R-:W-:-:S04]  /*4720*/  FSETP.GTU.FTZ.AND P0, PT, R29, R0, PT ;  /* 0x000000001d00720b */ /* 0x020fc80003f1c000 */
[----:B------:R-:W-:-:S05]  /*4730*/  SEL R3, RZ, 0x1, P0 ;  /* 0x00000001ff037807 */ /* 0x000fca0000000000 */
[----:B------:R1:W-:Y:S01]  /*4740*/  STG.E.U16 desc[UR36][R26.64], R3 ;  /* 0x000000031a007986 */ /* 0x0003e2000c101524 */
[----:B------:R-:W-:Y:S05]  /*4750*/  BRA `(.L_x_3898) ;  /* 0x0000000000047947 */ /* 0x000fea0003800000 */
.L_x_7237:
[----:B------:R-:W-:Y:S05]  /*4760*/  BREAK B8 ;  /* 0x0000000000087942 */ /* 0x000fea0003800000 */
.L_x_3898:
[----:B------:R-:W-:Y:S05]  /*4770*/  BSYNC B9 ;  /* 0x0000000000097941 */ /* 0x000fea0003800000 */
.L_x_3893:
        /* <DEDUP_REMOVED lines=8> */
.L_x_3912:
        /* <DEDUP_REMOVED lines=16> */
.L_x_7627:


//--------------------- .text._ZN2at4cuda57_GLOBAL__N__cd6b329d_24_DistributionBernoulli_cu_7537a20d21kernelPointwiseApply2IZNS_6native9templates4cuda28bernoulli_tensor_cuda_kernelIsfEEvRKNS_10TensorBaseES9_NS_15PhiloxCudaStateEEUliRsSB_SB_SB_RKfSD_SD_SD_E_sSC_jLi2ELin1ELi4ELi512ELi2EEEvNS0_6detail10TensorInfoIT0_T2_EENSG_IT1_SI_EESI_T_ --------------------------
	.section	.text._ZN2at4cuda57_GLOBAL__N__cd6b329d_24_DistributionBernoulli_cu_7537a20d21kernelPointwiseApply2IZNS_6native9templates4cuda28bernoulli_tensor_cuda_kernelIsfEEvRKNS_10TensorBaseES9_NS_15PhiloxCudaStateEEUliRsSB_SB_SB_RKfSD_SD_SD_E_sSC_jLi2ELin1ELi4ELi512ELi2EEEvNS0_6detail10TensorInfoIT0_T2_EENSG_IT1_SI_EESI_T_,"ax",@progbits
	.align	128
.text._ZN2at4cuda57_GLOBAL__N__cd6b329d_24_DistributionBernoulli_cu_7537a20d21kernelPointwiseApply2IZNS_6native9templates4cuda28bernoulli_tensor_cuda_kernelIsfEEvRKNS_10TensorBaseES9_NS_15PhiloxCudaStateEEUliRsSB_SB_SB_RKfSD_SD_SD_E_sSC_jLi2ELin1ELi4ELi512ELi2EEEvNS0_6detail10TensorInfoIT0_T2_EENSG_IT1_SI_EESI_T_:
        .type           _ZN2at4cuda57_GLOBAL__N__cd6b329d_24_DistributionBernoulli_cu_7537a20d21kernelPointwiseApply2IZNS_6native9templates4cuda28bernoulli_tensor_cuda_kernelIsfEEvRKNS_10TensorBaseES9_NS_15PhiloxCudaStateEEUliRsSB_SB_SB_RKfSD_SD_SD_E_sSC_jLi2ELin1ELi4ELi512ELi2EEEvNS0_6detail10TensorInfoIT0_T2_EENSG_IT1_SI_EESI_T_,@function
        .size           _ZN2at4cuda57_GLOBAL__N__cd6b329d_24_DistributionBernoulli_cu_7537a20d21kernelPointwiseApply2IZNS_6native9templates4cuda28bernoulli_tensor_cuda_kernelIsfEEvRKNS_10TensorBaseES9_NS_15PhiloxCudaStateEEUliRsSB_SB_SB_RKfSD_SD_SD_E_sSC_jLi2ELin1ELi4ELi512ELi2EEEvNS0_6detail10TensorInfoIT0_T2_EENSG_IT1_SI_EESI_T_,(.L_x_7628 - _ZN2at4cuda57_GLOBAL__N__cd6b329d_24_DistributionBernoulli_cu_7537a20d21kernelPointwiseApply2IZNS_6native9templates4cuda28bernoulli_tensor_cuda_kernelIsfEEvRKNS_10TensorBaseES9_NS_15PhiloxCudaStateEEUliRsSB_SB_SB_RKfSD_SD_SD_E_sSC_jLi2ELin1ELi4ELi512ELi2EEEvNS0_6detail10TensorInfoIT0_T2_EENSG_IT1_SI_EESI_T_)
        .other          _ZN2at4cuda57_GLOBAL__N__cd6b329d_24_DistributionBernoulli_cu_7537a20d21kernelPointwiseApply2IZNS_6native9templates4cuda28bernoulli_tensor_cuda_kernelIsfEEvRKNS_10TensorBaseES9_NS_15PhiloxCudaStateEEUliRsSB_SB_SB_RKfSD_SD_SD_E_sSC_jLi2ELin1ELi4ELi512ELi2EEEvNS0_6detail10TensorInfoIT0_T2_EENSG_IT1_SI_EESI_T_,@"STO_CUDA_ENTRY STV_DEFAULT"
_ZN2at4cuda57_GLOBAL__N__cd6b329d_24_DistributionBernoulli_cu_7537a20d21kernelPointwiseApply2IZNS_6native9templates4cuda28bernoulli_tensor_cuda_kernelIsfEEvRKNS_10TensorBaseES9_NS_15PhiloxCudaStateEEUliRsSB_SB_SB_RKfSD_SD_SD_E_sSC_jLi2ELin1ELi4ELi512ELi2EEEvNS0_6detail10TensorInfoIT0_T2_EENSG_IT1_SI_EESI_T_:
        /* <DEDUP_REMOVED lines=11> */
.L_x_3953:
        /* <DEDUP_REMOVED lines=55> */
.L_x_3917:
        /* <DEDUP_REMOVED lines=101> */
.L_x_3916:
        /* <DEDUP_REMOVED lines=79> */
.L_x_3915:
[----:B------:R-:W-:Y:S02]  /*0f60*/  ULDC UR4, c[0x0][0x354] ;  /* 0x0000d50000047ab9 */ /* 0x000fe40000000800 */
[----:B------:R-:W-:-:S07]  /*0f70*/  IMAD R24, R7, UR4, R24 ;  /* 0x0000000407187c24 */ /* 0x000fce000f8e0218 */
.L_x_3914:
[----:B------:R-:W-:Y:S05]  /*0f80*/  BSYNC B0 ;  /* 0x0000000000007941 */ /* 0x000fea0003800000 */
.L_x_3913:
        /* <DEDUP_REMOVED lines=50> */
.L_x_3922:
        /* <DEDUP_REMOVED lines=101> */
.L_x_3921:
        /* <DEDUP_REMOVED lines=79> */
.L_x_3920:
[----:B------:R-:W-:Y:S02]  /*1df0*/  ULDC UR4, c[0x0][0x354] ;  /* 0x0000d50000047ab9 */ /* 0x000fe40000000800 */
[----:B------:R-:W-:-:S07]  /*1e00*/  IMAD R22, R22, UR4, R3 ;  /* 0x0000000416167c24 */ /* 0x000fce000f8e0203 */
.L_x_3919:
[----:B------:R-:W-:Y:S05]  /*1e10*/  BSYNC B0 ;  /* 0x0000000000007941 */ /* 0x000fea0003800000 */
.L_x_3918:
        /* <DEDUP_REMOVED lines=51> */
.L_x_3927:
        /* <DEDUP_REMOVED lines=101> */
.L_x_3926:
        /* <DEDUP_REMOVED lines=79> */
.L_x_3925:
[----:B------:R-:W-:Y:S02]  /*2c90*/  ULDC UR4, c[0x0][0x354] ;  /* 0x0000d50000047ab9 */ /* 0x000fe40000000800 */
[----:B------:R-:W-:-:S07]  /*2ca0*/  IMAD R18, R7, UR4, R18 ;  /* 0x0000000407127c24 */ /* 0x000fce000f8e0212 */
.L_x_3924:
[----:B------:R-:W-:Y:S05]  /*2cb0*/  BSYNC B0 ;  /* 0x0000000000007941 */ /* 0x000fea0003800000 */
.L_x_3923:
        /* <DEDUP_REMOVED lines=50> */
.L_x_3932:
        /* <DEDUP_REMOVED lines=101> */
.L_x_3931:
        /* <DEDUP_REMOVED lines=79> */
.L_x_3930:
[----:B------:R-:W-:Y:S02]  /*3b20*/  ULDC UR4, c[0x0][0x354] ;  /* 0x0000d50000047ab9 */ /* 0x000fe40000000800 */
[----:B------:R-:W-:-:S07]  /*3b30*/  IMAD R14, R7, UR4, R14 ;  /* 0x00000004070e7c24 */ /* 0x000fce000f8e020e */
.L_x_3929:
[----:B------:R-:W-:Y:S05]  /*3b40*/  BSYNC B0 ;  /* 0x0000000000007941 */ /* 0x000fea0003800000 */
.L_x_3928:
        /* <DEDUP_REMOVED lines=144> */
.L_x_3934:
[----:B------:R-:W-:Y:S01]  /*4450*/  MOV R20, R5 ;  /* 0x0000000500147202 */ /* 0x000fe20000000f00 */
[----:B------:R-:W-:Y:S01]  /*4460*/  IMAD.MOV.U32 R14, RZ, RZ, R3 ;  /* 0x000000ffff0e7224 */ /* 0x000fe200078e0003 */
[----:B------:R-:W-:Y:S01]  /*4470*/  MOV R15, R12 ;  /* 0x0000000c000f7202 */ /* 0x000fe20000000f00 */
[----:B------:R-:W-:-:S07]  /*4480*/  IMAD.MOV.U32 R5, RZ, RZ, R8 ;  /* 0x000000ffff057224 */ /* 0x000fce00078e0008 */
.L_x_3933:
        /* <DEDUP_REMOVED lines=18> */
.L_x_7238:
[----:B------:R-:W-:Y:S05]  /*45b0*/  BRX R4 -0x45c0                                                                                                                                                                                                                                                                                                                                                                                                                                                                               (*"BRANCH_TARGETS .L_x_7239,.L_x_7240,.L_x_7241"*) ;  /* 0xffffffb804907949 */ /* 0x000fea000383ffff */
.L_x_3937:
        /* <DEDUP_REMOVED lines=28> */
.L_x_3943:
[----:B------:R0:W5:Y:S02]  /*4780*/  LDG.E R3, desc[UR36][R16.64] ;  /* 0x0000002410037981 */ /* 0x000164000c1e1900 */
.L_x_3942:
[----:B------:R-:W-:Y:S05]  /*4790*/  BSYNC B6 ;  /* 0x0000000000067941 */ /* 0x000fea0003800000 */
.L_x_3941:
[----:B-----5:R-:W-:-:S04]  /*47a0*/  FSETP.GTU.FTZ.AND P0, PT, R34, R3, PT ;  /* 0x000000032200720b */ /* 0x020fc80003f1c000 */
[----:B------:R-:W-:-:S05]  /*47b0*/  SEL R3, RZ, 0x1, P0 ;  /* 0x00000001ff037807 */ /* 0x000fca0000000000 */
[----:B------:R1:W-:Y:S04]  /*47c0*/  STG.E.U16 desc[UR36][R26.64], R3 ;  /* 0x000000031a007986 */ /* 0x0003e8000c101524 */
.L_x_3939:
[----:B------:R-:W-:Y:S05]  /*47d0*/  BSYNC B7 ;  /* 0x0000000000077941 */ /* 0x000fea0003800000 */
.L_x_3938:
        /* <DEDUP_REMOVED lines=21> */
.L_x_3946:
[----:B------:R2:W5:Y:S02]  /*4930*/  LDG.E R0, desc[UR36][R18.64] ;  /* 0x0000002412007981 */ /* 0x000564000c1e1900 */
.L_x_3945:
[----:B------:R-:W-:Y:S05]  /*4940*/  BSYNC B6 ;  /* 0x0000000000067941 */ /* 0x000fea0003800000 */
.L_x_3944:
[----:B-----5:R-:W-:-:S04]  /*4950*/  FSETP.GTU.FTZ.AND P0, PT, R33, R0, PT ;  /* 0x000000002100720b */ /* 0x020fc80003f1c000 */
[----:B-1----:R-:W-:-:S05]  /*4960*/  SEL R3, RZ, 0x1, P0 ;  /* 0x00000001ff037807 */ /* 0x002fca0000000000 */
[----:B------:R1:W-:Y:S04]  /*4970*/  STG.E.U16 desc[UR36][R28.64], R3 ;  /* 0x000000031c007986 */ /* 0x0003e8000c101524 */
.L_x_7240:
        /* <DEDUP_REMOVED lines=21> */
.L_x_3949:
[----:B------:R1:W5:Y:S02]  /*4ad0*/  LDG.E R3, desc[UR36][R22.64] ;  /* 0x0000002416037981 */ /* 0x000364000c1e1900 */
.L_x_3948:
[----:B------:R-:W-:Y:S05]  /*4ae0*/  BSYNC B6 ;  /* 0x0000000000067941 */ /* 0x000fea0003800000 */
.L_x_3947:
[----:B-----5:R-:W-:-:S04]  /*4af0*/  FSETP.GTU.FTZ.AND P0, PT, R32, R3, PT ;  /* 0x000000032000720b */ /* 0x020fc80003f1c000 */
[----:B------:R-:W-:-:S05]  /*4b00*/  SEL R3, RZ, 0x1, P0 ;  /* 0x00000001ff037807 */ /* 0x000fca0000000000 */
[----:B------:R3:W-:Y:S04]  /*4b10*/  STG.E.U16 desc[UR36][R36.64], R3 ;  /* 0x0000000324007986 */ /* 0x0007e8000c101524 */
.L_x_7239:
[----:B------:R-:W-:Y:S05]  /*4b20*/  BSYNC B8 ;  /* 0x0000000000087941 */ /* 0x000fea0003800000 */
.L_x_3936:
        /* <DEDUP_REMOVED lines=21> */
.L_x_3952:
[----:B------:R4:W5:Y:S02]  /*4c80*/  LDG.E R0, desc[UR36][R24.64] ;  /* 0x0000002418007981 */ /* 0x000964000c1e1900 */
.L_x_3951:
[----:B------:R-:W-:Y:S05]  /*4c90*/  BSYNC B6 ;  /* 0x0000000000067941 */ /* 0x000fea0003800000 */
.L_x_3950:
[----:B-----5:R-:W-:-:S04]  /*4ca0*/  FSETP.GTU.FTZ.AND P0, PT, R31, R0, PT ;  /* 0x000000001f00720b */ /* 0x020fc80003f1c000 */
[----:B---3--:R-:W-:-:S05]  /*4cb0*/  SEL R3, RZ, 0x1, P0 ;  /* 0x00000001ff037807 */ /* 0x008fca0000000000 */
[----:B------:R3:W-:Y:S01]  /*4cc0*/  STG.E.U16 desc[UR36][R38.64], R3 ;  /* 0x0000000326007986 */ /* 0x0007e2000c101524 */
[----:B------:R-:W-:Y:S05]  /*4cd0*/  BRA `(.L_x_3940) ;  /* 0x0000000000047947 */ /* 0x000fea0003800000 */
.L_x_7241:
[----:B------:R-:W-:Y:S05]  /*4ce0*/  BREAK B8 ;  /* 0x0000000000087942 */ /* 0x000fea0003800000 */
.L_x_3940:
[----:B------:R-:W-:Y:S05]  /*4cf0*/  BSYNC B9 ;  /* 0x0000000000097941 */ /* 0x000fea0003800000 */
.L_x_3935:
        /* <DEDUP_REMOVED lines=8> */
.L_x_3954:
        /* <DEDUP_REMOVED lines=16> */
.L_x_7628:


//--------------------- .text._ZN2at4cuda57_GLOBAL__N__cd6b329d_24_DistributionBernoulli_cu_7537a20d21kernelPointwiseApply2IZNS_6native9templates4cuda28bernoulli_tensor_cuda_kernelIsfEEvRKNS_10TensorBaseES9_NS_15PhiloxCudaStateEEUliRsSB_SB_SB_RKfSD_SD_SD_E_sSC_jLi2ELi2ELi4ELi512ELi2EEEvNS0_6detail10TensorInfoIT0_T2_EENSG_IT1_SI_EESI_T_ --------------------------
	.section	.text._ZN2at4cuda57_GLOBAL__N__cd6b329d_24_DistributionBernoulli_cu_7537a20d21kernelPointwiseApply2IZNS_6native9templates4cuda28bernoulli_tensor_cuda_kernelIsfEEvRKNS_10TensorBaseES9_NS_15PhiloxCudaStateEEUliRsSB_SB_SB_RKfSD_SD_SD_E_sSC_jLi2ELi2ELi4ELi512ELi2EEEvNS0_6detail10TensorInfoIT0_T2_EENSG_IT1_SI_EESI_T_,"ax",@progbits
	.align	128
.text._ZN2at4cuda57_GLOBAL__N__cd6b329d_24_DistributionBernoulli_cu_7537a20d21kernelPointwiseApply2IZNS_6native9templates4cuda28bernoulli_tensor_cuda_kernelIsfEEvRKNS_10TensorBaseES9_NS_15PhiloxCudaStateEEUliRsSB_SB_SB_RKfSD_SD_SD_E_sSC_jLi2ELi2ELi4ELi512ELi2EEEvNS0_6detail10TensorInfoIT0_T2_EENSG_IT1_SI_EESI_T_:
        .type           _ZN2at4cuda57_GLOBAL__N__cd6b329d_24_DistributionBernoulli_cu_7537a20d21kernelPointwiseApply2IZNS_6native9templates4cuda28bernoulli_tensor_cuda_kernelIsfEEvRKNS_10TensorBaseES9_NS_15PhiloxCudaStateEEUliRsSB_SB_SB_RKfSD_SD_SD_E_sSC_jLi2ELi2ELi4ELi512ELi2EEEvNS0_6detail10TensorInfoIT0_T2_EENSG_IT1_SI_EESI_T_,@function
        .size           _ZN2at4cuda57_GLOBAL__N__cd6b329d_24_DistributionBernoulli_cu_7537a20d21kernelPointwiseApply2IZNS_6native9templates4cuda28bernoulli_tensor_cuda_kernelIsfEEvRKNS_10TensorBaseES9_NS_15PhiloxCudaStateEEUliRsSB_SB_SB_RKfSD_SD_SD_E_sSC_jLi2ELi2ELi4ELi512ELi2EEEvNS0_6detail10TensorInfoIT0_T2_EENSG_IT1_SI_EESI_T_,(.L_x_7629 - _ZN2at4cuda57_GLOBAL__N__cd6b329d_24_DistributionBernoulli_cu_7537a20d21kernelPointwiseApply2IZNS_6native9templates4cuda28bernoulli_tensor_cuda_kernelIsfEEvRKNS_10TensorBaseES9_NS_15PhiloxCudaStateEEUliRsSB_SB_SB_RKfSD_SD_SD_E_sSC_jLi2ELi2ELi4ELi512ELi2EEEvNS0_6detail10TensorInfoIT0_T2_EENSG_IT1_SI_EESI_T_)
        .other          _ZN2at4cuda57_GLOBAL__N__cd6b329d_24_DistributionBernoulli_cu_7537a20d21kernelPointwiseApply2IZNS_6native9templates4cuda28bernoulli_tensor_cuda_kernelIsfEEvRKNS_10TensorBaseES9_NS_15PhiloxCudaStateEEUliRsSB_SB_SB_RKfSD_SD_SD_E_sSC_jLi2ELi2ELi4ELi512ELi2EEEvNS0_6detail10TensorInfoIT0_T2_EENSG_IT1_SI_EESI_T_,@"STO_CUDA_ENTRY STV_DEFAULT"
_ZN2at4cuda57_GLOBAL__N__cd6b329d_24_DistributionBernoulli_cu_7537a20d21kernelPointwiseApply2IZNS_6native9templates4cuda28bernoulli_tensor_cuda_kernelIsfEEvRKNS_10TensorBaseES9_NS_15PhiloxCudaStateEEUliRsSB_SB_SB_RKfSD_SD_SD_E_sSC_jLi2ELi2ELi4ELi512ELi2EEEvNS0_6detail10TensorInfoIT0_T2_EENSG_IT1_SI_EESI_T_:
        /* <DEDUP_REMOVED lines=20> */
.L_x_3983:
        /* <DEDUP_REMOVED lines=170> */
.L_x_3956:
[----:B------:R-:W-:Y:S05]  /*0be0*/  BSYNC B0 ;  /* 0x0000000000007941 */ /* 0x000fea0003800000 */
.L_x_3955:
        /* <DEDUP_REMOVED lines=55> */
.L_x_3958:
[----:B------:R-:W-:Y:S05]  /*0f60*/  BSYNC B0 ;  /* 0x0000000000007941 */ /* 0x000fea0003800000 */
.L_x_3957:
        /* <DEDUP_REMOVED lines=47> */
.L_x_3960:
[----:B------:R-:W-:Y:S05]  /*1260*/  BSYNC B0 ;  /* 0x0000000000007941 */ /* 0x000fea0003800000 */
.L_x_3959:
        /* <DEDUP_REMOVED lines=47> */
.L_x_3962:
[----:B------:R-:W-:Y:S05]  /*1560*/  BSYNC B0 ;  /* 0x0000000000007941 */ /* 0x000fea0003800000 */
.L_x_3961:
        /* <DEDUP_REMOVED lines=24> */
.L_x_3964:
[----:B------:R-:W-:Y:S01]  /*16f0*/  MOV R15, R11 ;  /* 0x0000000b000f7202 */ /* 0x000fe20000000f00 */
[----:B------:R-:W-:Y:S01]  /*1700*/  IMAD.MOV.U32 R13, RZ, RZ, R8 ;  /* 0x000000ffff0d7224 */ /* 0x000fe200078e0008 */
[----:B------:R-:W-:Y:S01]  /*1710*/  MOV R14, R2 ;  /* 0x00000002000e7202 */ /* 0x000fe20000000f00 */
[----:B------:R-:W-:-:S07]  /*1720*/  IMAD.MOV.U32 R11, RZ, RZ, R6 ;  /* 0x000000ffff0b7224 */ /* 0x000fce00078e0006 */
.L_x_3963:
        /* <DEDUP_REMOVED lines=18> */
.L_x_7242:
[----:B------:R-:W-:Y:S05]  /*1850*/  BRX R2 -0x1860                                                                                                                                                                                                                                                                                                                                                                                                                                                                               (*"BRANCH_TARGETS .L_x_7243,.L_x_7244,.L_x_7245"*) ;  /* 0xffffffe402e87949 */ /* 0x000fea000383ffff */
.L_x_3967:
        /* <DEDUP_REMOVED lines=28> */
.L_x_3973:
[----:B------:R0:W5:Y:S02]  /*1a20*/  LDG.E R3, desc[UR36][R26.64] ;  /* 0x000000241a037981 */ /* 0x000164000c1e1900 */
.L_x_3972:
[----:B------:R-:W-:Y:S05]  /*1a30*/  BSYNC B6 ;  /* 0x0000000000067941 */ /* 0x000fea0003800000 */
.L_x_3971:
[----:B-----5:R-:W-:-:S04]  /*1a40*/  FSETP.GTU.FTZ.AND P0, PT, R2, R3, PT ;  /* 0x000000030200720b */ /* 0x020fc80003f1c000 */
[----:B------:R-:W-:-:S05]  /*1a50*/  SEL R3, RZ, 0x1, P0 ;  /* 0x00000001ff037807 */ /* 0x000fca0000000000 */
[----:B------:R1:W-:Y:S04]  /*1a60*/  STG.E.U16 desc[UR36][R16.64], R3 ;  /* 0x0000000310007986 */ /* 0x0003e8000c101524 */
.L_x_3969:
[----:B------:R-:W-:Y:S05]  /*1a70*/  BSYNC B7 ;  /* 0x0000000000077941 */ /* 0x000fea0003800000 */
.L_x_3968:
        /* <DEDUP_REMOVED lines=21> */
.L_x_3976:
[----:B------:R1:W5:Y:S02]  /*1bd0*/  LDG.E R3, desc[UR36][R24.64] ;  /* 0x0000002418037981 */ /* 0x000364000c1e1900 */
.L_x_3975:
[----:B------:R-:W-:Y:S05]  /*1be0*/  BSYNC B6 ;  /* 0x0000000000067941 */ /* 0x000fea0003800000 */
.L_x_3974:
[----:B-----5:R-:W-:-:S04]  /*1bf0*/  FSETP.GTU.FTZ.AND P0, PT, R38, R3, PT ;  /* 0x000000032600720b */ /* 0x020fc80003f1c000 */
[----:B------:R-:W-:-:S05]  /*1c00*/  SEL R3, RZ, 0x1, P0 ;  /* 0x00000001ff037807 */ /* 0x000fca0000000000 */
[----:B------:R2:W-:Y:S04]  /*1c10*/  STG.E.U16 desc[UR36][R28.64], R3 ;  /* 0x000000031c007986 */ /* 0x0005e8000c101524 */
.L_x_7244:
        /* <DEDUP_REMOVED lines=21> */
.L_x_3979:
[----:B------:R3:W5:Y:S02]  /*1d70*/  LDG.E R0, desc[UR36][R22.64] ;  /* 0x0000002416007981 */ /* 0x000764000c1e1900 */
.L_x_3978:
[----:B------:R-:W-:Y:S05]  /*1d80*/  BSYNC B6 ;  /* 0x0000000000067941 */ /* 0x000fea0003800000 */
.L_x_3977:
[----:B-----5:R-:W-:-:S04]  /*1d90*/  FSETP.GTU.FTZ.AND P0, PT, R39, R0, PT ;  /* 0x000000002700720b */ /* 0x020fc80003f1c000 */
[----:B--2---:R-:W-:-:S05]  /*1da0*/  SEL R3, RZ, 0x1, P0 ;  /* 0x00000001ff037807 */ /* 0x004fca0000000000 */
[----:B------:R2:W-:Y:S04]  /*1db0*/  STG.E.U16 desc[UR36][R30.64], R3 ;  /* 0x000000031e007986 */ /* 0x0005e8000c101524 */
.L_x_7243:
[----:B------:R-:W-:Y:S05]  /*1dc0*/  BSYNC B8 ;  /* 0x0000000000087941 */ /* 0x000fea0003800000 */
.L_x_3966:
        /* <DEDUP_REMOVED lines=21> */
.L_x_3982:
[----:B------:R2:W5:Y:S02]  /*1f20*/  LDG.E R3, desc[UR36][R18.64] ;  /* 0x0000002412037981 */ /* 0x000564000c1e1900 */
.L_x_3981:
[----:B------:R-:W-:Y:S05]  /*1f30*/  BSYNC B6 ;  /* 0x0000000000067941 */ /* 0x000fea0003800000 */
.L_x_3980:
[----:B-----5:R-:W-:-:S04]  /*1f40*/  FSETP.GTU.FTZ.AND P0, PT, R40, R3, PT ;  /* 0x000000032800720b */ /* 0x020fc80003f1c000 */
[----:B------:R-:W-:-:S05]  /*1f50*/  SEL R3, RZ, 0x1, P0 ;  /* 0x00000001ff037807 */ /* 0x000fca0000000000 */
[----:B------:R4:W-:Y:S01]  /*1f60*/  STG.E.U16 desc[UR36][R32.64], R3 ;  /* 0x0000000320007986 */ /* 0x0009e2000c101524 */
[----:B------:R-:W-:Y:S05]  /*1f70*/  BRA `(.L_x_3970) ;  /* 0x0000000000047947 */ /* 0x000fea0003800000 */
.L_x_7245:
[----:B------:R-:W-:Y:S05]  /*1f80*/  BREAK B8 ;  /* 0x0000000000087942 */ /* 0x000fea0003800000 */
.L_x_3970:
[----:B------:R-:W-:Y:S05]  /*1f90*/  BSYNC B9 ;  /* 0x0000000000097941 */ /* 0x000fea0003800000 */
.L_x_3965:
[----:B------:R-:W-:Y:S01]  /*1fa0*/  ULDC UR4, c[0x0][0x0] ;  /* 0x0000000000047ab9 */ /* 0x000fe20000000800 */
[----:B------:R-:W5:Y:S01]  /*1fb0*/  LDC R0, c[0x0][0xc] ;  /* 0x00000300ff007b82 */ /* 0x000f620000000800 */
[----:B------:R-:W-:-:S06]  /*1fc0*/  USHF.L.U32 UR4, UR4, 0x2, URZ ;  /* 0x0000000204047899 */ /* 0x000fcc000800063f */
[----:B-----5:R-:W-:-:S05]  /*1fd0*/  IMAD R41, R0, UR4, R41 ;  /* 0x0000000400297c24 */ /* 0x020fca000f8e0229 */
[----:B------:R-:W-:-:S13]  /*1fe0*/  ISETP.GE.U32.AND P0, PT, R41, UR45, PT ;  /* 0x0000002d29007c0c */ /* 0x000fda000bf06070 */
[----:B------:R-:W-:Y:S05]  /*1ff0*/  @!P0 BRA `(.L_x_3983) ;  /* 0xffffffe000508947 */ /* 0x000fea000383ffff */
[----:B------:R-:W-:Y:S05]  /*2000*/  EXIT ;  /* 0x000000000000794d */ /* 0x000fea0003800000 */
.L_x_3984:
        /* <DEDUP_REMOVED lines=15> */
.L_x_7629:


//--------------------- .text._ZN2at4cuda57_GLOBAL__N__cd6b329d_24_DistributionBernoulli_cu_7537a20d21kernelPointwiseApply2IZNS_6native9templates4cuda28bernoulli_tensor_cuda_kernelIsfEEvRKNS_10TensorBaseES9_NS_15PhiloxCudaStateEEUliRsSB_SB_SB_RKfSD_SD_SD_E_sSC_jLi2ELi1ELi4ELi512ELi2EEEvNS0_6detail10TensorInfoIT0_T2_EENSG_IT1_SI_EESI_T_ --------------------------
	.section	.text._ZN2at4cuda57_GLOBAL__N__cd6b329d_24_DistributionBernoulli_cu_7537a20d21kernelPointwiseApply2IZNS_6native9templates4cuda28bernoulli_tensor_cuda_kernelIsfEEvRKNS_10TensorBaseES9_NS_15PhiloxCudaStateEEUliRsSB_SB_SB_RKfSD_SD_SD_E_sSC_jLi2ELi1ELi4ELi512ELi2EEEvNS0_6detail10TensorInfoIT0_T2_EENSG_IT1_SI_EESI_T_,"ax",@progbits
	.align	128
.text._ZN2at4cuda57_GLOBAL__N__cd6b329d_24_DistributionBernoulli_cu_7537a20d21kernelPointwiseApply2IZNS_6native9templates4cuda28bernoulli_tensor_cuda_kernelIsfEEvRKNS_10TensorBaseES9_NS_15PhiloxCudaStateEEUliRsSB_SB_SB_RKfSD_SD_SD_E_sSC_jLi2ELi1ELi4ELi512ELi2EEEvNS0_6detail10TensorInfoIT0_T2_EENSG_IT1_SI_EESI_T_:
        .type           _ZN2at4cuda57_GLOBAL__N__cd6b329d_24_DistributionBernoulli_cu_7537a20d21kernelPointwiseApply2IZNS_6native9templates4cuda28bernoulli_tensor_cuda_kernelIsfEEvRKNS_10TensorBaseES9_NS_15PhiloxCudaStateEEUliRsSB_SB_SB_RKfSD_SD_SD_E_sSC_jLi2ELi1ELi4ELi512ELi2EEEvNS0_6detail10TensorInfoIT0_T2_EENSG_IT1_SI_EESI_T_,@function
        .size           _ZN2at4cuda57_GLOBAL__N__cd6b329d_24_DistributionBernoulli_cu_7537a20d21kernelPointwiseApply2IZNS_6native9templates4cuda28bernoulli_tensor_cuda_kernelIsfEEvRKNS_10TensorBaseES9_NS_15PhiloxCudaStateEEUliRsSB_SB_SB_RKfSD_SD_SD_E_sSC_jLi2ELi1ELi4ELi512ELi2EEEvNS0_6detail10TensorInfoIT0_T2_EENSG_IT1_SI_EESI_T_,(.L_x_7630 - _ZN2at4cuda57_GLOBAL__N__cd6b329d_24_DistributionBernoulli_cu_7537a20d21kernelPointwiseApply2IZNS_6native9templates4cuda28bernoulli_tensor_cuda_kernelIsfEEvRKNS_10TensorBaseES9_NS_15PhiloxCudaStateEEUliRsSB_SB_SB_RKfSD_SD_SD_E_sSC_jLi2ELi1ELi4ELi512ELi2EEEvNS0_6detail10TensorInfoIT0_T2_EENSG_IT1_SI_EESI_T_)
        .other          _ZN2at4cuda57_GLOBAL__N__cd6b329d_24_DistributionBernoulli_cu_7537a20d21kernelPointwiseApply2IZNS_6native9templates4cuda28bernoulli_tensor_cuda_kernelIsfEEvRKNS_10TensorBaseES9_NS_15PhiloxCudaStateEEUliRsSB_SB_SB_RKfSD_SD_SD_E_sSC_jLi2ELi1ELi4ELi512ELi2EEEvNS0_6detail10TensorInfoIT0_T2_EENSG_IT1_SI_EESI_T_,@"STO_CUDA_ENTRY STV_DEFAULT"
_ZN2at4cuda57_GLOBAL__N__cd6b329d_24_DistributionBernoulli_cu_7537a20d21kernelPointwiseApply2IZNS_6native9templates4cuda28bernoulli_tensor_cuda_kernelIsfEEvRKNS_10TensorBaseES9_NS_15PhiloxCudaStateEEUliRsSB_SB_SB_RKfSD_SD_SD_E_sSC_jLi2ELi1ELi4ELi512ELi2EEEvNS0_6detail10TensorInfoIT0_T2_EENSG_IT1_SI_EESI_T_:
        /* <DEDUP_REMOVED lines=18> */
.L_x_4013:
        /* <DEDUP_REMOVED lines=154> */
.L_x_3986:
[----:B------:R-:W-:Y:S05]  /*0ac0*/  BSYNC B0 ;  /* 0x0000000000007941 */ /* 0x000fea0003800000 */
.L_x_3985:
        /* <DEDUP_REMOVED lines=24> */
.L_x_3988:
[----:B------:R-:W-:Y:S05]  /*0c50*/  BSYNC B0 ;  /* 0x0000000000007941 */ /* 0x000fea0003800000 */
.L_x_3987:
        /* <DEDUP_REMOVED lines=24> */
.L_x_3990:
[----:B------:R-:W-:Y:S05]  /*0de0*/  BSYNC B0 ;  /* 0x0000000000007941 */ /* 0x000fea0003800000 */
.L_x_3989:
        /* <DEDUP_REMOVED lines=25> */
.L_x_3992:
[----:B------:R-:W-:Y:S05]  /*0f80*/  BSYNC B0 ;  /* 0x0000000000007941 */ /* 0x000fea0003800000 */
.L_x_3991:
        /* <DEDUP_REMOVED lines=20> */
.L_x_3994:
[----:B------:R-:W-:Y:S01]  /*10d0*/  IMAD.MOV.U32 R14, RZ, RZ, R11 ;  /* 0x000000ffff0e7224 */ /* 0x000fe200078e000b */
[----:B------:R-:W-:Y:S01]  /*10e0*/  MOV R13, R2 ;  /* 0x00000002000d7202 */ /* 0x000fe20000000f00 */
[----:B------:R-:W-:Y:S01]  /*10f0*/  IMAD.MOV.U32 R12, RZ, RZ, R9 ;  /* 0x000000ffff0c7224 */ /* 0x000fe200078e0009 */
[----:B------:R-:W-:-:S07]  /*1100*/  MOV R11, R4 ;  /* 0x00000004000b7202 */ /* 0x000fce0000000f00 */
.L_x_3993:
        /* <DEDUP_REMOVED lines=19> */
.L_x_7246:
[----:B------:R-:W-:Y:S05]  /*1240*/  BRX R2 -0x1250                                                                                                                                                                                                                                                                                                                                                                                                                                                                               (*"BRANCH_TARGETS .L_x_7247,.L_x_7248,.L_x_7249"*) ;  /* 0xffffffec026c7949 */ /* 0x000fea000383ffff */
.L_x_3997:
        /* <DEDUP_REMOVED lines=31> */
.L_x_4003:
[----:B------:R0:W5:Y:S02]  /*1440*/  LDG.E R0, desc[UR36][R26.64] ;  /* 0x000000241a007981 */ /* 0x000164000c1e1900 */
.L_x_4002:
[----:B------:R-:W-:Y:S05]  /*1450*/  BSYNC B6 ;  /* 0x0000000000067941 */ /* 0x000fea0003800000 */
.L_x_4001:
[----:B-----5:R-:W-:-:S04]  /*1460*/  FSETP.GTU.FTZ.AND P0, PT, R41, R0, PT ;  /* 0x000000002900720b */ /* 0x020fc80003f1c000 */
[----:B------:R-:W-:-:S05]  /*1470*/  SEL R3, RZ, 0x1, P0 ;  /* 0x00000001ff037807 */ /* 0x000fca0000000000 */
[----:B------:R1:W-:Y:S04]  /*1480*/  STG.E.U16 desc[UR36][R24.64], R3 ;  /* 0x0000000318007986 */ /* 0x0003e8000c101524 */
.L_x_3999:
[----:B------:R-:W-:Y:S05]  /*1490*/  BSYNC B7 ;  /* 0x0000000000077941 */ /* 0x000fea0003800000 */
.L_x_3998:
        /* <DEDUP_REMOVED lines=25> */
.L_x_4006:
[----:B------:R0:W5:Y:S02]  /*1630*/  LDG.E R3, desc[UR36][R24.64] ;  /* 0x0000002418037981 */ /* 0x000164000c1e1900 */
.L_x_4005:
[----:B------:R-:W-:Y:S05]  /*1640*/  BSYNC B6 ;  /* 0x0000000000067941 */ /* 0x000fea0003800000 */
.L_x_4004:
[----:B-----5:R-:W-:-:S04]  /*1650*/  FSETP.GTU.FTZ.AND P0, PT, R32, R3, PT ;  /* 0x000000032000720b */ /* 0x020fc80003f1c000 */
[----:B------:R-:W-:-:S05]  /*1660*/  SEL R3, RZ, 0x1, P0 ;  /* 0x00000001ff037807 */ /* 0x000fca0000000000 */
[----:B------:R1:W-:Y:S04]  /*1670*/  STG.E.U16 desc[UR36][R22.64], R3 ;  /* 0x0000000316007986 */ /* 0x0003e8000c101524 */
.L_x_7248:
        /* <DEDUP_REMOVED lines=25> */
.L_x_4009:
[----:B------:R0:W5:Y:S02]  /*1810*/  LDG.E R0, desc[UR36][R22.64] ;  /* 0x0000002416007981 */ /* 0x000164000c1e1900 */
.L_x_4008:
[----:B------:R-:W-:Y:S05]  /*1820*/  BSYNC B6 ;  /* 0x0000000000067941 */ /* 0x000fea0003800000 */
.L_x_4007:
[----:B-----5:R-:W-:-:S04]  /*1830*/  FSETP.GTU.FTZ.AND P0, PT, R33, R0, PT ;  /* 0x000000002100720b */ /* 0x020fc80003f1c000 */
[----:B------:R-:W-:-:S05]  /*1840*/  SEL R3, RZ, 0x1, P0 ;  /* 0x00000001ff037807 */ /* 0x000fca0000000000 */
[----:B------:R1:W-:Y:S04]  /*1850*/  STG.E.U16 desc[UR36][R18.64], R3 ;  /* 0x0000000312007986 */ /* 0x0003e8000c101524 */
.L_x_7247:
[----:B------:R-:W-:Y:S05]  /*1860*/  BSYNC B8 ;  /* 0x0000000000087941 */ /* 0x000fea0003800000 */
.L_x_3996:
        /* <DEDUP_REMOVED lines=25> */
.L_x_4012:
[----:B------:R0:W5:Y:S02]  /*1a00*/  LDG.E R3, desc[UR36][R18.64] ;  /* 0x0000002412037981 */ /* 0x000164000c1e1900 */
.L_x_4011:
[----:B------:R-:W-:Y:S05]  /*1a10*/  BSYNC B6 ;  /* 0x0000000000067941 */ /* 0x000fea0003800000 */
.L_x_4010:
[----:B-----5:R-:W-:-:S04]  /*1a20*/  FSETP.GTU.FTZ.AND P0, PT, R34, R3, PT ;  /* 0x000000032200720b */ /* 0x020fc80003f1c000 */
[----:B------:R-:W-:-:S05]  /*1a30*/  SEL R3, RZ, 0x1, P0 ;  /* 0x00000001ff037807 */ /* 0x000fca0000000000 */
[----:B------:R1:W-:Y:S01]  /*1a40*/  STG.E.U16 desc[UR36][R16.64], R3 ;  /* 0x0000000310007986 */ /* 0x0003e2000c101524 */
[----:B------:R-:W-:Y:S05]  /*1a50*/  BRA `(.L_x_4000) ;  /* 0x0000000000047947 */ /* 0x000fea0003800000 */
.L_x_7249:
[----:B------:R-:W-:Y:S05]  /*1a60*/  BREAK B8 ;  /* 0x0000000000087942 */ /* 0x000fea0003800000 */
.L_x_4000:
[----:B------:R-:W-:Y:S05]  /*1a70*/  BSYNC B9 ;  /* 0x0000000000097941 */ /* 0x000fea0003800000 */
.L_x_3995:
[----:B-1----:R-:W1:Y:S01]  /*1a80*/  LDC R3, c[0x0][0xc] ;  /* 0x00000300ff037b82 */ /* 0x002e620000000800 */
[----:B------:R-:W-:-:S06]  /*1a90*/  USHF.L.U32 UR4, UR38, 0x2, URZ ;  /* 0x0000000226047899 */ /* 0x000fcc000800063f */
[----:B-1----:R-:W-:-:S05]  /*1aa0*/  IMAD R38, R3, UR4, R38 ;  /* 0x0000000403267c24 */ /* 0x002fca000f8e0226 */
[----:B------:R-:W-:-:S13]  /*1ab0*/  ISETP.GE.U32.AND P0, PT, R38, UR44, PT ;  /* 0x0000002c26007c0c */ /* 0x000fda000bf06070 */
[----:B------:R-:W-:Y:S05]  /*1ac0*/  @!P0 BRA `(.L_x_4013) ;  /* 0xffffffe400948947 */ /* 0x000fea000383ffff */
[----:B------:R-:W-:Y:S05]  /*1ad0*/  EXIT ;  /* 0x000000000000794d */ /* 0x000fea0003800000 */
.L_x_4014:
        /* <DEDUP_REMOVED lines=10> */
.L_x_7630:


//--------------------- .text._ZN2at4cuda57_GLOBAL__N__cd6b329d_24_DistributionBernoulli_cu_7537a20d21kernelPointwiseApply2IZNS_6native9templates4cuda28bernoulli_tensor_cuda_kernelIsfEEvRKNS_10TensorBaseES9_NS_15PhiloxCudaStateEEUliRsSB_SB_SB_RKfSD_SD_SD_E_sSC_jLi1ELin1ELi4ELi512ELi2EEEvNS0_6detail10TensorInfoIT0_T2_EENSG_IT1_SI_EESI_T_ --------------------------
	.section	.text._ZN2at4cuda57_GLOBAL__N__cd6b329d_24_DistributionBernoulli_cu_7537a20d21kernelPointwiseApply2IZNS_6native9templates4cuda28bernoulli_tensor_cuda_kernelIsfEEvRKNS_10TensorBaseES9_NS_15PhiloxCudaStateEEUliRsSB_SB_SB_RKfSD_SD_SD_E_sSC_jLi1ELin1ELi4ELi512ELi2EEEvNS0_6detail10TensorInfoIT0_T2_EENSG_IT1_SI_EESI_T_,"ax",@progbits
	.align	128
.text._ZN2at4cuda57_GLOBAL__N__cd6b329d_24_DistributionBernoulli_cu_7537a20d21kernelPointwiseApply2IZNS_6native9templates4cuda28bernoulli_tensor_cuda_kernelIsfEEvRKNS_10TensorBaseES9_NS_15PhiloxCudaStateEEUliRsSB_SB_SB_RKfSD_SD_SD_E_sSC_jLi1ELin1ELi4ELi512ELi2EEEvNS0_6detail10TensorInfoIT0_T2_EENSG_IT1_SI_EESI_T_:
        .type           _ZN2at4cuda57_GLOBAL__N__cd6b329d_24_DistributionBernoulli_cu_7537a20d21kernelPointwiseApply2IZNS_6native9templates4cuda28bernoulli_tensor_cuda_kernelIsfEEvRKNS_10TensorBaseES9_NS_15PhiloxCudaStateEEUliRsSB_SB_SB_RKfSD_SD_SD_E_sSC_jLi1ELin1ELi4ELi512ELi2EEEvNS0_6detail10TensorInfoIT0_T2_EENSG_IT1_SI_EESI_T_,@function
        .size           _ZN2at4cuda57_GLOBAL__N__cd6b329d_24_DistributionBernoulli_cu_7537a20d21kernelPointwiseApply2IZNS_6native9templates4cuda28bernoulli_tensor_cuda_kernelIsfEEvRKNS_10TensorBaseES9_NS_15PhiloxCudaStateEEUliRsSB_SB_SB_RKfSD_SD_SD_E_sSC_jLi1ELin1ELi4ELi512ELi2EEEvNS0_6detail10TensorInfoIT0_T2_EENSG_IT1_SI_EESI_T_,(.L_x_7631 - _ZN2at4cuda57_GLOBAL__N__cd6b329d_24_DistributionBernoulli_cu_7537a20d21kernelPointwiseApply2IZNS_6native9templates4cuda28bernoulli_tensor_cuda_kernelIsfEEvRKNS_10TensorBaseES9_NS_15PhiloxCudaStateEEUliRsSB_SB_SB_RKfSD_SD_SD_E_sSC_jLi1ELin1ELi4ELi512ELi2EEEvNS0_6detail10TensorInfoIT0_T2_EENSG_IT1_SI_EESI_T_)
        .other          _ZN2at4cuda57_GLOBAL__N__cd6b329d_24_DistributionBernoulli_cu_7537a20d21kernelPointwiseApply2IZNS_6native9templates4cuda28bernoulli_tensor_cuda_kernelIsfEEvRKNS_10TensorBaseES9_NS_15PhiloxCudaStateEEUliRsSB_SB_SB_RKfSD_SD_SD_E_sSC_jLi1ELin1ELi4ELi512ELi2EEEvNS0_6detail10TensorInfoIT0_T2_EENSG_IT1_SI_EESI_T_,@"STO_CUDA_ENTRY STV_DEFAULT"
_ZN2at4cuda57_GLOBAL__N__cd6b329d_24_DistributionBernoulli_cu_7537a20d21kernelPointwiseApply2IZNS_6native9templates4cuda28bernoulli_tensor_cuda_kernelIsfEEvRKNS_10TensorBaseES9_NS_15PhiloxCudaStateEEUliRsSB_SB_SB_RKfSD_SD_SD_E_sSC_jLi1ELin1ELi4ELi512ELi2EEEvNS0_6detail10TensorInfoIT0_T2_EENSG_IT1_SI_EESI_T_:
        /* <DEDUP_REMOVED lines=11> */
.L_x_4055:
        /* <DEDUP_REMOVED lines=30> */
.L_x_4019:
        /* <DEDUP_REMOVED lines=101> */
.L_x_4018:
        /* <DEDUP_REMOVED lines=79> */
.L_x_4017:
[----:B------:R-:W-:Y:S02]  /*0dd0*/  ULDC UR4, c[0x0][0x354] ;  /* 0x0000d50000047ab9 */ /* 0x000fe40000000800 */
[----:B------:R-:W-:-:S07]  /*0de0*/  IMAD R25, R4, UR4, R25 ;  /* 0x0000000404197c24 */ /* 0x000fce000f8e0219 */
.L_x_4016:
[----:B------:R-:W-:Y:S05]  /*0df0*/  BSYNC B0 ;  /* 0x0000000000007941 */ /* 0x000fea0003800000 */
.L_x_4015:
        /* <DEDUP_REMOVED lines=25> */
.L_x_4024:
        /* <DEDUP_REMOVED lines=101> */
.L_x_4023:
        /* <DEDUP_REMOVED lines=79> */
.L_x_4022:
[----:B------:R-:W-:Y:S02]  /*1ad0*/  ULDC UR4, c[0x0][0x354] ;  /* 0x0000d50000047ab9 */ /* 0x000fe40000000800 */
[----:B------:R-:W-:-:S07]  /*1ae0*/  IMAD R31, R6, UR4, R31 ;  /* 0x00000004061f7c24 */ /* 0x000fce000f8e021f */
.L_x_4021:
[----:B------:R-:W-:Y:S05]  /*1af0*/  BSYNC B0 ;  /* 0x0000000000007941 */ /* 0x000fea0003800000 */
.L_x_4020:
        /* <DEDUP_REMOVED lines=25> */
.L_x_4029:
        /* <DEDUP_REMOVED lines=101> */
.L_x_4028:
        /* <DEDUP_REMOVED lines=79> */
.L_x_4027:
[----:B------:R-:W-:Y:S02]  /*27d0*/  ULDC UR4, c[0x0][0x354] ;  /* 0x0000d50000047ab9 */ /* 0x000fe40000000800 */
[----:B------:R-:W-:-:S07]  /*27e0*/  IMAD R27, R4, UR4, R27 ;  /* 0x00000004041b7c24 */ /* 0x000fce000f8e021b */
.L_x_4026:
[----:B------:R-:W-:Y:S05]  /*27f0*/  BSYNC B0 ;  /* 0x0000000000007941 */ /* 0x000fea0003800000 */
.L_x_4025:
        /* <DEDUP_REMOVED lines=24> */
.L_x_4034:
        /* <DEDUP_REMOVED lines=101> */
.L_x_4033:
        /* <DEDUP_REMOVED lines=79> */
.L_x_4032:
[----:B------:R-:W-:Y:S02]  /*34c0*/  ULDC UR4, c[0x0][0x354] ;  /* 0x0000d50000047ab9 */ /* 0x000fe40000000800 */
[----:B------:R-:W-:-:S07]  /*34d0*/  IMAD R7, R4, UR4, R7 ;  /* 0x0000000404077c24 */ /* 0x000fce000f8e0207 */
.L_x_4031:
[----:B------:R-:W-:Y:S05]  /*34e0*/  BSYNC B0 ;  /* 0x0000000000007941 */ /* 0x000fea0003800000 */
.L_x_4030:
        /* <DEDUP_REMOVED lines=139> */
.L_x_4036:
[----:B------:R-:W-:Y:S01]  /*3da0*/  IMAD.MOV.U32 R11, RZ, RZ, R14 ;  /* 0x000000ffff0b7224 */ /* 0x000fe200078e000e */
[----:B------:R-:W-:Y:S01]  /*3db0*/  MOV R7, R10 ;  /* 0x0000000a00077202 */ /* 0x000fe20000000f00 */
[----:B------:R-:W-:Y:S01]  /*3dc0*/  IMAD.MOV.U32 R9, RZ, RZ, R2 ;  /* 0x000000ffff097224 */ /* 0x000fe200078e0002 */
[----:B------:R-:W-:-:S07]  /*3dd0*/  MOV R14, R20 ;  /* 0x00000014000e7202 */ /* 0x000fce0000000f00 */
.L_x_4035:
        /* <DEDUP_REMOVED lines=19> */
.L_x_7250:
[----:B------:R-:W-:Y:S05]  /*3f10*/  BRX R2 -0x3f20                                                                                                                                                                                                                                                                                                                                                                                                                                                                               (*"BRANCH_TARGETS .L_x_7251,.L_x_7252,.L_x_7253"*) ;  /* 0xffffffc002387949 */ /* 0x000fea000383ffff */
.L_x_4039:
        /* <DEDUP_REMOVED lines=28> */
.L_x_4045:
[----:B------:R0:W5:Y:S02]  /*40e0*/  LDG.E R0, desc[UR36][R16.64] ;  /* 0x0000002410007981 */ /* 0x000164000c1e1900 */
.L_x_4044:
[----:B------:R-:W-:Y:S05]  /*40f0*/  BSYNC B6 ;  /* 0x0000000000067941 */ /* 0x000fea0003800000 */
.L_x_4043:
[----:B------:R-:W1:Y:S01]  /*4100*/  LDC.64 R2, c[0x0][0x210] ;  /* 0x00008400ff027b82 */ /* 0x000e620000000a00 */
[----:B------:R-:W-:Y:S01]  /*4110*/  VIADD R7, R29, 0x3 ;  /* 0x000000031d077836 */ /* 0x000fe20000000000 */
[----:B------:R-:W-:Y:S01]  /*4120*/  ULDC UR4, c[0x0][0x27c] ;  /* 0x00009f0000047ab9 */ /* 0x000fe20000000800 */
[----:B-----5:R-:W-:Y:S02]  /*4130*/  FSETP.GTU.FTZ.AND P0, PT, R33, R0, PT ;  /* 0x000000002100720b */ /* 0x020fe40003f1c000 */
[----:B------:R-:W-:Y:S02]  /*4140*/  IMAD R7, R7, UR4, RZ ;  /* 0x0000000407077c24 */ /* 0x000fe4000f8e02ff */
[----:B------:R-:W-:Y:S02]  /*4150*/  SEL R5, RZ, 0x1, P0 ;  /* 0x00000001ff057807 */ /* 0x000fe40000000000 */
[----:B-1----:R-:W-:-:S05]  /*4160*/  IMAD.WIDE.U32 R2, R7, 0x2, R2 ;  /* 0x0000000207027825 */ /* 0x002fca00078e0002 */
[----:B------:R1:W-:Y:S02]  /*4170*/  STG.E.U16 desc[UR36][R2.64], R5 ;  /* 0x0000000502007986 */ /* 0x0003e4000c101524 */
.L_x_4041:
[----:B------:R-:W-:Y:S05]  /*4180*/  BSYNC B7 ;  /* 0x0000000000077941 */ /* 0x000fea0003800000 */
.L_x_4040:
        /* <DEDUP_REMOVED lines=21> */
.L_x_4048:
[----:B------:R2:W5:Y:S02]  /*42e0*/  LDG.E R0, desc[UR36][R18.64] ;  /* 0x0000002412007981 */ /* 0x000564000c1e1900 */
.L_x_4047:
[----:B------:R-:W-:Y:S05]  /*42f0*/  BSYNC B6 ;  /* 0x0000000000067941 */ /* 0x000fea0003800000 */
.L_x_4046:
[----:B-1----:R-:W1:Y:S01]  /*4300*/  LDC.64 R2, c[0x0][0x210] ;  /* 0x00008400ff027b82 */ /* 0x002e620000000a00 */
[----:B------:R-:W-:Y:S01]  /*4310*/  VIADD R4, R29, 0x2 ;  /* 0x000000021d047836 */ /* 0x000fe20000000000 */
[----:B------:R-:W-:Y:S01]  /*4320*/  ULDC UR4, c[0x0][0x27c] ;  /* 0x00009f0000047ab9 */ /* 0x000fe20000000800 */
[----:B------:R-:W-:Y:S02]  /*4330*/  ISETP.NE.AND P1, PT, R32, RZ, PT ;  /* 0x000000ff2000720c */ /* 0x000fe40003f25270 */
[----:B------:R-:W-:Y:S01]  /*4340*/  IMAD R4, R4, UR4, RZ ;  /* 0x0000000404047c24 */ /* 0x000fe2000f8e02ff */
[----:B-----5:R-:W-:-:S04]  /*4350*/  FSETP.GTU.FTZ.AND P0, PT, R31, R0, PT ;  /* 0x000000001f00720b */ /* 0x020fc80003f1c000 */
[----:B------:R-:W-:Y:S02]  /*4360*/  SEL R7, R4, RZ, P1 ;  /* 0x000000ff04077207 */ /* 0x000fe40000800000 */
[----:B------:R-:W-:-:S03]  /*4370*/  SEL R5, RZ, 0x1, P0 ;  /* 0x00000001ff057807 */ /* 0x000fc60000000000 */
[----:B-1----:R-:W-:-:S05]  /*4380*/  IMAD.WIDE.U32 R2, R7, 0x2, R2 ;  /* 0x0000000207027825 */ /* 0x002fca00078e0002 */
[----:B------:R1:W-:Y:S02]  /*4390*/  STG.E.U16 desc[UR36][R2.64], R5 ;  /* 0x0000000502007986 */ /* 0x0003e4000c101524 */
.L_x_7252:
        /* <DEDUP_REMOVED lines=21> */
.L_x_4051:
[----:B------:R1:W5:Y:S02]  /*44f0*/  LDG.E R5, desc[UR36][R22.64] ;  /* 0x0000002416057981 */ /* 0x000364000c1e1900 */
.L_x_4050:
[----:B------:R-:W-:Y:S05]  /*4500*/  BSYNC B6 ;  /* 0x0000000000067941 */ /* 0x000fea0003800000 */
.L_x_4049:
[----:B------:R-:W3:Y:S01]  /*4510*/  LDC.64 R2, c[0x0][0x210] ;  /* 0x00008400ff027b82 */ /* 0x000ee20000000a00 */
[----:B------:R-:W-:Y:S01]  /*4520*/  VIADD R0, R29, 0x1 ;  /* 0x000000011d007836 */ /* 0x000fe20000000000 */
[----:B------:R-:W-:Y:S01]  /*4530*/  ULDC UR4, c[0x0][0x27c] ;  /* 0x00009f0000047ab9 */ /* 0x000fe20000000800 */
[----:B------:R-:W-:Y:S02]  /*4540*/  ISETP.GT.AND P0, PT, R28, 0x1, PT ;  /* 0x000000011c00780c */ /* 0x000fe40003f04270 */
[----:B------:R-:W-:Y:S01]  /*4550*/  IMAD R0, R0, UR4, RZ ;  /* 0x0000000400007c24 */ /* 0x000fe2000f8e02ff */
[----:B-----5:R-:W-:-:S04]  /*4560*/  FSETP.GTU.FTZ.AND P1, PT, R26, R5, PT ;  /* 0x000000051a00720b */ /* 0x020fc80003f3c000 */
[----:B------:R-:W-:Y:S02]  /*4570*/  SEL R7, R0, RZ, P0 ;  /* 0x000000ff00077207 */ /* 0x000fe40000000000 */
[----:B------:R-:W-:-:S03]  /*4580*/  SEL R5, RZ, 0x1, P1 ;  /* 0x00000001ff057807 */ /* 0x000fc60000800000 */
[----:B---3--:R-:W-:-:S05]  /*4590*/  IMAD.WIDE.U32 R2, R7, 0x2, R2 ;  /* 0x0000000207027825 */ /* 0x008fca00078e0002 */
[----:B------:R3:W-:Y:S02]  /*45a0*/  STG.E.U16 desc[UR36][R2.64], R5 ;  /* 0x0000000502007986 */ /* 0x0007e4000c101524 */
.L_x_7251:
[----:B------:R-:W-:Y:S05]  /*45b0*/  BSYNC B8 ;  /* 0x0000000000087941 */ /* 0x000fea0003800000 */
.L_x_4038:
        /* <DEDUP_REMOVED lines=18> */
[----:B---3--:R-:W-:-:S07]  /*46e0*/  IMAD.MOV.U32 R12, RZ, RZ, 0x1 ;  /* 0x00000001ff0c7424 */ /* 0x008fce00078e00ff */
[----:B------:R-:W-:-:S07]  /*46f0*/  LEPC R20, `(.L_x_4054) ;  /* 0x000000001014794e */ /* 0x000fce0000000000 */
[----:B012-4-:R-:W-:Y:S05]  /*4700*/  CALL.ABS.NOINC R2 ;  /* 0x0000000002007343 */ /* 0x017fea0003c00000 */
.L_x_4054:
[----:B------:R4:W5:Y:S02]  /*4710*/  LDG.E R4, desc[UR36][R24.64] ;  /* 0x0000002418047981 */ /* 0x000964000c1e1900 */
.L_x_4053:
[----:B------:R-:W-:Y:S05]  /*4720*/  BSYNC B6 ;  /* 0x0000000000067941 */ /* 0x000fea0003800000 */
.L_x_4052:
[----:B---3--:R-:W3:Y:S01]  /*4730*/  LDC.64 R2, c[0x0][0x210] ;  /* 0x00008400ff027b82 */ /* 0x008ee20000000a00 */
[----:B------:R-:W-:Y:S01]  /*4740*/  ULDC UR4, c[0x0][0x3c0] ;  /* 0x0000f00000047ab9 */ /* 0x000fe20000000800 */
[----:B-----5:R-:W-:Y:S01]  /*4750*/  FSETP.GTU.FTZ.AND P1, PT, R27, R4, PT ;  /* 0x000000041b00720b */ /* 0x020fe20003f3c000 */
[----:B------:R-:W-:Y:S01]  /*4760*/  IMAD.U32 R0, RZ, RZ, UR4 ;  /* 0x00000004ff007e24 */ /* 0x000fe2000f8e00ff */
[----:B------:R-:W-:Y:S02]  /*4770*/  ULDC UR4, c[0x0][0x27c] ;  /* 0x00009f0000047ab9 */ /* 0x000fe40000000800 */
[C---:B------:R-:W-:Y:S02]  /*4780*/  IMAD R5, R29.reuse, UR4, RZ ;  /* 0x000000041d057c24 */ /* 0x040fe4000f8e02ff */
[----:B------:R-:W-:-:S04]  /*4790*/  IADD3 R6, -R29, R0, RZ ;  /* 0x000000001d067210 */ /* 0x000fc80007ffe1ff */
[----:B------:R-:W-:-:S04]  /*47a0*/  ISETP.GT.AND P0, PT, R6, RZ, PT ;  /* 0x000000ff0600720c */ /* 0x000fc80003f04270 */
[----:B------:R-:W-:Y:S02]  /*47b0*/  SEL R7, R5, RZ, P0 ;  /* 0x000000ff05077207 */ /* 0x000fe40000000000 */
[----:B------:R-:W-:-:S03]  /*47c0*/  SEL R5, RZ, 0x1, P1 ;  /* 0x00000001ff057807 */ /* 0x000fc60000800000 */
[----:B---3--:R-:W-:-:S05]  /*47d0*/  IMAD.WIDE.U32 R2, R7, 0x2, R2 ;  /* 0x0000000207027825 */ /* 0x008fca00078e0002 */
[----:B------:R3:W-:Y:S01]  /*47e0*/  STG.E.U16 desc[UR36][R2.64], R5 ;  /* 0x0000000502007986 */ /* 0x0007e2000c101524 */
[----:B------:R-:W-:Y:S05]  /*47f0*/  BRA `(.L_x_4042) ;  /* 0x0000000000047947 */ /* 0x000fea0003800000 */
.L_x_7253:
[----:B------:R-:W-:Y:S05]  /*4800*/  BREAK B8 ;  /* 0x0000000000087942 */ /* 0x000fea0003800000 */
.L_x_4042:
[----:B------:R-:W-:Y:S05]  /*4810*/  BSYNC B9 ;  /* 0x0000000000097941 */ /* 0x000fea0003800000 */
.L_x_4037:
[----:B------:R-:W-:Y:S01]  /*4820*/  ULDC UR4, c[0x0][0x0] ;  /* 0x0000000000047ab9 */ /* 0x000fe20000000800 */
[----:B---3--:R-:W3:Y:S01]  /*4830*/  LDC R2, c[0x0][0xc] ;  /* 0x00000300ff027b82 */ /* 0x008ee20000000800 */
[----:B------:R-:W-:-:S06]  /*4840*/  USHF.L.U32 UR4, UR4, 0x2, URZ ;  /* 0x0000000204047899 */ /* 0x000fcc000800063f */
[----:B---3--:R-:W-:-:S05]  /*4850*/  IMAD R29, R2, UR4, R29 ;  /* 0x00000004021d7c24 */ /* 0x008fca000f8e021d */
[----:B------:R-:W-:-:S13]  /*4860*/  ISETP.GE.U32.AND P0, PT, R29, R0, PT ;  /* 0x000000001d00720c */ /* 0x000fda0003f06070 */
[----:B------:R-:W-:Y:S05]  /*4870*/  @!P0 BRA `(.L_x_4055) ;  /* 0xffffffb8000c8947 */ /* 0x000fea000383ffff */
[----:B------:R-:W-:Y:S05]  /*4880*/  EXIT ;  /* 0x000000000000794d */ /* 0x000fea0003800000 */
.L_x_4056:
        /* <DEDUP_REMOVED lines=15> */
.L_x_7631:


//--------------------- .text._ZN2at4cuda57_GLOBAL__N__cd6b329d_24_DistributionBernoulli_cu_7537a20d21kernelPointwiseApply2IZNS_6native9templates4cuda28bernoulli_tensor_cuda_kernelIsfEEvRKNS_10TensorBaseES9_NS_15PhiloxCudaStateEEUliRsSB_SB_SB_RKfSD_SD_SD_E_sSC_jLi1ELi2ELi4ELi512ELi2EEEvNS0_6detail10TensorInfoIT0_T2_EENSG_IT1_SI_EESI_T_ --------------------------
	.section	.text._ZN2at4cuda57_GLOBAL__N__cd6b329d_24_DistributionBernoulli_cu_7537a20d21kernelPointwiseApply2IZNS_6native9templates4cuda28bernoulli_tensor_cuda_kernelIsfEEvRKNS_10TensorBaseES9_NS_15PhiloxCudaStateEEUliRsSB_SB_SB_RKfSD_SD_SD_E_sSC_jLi1ELi2ELi4ELi512ELi2EEEvNS0_6detail10TensorInfoIT0_T2_EENSG_IT1_SI_EESI_T_,"ax",@progbits
	.align	128
.text._ZN2at4cuda57_GLOBAL__N__cd6b329d_24_DistributionBernoulli_cu_7537a20d21kernelPointwiseApply2IZNS_6native9templates4cuda28bernoulli_tensor_cuda_kernelIsfEEvRKNS_10TensorBaseES9_NS_15PhiloxCudaStateEEUliRsSB_SB_SB_RKfSD_SD_SD_E_sSC_jLi1ELi2ELi4ELi512ELi2EEEvNS0_6detail10TensorInfoIT0_T2_EENSG_IT1_SI_EESI_T_:
        .type           _ZN2at4cuda57_GLOBAL__N__cd6b329d_24_DistributionBernoulli_cu_7537a20d21kernelPointwiseApply2IZNS_6native9templates4cuda28bernoulli_tensor_cuda_kernelIsfEEvRKNS_10TensorBaseES9_NS_15PhiloxCudaStateEEUliRsSB_SB_SB_RKfSD_SD_SD_E_sSC_jLi1ELi2ELi4ELi512ELi2EEEvNS0_6detail10TensorInfoIT0_T2_EENSG_IT1_SI_EESI_T_,@function
        .size           _ZN2at4cuda57_GLOBAL__N__cd6b329d_24_DistributionBernoulli_cu_7537a20d21kernelPointwiseApply2IZNS_6native9templates4cuda28bernoulli_tensor_cuda_kernelIsfEEvRKNS_10TensorBaseES9_NS_15PhiloxCudaStateEEUliRsSB_SB_SB_RKfSD_SD_SD_E_sSC_jLi1ELi2ELi4ELi512ELi2EEEvNS0_6detail10TensorInfoIT0_T2_EENSG_IT1_SI_EESI_T_,(.L_x_7632 - _ZN2at4cuda57_GLOBAL__N__cd6b329d_24_DistributionBernoulli_cu_7537a20d21kernelPointwiseApply2IZNS_6native9templates4cuda28bernoulli_tensor_cuda_kernelIsfEEvRKNS_10TensorBaseES9_NS_15PhiloxCudaStateEEUliRsSB_SB_SB_RKfSD_SD_SD_E_sSC_jLi1ELi2ELi4ELi512ELi2EEEvNS0_6detail10TensorInfoIT0_T2_EENSG_IT1_SI_EESI_T_)
        .other          _ZN2at4cuda57_GLOBAL__N__cd6b329d_24_DistributionBernoulli_cu_7537a20d21kernelPointwiseApply2IZNS_6native9templates4cuda28bernoulli_tensor_cuda_kernelIsfEEvRKNS_10TensorBaseES9_NS_15PhiloxCudaStateEEUliRsSB_SB_SB_RKfSD_SD_SD_E_sSC_jLi1ELi2ELi4ELi512ELi2EEEvNS0_6detail10TensorInfoIT0_T2_EENSG_IT1_SI_EESI_T_,@"STO_CUDA_ENTRY STV_DEFAULT"
_ZN2at4cuda57_GLOBAL__N__cd6b329d_24_DistributionBernoulli_cu_7537a20d21kernelPointwiseApply2IZNS_6native9templates4cuda28bernoulli_tensor_cuda_kernelIsfEEvRKNS_10TensorBaseES9_NS_15PhiloxCudaStateEEUliRsSB_SB_SB_RKfSD_SD_SD_E_sSC_jLi1ELi2ELi4ELi512ELi2EEEvNS0_6detail10TensorInfoIT0_T2_EENSG_IT1_SI_EESI_T_:
        /* <DEDUP_REMOVED lines=18> */
.L_x_4085:
        /* <DEDUP_REMOVED lines=152> */
.L_x_4058:
[----:B------:R-:W-:Y:S05]  /*0aa0*/  BSYNC B0 ;  /* 0x0000000000007941 */ /* 0x000fea0003800000 */
.L_x_4057:
        /* <DEDUP_REMOVED lines=25> */
.L_x_4060:
[----:B------:R-:W-:Y:S05]  /*0c40*/  BSYNC B0 ;  /* 0x0000000000007941 */ /* 0x000fea0003800000 */
.L_x_4059:
        /* <DEDUP_REMOVED lines=25> */
.L_x_4062:
[----:B------:R-:W-:Y:S05]  /*0de0*/  BSYNC B0 ;  /* 0x0000000000007941 */ /* 0x000fea0003800000 */
.L_x_4061:
        /* <DEDUP_REMOVED lines=25> */
.L_x_4064:
[----:B------:R-:W-:Y:S05]  /*0f80*/  BSYNC B0 ;  /* 0x0000000000007941 */ /* 0x000fea0003800000 */
.L_x_4063:
        /* <DEDUP_REMOVED lines=20> */
.L_x_4066:
[----:B------:R-:W-:Y:S01]  /*10d0*/  IMAD.MOV.U32 R15, RZ, RZ, R3 ;  /* 0x000000ffff0f7224 */ /* 0x000fe200078e0003 */
[----:B------:R-:W-:Y:S01]  /*10e0*/  MOV R14, R4 ;  /* 0x00000004000e7202 */ /* 0x000fe20000000f00 */
[----:B------:R-:W-:Y:S01]  /*10f0*/  IMAD.MOV.U32 R13, RZ, RZ, R7 ;  /* 0x000000ffff0d7224 */ /* 0x000fe200078e0007 */
[----:B------:R-:W-:-:S07]  /*1100*/  MOV R3, R10 ;  /* 0x0000000a00037202 */ /* 0x000fce0000000f00 */
.L_x_4065:
        /* <DEDUP_REMOVED lines=19> */
.L_x_7254:
[----:B------:R-:W-:Y:S05]  /*1240*/  BRX R4 -0x1250                                                                                                                                                                                                                                                                                                                                                                                                                                                                               (*"BRANCH_TARGETS .L_x_7255,.L_x_7256,.L_x_7257"*) ;  /* 0xffffffec046c7949 */ /* 0x000fea000383ffff */
.L_x_4069:
        /* <DEDUP_REMOVED lines=28> */
.L_x_4075:
[----:B------:R1:W5:Y:S02]  /*1410*/  LDG.E R3, desc[UR36][R16.64] ;  /* 0x0000002410037981 */ /* 0x000364000c1e1900 */
.L_x_4074:
[----:B------:R-:W-:Y:S05]  /*1420*/  BSYNC B6 ;  /* 0x0000000000067941 */ /* 0x000fea0003800000 */
.L_x_4073:
[----:B------:R-:W-:Y:S01]  /*1430*/  VIADD R5, R28, 0x3 ;  /* 0x000000031c057836 */ /* 0x000fe20000000000 */
[----:B-----5:R-:W-:-:S03]  /*1440*/  FSETP.GTU.FTZ.AND P0, PT, R34, R3, PT ;  /* 0x000000032200720b */ /* 0x020fc60003f1c000 */
[----:B------:R-:W-:Y:S01]  /*1450*/  IMAD R5, R5, UR43, RZ ;  /* 0x0000002b05057c24 */ /* 0x000fe2000f8e02ff */
[----:B------:R-:W-:-:S03]  /*1460*/  SEL R3, RZ, 0x1, P0 ;  /* 0x00000001ff037807 */ /* 0x000fc60000000000 */
[----:B0-----:R-:W-:-:S05]  /*1470*/  IMAD.WIDE.U32 R4, R5, 0x2, R26 ;  /* 0x0000000205047825 */ /* 0x001fca00078e001a */
[----:B------:R2:W-:Y:S02]  /*1480*/  STG.E.U16 desc[UR36][R4.64], R3 ;  /* 0x0000000304007986 */ /* 0x0005e4000c101524 */
.L_x_4071:
[----:B------:R-:W-:Y:S05]  /*1490*/  BSYNC B7 ;  /* 0x0000000000077941 */ /* 0x000fea0003800000 */
.L_x_4070:
        /* <DEDUP_REMOVED lines=21> */
.L_x_4078:
[----:B------:R3:W5:Y:S02]  /*15f0*/  LDG.E R0, desc[UR36][R18.64] ;  /* 0x0000002412007981 */ /* 0x000764000c1e1900 */
.L_x_4077:
[----:B------:R-:W-:Y:S05]  /*1600*/  BSYNC B6 ;  /* 0x0000000000067941 */ /* 0x000fea0003800000 */
.L_x_4076:
[----:B--2---:R-:W-:Y:S01]  /*1610*/  VIADD R3, R28, 0x2 ;  /* 0x000000021c037836 */ /* 0x004fe20000000000 */
[----:B------:R-:W-:Y:S02]  /*1620*/  ISETP.NE.AND P1, PT, R35, RZ, PT ;  /* 0x000000ff2300720c */ /* 0x000fe40003f25270 */
[----:B-----5:R-:W-:Y:S01]  /*1630*/  FSETP.GTU.FTZ.AND P0, PT, R33, R0, PT ;  /* 0x000000002100720b */ /* 0x020fe20003f1c000 */
[----:B------:R-:W-:-:S05]  /*1640*/  IMAD R3, R3, UR43, RZ ;  /* 0x0000002b03037c24 */ /* 0x000fca000f8e02ff */
[----:B------:R-:W-:Y:S02]  /*1650*/  SEL R5, R3, RZ, P1 ;  /* 0x000000ff03057207 */ /* 0x000fe40000800000 */
[----:B------:R-:W-:-:S03]  /*1660*/  SEL R3, RZ, 0x1, P0 ;  /* 0x00000001ff037807 */ /* 0x000fc60000000000 */
[----:B0-----:R-:W-:-:S05]  /*1670*/  IMAD.WIDE.U32 R4, R5, 0x2, R26 ;  /* 0x0000000205047825 */ /* 0x001fca00078e001a */
[----:B------:R2:W-:Y:S02]  /*1680*/  STG.E.U16 desc[UR36][R4.64], R3 ;  /* 0x0000000304007986 */ /* 0x0005e4000c101524 */
.L_x_7256:
        /* <DEDUP_REMOVED lines=21> */
.L_x_4081:
[----:B------:R2:W5:Y:S02]  /*17e0*/  LDG.E R3, desc[UR36][R22.64] ;  /* 0x0000002416037981 */ /* 0x000564000c1e1900 */
.L_x_4080:
[----:B------:R-:W-:Y:S05]  /*17f0*/  BSYNC B6 ;  /* 0x0000000000067941 */ /* 0x000fea0003800000 */
.L_x_4079:
[----:B------:R-:W-:Y:S01]  /*1800*/  VIADD R0, R28, 0x1 ;  /* 0x000000011c007836 */ /* 0x000fe20000000000 */
[----:B------:R-:W-:Y:S02]  /*1810*/  ISETP.GT.AND P0, PT, R30, 0x1, PT ;  /* 0x000000011e00780c */ /* 0x000fe40003f04270 */
[----:B-----5:R-:W-:Y:S01]  /*1820*/  FSETP.GTU.FTZ.AND P1, PT, R32, R3, PT ;  /* 0x000000032000720b */ /* 0x020fe20003f3c000 */
[----:B------:R-:W-:-:S03]  /*1830*/  IMAD R0, R0, UR43, RZ ;  /* 0x0000002b00007c24 */ /* 0x000fc6000f8e02ff */
[----:B------:R-:W-:Y:S02]  /*1840*/  SEL R3, RZ, 0x1, P1 ;  /* 0x00000001ff037807 */ /* 0x000fe40000800000 */
[----:B------:R-:W-:-:S05]  /*1850*/  SEL R5, R0, RZ, P0 ;  /* 0x000000ff00057207 */ /* 0x000fca0000000000 */
[----:B0-----:R-:W-:-:S05]  /*1860*/  IMAD.WIDE.U32 R4, R5, 0x2, R26 ;  /* 0x0000000205047825 */ /* 0x001fca00078e001a */
[----:B------:R4:W-:Y:S02]  /*1870*/  STG.E.U16 desc[UR36][R4.64], R3 ;  /* 0x0000000304007986 */ /* 0x0009e4000c101524 */
.L_x_7255:
[----:B------:R-:W-:Y:S05]  /*1880*/  BSYNC B8 ;  /* 0x0000000000087941 */ /* 0x000fea0003800000 */
.L_x_4068:
        /* <DEDUP_REMOVED lines=8> */
[----:B----4-:R-:W-:Y:S01]  /*1910*/  MOV R4, UR4 ;  /* 0x0000000400047c02 */ /* 0x010fe20008000f00 */
[----:B------:R-:W-:Y:S01]  /*1920*/  IMAD.U32 R5, RZ, RZ, UR5 ;  /* 0x00000005ff057e24 */ /* 0x000fe2000f8e00ff */
[----:B------:R-:W-:Y:S01]  /*1930*/  ULDC.64 UR4, c[0x4][0x178] ;  /* 0x01005e0000047ab9 */ /* 0x000fe20000000a00 */
[----:B------:R-:W4:Y:S01]  /*1940*/  LDC.64 R14, c[0x4][R14] ;  /* 0x010000000e0e7b82 */ /* 0x000f220000000a00 */
        /* <DEDUP_REMOVED lines=9> */
.L_x_4084:
[----:B------:R0:W5:Y:S02]  /*19e0*/  LDG.E R0, desc[UR36][R24.64] ;  /* 0x0000002418007981 */ /* 0x000164000c1e1900 */
.L_x_4083:
[----:B------:R-:W-:Y:S05]  /*19f0*/  BSYNC B6 ;  /* 0x0000000000067941 */ /* 0x000fea0003800000 */
.L_x_4082:
[----:B----4-:R-:W-:Y:S01]  /*1a00*/  IMAD R3, R28, UR43, RZ ;  /* 0x0000002b1c037c24 */ /* 0x010fe2000f8e02ff */
[----:B------:R-:W-:Y:S02]  /*1a10*/  ISETP.GT.AND P0, PT, R29, RZ, PT ;  /* 0x000000ff1d00720c */ /* 0x000fe40003f04270 */
[----:B-----5:R-:W-:Y:S02]  /*1a20*/  FSETP.GTU.FTZ.AND P1, PT, R31, R0, PT ;  /* 0x000000001f00720b */ /* 0x020fe40003f3c000 */
[----:B------:R-:W-:Y:S02]  /*1a30*/  SEL R5, R3, RZ, P0 ;  /* 0x000000ff03057207 */ /* 0x000fe40000000000 */
[----:B------:R-:W-:-:S03]  /*1a40*/  SEL R3, RZ, 0x1, P1 ;  /* 0x00000001ff037807 */ /* 0x000fc60000800000 */
[----:B0-----:R-:W-:-:S05]  /*1a50*/  IMAD.WIDE.U32 R4, R5, 0x2, R26 ;  /* 0x0000000205047825 */ /* 0x001fca00078e001a */
[----:B------:R4:W-:Y:S01]  /*1a60*/  STG.E.U16 desc[UR36][R4.64], R3 ;  /* 0x0000000304007986 */ /* 0x0009e2000c101524 */
[----:B------:R-:W-:Y:S05]  /*1a70*/  BRA `(.L_x_4072) ;  /* 0x0000000000047947 */ /* 0x000fea0003800000 */
.L_x_7257:
[----:B------:R-:W-:Y:S05]  /*1a80*/  BREAK B8 ;  /* 0x0000000000087942 */ /* 0x000fea0003800000 */
.L_x_4072:
[----:B------:R-:W-:Y:S05]  /*1a90*/  BSYNC B9 ;  /* 0x0000000000097941 */ /* 0x000fea0003800000 */
.L_x_4067:
[----:B----4-:R-:W4:Y:S01]  /*1aa0*/  LDC R3, c[0x0][0xc] ;  /* 0x00000300ff037b82 */ /* 0x010f220000000800 */
[----:B------:R-:W-:-:S06]  /*1ab0*/  USHF.L.U32 UR4, UR38, 0x2, URZ ;  /* 0x0000000226047899 */ /* 0x000fcc000800063f */
[----:B----4-:R-:W-:-:S05]  /*1ac0*/  IMAD R28, R3, UR4, R28 ;  /* 0x00000004031c7c24 */ /* 0x010fca000f8e021c */
[----:B------:R-:W-:-:S13]  /*1ad0*/  ISETP.GE.U32.AND P0, PT, R28, UR44, PT ;  /* 0x0000002c1c007c0c */ /* 0x000fda000bf06070 */
[----:B------:R-:W-:Y:S05]  /*1ae0*/  @!P0 BRA `(.L_x_4085) ;  /* 0xffffffe4008c8947 */ /* 0x000fea000383ffff */
[----:B------:R-:W-:Y:S05]  /*1af0*/  EXIT ;  /* 0x000000000000794d */ /* 0x000fea0003800000 */
.L_x_4086:
        /* <DEDUP_REMOVED lines=16> */
.L_x_7632:


//--------------------- .text._ZN2at4cuda57_GLOBAL__N__cd6b329d_24_DistributionBernoulli_cu_7537a20d21kernelPointwiseApply2IZNS_6native9templates4cuda28bernoulli_tensor_cuda_kernelIsfEEvRKNS_10TensorBaseES9_NS_15PhiloxCudaStateEEUliRsSB_SB_SB_RKfSD_SD_SD_E_sSC_jLi1ELi1ELi4ELi512ELi2EEEvNS0_6detail10TensorInfoIT0_T2_EENSG_IT1_SI_EESI_T_ --------------------------
	.section	.text._ZN2at4cuda57_GLOBAL__N__cd6b329d_24_DistributionBernoulli_cu_7537a20d21kernelPointwiseApply2IZNS_6native9templates4cuda28bernoulli_tensor_cuda_kernelIsfEEvRKNS_10TensorBaseES9_NS_15PhiloxCudaStateEEUliRsSB_SB_SB_RKfSD_SD_SD_E_sSC_jLi1ELi1ELi4ELi512ELi2EEEvNS0_6detail10TensorInfoIT0_T2_EENSG_IT1_SI_EESI_T_,"ax",@progbits
	.align	128
.text._ZN2at4cuda57_GLOBAL__N__cd6b329d_24_DistributionBernoulli_cu_7537a20d21kernelPointwiseApply2IZNS_6native9templates4cuda28bernoulli_tensor_cuda_kernelIsfEEvRKNS_10TensorBaseES9_NS_15PhiloxCudaStateEEUliRsSB_SB_SB_RKfSD_SD_SD_E_sSC_jLi1ELi1ELi4ELi512ELi2EEEvNS0_6detail10TensorInfoIT0_T2_EENSG_IT1_SI_EESI_T_:
        .type           _ZN2at4cuda57_GLOBAL__N__cd6b329d_24_DistributionBernoulli_cu_7537a20d21kernelPointwiseApply2IZNS_6native9templates4cuda28bernoulli_tensor_cuda_kernelIsfEEvRKNS_10TensorBaseES9_NS_15PhiloxCudaStateEEUliRsSB_SB_SB_RKfSD_SD_SD_E_sSC_jLi1ELi1ELi4ELi512ELi2EEEvNS0_6detail10TensorInfoIT0_T2_EENSG_IT1_SI_EESI_T_,@function
        .size           _ZN2at4cuda57_GLOBAL__N__cd6b329d_24_DistributionBernoulli_cu_7537a20d21kernelPointwiseApply2IZNS_6native9templates4cuda28bernoulli_tensor_cuda_kernelIsfEEvRKNS_10TensorBaseES9_NS_15PhiloxCudaStateEEUliRsSB_SB_SB_RKfSD_SD_SD_E_sSC_jLi1ELi1ELi4ELi512ELi2EEEvNS0_6detail10TensorInfoIT0_T2_EENSG_IT1_SI_EESI_T_,(.L_x_7633 - _ZN2at4cuda57_GLOBAL__N__cd6b329d_24_DistributionBernoulli_cu_7537a20d21kernelPointwiseApply2IZNS_6native9templates4cuda28bernoulli_tensor_cuda_kernelIsfEEvRKNS_10TensorBaseES9_NS_15PhiloxCudaStateEEUliRsSB_SB_SB_RKfSD_SD_SD_E_sSC_jLi1ELi1ELi4ELi512ELi2EEEvNS0_6detail10TensorInfoIT0_T2_EENSG_IT1_SI_EESI_T_)
        .other          _ZN2at4cuda57_GLOBAL__N__cd6b329d_24_DistributionBernoulli_cu_7537a20d21kernelPointwiseApply2IZNS_6native9templates4cuda28bernoulli_tensor_cuda_kernelIsfEEvRKNS_10TensorBaseES9_NS_15PhiloxCudaStateEEUliRsSB_SB_SB_RKfSD_SD_SD_E_sSC_jLi1ELi1ELi4ELi512ELi2EEEvNS0_6detail10TensorInfoIT0_T2_EENSG_IT1_SI_EESI_T_,@"STO_CUDA_ENTRY STV_DEFAULT"
_ZN2at4cuda57_GLOBAL__N__cd6b329d_24_DistributionBernoulli_cu_7537a20d21kernelPointwiseApply2IZNS_6native9templates4cuda28bernoulli_tensor_cuda_kernelIsfEEvRKNS_10TensorBaseES9_NS_15PhiloxCudaStateEEUliRsSB_SB_SB_RKfSD_SD_SD_E_sSC_jLi1ELi1ELi4ELi512ELi2EEEvNS0_6detail10TensorInfoIT0_T2_EENSG_IT1_SI_EESI_T_:
        /* <DEDUP_REMOVED lines=17> */
.L_x_4107:
        /* <DEDUP_REMOVED lines=33> */
[----:B--2---:R-:W-:Y:S01]  /*0320*/  IMAD.WIDE.U32 R16, R10, -0x2daee0ad, RZ ;  /* 0xd2511f530a107825 */ /* 0x004fe200078e00ff */
        /* <DEDUP_REMOVED lines=101> */
[----:B-1----:R-:W-:Y:S02]  /*0980*/  SEL R27, R14, RZ, P0 ;  /* 0x000000ff0e1b7207 */ /* 0x002fe40000000000 */
        /* <DEDUP_REMOVED lines=24> */
.L_x_4088:
[----:B------:R-:W-:Y:S01]  /*0b10*/  IMAD.MOV.U32 R20, RZ, RZ, R13 ;  /* 0x000000ffff147224 */ /* 0x000fe200078e000d */
[----:B------:R-:W-:Y:S01]  /*0b20*/  MOV R15, R4 ;  /* 0x00000004000f7202 */ /* 0x000fe20000000f00 */
[----:B------:R-:W-:Y:S02]  /*0b30*/  IMAD.MOV.U32 R14, RZ, RZ, R3 ;  /* 0x000000ffff0e7224 */ /* 0x000fe400078e0003 */
[----:B------:R-:W-:-:S07]  /*0b40*/  IMAD.MOV.U32 R13, RZ, RZ, R6 ;  /* 0x000000ffff0d7224 */ /* 0x000fce00078e0006 */
.L_x_4087:
        /* <DEDUP_REMOVED lines=17> */
.L_x_7258:
[----:B------:R-:W-:Y:S05]  /*0c60*/  BRX R4 -0xc70                                                                                                                                                                                                                                                                                                                                                                                                                                                                                (*"BRANCH_TARGETS .L_x_7259,.L_x_7260,.L_x_7261"*) ;  /* 0xfffffff004e47949 */ /* 0x000fea000383ffff */
.L_x_4091:
        /* <DEDUP_REMOVED lines=28> */
.L_x_4097:
[----:B------:R0:W5:Y:S02]  /*0e30*/  LDG.E R0, desc[UR36][R24.64] ;  /* 0x0000002418007981 */ /* 0x000164000c1e1900 */
.L_x_4096:
[----:B------:R-:W-:Y:S05]  /*0e40*/  BSYNC B6 ;  /* 0x0000000000067941 */ /* 0x000fea0003800000 */
.L_x_4095:
[----:B-----5:R-:W-:-:S04]  /*0e50*/  FSETP.GTU.FTZ.AND P0, PT, R35, R0, PT ;  /* 0x000000002300720b */ /* 0x020fc80003f1c000 */
[----:B------:R-:W-:-:S05]  /*0e60*/  SEL R3, RZ, 0x1, P0 ;  /* 0x00000001ff037807 */ /* 0x000fca0000000000 */
[----:B------:R1:W-:Y:S04]  /*0e70*/  STG.E.U16 desc[UR36][R22.64], R3 ;  /* 0x0000000316007986 */ /* 0x0003e8000c101524 */
.L_x_4093:
[----:B------:R-:W-:Y:S05]  /*0e80*/  BSYNC B7 ;  /* 0x0000000000077941 */ /* 0x000fea0003800000 */
.L_x_4092:
        /* <DEDUP_REMOVED lines=21> */
.L_x_4100:
[----:B------:R1:W5:Y:S02]  /*0fe0*/  LDG.E R3, desc[UR36][R26.64] ;  /* 0x000000241a037981 */ /* 0x000364000c1e1900 */
.L_x_4099:
[----:B------:R-:W-:Y:S05]  /*0ff0*/  BSYNC B6 ;  /* 0x0000000000067941 */ /* 0x000fea0003800000 */
.L_x_4098:
[----:B-----5:R-:W-:-:S04]  /*1000*/  FSETP.GTU.FTZ.AND P0, PT, R34, R3, PT ;  /* 0x000000032200720b */ /* 0x020fc80003f1c000 */
[----:B------:R-:W-:-:S05]  /*1010*/  SEL R3, RZ, 0x1, P0 ;  /* 0x00000001ff037807 */ /* 0x000fca0000000000 */
[----:B------:R2:W-:Y:S04]  /*1020*/  STG.E.U16 desc[UR36][R18.64], R3 ;  /* 0x0000000312007986 */ /* 0x0005e8000c101524 */
.L_x_7260:
        /* <DEDUP_REMOVED lines=20> */
[----:B0123--:R-:W-:Y:S05]  /*1170*/  CALL.ABS.NOINC R14 ;  /* 0x000000000e007343 */ /* 0x00ffea0003c00000 */
.L_x_4103:
[----:B------:R3:W5:Y:S02]  /*1180*/  LDG.E R0, desc[UR36][R28.64] ;  /* 0x000000241c007981 */ /* 0x000764000c1e1900 */
.L_x_4102:
[----:B------:R-:W-:Y:S05]  /*1190*/  BSYNC B6 ;  /* 0x0000000000067941 */ /* 0x000fea0003800000 */
.L_x_4101:
[----:B-----5:R-:W-:-:S04]  /*11a0*/  FSETP.GTU.FTZ.AND P0, PT, R33, R0, PT ;  /* 0x000000002100720b */ /* 0x020fc80003f1c000 */
[----:B--2---:R-:W-:-:S05]  /*11b0*/  SEL R3, RZ, 0x1, P0 ;  /* 0x00000001ff037807 */ /* 0x004fca0000000000 */
[----:B------:R2:W-:Y:S04]  /*11c0*/  STG.E.U16 desc[UR36][R16.64], R3 ;  /* 0x0000000310007986 */ /* 0x0005e8000c101524 */
.L_x_7259:
[----:B------:R-:W-:Y:S05]  /*11d0*/  BSYNC B8 ;  /* 0x0000000000087941 */ /* 0x000fea0003800000 */
.L_x_4090:
[C---:B--2---:R-:W-:Y:S01]  /*11e0*/  IADD3 R3, -R31.reuse, UR40, RZ ;  /* 0x000000281f037c10 */ /* 0x044fe2000fffe1ff */
[----:B------:R-:W-:-:S03]  /*11f0*/  IMAD R0, R31, UR41, RZ ;  /* 0x000000291f007c24 */ /* 0x000fc6000f8e02ff */
[----:B------:R-:W-:-:S04]  /*1200*/  ISETP.GT.AND P0, PT, R3, RZ, PT ;  /* 0x000000ff0300720c */ /* 0x000fc80003f04270 */
[----:B------:R-:W-:Y:S02]  /*1210*/  SEL R17, R0, RZ, P0 ;  /* 0x000000ff00117207 */ /* 0x000fe40000000000 */
[----:B------:R-:W-:-:S03]  /*1220*/  P2R R18, PR, RZ, 0x1 ;  /* 0x00000001ff127803 */ /* 0x000fc60000000000 */
        /* <DEDUP_REMOVED lines=22> */
.L_x_4106:
[----:B------:R2:W5:Y:S02]  /*1390*/  LDG.E R3, desc[UR36][R16.64] ;  /* 0x0000002410037981 */ /* 0x000564000c1e1900 */
.L_x_4105:
[----:B------:R-:W-:Y:S05]  /*13a0*/  BSYNC B6 ;  /* 0x0000000000067941 */ /* 0x000fea0003800000 */
.L_x_4104:
[----:B------:R-:W-:Y:S01]  /*13b0*/  IMAD R0, R31, UR42, RZ ;  /* 0x0000002a1f007c24 */ /* 0x000fe2000f8e02ff */
[----:B------:R-:W-:Y:S02]  /*13c0*/  ISETP.NE.AND P1, PT, R18, RZ, PT ;  /* 0x000000ff1200720c */ /* 0x000fe40003f25270 */
[----:B-----5:R-:W-:Y:S02]  /*13d0*/  FSETP.GTU.FTZ.AND P0, PT, R32, R3, PT ;  /* 0x000000032000720b */ /* 0x020fe40003f1c000 */
[----:B------:R-:W-:Y:S02]  /*13e0*/  SEL R5, R0, RZ, P1 ;  /* 0x000000ff00057207 */ /* 0x000fe40000800000 */
[----:B------:R-:W-:-:S03]  /*13f0*/  SEL R3, RZ, 0x1, P0 ;  /* 0x00000001ff037807 */ /* 0x000fc60000000000 */
[----:B------:R-:W-:-:S05]  /*1400*/  IMAD.WIDE.U32 R4, R5, 0x2, R36 ;  /* 0x0000000205047825 */ /* 0x000fca00078e0024 */
[----:B------:R4:W-:Y:S01]  /*1410*/  STG.E.U16 desc[UR36][R4.64], R3 ;  /* 0x0000000304007986 */ /* 0x0009e2000c101524 */
[----:B------:R-:W-:Y:S05]  /*1420*/  BRA `(.L_x_4094) ;  /* 0x0000000000047947 */ /* 0x000fea0003800000 */
.L_x_7261:
[----:B------:R-:W-:Y:S05]  /*1430*/  BREAK B8 ;  /* 0x0000000000087942 */ /* 0x000fea0003800000 */
.L_x_4094:
[----:B------:R-:W-:Y:S05]  /*1440*/  BSYNC B9 ;  /* 0x0000000000097941 */ /* 0x000fea0003800000 */
.L_x_4089:
[----:B------:R-:W5:Y:S01]  /*1450*/  LDC R0, c[0x0][0xc] ;  /* 0x00000300ff007b82 */ /* 0x000f620000000800 */
[----:B------:R-:W-:-:S06]  /*1460*/  USHF.L.U32 UR4, UR38, 0x2, URZ ;  /* 0x0000000226047899 */ /* 0x000fcc000800063f */
[----:B-----5:R-:W-:-:S05]  /*1470*/  IMAD R31, R0, UR4, R31 ;  /* 0x00000004001f7c24 */ /* 0x020fca000f8e021f */
[----:B------:R-:W-:-:S13]  /*1480*/  ISETP.GE.U32.AND P0, PT, R31, UR40, PT ;  /* 0x000000281f007c0c */ /* 0x000fda000bf06070 */
[----:B------:R-:W-:Y:S05]  /*1490*/  @!P0 BRA `(.L_x_4107) ;  /* 0xffffffec001c8947 */ /* 0x000fea000383ffff */
[----:B------:R-:W-:Y:S05]  /*14a0*/  EXIT ;  /* 0x000000000000794d */ /* 0x000fea0003800000 */
.L_x_4108:
        /* <DEDUP_REMOVED lines=13> */
.L_x_7633:


//--------------------- .text._ZN2at4cuda57_GLOBAL__N__cd6b329d_24_DistributionBernoulli_cu_7537a20d21kernelPointwiseApply2IZNS_6native9templates4cuda28bernoulli_tensor_cuda_kernelIlfEEvRKNS_10TensorBaseES9_NS_15PhiloxCudaStateEEUliRlSB_SB_SB_RKfSD_SD_SD_E_lSC_mLin1ELin1ELi4ELi512ELi2EEEvNS0_6detail10TensorInfoIT0_T2_EENSG_IT1_SI_EESI_T_ --------------------------
	.section	.text._ZN2at4cuda57_GLOBAL__N__cd6b329d_24_DistributionBernoulli_cu_7537a20d21kernelPointwiseApply2IZNS_6native9templates4cuda28bernoulli_tensor_cuda_kernelIlfEEvRKNS_10TensorBaseES9_NS_15PhiloxCudaStateEEUliRlSB_SB_SB_RKfSD_SD_SD_E_lSC_mLin1ELin1ELi4ELi512ELi2EEEvNS0_6detail10TensorInfoIT0_T2_EENSG_IT1_SI_EESI_T_,"ax",@progbits
	.align	128
.text._ZN2at4cuda57_GLOBAL__N__cd6b329d_24_DistributionBernoulli_cu_7537a20d21kernelPointwiseApply2IZNS_6native9templates4cuda28bernoulli_tensor_cuda_kernelIlfEEvRKNS_10TensorBaseES9_NS_15PhiloxCudaStateEEUliRlSB_SB_SB_RKfSD_SD_SD_E_lSC_mLin1ELin1ELi4ELi512ELi2EEEvNS0_6detail10TensorInfoIT0_T2_EENSG_IT1_SI_EESI_T_:
        .type           _ZN2at4cuda57_GLOBAL__N__cd6b329d_24_DistributionBernoulli_cu_7537a20d21kernelPointwiseApply2IZNS_6native9templates4cuda28bernoulli_tensor_cuda_kernelIlfEEvRKNS_10TensorBaseES9_NS_15PhiloxCudaStateEEUliRlSB_SB_SB_RKfSD_SD_SD_E_lSC_mLin1ELin1ELi4ELi512ELi2EEEvNS0_6detail10TensorInfoIT0_T2_EENSG_IT1_SI_EESI_T_,@function
        .size           _ZN2at4cuda57_GLOBAL__N__cd6b329d_24_DistributionBernoulli_cu_7537a20d21kernelPointwiseApply2IZNS_6native9templates4cuda28bernoulli_tensor_cuda_kernelIlfEEvRKNS_10TensorBaseES9_NS_15PhiloxCudaStateEEUliRlSB_SB_SB_RKfSD_SD_SD_E_lSC_mLin1ELin1ELi4ELi512ELi2EEEvNS0_6detail10TensorInfoIT0_T2_EENSG_IT1_SI_EESI_T_,(.L_x_7634 - _ZN2at4cuda57_GLOBAL__N__cd6b329d_24_DistributionBernoulli_cu_7537a20d21kernelPointwiseApply2IZNS_6native9templates4cuda28bernoulli_tensor_cuda_kernelIlfEEvRKNS_10TensorBaseES9_NS_15PhiloxCudaStateEEUliRlSB_SB_SB_RKfSD_SD_SD_E_lSC_mLin1ELin1ELi4ELi512ELi2EEEvNS0_6detail10TensorInfoIT0_T2_EENSG_IT1_SI_EESI_T_)
        .other          _ZN2at4cuda57_GLOBAL__N__cd6b329d_24_DistributionBernoulli_cu_7537a20d21kernelPointwiseApply2IZNS_6native9templates4cuda28bernoulli_tensor_cuda_kernelIlfEEvRKNS_10TensorBaseES9_NS_15PhiloxCudaStateEEUliRlSB_SB_SB_RKfSD_SD_SD_E_lSC_mLin1ELin1ELi4ELi512ELi2EEEvNS0_6detail10TensorInfoIT0_T2_EENSG_IT1_SI_EESI_T_,@"STO_CUDA_ENTRY STV_DEFAULT"
_ZN2at4cuda57_GLOBAL__N__cd6b329d_24_DistributionBernoulli_cu_7537a20d21kernelPointwiseApply2IZNS_6native9templates4cuda28bernoulli_tensor_cuda_kernelIlfEEvRKNS_10TensorBaseES9_NS_15PhiloxCudaStateEEUliRlSB_SB_SB_RKfSD_SD_SD_E_lSC_mLin1ELin1ELi4ELi512ELi2EEEvNS0_6detail10TensorInfoIT0_T2_EENSG_IT1_SI_EESI_T_:
        /* <DEDUP_REMOVED lines=13> */
.L_x_4329:
        /* <DEDUP_REMOVED lines=35> */
.L_x_4125:
        /* <DEDUP_REMOVED lines=13> */
[----:B------:R-:W-:Y:S05]  /*03d0*/  CALL.REL.NOINC `($__internal_46_$__cuda_sm20_div_u64) ;  /* 0x000000dc00207944 */ /* 0x000fea0003c00000 */
        /* <DEDUP_REMOVED lines=10> */
.L_x_4114:
        /* <DEDUP_REMOVED lines=23> */
.L_x_4115:
[----:B------:R-:W-:Y:S05]  /*05f0*/  BSYNC B2 ;  /* 0x0000000000027941 */ /* 0x000fea0003800000 */
.L_x_4113:
        /* <DEDUP_REMOVED lines=15> */
[----:B------:R-:W-:Y:S05]  /*06f0*/  CALL.REL.NOINC `($__internal_46_$__cuda_sm20_div_u64) ;  /* 0x000000d800587944 */ /* 0x000fea0003c00000 */
        /* <DEDUP_REMOVED lines=12> */
.L_x_4117:
        /* <DEDUP_REMOVED lines=23> */
.L_x_4118:
[----:B------:R-:W-:Y:S05]  /*0930*/  BSYNC B2 ;  /* 0x0000000000027941 */ /* 0x000fea0003800000 */
.L_x_4116:
        /* <DEDUP_REMOVED lines=29> */
.L_x_4120:
        /* <DEDUP_REMOVED lines=23> */
.L_x_4121:
[----:B------:R-:W-:Y:S05]  /*0c80*/  BSYNC B2 ;  /* 0x0000000000027941 */ /* 0x000fea0003800000 */
.L_x_4119:
        /* <DEDUP_REMOVED lines=17> */
[----:B------:R-:W-:Y:S05]  /*0da0*/  CALL.REL.NOINC `($__internal_46_$__cuda_sm20_div_u64) ;  /* 0x000000d000ac7944 */ /* 0x000fea0003c00000 */
        /* <DEDUP_REMOVED lines=12> */
.L_x_4123:
        /* <DEDUP_REMOVED lines=23> */
.L_x_4124:
[----:B------:R-:W-:Y:S05]  /*0fe0*/  BSYNC B2 ;  /* 0x0000000000027941 */ /* 0x000fea0003800000 */
.L_x_4122:
        /* <DEDUP_REMOVED lines=8> */
.L_x_4112:
        /* <DEDUP_REMOVED lines=13> */
[----:B------:R-:W-:Y:S05]  /*1140*/  CALL.REL.NOINC `($__internal_46_$__cuda_sm20_div_u64) ;  /* 0x000000cc00c47944 */ /* 0x000fea0003c00000 */
        /* <DEDUP_REMOVED lines=10> */
.L_x_4127:
        /* <DEDUP_REMOVED lines=23> */
.L_x_4128:
[----:B------:R-:W-:Y:S05]  /*1360*/  BSYNC B1 ;  /* 0x0000000000017941 */ /* 0x000fea0003800000 */
.L_x_4126:
        /* <DEDUP_REMOVED lines=28> */
.L_x_4130:
        /* <DEDUP_REMOVED lines=23> */
.L_x_4131:
[----:B------:R-:W-:Y:S05]  /*16a0*/  BSYNC B1 ;  /* 0x0000000000017941 */ /* 0x000fea0003800000 */
.L_x_4129:
        /* <DEDUP_REMOVED lines=27> */
.L_x_4133:
        /* <DEDUP_REMOVED lines=23> */
.L_x_4134:
[----:B------:R-:W-:Y:S05]  /*19d0*/  BSYNC B1 ;  /* 0x0000000000017941 */ /* 0x000fea0003800000 */
.L_x_4132:
[----:B------:R-:W0:Y:S02]  /*19e0*/  LDC.64 R12, c[0x0][R12+0x2c8] ;  /* 0x0000b2000c0c7b82 */ /* 0x000e240000000a00 */
[-C--:B0-----:R-:W-:Y:S02]  /*19f0*/  IMAD R3, R13, R4.reuse, RZ ;  /* 0x000000040d037224 */ /* 0x081fe400078e02ff */
[----:B------:R-:W-:-:S04]  /*1a00*/  IMAD.WIDE.U32 R16, R12, R4, R16 ;  /* 0x000000040c107225 */ /* 0x000fc800078e0010 */
[----:B------:R-:W-:-:S04]  /*1a10*/  IMAD R3, R12, R7, R3 ;  /* 0x000000070c037224 */ /* 0x000fc800078e0203 */
[----:B------:R-:W-:-:S07]  /*1a20*/  IMAD.IADD R17, R17, 0x1, R3 ;  /* 0x0000000111117824 */ /* 0x000fce00078e0203 */
.L_x_4111:
        /* <DEDUP_REMOVED lines=31> */
.L_x_4149:
        /* <DEDUP_REMOVED lines=25> */
.L_x_4138:
        /* <DEDUP_REMOVED lines=23> */
.L_x_4139:
[----:B------:R-:W-:Y:S05]  /*1f20*/  BSYNC B2 ;  /* 0x0000000000027941 */ /* 0x000fea0003800000 */
.L_x_4137:
        /* <DEDUP_REMOVED lines=29> */
.L_x_4141:
        /* <DEDUP_REMOVED lines=23> */
.L_x_4142:
[----:B------:R-:W-:Y:S05]  /*2270*/  BSYNC B2 ;  /* 0x0000000000027941 */ /* 0x000fea0003800000 */
.L_x_4140:
        /* <DEDUP_REMOVED lines=29> */
.L_x_4144:
        /* <DEDUP_REMOVED lines=23> */
.L_x_4145:
[----:B------:R-:W-:Y:S05]  /*25c0*/  BSYNC B2 ;  /* 0x0000000000027941 */ /* 0x000fea0003800000 */
.L_x_4143:
        /* <DEDUP_REMOVED lines=29> */
.L_x_4147:
        /* <DEDUP_REMOVED lines=23> */
.L_x_4148:
[----:B------:R-:W-:Y:S05]  /*2910*/  BSYNC B2 ;  /* 0x0000000000027941 */ /* 0x000fea0003800000 */
.L_x_4146:
        /* <DEDUP_REMOVED lines=9> */
.L_x_4136:
        /* <DEDUP_REMOVED lines=25> */
.L_x_4151:
        /* <DEDUP_REMOVED lines=23> */
.L_x_4152:
[----:B------:R-:W-:Y:S05]  /*2cb0*/  BSYNC B1 ;  /* 0x0000000000017941 */ /* 0x000fea0003800000 */
.L_x_4150:
        /* <DEDUP_REMOVED lines=29> */
.L_x_4154:
        /* <DEDUP_REMOVED lines=23> */
.L_x_4155:
[----:B------:R-:W-:Y:S05]  /*3000*/  BSYNC B1 ;  /* 0x0000000000017941 */ /* 0x000fea0003800000 */
.L_x_4153:
        /* <DEDUP_REMOVED lines=28> */
.L_x_4157:
        /* <DEDUP_REMOVED lines=23> */
.L_x_4158:
[----:B------:R-:W-:Y:S05]  /*3340*/  BSYNC B1 ;  /* 0x0000000000017941 */ /* 0x000fea0003800000 */
.L_x_4156:
[----:B------:R-:W0:Y:S01]  /*3350*/  LDC.64 R10, c[0x0][R10+0x2c8] ;  /* 0x0000b2000a0a7b82 */ /* 0x000e220000000a00 */
[----:B------:R-:W-:Y:S01]  /*3360*/  MOV R3, R0 ;  /* 0x0000000000037202 */ /* 0x000fe20000000f00 */
[-C--:B0-----:R-:W-:Y:S02]  /*3370*/  IMAD R5, R11, R4.reuse, RZ ;  /* 0x000000040b057224 */ /* 0x081fe400078e02ff */
[----:B------:R-:W-:-:S04]  /*3380*/  IMAD.WIDE.U32 R2, R10, R4, R2 ;  /* 0x000000040a027225 */ /* 0x000fc800078e0002 */
[----:B------:R-:W-:-:S04]  /*3390*/  IMAD R5, R10, R7, R5 ;  /* 0x000000070a057224 */ /* 0x000fc800078e0205 */
[----:B------:R-:W-:-:S07]  /*33a0*/  IMAD.IADD R0, R3, 0x1, R5 ;  /* 0x0000000103007824 */ /* 0x000fce00078e0205 */
.L_x_4135:
[----:B------:R-:W-:Y:S01]  /*33b0*/  ULDC.64 UR4, c[0x0][0x480] ;  /* 0x0001200000047ab9 */ /* 0x000fe20000000a00 */
[----:B------:R-:W-:Y:S01]  /*33c0*/  MOV R3, R0 ;  /* 0x0000000000037202 */ /* 0x000fe20000000f00 */
[----:B------:R-:W-:Y:S02]  /*33d0*/  IMAD R5, R17, UR4, RZ ;  /* 0x0000000411057c24 */ /* 0x000fe4000f8e02ff */
[----:B------:R-:W-:-:S04]  /*33e0*/  IMAD.WIDE.U32 R2, R16, UR4, R2 ;  /* 0x0000000410027c25 */ /* 0x000fc8000f8e0002 */
[----:B------:R-:W-:Y:S02]  /*33f0*/  IMAD R5, R16, UR5, R5 ;  /* 0x0000000510057c24 */ /* 0x000fe4000f8e0205 */
[----:B------:R-:W-:-:S03]  /*3400*/  IMAD.MOV.U32 R35, RZ, RZ, R2 ;  /* 0x000000ffff237224 */ /* 0x000fc600078e0002 */
[----:B------:R-:W-:-:S07]  /*3410*/  IADD3 R39, R3, R5, RZ ;  /* 0x0000000503277210 */ /* 0x000fce0007ffe0ff */
.L_x_4110:
[----:B------:R-:W-:Y:S05]  /*3420*/  BSYNC B0 ;  /* 0x0000000000007941 */ /* 0x000fea0003800000 */
.L_x_4109:
        /* <DEDUP_REMOVED lines=34> */
.L_x_4175:
        /* <DEDUP_REMOVED lines=24> */
.L_x_4164:
        /* <DEDUP_REMOVED lines=23> */
.L_x_4165:
[----:B------:R-:W-:Y:S05]  /*3940*/  BSYNC B2 ;  /* 0x0000000000027941 */ /* 0x000fea0003800000 */
.L_x_4163:
        /* <DEDUP_REMOVED lines=28> */
.L_x_4167:
        /* <DEDUP_REMOVED lines=23> */
.L_x_4168:
[----:B------:R-:W-:Y:S05]  /*3c80*/  BSYNC B2 ;  /* 0x0000000000027941 */ /* 0x000fea0003800000 */
.L_x_4166:
        /* <DEDUP_REMOVED lines=29> */
.L_x_4170:
        /* <DEDUP_REMOVED lines=23> */
.L_x_4171:
[----:B------:R-:W-:Y:S05]  /*3fd0*/  BSYNC B2 ;  /* 0x0000000000027941 */ /* 0x000fea0003800000 */
.L_x_4169:
        /* <DEDUP_REMOVED lines=29> */
.L_x_4173:
        /* <DEDUP_REMOVED lines=23> */
.L_x_4174:
[----:B------:R-:W-:Y:S05]  /*4320*/  BSYNC B2 ;  /* 0x0000000000027941 */ /* 0x000fea0003800000 */
.L_x_4172:
        /* <DEDUP_REMOVED lines=9> */
.L_x_4162:
        /* <DEDUP_REMOVED lines=24> */
.L_x_4177:
        /* <DEDUP_REMOVED lines=23> */
.L_x_4178:
[----:B------:R-:W-:Y:S05]  /*46b0*/  BSYNC B1 ;  /* 0x0000000000017941 */ /* 0x000fea0003800000 */
.L_x_4176:
        /* <DEDUP_REMOVED lines=28> */
.L_x_4180:
        /* <DEDUP_REMOVED lines=23> */
.L_x_4181:
[----:B------:R-:W-:Y:S05]  /*49f0*/  BSYNC B1 ;  /* 0x0000000000017941 */ /* 0x000fea0003800000 */
.L_x_4179:
        /* <DEDUP_REMOVED lines=27> */
.L_x_4183:
        /* <DEDUP_REMOVED lines=23> */
.L_x_4184:
[----:B------:R-:W-:Y:S05]  /*4d20*/  BSYNC B1 ;  /* 0x0000000000017941 */ /* 0x000fea0003800000 */
.L_x_4182:
[----:B------:R-:W0:Y:S02]  /*4d30*/  LDC.64 R12, c[0x0][R12+0x2c8] ;  /* 0x0000b2000c0c7b82 */ /* 0x000e240000000a00 */
[-C--:B0-----:R-:W-:Y:S02]  /*4d40*/  IMAD R3, R13, R4.reuse, RZ ;  /* 0x000000040d037224 */ /* 0x081fe400078e02ff */
[----:B------:R-:W-:-:S04]  /*4d50*/  IMAD.WIDE.U32 R24, R12, R4, R24 ;  /* 0x000000040c187225 */ /* 0x000fc800078e0018 */
[----:B------:R-:W-:-:S04]  /*4d60*/  IMAD R3, R12, R7, R3 ;  /* 0x000000070c037224 */ /* 0x000fc800078e0203 */
[----:B------:R-:W-:-:S07]  /*4d70*/  IMAD.IADD R25, R25, 0x1, R3 ;  /* 0x0000000119197824 */ /* 0x000fce00078e0203 */
.L_x_4161:
        /* <DEDUP_REMOVED lines=25> */
.L_x_4199:
        /* <DEDUP_REMOVED lines=27> */
.L_x_4188:
        /* <DEDUP_REMOVED lines=23> */
.L_x_4189:
[----:B------:R-:W-:Y:S05]  /*5230*/  BSYNC B2 ;  /* 0x0000000000027941 */ /* 0x000fea0003800000 */
.L_x_4187:
        /* <DEDUP_REMOVED lines=29> */
.L_x_4191:
        /* <DEDUP_REMOVED lines=23> */
.L_x_4192:
[----:B------:R-:W-:Y:S05]  /*5580*/  BSYNC B2 ;  /* 0x0000000000027941 */ /* 0x000fea0003800000 */
.L_x_4190:
        /* <DEDUP_REMOVED lines=30> */
.L_x_4194:
        /* <DEDUP_REMOVED lines=22> */
.L_x_4195:
[----:B------:R-:W-:Y:S05]  /*58d0*/  BSYNC B2 ;  /* 0x0000000000027941 */ /* 0x000fea0003800000 */
.L_x_4193:
        /* <DEDUP_REMOVED lines=30> */
.L_x_4197:
        /* <DEDUP_REMOVED lines=22> */
.L_x_4198:
[----:B------:R-:W-:Y:S05]  /*5c20*/  BSYNC B2 ;  /* 0x0000000000027941 */ /* 0x000fea0003800000 */
.L_x_4196:
        /* <DEDUP_REMOVED lines=9> */
.L_x_4186:
        /* <DEDUP_REMOVED lines=27> */
.L_x_4201:
        /* <DEDUP_REMOVED lines=23> */
.L_x_4202:
[----:B------:R-:W-:Y:S05]  /*5fe0*/  BSYNC B1 ;  /* 0x0000000000017941 */ /* 0x000fea0003800000 */
.L_x_4200:
        /* <DEDUP_REMOVED lines=31> */
.L_x_4204:
        /* <DEDUP_REMOVED lines=23> */
.L_x_4205:
[----:B------:R-:W-:Y:S05]  /*6350*/  BSYNC B1 ;  /* 0x0000000000017941 */ /* 0x000fea0003800000 */
.L_x_4203:
        /* <DEDUP_REMOVED lines=30> */
.L_x_4207:
        /* <DEDUP_REMOVED lines=23> */
.L_x_4208:
[----:B------:R-:W-:Y:S05]  /*66b0*/  BSYNC B1 ;  /* 0x0000000000017941 */ /* 0x000fea0003800000 */
.L_x_4206:
[----:B------:R-:W0:Y:S01]  /*66c0*/  LDC.64 R12, c[0x0][R12+0x2c8] ;  /* 0x0000b2000c0c7b82 */ /* 0x000e220000000a00 */
[----:B------:R-:W-:Y:S01]  /*66d0*/  MOV R3, R0 ;  /* 0x0000000000037202 */ /* 0x000fe20000000f00 */
[-C--:B0-----:R-:W-:Y:S02]  /*66e0*/  IMAD R6, R13, R4.reuse, RZ ;  /* 0x000000040d067224 */ /* 0x081fe400078e02ff */
[----:B------:R-:W-:-:S04]  /*66f0*/  IMAD.WIDE.U32 R2, R12, R4, R2 ;  /* 0x000000040c027225 */ /* 0x000fc800078e0002 */
[----:B------:R-:W-:-:S04]  /*6700*/  IMAD R5, R12, R5, R6 ;  /* 0x000000050c057224 */ /* 0x000fc800078e0206 */
[----:B------:R-:W-:-:S07]  /*6710*/  IMAD.IADD R0, R3, 0x1, R5 ;  /* 0x0000000103007824 */ /* 0x000fce00078e0205 */
.L_x_4185:
[----:B------:R-:W-:Y:S01]  /*6720*/  ULDC.64 UR4, c[0x0][0x480] ;  /* 0x0001200000047ab9 */ /* 0x000fe20000000a00 */
[----:B------:R-:W-:Y:S01]  /*6730*/  MOV R3, R0 ;  /* 0x0000000000037202 */ /* 0x000fe20000000f00 */
[----:B------:R-:W-:Y:S02]  /*6740*/  IMAD R8, R8, UR4, RZ ;  /* 0x0000000408087c24 */ /* 0x000fe4000f8e02ff */
[----:B------:R-:W-:-:S04]  /*6750*/  IMAD.WIDE.U32 R32, R9, UR4, R2 ;  /* 0x0000000409207c25 */ /* 0x000fc8000f8e0002 */
[----:B------:R-:W-:-:S04]  /*6760*/  IMAD R9, R9, UR5, R8 ;  /* 0x0000000509097c24 */ /* 0x000fc8000f8e0208 */
[----:B------:R-:W-:-:S07]  /*6770*/  IMAD.IADD R36, R33, 0x1, R9 ;  /* 0x0000000121247824 */ /* 0x000fce00078e0209 */
.L_x_4160:
[----:B------:R-:W-:Y:S05]  /*6780*/  BSYNC B0 ;  /* 0x0000000000007941 */ /* 0x000fea0003800000 */
.L_x_4159:
        /* <DEDUP_REMOVED lines=30> */
.L_x_4225:
        /* <DEDUP_REMOVED lines=24> */
.L_x_4214:
        /* <DEDUP_REMOVED lines=23> */
.L_x_4215:
[----:B------:R-:W-:Y:S05]  /*6c60*/  BSYNC B2 ;  /* 0x0000000000027941 */ /* 0x000fea0003800000 */
.L_x_4213:
        /* <DEDUP_REMOVED lines=28> */
.L_x_4217:
        /* <DEDUP_REMOVED lines=23> */
.L_x_4218:
[----:B------:R-:W-:Y:S05]  /*6fa0*/  BSYNC B2 ;  /* 0x0000000000027941 */ /* 0x000fea0003800000 */
.L_x_4216:
        /* <DEDUP_REMOVED lines=29> */
.L_x_4220:
        /* <DEDUP_REMOVED lines=23> */
.L_x_4221:
[----:B------:R-:W-:Y:S05]  /*72f0*/  BSYNC B2 ;  /* 0x0000000000027941 */ /* 0x000fea0003800000 */
.L_x_4219:
        /* <DEDUP_REMOVED lines=30> */
.L_x_4223:
        /* <DEDUP_REMOVED lines=23> */
.L_x_4224:
[----:B------:R-:W-:Y:S05]  /*7650*/  BSYNC B2 ;  /* 0x0000000000027941 */ /* 0x000fea0003800000 */
.L_x_4222:
        /* <DEDUP_REMOVED lines=8> */
.L_x_4212:
        /* <DEDUP_REMOVED lines=24> */
.L_x_4227:
        /* <DEDUP_REMOVED lines=23> */
.L_x_4228:
[----:B------:R-:W-:Y:S05]  /*79d0*/  BSYNC B1 ;  /* 0x0000000000017941 */ /* 0x000fea0003800000 */
.L_x_4226:
        /* <DEDUP_REMOVED lines=28> */
.L_x_4230:
        /* <DEDUP_REMOVED lines=23> */
.L_x_4231:
[----:B------:R-:W-:Y:S05]  /*7d10*/  BSYNC B1 ;  /* 0x0000000000017941 */ /* 0x000fea0003800000 */
.L_x_4229:
        /* <DEDUP_REMOVED lines=27> */
.L_x_4233:
        /* <DEDUP_REMOVED lines=23> */
.L_x_4234:
[----:B------:R-:W-:Y:S05]  /*8040*/  BSYNC B1 ;  /* 0x0000000000017941 */ /* 0x000fea0003800000 */
.L_x_4232:
[----:B------:R-:W0:Y:S02]  /*8050*/  LDC.64 R12, c[0x0][R12+0x2c8] ;  /* 0x0000b2000c0c7b82 */ /* 0x000e240000000a00 */
[-C--:B0-----:R-:W-:Y:S02]  /*8060*/  IMAD R3, R13, R4.reuse, RZ ;  /* 0x000000040d037224 */ /* 0x081fe400078e02ff */
[----:B------:R-:W-:-:S04]  /*8070*/  IMAD.WIDE.U32 R16, R12, R4, R16 ;  /* 0x000000040c107225 */ /* 0x000fc800078e0010 */
[----:B------:R-:W-:-:S05]  /*8080*/  IMAD R3, R12, R7, R3 ;  /* 0x000000070c037224 */ /* 0x000fca00078e0203 */
[----:B------:R-:W-:-:S07]  /*8090*/  IADD3 R17, R17, R3, RZ ;  /* 0x0000000311117210 */ /* 0x000fce0007ffe0ff */
.L_x_4211:
        /* <DEDUP_REMOVED lines=30> */
.L_x_4249:
        /* <DEDUP_REMOVED lines=25> */
.L_x_4238:
        /* <DEDUP_REMOVED lines=23> */
.L_x_4239:
[----:B------:R-:W-:Y:S05]  /*8580*/  BSYNC B2 ;  /* 0x0000000000027941 */ /* 0x000fea0003800000 */
.L_x_4237:
        /* <DEDUP_REMOVED lines=29> */
.L_x_4241:
        /* <DEDUP_REMOVED lines=23> */
.L_x_4242:
[----:B------:R-:W-:Y:S05]  /*88d0*/  BSYNC B2 ;  /* 0x0000000000027941 */ /* 0x000fea0003800000 */
.L_x_4240:
        /* <DEDUP_REMOVED lines=29> */
.L_x_4244:
        /* <DEDUP_REMOVED lines=23> */
.L_x_4245:
[----:B------:R-:W-:Y:S05]  /*8c20*/  BSYNC B2 ;  /* 0x0000000000027941 */ /* 0x000fea0003800000 */
.L_x_4243:
        /* <DEDUP_REMOVED lines=29> */
.L_x_4247:
        /* <DEDUP_REMOVED lines=23> */
.L_x_4248:
[----:B------:R-:W-:Y:S05]  /*8f70*/  BSYNC B2 ;  /* 0x0000000000027941 */ /* 0x000fea0003800000 */
.L_x_4246:
        /* <DEDUP_REMOVED lines=9> */
.L_x_4236:
        /* <DEDUP_REMOVED lines=25> */
.L_x_4251:
        /* <DEDUP_REMOVED lines=23> */
.L_x_4252:
[----:B------:R-:W-:Y:S05]  /*9310*/  BSYNC B1 ;  /* 0x0000000000017941 */ /* 0x000fea0003800000 */
.L_x_4250:
        /* <DEDUP_REMOVED lines=29> */
.L_x_4254:
        /* <DEDUP_REMOVED lines=23> */
.L_x_4255:
[----:B------:R-:W-:Y:S05]  /*9660*/  BSYNC B1 ;  /* 0x0000000000017941 */ /* 0x000fea0003800000 */
.L_x_4253:
        /* <DEDUP_REMOVED lines=28> */
.L_x_4257:
        /* <DEDUP_REMOVED lines=23> */
.L_x_4258:
[----:B------:R-:W-:Y:S05]  /*99a0*/  BSYNC B1 ;  /* 0x0000000000017941 */ /* 0x000fea0003800000 */
.L_x_4256:
[----:B------:R-:W0:Y:S01]  /*99b0*/  LDC.64 R10, c[0x0][R10+0x2c8] ;  /* 0x0000b2000a0a7b82 */ /* 0x000e220000000a00 */
[----:B------:R-:W-:Y:S02]  /*99c0*/  IMAD.MOV.U32 R3, RZ, RZ, R0 ;  /* 0x000000ffff037224 */ /* 0x000fe400078e0000 */
[-C--:B0-----:R-:W-:Y:S02]  /*99d0*/  IMAD R5, R11, R4.reuse, RZ ;  /* 0x000000040b057224 */ /* 0x081fe400078e02ff */
[----:B------:R-:W-:-:S04]  /*99e0*/  IMAD.WIDE.U32 R2, R10, R4, R2 ;  /* 0x000000040a027225 */ /* 0x000fc800078e0002 */
[----:B------:R-:W-:-:S05]  /*99f0*/  IMAD R5, R10, R7, R5 ;  /* 0x000000070a057224 */ /* 0x000fca00078e0205 */
[----:B------:R-:W-:-:S07]  /*9a00*/  IADD3 R0, R3, R5, RZ ;  /* 0x0000000503007210 */ /* 0x000fce0007ffe0ff */
.L_x_4235:
[----:B------:R-:W-:Y:S01]  /*9a10*/  ULDC.64 UR4, c[0x0][0x480] ;  /* 0x0001200000047ab9 */ /* 0x000fe20000000a00 */
[----:B------:R-:W-:Y:S02]  /*9a20*/  IMAD.MOV.U32 R3, RZ, RZ, R0 ;  /* 0x000000ffff037224 */ /* 0x000fe400078e0000 */
[----:B------:R-:W-:Y:S02]  /*9a30*/  IMAD R17, R17, UR4, RZ ;  /* 0x0000000411117c24 */ /* 0x000fe4000f8e02ff */
[----:B------:R-:W-:-:S04]  /*9a40*/  IMAD.WIDE.U32 R2, R16, UR4, R2 ;  /* 0x0000000410027c25 */ /* 0x000fc8000f8e0002 */
[----:B------:R-:W-:Y:S01]  /*9a50*/  IMAD R17, R16, UR5, R17 ;  /* 0x0000000510117c24 */ /* 0x000fe2000f8e0211 */
[----:B------:R-:W-:-:S03]  /*9a60*/  MOV R24, R2 ;  /* 0x0000000200187202 */ /* 0x000fc60000000f00 */
[----:B------:R-:W-:-:S07]  /*9a70*/  IMAD.IADD R31, R3, 0x1, R17 ;  /* 0x00000001031f7824 */ /* 0x000fce00078e0211 */
.L_x_4210:
[----:B------:R-:W-:Y:S05]  /*9a80*/  BSYNC B0 ;  /* 0x0000000000007941 */ /* 0x000fea0003800000 */
.L_x_4209:
        /* <DEDUP_REMOVED lines=27> */
.L_x_4275:
        /* <DEDUP_REMOVED lines=22> */
.L_x_4264:
        /* <DEDUP_REMOVED lines=23> */
.L_x_4265:
[----:B------:R-:W-:Y:S05]  /*9f10*/  BSYNC B2 ;  /* 0x0000000000027941 */ /* 0x000fea0003800000 */
.L_x_4263:
        /* <DEDUP_REMOVED lines=28> */
.L_x_4267:
        /* <DEDUP_REMOVED lines=23> */
.L_x_4268:
[----:B------:R-:W-:Y:S05]  /*a250*/  BSYNC B2 ;  /* 0x0000000000027941 */ /* 0x000fea0003800000 */
.L_x_4266:
        /* <DEDUP_REMOVED lines=29> */
.L_x_4270:
        /* <DEDUP_REMOVED lines=23> */
.L_x_4271:
[----:B------:R-:W-:Y:S05]  /*a5a0*/  BSYNC B2 ;  /* 0x0000000000027941 */ /* 0x000fea0003800000 */
.L_x_4269:
        /* <DEDUP_REMOVED lines=29> */
.L_x_4273:
        /* <DEDUP_REMOVED lines=23> */
.L_x_4274:
[----:B------:R-:W-:Y:S05]  /*a8f0*/  BSYNC B2 ;  /* 0x0000000000027941 */ /* 0x000fea0003800000 */
.L_x_4272:
        /* <DEDUP_REMOVED lines=11> */
.L_x_4262:
        /* <DEDUP_REMOVED lines=24> */
.L_x_4277:
        /* <DEDUP_REMOVED lines=23> */
.L_x_4278:
[----:B------:R-:W-:Y:S05]  /*aca0*/  BSYNC B1 ;  /* 0x0000000000017941 */ /* 0x000fea0003800000 */
.L_x_4276:
        /* <DEDUP_REMOVED lines=28> */
.L_x_4280:
        /* <DEDUP_REMOVED lines=23> */
.L_x_4281:
[----:B------:R-:W-:Y:S05]  /*afe0*/  BSYNC B1 ;  /* 0x0000000000017941 */ /* 0x000fea0003800000 */
.L_x_4279:
        /* <DEDUP_REMOVED lines=27> */
.L_x_4283:
        /* <DEDUP_REMOVED lines=23> */
.L_x_4284:
[----:B------:R-:W-:Y:S05]  /*b310*/  BSYNC B1 ;  /* 0x0000000000017941 */ /* 0x000fea0003800000 */
.L_x_4282:
[----:B------:R-:W0:Y:S02]  /*b320*/  LDC.64 R12, c[0x0][R12+0x2c8] ;  /* 0x0000b2000c0c7b82 */ /* 0x000e240000000a00 */
[-C--:B0-----:R-:W-:Y:S02]  /*b330*/  IMAD R3, R13, R4.reuse, RZ ;  /* 0x000000040d037224 */ /* 0x081fe400078e02ff */
[----:B------:R-:W-:-:S04]  /*b340*/  IMAD.WIDE.U32 R16, R12, R4, R16 ;  /* 0x000000040c107225 */ /* 0x000fc800078e0010 */
[----:B------:R-:W-:-:S05]  /*b350*/  IMAD R3, R12, R7, R3 ;  /* 0x000000070c037224 */ /* 0x000fca00078e0203 */
[----:B------:R-:W-:-:S07]  /*b360*/  IADD3 R17, R17, R3, RZ ;  /* 0x0000000311117210 */ /* 0x000fce0007ffe0ff */
.L_x_4261:
        /* <DEDUP_REMOVED lines=30> */
.L_x_4299:
        /* <DEDUP_REMOVED lines=25> */
.L_x_4288:
        /* <DEDUP_REMOVED lines=23> */
.L_x_4289:
[----:B------:R-:W-:Y:S05]  /*b850*/  BSYNC B2 ;  /* 0x0000000000027941 */ /* 0x000fea0003800000 */
.L_x_4287:
        /* <DEDUP_REMOVED lines=29> */
.L_x_4291:
        /* <DEDUP_REMOVED lines=23> */
.L_x_4292:
[----:B------:R-:W-:Y:S05]  /*bba0*/  BSYNC B2 ;  /* 0x0000000000027941 */ /* 0x000fea0003800000 */
.L_x_4290:
        /* <DEDUP_REMOVED lines=29> */
.L_x_4294:
        /* <DEDUP_REMOVED lines=23> */
.L_x_4295:
[----:B------:R-:W-:Y:S05]  /*bef0*/  BSYNC B2 ;  /* 0x0000000000027941 */ /* 0x000fea0003800000 */
.L_x_4293:
        /* <DEDUP_REMOVED lines=29> */
.L_x_4297:
        /* <DEDUP_REMOVED lines=23> */
.L_x_4298:
[----:B------:R-:W-:Y:S05]  /*c240*/  BSYNC B2 ;  /* 0x0000000000027941 */ /* 0x000fea0003800000 */
.L_x_4296:
        /* <DEDUP_REMOVED lines=9> */
.L_x_4286:
        /* <DEDUP_REMOVED lines=25> */
.L_x_4301:
        /* <DEDUP_REMOVED lines=23> */
.L_x_4302:
[----:B------:R-:W-:Y:S05]  /*c5e0*/  BSYNC B1 ;  /* 0x0000000000017941 */ /* 0x000fea0003800000 */
.L_x_4300:
        /* <DEDUP_REMOVED lines=29> */
.L_x_4304:
        /* <DEDUP_REMOVED lines=23> */
.L_x_4305:
[----:B------:R-:W-:Y:S05]  /*c930*/  BSYNC B1 ;  /* 0x0000000000017941 */ /* 0x000fea0003800000 */
.L_x_4303:
        /* <DEDUP_REMOVED lines=28> */
.L_x_4307:
        /* <DEDUP_REMOVED lines=23> */
.L_x_4308:
[----:B------:R-:W-:Y:S05]  /*cc70*/  BSYNC B1 ;  /* 0x0000000000017941 */ /* 0x000fea0003800000 */
.L_x_4306:
[----:B------:R-:W0:Y:S01]  /*cc80*/  LDC.64 R10, c[0x0][R10+0x2c8] ;  /* 0x0000b2000a0a7b82 */ /* 0x000e220000000a00 */
[----:B------:R-:W-:Y:S02]  /*cc90*/  IMAD.MOV.U32 R3, RZ, RZ, R0 ;  /* 0x000000ffff037224 */ /* 0x000fe400078e0000 */
[-C--:B0-----:R-:W-:Y:S02]  /*cca0*/  IMAD R5, R11, R4.reuse, RZ ;  /* 0x000000040b057224 */ /* 0x081fe400078e02ff */
[----:B------:R-:W-:-:S04]  /*ccb0*/  IMAD.WIDE.U32 R2, R10, R4, R2 ;  /* 0x000000040a027225 */ /* 0x000fc800078e0002 */
[----:B------:R-:W-:-:S05]  /*ccc0*/  IMAD R5, R10, R7, R5 ;  /* 0x000000070a057224 */ /* 0x000fca00078e0205 */
[----:B------:R-:W-:-:S07]  /*ccd0*/  IADD3 R0, R3, R5, RZ ;  /* 0x0000000503007210 */ /* 0x000fce0007ffe0ff */
.L_x_4285:
[----:B------:R-:W-:Y:S01]  /*cce0*/  ULDC.64 UR4, c[0x0][0x480] ;  /* 0x0001200000047ab9 */ /* 0x000fe20000000a00 */
[----:B------:R-:W-:Y:S02]  /*ccf0*/  IMAD.MOV.U32 R3, RZ, RZ, R0 ;  /* 0x000000ffff037224 */ /* 0x000fe400078e0000 */
[----:B------:R-:W-:Y:S02]  /*cd00*/  IMAD R17, R17, UR4, RZ ;  /* 0x0000000411117c24 */ /* 0x000fe4000f8e02ff */
[----:B------:R-:W-:-:S04]  /*cd10*/  IMAD.WIDE.U32 R44, R16, UR4, R2 ;  /* 0x00000004102c7c25 */ /* 0x000fc8000f8e0002 */
[----:B------:R-:W-:-:S05]  /*cd20*/  IMAD R17, R16, UR5, R17 ;  /* 0x0000000510117c24 */ /* 0x000fca000f8e0211 */
[----:B------:R-:W-:-:S07]  /*cd30*/  IADD3 R43, R45, R17, RZ ;  /* 0x000000112d2b7210 */ /* 0x000fce0007ffe0ff */
.L_x_4260:
[----:B------:R-:W-:Y:S05]  /*cd40*/  BSYNC B0 ;  /* 0x0000000000007941 */ /* 0x000fea0003800000 */
.L_x_4259:
        /* <DEDUP_REMOVED lines=152> */
.L_x_4310:
[----:B------:R-:W-:Y:S01]  /*d6d0*/  MOV R6, R5 ;  /* 0x0000000500067202 */ /* 0x000fe20000000f00 */
[----:B------:R-:W-:Y:S01]  /*d6e0*/  IMAD.MOV.U32 R0, RZ, RZ, R20 ;  /* 0x000000ffff007224 */ /* 0x000fe200078e0014 */
[----:B------:R-:W-:Y:S02]  /*d6f0*/  MOV R4, R2 ;  /* 0x0000000200047202 */ /* 0x000fe40000000f00 */
[----:B------:R-:W-:-:S07]  /*d700*/  MOV R5, R14 ;  /* 0x0000000e00057202 */ /* 0x000fce0000000f00 */
.L_x_4309:
        /* <DEDUP_REMOVED lines=18> */
.L_x_7262:
[----:B------:R-:W-:Y:S05]  /*d830*/  BRX R2 -0xd840                                                                                                                                                                                                                                                                                                                                                                                                                                                                               (*"BRANCH_TARGETS .L_x_7263,.L_x_7264,.L_x_7265"*) ;  /* 0xffffff2402f07949 */ /* 0x000fea000383ffff */
.L_x_4313:
        /* <DEDUP_REMOVED lines=28> */
.L_x_4319:
[----:B------:R0:W5:Y:S02]  /*da00*/  LDG.E R0, desc[UR36][R24.64] ;  /* 0x0000002418007981 */ /* 0x000164000c1e1900 */
.L_x_4318:
[----:B------:R-:W-:Y:S05]  /*da10*/  BSYNC B9 ;  /* 0x0000000000097941 */ /* 0x000fea0003800000 */
.L_x_4317:
[----:B-----5:R-:W-:Y:S01]  /*da20*/  FSETP.GTU.FTZ.AND P0, PT, R41, R0, PT ;  /* 0x000000002900720b */ /* 0x020fe20003f1c000 */
[----:B------:R-:W-:-:S03]  /*da30*/  IMAD.MOV.U32 R3, RZ, RZ, RZ ;  /* 0x000000ffff037224 */ /* 0x000fc600078e00ff */
[----:B------:R-:W-:-:S05]  /*da40*/  SEL R2, RZ, 0x1, P0 ;  /* 0x00000001ff027807 */ /* 0x000fca0000000000 */
[----:B------:R1:W-:Y:S04]  /*da50*/  STG.E.64 desc[UR36][R26.64], R2 ;  /* 0x000000021a007986 */ /* 0x0003e8000c101b24 */
.L_x_4315:
[----:B------:R-:W-:Y:S05]  /*da60*/  BSYNC B8 ;  /* 0x0000000000087941 */ /* 0x000fea0003800000 */
.L_x_4314:
        /* <DEDUP_REMOVED lines=21> */
.L_x_4322:
[----:B------:R2:W5:Y:S02]  /*dbc0*/  LDG.E R0, desc[UR36][R32.64] ;  /* 0x0000002420007981 */ /* 0x000564000c1e1900 */
.L_x_4321:
[----:B------:R-:W-:Y:S05]  /*dbd0*/  BSYNC B8 ;  /* 0x0000000000087941 */ /* 0x000fea0003800000 */
.L_x_4320:
[----:B-----5:R-:W-:Y:S01]  /*dbe0*/  FSETP.GTU.FTZ.AND P0, PT, R37, R0, PT ;  /* 0x000000002500720b */ /* 0x020fe20003f1c000 */
[----:B-1----:R-:W-:-:S03]  /*dbf0*/  HFMA2.MMA R3, -RZ, RZ, 0, 0 ;  /* 0x00000000ff037435 */ /* 0x002fc600000001ff */
[----:B------:R-:W-:-:S05]  /*dc00*/  SEL R2, RZ, 0x1, P0 ;  /* 0x00000001ff027807 */ /* 0x000fca0000000000 */
[----:B------:R1:W-:Y:S04]  /*dc10*/  STG.E.64 desc[UR36][R22.64], R2 ;  /* 0x0000000216007986 */ /* 0x0003e8000c101b24 */
.L_x_7264:
        /* <DEDUP_REMOVED lines=21> */
.L_x_4325:
[----:B------:R1:W5:Y:S02]  /*dd70*/  LDG.E R3, desc[UR36][R38.64] ;  /* 0x0000002426037981 */ /* 0x000364000c1e1900 */
.L_x_4324:
[----:B------:R-:W-:Y:S05]  /*dd80*/  BSYNC B8 ;  /* 0x0000000000087941 */ /* 0x000fea0003800000 */
.L_x_4323:
[----:B-----5:R-:W-:Y:S01]  /*dd90*/  FSETP.GTU.FTZ.AND P0, PT, R36, R3, PT ;  /* 0x000000032400720b */ /* 0x020fe20003f1c000 */
[----:B------:R-:W-:-:S03]  /*dda0*/  HFMA2.MMA R3, -RZ, RZ, 0, 0 ;  /* 0x00000000ff037435 */ /* 0x000fc600000001ff */
[----:B------:R-:W-:-:S05]  /*ddb0*/  SEL R2, RZ, 0x1, P0 ;  /* 0x00000001ff027807 */ /* 0x000fca0000000000 */
[----:B------:R3:W-:Y:S04]  /*ddc0*/  STG.E.64 desc[UR36][R18.64], R2 ;  /* 0x0000000212007986 */ /* 0x0007e8000c101b24 */
.L_x_7263:
[----:B------:R-:W-:Y:S05]  /*ddd0*/  BSYNC B6 ;  /* 0x0000000000067941 */ /* 0x000fea0003800000 */
.L_x_4312:
        /* <DEDUP_REMOVED lines=21> */
.L_x_4328:
[----:B------:R4:W5:Y:S02]  /*df30*/  LDG.E R0, desc[UR36][R34.64] ;  /* 0x0000002422007981 */ /* 0x000964000c1e1900 */
.L_x_4327:
[----:B------:R-:W-:Y:S05]  /*df40*/  BSYNC B8 ;  /* 0x0000000000087941 */ /* 0x000fea0003800000 */
.L_x_4326:
[----:B-----5:R-:W-:Y:S01]  /*df50*/  FSETP.GTU.FTZ.AND P0, PT, R31, R0, PT ;  /* 0x000000001f00720b */ /* 0x020fe20003f1c000 */
[----:B---3--:R-:W-:-:S03]  /*df60*/  IMAD.MOV.U32 R3, RZ, RZ, RZ ;  /* 0x000000ffff037224 */ /* 0x008fc600078e00ff */
[----:B------:R-:W-:-:S05]  /*df70*/  SEL R2, RZ, 0x1, P0 ;  /* 0x00000001ff027807 */ /* 0x000fca0000000000 */
[----:B------:R3:W-:Y:S01]  /*df80*/  STG.E.64 desc[UR36][R16.64], R2 ;  /* 0x0000000210007986 */ /* 0x0007e2000c101b24 */
[----:B------:R-:W-:Y:S05]  /*df90*/  BRA `(.L_x_4316) ;  /* 0x0000000000047947 */ /* 0x000fea0003800000 */
.L_x_7265:
[----:B------:R-:W-:Y:S05]  /*dfa0*/  BREAK B6 ;  /* 0x0000000000067942 */ /* 0x000fea0003800000 */
.L_x_4316:
[----:B------:R-:W-:Y:S05]  /*dfb0*/  BSYNC B7 ;  /* 0x0000000000077941 */ /* 0x000fea0003800000 */
.L_x_4311:
        /* <DEDUP_REMOVED lines=10> */
        .weak           $__internal_46_$__cuda_sm20_div_u64
        .type           $__internal_46_$__cuda_sm20_div_u64,@function
        .size           $__internal_46_$__cuda_sm20_div_u64,(.L_x_7634 - $__internal_46_$__cuda_sm20_div_u64)
$__internal_46_$__cuda_sm20_div_u64:
        /* <DEDUP_REMOVED lines=68> */
[----:B------:R-:W-:Y:S06]  /*e4a0*/  RET.REL.NODEC R6 `(_ZN2at4cuda57_GLOBAL__N__cd6b329d_24_DistributionBernoulli_cu_7537a20d21kernelPointwiseApply2IZNS_6native9templates4cuda28bernoulli_tensor_cuda_kernelIlfEEvRKNS_10TensorBaseES9_NS_15PhiloxCudaStateEEUliRlSB_SB_SB_RKfSD_SD_SD_E_lSC_mLin1ELin1ELi4ELi512ELi2EEEvNS0_6detail10TensorInfoIT0_T2_EENSG_IT1_SI_EESI_T_) ;  /* 0xffffff1806d47950 */ /* 0x000fec0003c3ffff */
.L_x_4330:
        /* <DEDUP_REMOVED lines=13> */
.L_x_7634:


//--------------------- .text._ZN2at4cuda57_GLOBAL__N__cd6b329d_24_DistributionBernoulli_cu_7537a20d21kernelPointwiseApply2IZNS_6native9templates4cuda28bernoulli_tensor_cuda_kernelIlfEEvRKNS_10TensorBaseES9_NS_15PhiloxCudaStateEEUliRlSB_SB_SB_RKfSD_SD_SD_E_lSC_mLi1ELi1ELi4ELi512ELi2EEEvNS0_6detail10TensorInfoIT0_T2_EENSG_IT1_SI_EESI_T_ --------------------------
	.section	.text._ZN2at4cuda57_GLOBAL__N__cd6b329d_24_DistributionBernoulli_cu_7537a20d21kernelPointwiseApply2IZNS_6native9templates4cuda28bernoulli_tensor_cuda_kernelIlfEEvRKNS_10TensorBaseES9_NS_15PhiloxCudaStateEEUliRlSB_SB_SB_RKfSD_SD_SD_E_lSC_mLi1ELi1ELi4ELi512ELi2EEEvNS0_6detail10TensorInfoIT0_T2_EENSG_IT1_SI_EESI_T_,"ax",@progbits
	.align	128
.text._ZN2at4cuda57_GLOBAL__N__cd6b329d_24_DistributionBernoulli_cu_7537a20d21kernelPointwiseApply2IZNS_6native9templates4cuda28bernoulli_tensor_cuda_kernelIlfEEvRKNS_10TensorBaseES9_NS_15PhiloxCudaStateEEUliRlSB_SB_SB_RKfSD_SD_SD_E_lSC_mLi1ELi1ELi4ELi512ELi2EEEvNS0_6detail10TensorInfoIT0_T2_EENSG_IT1_SI_EESI_T_:
        .type           _ZN2at4cuda57_GLOBAL__N__cd6b329d_24_DistributionBernoulli_cu_7537a20d21kernelPointwiseApply2IZNS_6native9templates4cuda28bernoulli_tensor_cuda_kernelIlfEEvRKNS_10TensorBaseES9_NS_15PhiloxCudaStateEEUliRlSB_SB_SB_RKfSD_SD_SD_E_lSC_mLi1ELi1ELi4ELi512ELi2EEEvNS0_6detail10TensorInfoIT0_T2_EENSG_IT1_SI_EESI_T_,@function
        .size           _ZN2at4cuda57_GLOBAL__N__cd6b329d_24_DistributionBernoulli_cu_7537a20d21kernelPointwiseApply2IZNS_6native9templates4cuda28bernoulli_tensor_cuda_kernelIlfEEvRKNS_10TensorBaseES9_NS_15PhiloxCudaStateEEUliRlSB_SB_SB_RKfSD_SD_SD_E_lSC_mLi1ELi1ELi4ELi512ELi2EEEvNS0_6detail10TensorInfoIT0_T2_EENSG_IT1_SI_EESI_T_,(.L_x_7636 - _ZN2at4cuda57_GLOBAL__N__cd6b329d_24_DistributionBernoulli_cu_7537a20d21kernelPointwiseApply2IZNS_6native9templates4cuda28bernoulli_tensor_cuda_kernelIlfEEvRKNS_10TensorBaseES9_NS_15PhiloxCudaStateEEUliRlSB_SB_SB_RKfSD_SD_SD_E_lSC_mLi1ELi1ELi4ELi512ELi2EEEvNS0_6detail10TensorInfoIT0_T2_EENSG_IT1_SI_EESI_T_)
        .other          _ZN2at4cuda57_GLOBAL__N__cd6b329d_24_DistributionBernoulli_cu_7537a20d21kernelPointwiseApply2IZNS_6native9templates4cuda28bernoulli_tensor_cuda_kernelIlfEEvRKNS_10TensorBaseES9_NS_15PhiloxCudaStateEEUliRlSB_SB_SB_RKfSD_SD_SD_E_lSC_mLi1ELi1ELi4ELi512ELi2EEEvNS0_6detail10TensorInfoIT0_T2_EENSG_IT1_SI_EESI_T_,@"STO_CUDA_ENTRY STV_DEFAULT"
_ZN2at4cuda57_GLOBAL__N__cd6b329d_24_DistributionBernoulli_cu_7537a20d21kernelPointwiseApply2IZNS_6native9templates4cuda28bernoulli_tensor_cuda_kernelIlfEEvRKNS_10TensorBaseES9_NS_15PhiloxCudaStateEEUliRlSB_SB_SB_RKfSD_SD_SD_E_lSC_mLi1ELi1ELi4ELi512ELi2EEEvNS0_6detail10TensorInfoIT0_T2_EENSG_IT1_SI_EESI_T_:
        /* <DEDUP_REMOVED lines=21> */
.L_x_4352:
        /* <DEDUP_REMOVED lines=192> */
.L_x_4333:
[----:B------:R-:W-:Y:S01]  /*0d50*/  IMAD.MOV.U32 R9, RZ, RZ, R6 ;  /* 0x000000ffff097224 */ /* 0x000fe200078e0006 */
[----:B------:R-:W-:Y:S01]  /*0d60*/  MOV R3, R38 ;  /* 0x0000002600037202 */ /* 0x000fe20000000f00 */
[----:B------:R-:W-:Y:S02]  /*0d70*/  IMAD.MOV.U32 R8, RZ, RZ, R32 ;  /* 0x000000ffff087224 */ /* 0x000fe400078e0020 */
[----:B------:R-:W-:-:S07]  /*0d80*/  IMAD.MOV.U32 R6, RZ, RZ, R4 ;  /* 0x000000ffff067224 */ /* 0x000fce00078e0004 */
.L_x_4332:
        /* <DEDUP_REMOVED lines=17> */
.L_x_7266:
[----:B------:R-:W-:Y:S05]  /*0ea0*/  BRX R4 -0xeb0                                                                                                                                                                                                                                                                                                                                                                                                                                                                                (*"BRANCH_TARGETS .L_x_7267,.L_x_7268,.L_x_7269"*) ;  /* 0xfffffff004547949 */ /* 0x000fea000383ffff */
.L_x_4336:
        /* <DEDUP_REMOVED lines=28> */
.L_x_4342:
[----:B------:R0:W5:Y:S02]  /*1070*/  LDG.E R3, desc[UR36][R16.64] ;  /* 0x0000002410037981 */ /* 0x000164000c1e1900 */
.L_x_4341:
[----:B------:R-:W-:Y:S05]  /*1080*/  BSYNC B6 ;  /* 0x0000000000067941 */ /* 0x000fea0003800000 */
.L_x_4340:
[----:B-----5:R-:W-:Y:S01]  /*1090*/  FSETP.GTU.FTZ.AND P0, PT, R34, R3, PT ;  /* 0x000000032200720b */ /* 0x020fe20003f1c000 */
[----:B------:R-:W-:-:S03]  /*10a0*/  HFMA2.MMA R5, -RZ, RZ, 0, 0 ;  /* 0x00000000ff057435 */ /* 0x000fc600000001ff */
[----:B------:R-:W-:-:S05]  /*10b0*/  SEL R4, RZ, 0x1, P0 ;  /* 0x00000001ff047807 */ /* 0x000fca0000000000 */
[----:B------:R1:W-:Y:S04]  /*10c0*/  STG.E.64 desc[UR36][R36.64], R4 ;  /* 0x0000000424007986 */ /* 0x0003e8000c101b24 */
.L_x_4338:
[----:B------:R-:W-:Y:S05]  /*10d0*/  BSYNC B7 ;  /* 0x0000000000077941 */ /* 0x000fea0003800000 */
.L_x_4337:
        /* <DEDUP_REMOVED lines=21> */
.L_x_4345:
[----:B------:R2:W5:Y:S02]  /*1230*/  LDG.E R0, desc[UR36][R18.64] ;  /* 0x0000002412007981 */ /* 0x000564000c1e1900 */
.L_x_4344:
[----:B------:R-:W-:Y:S05]  /*1240*/  BSYNC B6 ;  /* 0x0000000000067941 */ /* 0x000fea0003800000 */
.L_x_4343:
[----:B-----5:R-:W-:Y:S01]  /*1250*/  FSETP.GTU.FTZ.AND P0, PT, R33, R0, PT ;  /* 0x000000002100720b */ /* 0x020fe20003f1c000 */
[----:B-1----:R-:W-:-:S03]  /*1260*/  HFMA2.MMA R5, -RZ, RZ, 0, 0 ;  /* 0x00000000ff057435 */ /* 0x002fc600000001ff */
[----:B------:R-:W-:-:S05]  /*1270*/  SEL R4, RZ, 0x1, P0 ;  /* 0x00000001ff047807 */ /* 0x000fca0000000000 */
[----:B------:R1:W-:Y:S04]  /*1280*/  STG.E.64 desc[UR36][R26.64], R4 ;  /* 0x000000041a007986 */ /* 0x0003e8000c101b24 */
.L_x_7268:
        /* <DEDUP_REMOVED lines=21> */
.L_x_4348:
[----:B------:R3:W5:Y:S02]  /*13e0*/  LDG.E R3, desc[UR36][R22.64] ;  /* 0x0000002416037981 */ /* 0x000764000c1e1900 */
.L_x_4347:
[----:B------:R-:W-:Y:S05]  /*13f0*/  BSYNC B6 ;  /* 0x0000000000067941 */ /* 0x000fea0003800000 */
.L_x_4346:
[----:B-----5:R-:W-:Y:S01]  /*1400*/  FSETP.GTU.FTZ.AND P0, PT, R32, R3, PT ;  /* 0x000000032000720b */ /* 0x020fe20003f1c000 */
[----:B-1----:R-:W-:-:S03]  /*1410*/  HFMA2.MMA R5, -RZ, RZ, 0, 0 ;  /* 0x00000000ff057435 */ /* 0x002fc600000001ff */
[----:B------:R-:W-:-:S05]  /*1420*/  SEL R4, RZ, 0x1, P0 ;  /* 0x00000001ff047807 */ /* 0x000fca0000000000 */
[----:B------:R1:W-:Y:S04]  /*1430*/  STG.E.64 desc[UR36][R24.64], R4 ;  /* 0x0000000418007986 */ /* 0x0003e8000c101b24 */
.L_x_7267:
[----:B------:R-:W-:Y:S05]  /*1440*/  BSYNC B8 ;  /* 0x0000000000087941 */ /* 0x000fea0003800000 */
.L_x_4335:
        /* <DEDUP_REMOVED lines=32> */
.L_x_4351:
[----:B------:R0:W5:Y:S02]  /*1650*/  LDG.E R0, desc[UR36][R16.64] ;  /* 0x0000002410007981 */ /* 0x000164000c1e1900 */
.L_x_4350:
[----:B------:R-:W-:Y:S05]  /*1660*/  BSYNC B6 ;  /* 0x0000000000067941 */ /* 0x000fea0003800000 */
.L_x_4349:
[----:B------:R-:W-:Y:S01]  /*1670*/  IMAD R6, R28, UR42, RZ ;  /* 0x0000002a1c067c24 */ /* 0x000fe2000f8e02ff */
[----:B------:R-:W-:Y:S01]  /*1680*/  ISETP.NE.AND P2, PT, R18, RZ, PT ;  /* 0x000000ff1200720c */ /* 0x000fe20003f45270 */
[----:B------:R-:W-:Y:S01]  /*1690*/  IMAD.WIDE.U32 R4, R29, UR42, RZ ;  /* 0x0000002a1d047c25 */ /* 0x000fe2000f8e00ff */
[----:B-----5:R-:W-:-:S03]  /*16a0*/  FSETP.GTU.FTZ.AND P0, PT, R31, R0, PT ;  /* 0x000000001f00720b */ /* 0x020fc60003f1c000 */
[----:B------:R-:W-:Y:S01]  /*16b0*/  IMAD R7, R29, UR43, R6 ;  /* 0x0000002b1d077c24 */ /* 0x000fe2000f8e0206 */
[----:B------:R-:W-:-:S03]  /*16c0*/  SEL R3, R4, RZ, P2 ;  /* 0x000000ff04037207 */ /* 0x000fc60001000000 */
[----:B------:R-:W-:Y:S01]  /*16d0*/  IMAD.IADD R4, R5, 0x1, R7 ;  /* 0x0000000105047824 */ /* 0x000fe200078e0207 */
[----:B------:R-:W-:Y:S01]  /*16e0*/  LEA R6, P1, R3, UR44, 0x3 ;  /* 0x0000002c03067c11 */ /* 0x000fe2000f8218ff */
[----:B------:R-:W-:-:S03]  /*16f0*/  IMAD.MOV.U32 R5, RZ, RZ, RZ ;  /* 0x000000ffff057224 */ /* 0x000fc600078e00ff */
[----:B------:R-:W-:Y:S02]  /*1700*/  SEL R0, R4, RZ, P2 ;  /* 0x000000ff04007207 */ /* 0x000fe40001000000 */
[----:B------:R-:W-:Y:S02]  /*1710*/  SEL R4, RZ, 0x1, P0 ;  /* 0x00000001ff047807 */ /* 0x000fe40000000000 */
[----:B------:R-:W-:-:S05]  /*1720*/  LEA.HI.X R7, R3, UR45, R0, 0x3, P1 ;  /* 0x0000002d03077c11 */ /* 0x000fca00088f1c00 */
[----:B------:R1:W-:Y:S01]  /*1730*/  STG.E.64 desc[UR36][R6.64], R4 ;  /* 0x0000000406007986 */ /* 0x0003e2000c101b24 */
[----:B------:R-:W-:Y:S05]  /*1740*/  BRA `(.L_x_4339) ;  /* 0x0000000000047947 */ /* 0x000fea0003800000 */
.L_x_7269:
[----:B------:R-:W-:Y:S05]  /*1750*/  BREAK B8 ;  /* 0x0000000000087942 */ /* 0x000fea0003800000 */
.L_x_4339:
[----:B------:R-:W-:Y:S05]  /*1760*/  BSYNC B9 ;  /* 0x0000000000097941 */ /* 0x000fea0003800000 */
.L_x_4334:
        /* <DEDUP_REMOVED lines=9> */
.L_x_4331:
[----:B------:R-:W-:Y:S05]  /*1800*/  EXIT ;  /* 0x000000000000794d */ /* 0x000fea0003800000 */
.L_x_4353:
        /* <DEDUP_REMOVED lines=15> */
.L_x_7636:


//--------------------- .text._ZN2at4cuda57_GLOBAL__N__cd6b329d_24_DistributionBernoulli_cu_7537a20d21kernelPointwiseApply2IZNS_6native9templates4cuda28bernoulli_tensor_cuda_kernelIlfEEvRKNS_10TensorBaseES9_NS_15PhiloxCudaStateEEUliRlSB_SB_SB_RKfSD_SD_SD_E_lSC_jLin1ELin1ELi4ELi512ELi2EEEvNS0_6detail10TensorInfoIT0_T2_EENSG_IT1_SI_EESI_T_ --------------------------
	.section	.text._ZN2at4cuda57_GLOBAL__N__cd6b329d_24_DistributionBernoulli_cu_7537a20d21kernelPointwiseApply2IZNS_6native9templates4cuda28bernoulli_tensor_cuda_kernelIlfEEvRKNS_10TensorBaseES9_NS_15PhiloxCudaStateEEUliRlSB_SB_SB_RKfSD_SD_SD_E_lSC_jLin1ELin1ELi4ELi512ELi2EEEvNS0_6detail10TensorInfoIT0_T2_EENSG_IT1_SI_EESI_T_,"ax",@progbits
	.align	128
.text._ZN2at4cuda57_GLOBAL__N__cd6b329d_24_DistributionBernoulli_cu_7537a20d21kernelPointwiseApply2IZNS_6native9templates4cuda28bernoulli_tensor_cuda_kernelIlfEEvRKNS_10TensorBaseES9_NS_15PhiloxCudaStateEEUliRlSB_SB_SB_RKfSD_SD_SD_E_lSC_jLin1ELin1ELi4ELi512ELi2EEEvNS0_6detail10TensorInfoIT0_T2_EENSG_IT1_SI_EESI_T_:
        .type           _ZN2at4cuda57_GLOBAL__N__cd6b329d_24_DistributionBernoulli_cu_7537a20d21kernelPointwiseApply2IZNS_6native9templates4cuda28bernoulli_tensor_cuda_kernelIlfEEvRKNS_10TensorBaseES9_NS_15PhiloxCudaStateEEUliRlSB_SB_SB_RKfSD_SD_SD_E_lSC_jLin1ELin1ELi4ELi512ELi2EEEvNS0_6detail10TensorInfoIT0_T2_EENSG_IT1_SI_EESI_T_,@function
        .size           _ZN2at4cuda57_GLOBAL__N__cd6b329d_24_DistributionBernoulli_cu_7537a20d21kernelPointwiseApply2IZNS_6native9templates4cuda28bernoulli_tensor_cuda_kernelIlfEEvRKNS_10TensorBaseES9_NS_15PhiloxCudaStateEEUliRlSB_SB_SB_RKfSD_SD_SD_E_lSC_jLin1ELin1ELi4ELi512ELi2EEEvNS0_6detail10TensorInfoIT0_T2_EENSG_IT1_SI_EESI_T_,(.L_x_7637 - _ZN2at4cuda57_GLOBAL__N__cd6b329d_24_DistributionBernoulli_cu_7537a20d21kernelPointwiseApply2IZNS_6native9templates4cuda28bernoulli_tensor_cuda_kernelIlfEEvRKNS_10TensorBaseES9_NS_15PhiloxCudaStateEEUliRlSB_SB_SB_RKfSD_SD_SD_E_lSC_jLin1ELin1ELi4ELi512ELi2EEEvNS0_6detail10TensorInfoIT0_T2_EENSG_IT1_SI_EESI_T_)
        .other          _ZN2at4cuda57_GLOBAL__N__cd6b329d_24_DistributionBernoulli_cu_7537a20d21kernelPointwiseApply2IZNS_6native9templates4cuda28bernoulli_tensor_cuda_kernelIlfEEvRKNS_10TensorBaseES9_NS_15PhiloxCudaStateEEUliRlSB_SB_SB_RKfSD_SD_SD_E_lSC_jLin1ELin1ELi4ELi512ELi2EEEvNS0_6detail10TensorInfoIT0_T2_EENSG_IT1_SI_EESI_T_,@"STO_CUDA_ENTRY STV_DEFAULT"
_ZN2at4cuda57_GLOBAL__N__cd6b329d_24_DistributionBernoulli_cu_7537a20d21kernelPointwiseApply2IZNS_6native9templates4cuda28bernoulli_tensor_cuda_kernelIlfEEvRKNS_10TensorBaseES9_NS_15PhiloxCudaStateEEUliRlSB_SB_SB_RKfSD_SD_SD_E_lSC_jLin1ELin1ELi4ELi512ELi2EEEvNS0_6detail10TensorInfoIT0_T2_EENSG_IT1_SI_EESI_T_:
        /* <DEDUP_REMOVED lines=11> */
.L_x_4406:
        /* <DEDUP_REMOVED lines=31> */
.L_x_4358:
        /* <DEDUP_REMOVED lines=100> */
.L_x_4357:
        /* <DEDUP_REMOVED lines=79> */
.L_x_4356:
        /* <DEDUP_REMOVED lines=23> */
.L_x_4361:
        /* <DEDUP_REMOVED lines=101> */
.L_x_4360:
        /* <DEDUP_REMOVED lines=79> */
.L_x_4359:
[----:B------:R-:W-:Y:S02]  /*1a80*/  ULDC UR4, c[0x0][0x354] ;  /* 0x0000d50000047ab9 */ /* 0x000fe40000000800 */
[----:B------:R-:W-:-:S07]  /*1a90*/  IMAD R24, R7, UR4, R24 ;  /* 0x0000000407187c24 */ /* 0x000fce000f8e0218 */
.L_x_4355:
[----:B------:R-:W-:Y:S05]  /*1aa0*/  BSYNC B0 ;  /* 0x0000000000007941 */ /* 0x000fea0003800000 */
.L_x_4354:
        /* <DEDUP_REMOVED lines=29> */
.L_x_4366:
        /* <DEDUP_REMOVED lines=100> */
.L_x_4365:
        /* <DEDUP_REMOVED lines=78> */
.L_x_4364:
        /* <DEDUP_REMOVED lines=20> */
.L_x_4369:
        /* <DEDUP_REMOVED lines=101> */
.L_x_4368:
        /* <DEDUP_REMOVED lines=79> */
.L_x_4367:
[----:B------:R-:W-:Y:S02]  /*3420*/  ULDC UR4, c[0x0][0x354] ;  /* 0x0000d50000047ab9 */ /* 0x000fe40000000800 */
[----:B------:R-:W-:-:S07]  /*3430*/  IMAD R22, R22, UR4, R3 ;  /* 0x0000000416167c24 */ /* 0x000fce000f8e0203 */
.L_x_4363:
[----:B------:R-:W-:Y:S05]  /*3440*/  BSYNC B0 ;  /* 0x0000000000007941 */ /* 0x000fea0003800000 */
.L_x_4362:
        /* <DEDUP_REMOVED lines=30> */
.L_x_4374:
        /* <DEDUP_REMOVED lines=100> */
.L_x_4373:
        /* <DEDUP_REMOVED lines=78> */
.L_x_4372:
        /* <DEDUP_REMOVED lines=20> */
.L_x_4377:
        /* <DEDUP_REMOVED lines=101> */
.L_x_4376:
        /* <DEDUP_REMOVED lines=80> */
.L_x_4375:
[----:B------:R-:W-:Y:S02]  /*4de0*/  ULDC UR4, c[0x0][0x354] ;  /* 0x0000d50000047ab9 */ /* 0x000fe40000000800 */
[----:B------:R-:W-:-:S07]  /*4df0*/  IMAD R18, R3, UR4, R18 ;  /* 0x0000000403127c24 */ /* 0x000fce000f8e0212 */
.L_x_4371:
[----:B------:R-:W-:Y:S05]  /*4e00*/  BSYNC B0 ;  /* 0x0000000000007941 */ /* 0x000fea0003800000 */
.L_x_4370:
        /* <DEDUP_REMOVED lines=28> */
.L_x_4382:
        /* <DEDUP_REMOVED lines=100> */
.L_x_4381:
        /* <DEDUP_REMOVED lines=78> */
.L_x_4380:
        /* <DEDUP_REMOVED lines=20> */
.L_x_4385:
        /* <DEDUP_REMOVED lines=101> */
.L_x_4384:
        /* <DEDUP_REMOVED lines=79> */
.L_x_4383:
[----:B------:R-:W-:Y:S02]  /*6770*/  ULDC UR4, c[0x0][0x354] ;  /* 0x0000d50000047ab9 */ /* 0x000fe40000000800 */
[----:B------:R-:W-:-:S07]  /*6780*/  IMAD R14, R14, UR4, R3 ;  /* 0x000000040e0e7c24 */ /* 0x000fce000f8e0203 */
.L_x_4379:
[----:B------:R-:W-:Y:S05]  /*6790*/  BSYNC B0 ;  /* 0x0000000000007941 */ /* 0x000fea0003800000 */
.L_x_4378:
        /* <DEDUP_REMOVED lines=144> */
.L_x_4387:
[----:B------:R-:W-:Y:S01]  /*70a0*/  IMAD.MOV.U32 R20, RZ, RZ, R5 ;  /* 0x000000ffff147224 */ /* 0x000fe200078e0005 */
[----:B------:R-:W-:Y:S01]  /*70b0*/  MOV R14, R3 ;  /* 0x00000003000e7202 */ /* 0x000fe20000000f00 */
[----:B------:R-:W-:Y:S01]  /*70c0*/  IMAD.MOV.U32 R15, RZ, RZ, R12 ;  /* 0x000000ffff0f7224 */ /* 0x000fe200078e000c */
[----:B------:R-:W-:-:S07]  /*70d0*/  MOV R5, R8 ;  /* 0x0000000800057202 */ /* 0x000fce0000000f00 */
.L_x_4386:
        /* <DEDUP_REMOVED lines=18> */
.L_x_7270:
[----:B------:R-:W-:Y:S05]  /*7200*/  BRX R4 -0x7210                                                                                                                                                                                                                                                                                                                                                                                                                                                                               (*"BRANCH_TARGETS .L_x_7271,.L_x_7272,.L_x_7273"*) ;  /* 0xffffff8c047c7949 */ /* 0x000fea000383ffff */
.L_x_4390:
        /* <DEDUP_REMOVED lines=28> */
.L_x_4396:
[----:B------:R0:W5:Y:S02]  /*73d0*/  LDG.E R3, desc[UR36][R16.64] ;  /* 0x0000002410037981 */ /* 0x000164000c1e1900 */
.L_x_4395:
[----:B------:R-:W-:Y:S05]  /*73e0*/  BSYNC B6 ;  /* 0x0000000000067941 */ /* 0x000fea0003800000 */
.L_x_4394:
[----:B-----5:R-:W-:Y:S01]  /*73f0*/  FSETP.GTU.FTZ.AND P0, PT, R34, R3, PT ;  /* 0x000000032200720b */ /* 0x020fe20003f1c000 */
[----:B------:R-:W-:-:S03]  /*7400*/  IMAD.MOV.U32 R5, RZ, RZ, RZ ;  /* 0x000000ffff057224 */ /* 0x000fc600078e00ff */
[----:B------:R-:W-:-:S05]  /*7410*/  SEL R4, RZ, 0x1, P0 ;  /* 0x00000001ff047807 */ /* 0x000fca0000000000 */
[----:B------:R1:W-:Y:S04]  /*7420*/  STG.E.64 desc[UR36][R26.64], R4 ;  /* 0x000000041a007986 */ /* 0x0003e8000c101b24 */
.L_x_4392:
[----:B------:R-:W-:Y:S05]  /*7430*/  BSYNC B7 ;  /* 0x0000000000077941 */ /* 0x000fea0003800000 */
.L_x_4391:
        /* <DEDUP_REMOVED lines=21> */
.L_x_4399:
[----:B------:R2:W5:Y:S02]  /*7590*/  LDG.E R0, desc[UR36][R18.64] ;  /* 0x0000002412007981 */ /* 0x000564000c1e1900 */
.L_x_4398:
[----:B------:R-:W-:Y:S05]  /*75a0*/  BSYNC B6 ;  /* 0x0000000000067941 */ /* 0x000fea0003800000 */
.L_x_4397:
[----:B-----5:R-:W-:Y:S01]  /*75b0*/  FSETP.GTU.FTZ.AND P0, PT, R33, R0, PT ;  /* 0x000000002100720b */ /* 0x020fe20003f1c000 */
[----:B-1----:R-:W-:-:S03]  /*75c0*/  IMAD.MOV.U32 R5, RZ, RZ, RZ ;  /* 0x000000ffff057224 */ /* 0x002fc600078e00ff */
[----:B------:R-:W-:-:S05]  /*75d0*/  SEL R4, RZ, 0x1, P0 ;  /* 0x00000001ff047807 */ /* 0x000fca0000000000 */
[----:B------:R1:W-:Y:S04]  /*75e0*/  STG.E.64 desc[UR36][R28.64], R4 ;  /* 0x000000041c007986 */ /* 0x0003e8000c101b24 */
.L_x_7272:
        /* <DEDUP_REMOVED lines=21> */
.L_x_4402:
[----:B------:R3:W5:Y:S02]  /*7740*/  LDG.E R3, desc[UR36][R22.64] ;  /* 0x0000002416037981 */ /* 0x000764000c1e1900 */
.L_x_4401:
[----:B------:R-:W-:Y:S05]  /*7750*/  BSYNC B6 ;  /* 0x0000000000067941 */ /* 0x000fea0003800000 */
.L_x_4400:
[----:B-----5:R-:W-:Y:S01]  /*7760*/  FSETP.GTU.FTZ.AND P0, PT, R32, R3, PT ;  /* 0x000000032000720b */ /* 0x020fe20003f1c000 */
[----:B-1----:R-:W-:-:S03]  /*7770*/  IMAD.MOV.U32 R5, RZ, RZ, RZ ;  /* 0x000000ffff057224 */ /* 0x002fc600078e00ff */
[----:B------:R-:W-:-:S05]  /*7780*/  SEL R4, RZ, 0x1, P0 ;  /* 0x00000001ff047807 */ /* 0x000fca0000000000 */
[----:B------:R1:W-:Y:S04]  /*7790*/  STG.E.64 desc[UR36][R36.64], R4 ;  /* 0x0000000424007986 */ /* 0x0003e8000c101b24 */
.L_x_7271:
[----:B------:R-:W-:Y:S05]  /*77a0*/  BSYNC B8 ;  /* 0x0000000000087941 */ /* 0x000fea0003800000 */
.L_x_4389:
        /* <DEDUP_REMOVED lines=21> */
.L_x_4405:
[----:B------:R4:W5:Y:S02]  /*7900*/  LDG.E R0, desc[UR36][R24.64] ;  /* 0x0000002418007981 */ /* 0x000964000c1e1900 */
.L_x_4404:
[----:B------:R-:W-:Y:S05]  /*7910*/  BSYNC B6 ;  /* 0x0000000000067941 */ /* 0x000fea0003800000 */
.L_x_4403:
[----:B-----5:R-:W-:Y:S01]  /*7920*/  FSETP.GTU.FTZ.AND P0, PT, R31, R0, PT ;  /* 0x000000001f00720b */ /* 0x020fe20003f1c000 */
[----:B-1----:R-:W-:-:S03]  /*7930*/  HFMA2.MMA R5, -RZ, RZ, 0, 0 ;  /* 0x00000000ff057435 */ /* 0x002fc600000001ff */
[----:B------:R-:W-:-:S05]  /*7940*/  SEL R4, RZ, 0x1, P0 ;  /* 0x00000001ff047807 */ /* 0x000fca0000000000 */
[----:B------:R1:W-:Y:S01]  /*7950*/  STG.E.64 desc[UR36][R38.64], R4 ;  /* 0x0000000426007986 */ /* 0x0003e2000c101b24 */
[----:B------:R-:W-:Y:S05]  /*7960*/  BRA `(.L_x_4393) ;  /* 0x0000000000047947 */ /* 0x000fea0003800000 */
.L_x_7273:
[----:B------:R-:W-:Y:S05]  /*7970*/  BREAK B8 ;  /* 0x0000000000087942 */ /* 0x000fea0003800000 */
.L_x_4393:
[----:B------:R-:W-:Y:S05]  /*7980*/  BSYNC B9 ;  /* 0x0000000000097941 */ /* 0x000fea0003800000 */
.L_x_4388:
        /* <DEDUP_REMOVED lines=8> */
.L_x_4407:
        /* <DEDUP_REMOVED lines=15> */
.L_x_7637:


//--------------------- .text._ZN2at4cuda57_GLOBAL__N__cd6b329d_24_DistributionBernoulli_cu_7537a20d21kernelPointwiseApply2IZNS_6native9templates4cuda28bernoulli_tensor_cuda_kernelIlfEEvRKNS_10TensorBaseES9_NS_15PhiloxCudaStateEEUliRlSB_SB_SB_RKfSD_SD_SD_E_lSC_jLin1ELi2ELi4ELi512ELi2EEEvNS0_6detail10TensorInfoIT0_T2_EENSG_IT1_SI_EESI_T_ --------------------------
	.section	.text._ZN2at4cuda57_GLOBAL__N__cd6b329d_24_DistributionBernoulli_cu_7537a20d21kernelPointwiseApply2IZNS_6native9templates4cuda28bernoulli_tensor_cuda_kernelIlfEEvRKNS_10TensorBaseES9_NS_15PhiloxCudaStateEEUliRlSB_SB_SB_RKfSD_SD_SD_E_lSC_jLin1ELi2ELi4ELi512ELi2EEEvNS0_6detail10TensorInfoIT0_T2_EENSG_IT1_SI_EESI_T_,"ax",@progbits
	.align	128
.text._ZN2at4cuda57_GLOBAL__N__cd6b329d_24_DistributionBernoulli_cu_7537a20d21kernelPointwiseApply2IZNS_6native9templates4cuda28bernoulli_tensor_cuda_kernelIlfEEvRKNS_10TensorBaseES9_NS_15PhiloxCudaStateEEUliRlSB_SB_SB_RKfSD_SD_SD_E_lSC_jLin1ELi2ELi4ELi512ELi2EEEvNS0_6detail10TensorInfoIT0_T2_EENSG_IT1_SI_EESI_T_:
        .type           _ZN2at4cuda57_GLOBAL__N__cd6b329d_24_DistributionBernoulli_cu_7537a20d21kernelPointwiseApply2IZNS_6native9templates4cuda28bernoulli_tensor_cuda_kernelIlfEEvRKNS_10TensorBaseES9_NS_15PhiloxCudaStateEEUliRlSB_SB_SB_RKfSD_SD_SD_E_lSC_jLin1ELi2ELi4ELi512ELi2EEEvNS0_6detail10TensorInfoIT0_T2_EENSG_IT1_SI_EESI_T_,@function
        .size           _ZN2at4cuda57_GLOBAL__N__cd6b329d_24_DistributionBernoulli_cu_7537a20d21kernelPointwiseApply2IZNS_6native9templates4cuda28bernoulli_tensor_cuda_kernelIlfEEvRKNS_10TensorBaseES9_NS_15PhiloxCudaStateEEUliRlSB_SB_SB_RKfSD_SD_SD_E_lSC_jLin1ELi2ELi4ELi512ELi2EEEvNS0_6detail10TensorInfoIT0_T2_EENSG_IT1_SI_EESI_T_,(.L_x_7638 - _ZN2at4cuda57_GLOBAL__N__cd6b329d_24_DistributionBernoulli_cu_7537a20d21kernelPointwiseApply2IZNS_6native9templates4cuda28bernoulli_tensor_cuda_kernelIlfEEvRKNS_10TensorBaseES9_NS_15PhiloxCudaStateEEUliRlSB_SB_SB_RKfSD_SD_SD_E_lSC_jLin1ELi2ELi4ELi512ELi2EEEvNS0_6detail10TensorInfoIT0_T2_EENSG_IT1_SI_EESI_T_)
        .other          _ZN2at4cuda57_GLOBAL__N__cd6b329d_24_DistributionBernoulli_cu_7537a20d21kernelPointwiseApply2IZNS_6native9templates4cuda28bernoulli_tensor_cuda_kernelIlfEEvRKNS_10TensorBaseES9_NS_15PhiloxCudaStateEEUliRlSB_SB_SB_RKfSD_SD_SD_E_lSC_jLin1ELi2ELi4ELi512ELi2EEEvNS0_6detail10TensorInfoIT0_T2_EENSG_IT1_SI_EESI_T_,@"STO_CUDA_ENTRY STV_DEFAULT"
_ZN2at4cuda57_GLOBAL__N__cd6b329d_24_DistributionBernoulli_cu_7537a20d21kernelPointwiseApply2IZNS_6native9templates4cuda28bernoulli_tensor_cuda_kernelIlfEEvRKNS_10TensorBaseES9_NS_15PhiloxCudaStateEEUliRlSB_SB_SB_RKfSD_SD_SD_E_lSC_jLin1ELi2ELi4ELi512ELi2EEEvNS0_6detail10TensorInfoIT0_T2_EENSG_IT1_SI_EESI_T_:
        /* <DEDUP_REMOVED lines=11> */
.L_x_4448:
        /* <DEDUP_REMOVED lines=30> */
.L_x_4412:
        /* <DEDUP_REMOVED lines=100> */
.L_x_4411:
        /* <DEDUP_REMOVED lines=79> */
.L_x_4410:
        /* <DEDUP_REMOVED lines=27> */
.L_x_4409:
[----:B------:R-:W-:Y:S05]  /*0f70*/  BSYNC B0 ;  /* 0x0000000000007941 */ /* 0x000fea0003800000 */
.L_x_4408:
        /* <DEDUP_REMOVED lines=28> */
.L_x_4417:
        /* <DEDUP_REMOVED lines=100> */
.L_x_4416:
        /* <DEDUP_REMOVED lines=78> */
.L_x_4415:
        /* <DEDUP_REMOVED lines=27> */
.L_x_4414:
[----:B------:R-:W-:Y:S05]  /*1e10*/  BSYNC B0 ;  /* 0x0000000000007941 */ /* 0x000fea0003800000 */
.L_x_4413:
        /* <DEDUP_REMOVED lines=29> */
.L_x_4422:
        /* <DEDUP_REMOVED lines=100> */
.L_x_4421:
        /* <DEDUP_REMOVED lines=78> */
.L_x_4420:
        /* <DEDUP_REMOVED lines=27> */
.L_x_4419:
[----:B------:R-:W-:Y:S05]  /*2cc0*/  BSYNC B0 ;  /* 0x0000000000007941 */ /* 0x000fea0003800000 */
.L_x_4418:
        /* <DEDUP_REMOVED lines=28> */
.L_x_4427:
        /* <DEDUP_REMOVED lines=100> */
.L_x_4426:
        /* <DEDUP_REMOVED lines=78> */
.L_x_4425:
        /* <DEDUP_REMOVED lines=27> */
.L_x_4424:
[----:B------:R-:W-:Y:S05]  /*3b60*/  BSYNC B0 ;  /* 0x0000000000007941 */ /* 0x000fea0003800000 */
.L_x_4423:
        /* <DEDUP_REMOVED lines=144> */
.L_x_4429:
[----:B------:R-:W-:Y:S01]  /*4470*/  IMAD.MOV.U32 R20, RZ, RZ, R5 ;  /* 0x000000ffff147224 */ /* 0x000fe200078e0005 */
[----:B------:R-:W-:Y:S01]  /*4480*/  MOV R14, R3 ;  /* 0x00000003000e7202 */ /* 0x000fe20000000f00 */
[----:B------:R-:W-:Y:S01]  /*4490*/  IMAD.MOV.U32 R15, RZ, RZ, R12 ;  /* 0x000000ffff0f7224 */ /* 0x000fe200078e000c */
[----:B------:R-:W-:-:S07]  /*44a0*/  MOV R5, R8 ;  /* 0x0000000800057202 */ /* 0x000fce0000000f00 */
.L_x_4428:
        /* <DEDUP_REMOVED lines=18> */
.L_x_7274:
[----:B------:R-:W-:Y:S05]  /*45d0*/  BRX R4 -0x45e0                                                                                                                                                                                                                                                                                                                                                                                                                                                                               (*"BRANCH_TARGETS .L_x_7275,.L_x_7276,.L_x_7277"*) ;  /* 0xffffffb804887949 */ /* 0x000fea000383ffff */
.L_x_4432:
        /* <DEDUP_REMOVED lines=28> */
.L_x_4438:
[----:B------:R0:W5:Y:S02]  /*47a0*/  LDG.E R3, desc[UR36][R16.64] ;  /* 0x0000002410037981 */ /* 0x000164000c1e1900 */
.L_x_4437:
[----:B------:R-:W-:Y:S05]  /*47b0*/  BSYNC B6 ;  /* 0x0000000000067941 */ /* 0x000fea0003800000 */
.L_x_4436:
[----:B-----5:R-:W-:Y:S01]  /*47c0*/  FSETP.GTU.FTZ.AND P0, PT, R34, R3, PT ;  /* 0x000000032200720b */ /* 0x020fe20003f1c000 */
[----:B------:R-:W-:-:S03]  /*47d0*/  IMAD.MOV.U32 R5, RZ, RZ, RZ ;  /* 0x000000ffff057224 */ /* 0x000fc600078e00ff */
[----:B------:R-:W-:-:S05]  /*47e0*/  SEL R4, RZ, 0x1, P0 ;  /* 0x00000001ff047807 */ /* 0x000fca0000000000 */
[----:B------:R1:W-:Y:S04]  /*47f0*/  STG.E.64 desc[UR36][R26.64], R4 ;  /* 0x000000041a007986 */ /* 0x0003e8000c101b24 */
.L_x_4434:
[----:B------:R-:W-:Y:S05]  /*4800*/  BSYNC B7 ;  /* 0x0000000000077941 */ /* 0x000fea0003800000 */
.L_x_4433:
        /* <DEDUP_REMOVED lines=21> */
.L_x_4441:
[----:B------:R2:W5:Y:S02]  /*4960*/  LDG.E R0, desc[UR36][R18.64] ;  /* 0x0000002412007981 */ /* 0x000564000c1e1900 */
.L_x_4440:
[----:B------:R-:W-:Y:S05]  /*4970*/  BSYNC B6 ;  /* 0x0000000000067941 */ /* 0x000fea0003800000 */
.L_x_4439:
[----:B-----5:R-:W-:Y:S01]  /*4980*/  FSETP.GTU.FTZ.AND P0, PT, R33, R0, PT ;  /* 0x000000002100720b */ /* 0x020fe20003f1c000 */
[----:B-1----:R-:W-:-:S03]  /*4990*/  IMAD.MOV.U32 R5, RZ, RZ, RZ ;  /* 0x000000ffff057224 */ /* 0x002fc600078e00ff */
[----:B------:R-:W-:-:S05]  /*49a0*/  SEL R4, RZ, 0x1, P0 ;  /* 0x00000001ff047807 */ /* 0x000fca0000000000 */
[----:B------:R1:W-:Y:S04]  /*49b0*/  STG.E.64 desc[UR36][R28.64], R4 ;  /* 0x000000041c007986 */ /* 0x0003e8000c101b24 */
.L_x_7276:
        /* <DEDUP_REMOVED lines=21> */
.L_x_4444:
[----:B------:R3:W5:Y:S02]  /*4b10*/  LDG.E R3, desc[UR36][R22.64] ;  /* 0x0000002416037981 */ /* 0x000764000c1e1900 */
.L_x_4443:
[----:B------:R-:W-:Y:S05]  /*4b20*/  BSYNC B6 ;  /* 0x0000000000067941 */ /* 0x000fea0003800000 */
.L_x_4442:
[----:B-----5:R-:W-:Y:S01]  /*4b30*/  FSETP.GTU.FTZ.AND P0, PT, R32, R3, PT ;  /* 0x000000032000720b */ /* 0x020fe20003f1c000 */
[----:B-1----:R-:W-:-:S03]  /*4b40*/  IMAD.MOV.U32 R5, RZ, RZ, RZ ;  /* 0x000000ffff057224 */ /* 0x002fc600078e00ff */
[----:B------:R-:W-:-:S05]  /*4b50*/  SEL R4, RZ, 0x1, P0 ;  /* 0x00000001ff047807 */ /* 0x000fca0000000000 */
[----:B------:R1:W-:Y:S04]  /*4b60*/  STG.E.64 desc[UR36][R36.64], R4 ;  /* 0x0000000424007986 */ /* 0x0003e8000c101b24 */
.L_x_7275:
[----:B------:R-:W-:Y:S05]  /*4b70*/  BSYNC B8 ;  /* 0x0000000000087941 */ /* 0x000fea0003800000 */
.L_x_4431:
        /* <DEDUP_REMOVED lines=21> */
.L_x_4447:
[----:B------:R4:W5:Y:S02]  /*4cd0*/  LDG.E R0, desc[UR36][R24.64] ;  /* 0x0000002418007981 */ /* 0x000964000c1e1900 */
.L_x_4446:
[----:B------:R-:W-:Y:S05]  /*4ce0*/  BSYNC B6 ;  /* 0x0000000000067941 */ /* 0x000fea0003800000 */
.L_x_4445:
[----:B-----5:R-:W-:Y:S01]  /*4cf0*/  FSETP.GTU.FTZ.AND P0, PT, R31, R0, PT ;  /* 0x000000001f00720b */ /* 0x020fe20003f1c000 */
[----:B-1----:R-:W-:-:S03]  /*4d00*/  IMAD.MOV.U32 R5, RZ, RZ, RZ ;  /* 0x000000ffff057224 */ /* 0x002fc600078e00ff */
[----:B------:R-:W-:-:S05]  /*4d10*/  SEL R4, RZ, 0x1, P0 ;  /* 0x00000001ff047807 */ /* 0x000fca0000000000 */
[----:B------:R1:W-:Y:S01]  /*4d20*/  STG.E.64 desc[UR36][R38.64], R4 ;  /* 0x0000000426007986 */ /* 0x0003e2000c101b24 */
[----:B------:R-:W-:Y:S05]  /*4d30*/  BRA `(.L_x_4435) ;  /* 0x0000000000047947 */ /* 0x000fea0003800000 */
.L_x_7277:
[----:B------:R-:W-:Y:S05]  /*4d40*/  BREAK B8 ;  /* 0x0000000000087942 */ /* 0x000fea0003800000 */
.L_x_4435:
[----:B------:R-:W-:Y:S05]  /*4d50*/  BSYNC B9 ;  /* 0x0000000000097941 */ /* 0x000fea0003800000 */
.L_x_4430:
        /* <DEDUP_REMOVED lines=8> */
.L_x_4449:
        /* <DEDUP_REMOVED lines=10> */
.L_x_7638:


//--------------------- .text._ZN2at4cuda57_GLOBAL__N__cd6b329d_24_DistributionBernoulli_cu_7537a20d21kernelPointwiseApply2IZNS_6native9templates4cuda28bernoulli_tensor_cuda_kernelIlfEEvRKNS_10TensorBaseES9_NS_15PhiloxCudaStateEEUliRlSB_SB_SB_RKfSD_SD_SD_E_lSC_jLin1ELi1ELi4ELi512ELi2EEEvNS0_6detail10TensorInfoIT0_T2_EENSG_IT1_SI_EESI_T_ --------------------------
	.section	.text._ZN2at4cuda57_GLOBAL__N__cd6b329d_24_DistributionBernoulli_cu_7537a20d21kernelPointwiseApply2IZNS_6native9templates4cuda28bernoulli_tensor_cuda_kernelIlfEEvRKNS_10TensorBaseES9_NS_15PhiloxCudaStateEEUliRlSB_SB_SB_RKfSD_SD_SD_E_lSC_jLin1ELi1ELi4ELi512ELi2EEEvNS0_6detail10TensorInfoIT0_T2_EENSG_IT1_SI_EESI_T_,"ax",@progbits
	.align	128
.text._ZN2at4cuda57_GLOBAL__N__cd6b329d_24_DistributionBernoulli_cu_7537a20d21kernelPointwiseApply2IZNS_6native9templates4cuda28bernoulli_tensor_cuda_kernelIlfEEvRKNS_10TensorBaseES9_NS_15PhiloxCudaStateEEUliRlSB_SB_SB_RKfSD_SD_SD_E_lSC_jLin1ELi1ELi4ELi512ELi2EEEvNS0_6detail10TensorInfoIT0_T2_EENSG_IT1_SI_EESI_T_:
        .type           _ZN2at4cuda57_GLOBAL__N__cd6b329d_24_DistributionBernoulli_cu_7537a20d21kernelPointwiseApply2IZNS_6native9templates4cuda28bernoulli_tensor_cuda_kernelIlfEEvRKNS_10TensorBaseES9_NS_15PhiloxCudaStateEEUliRlSB_SB_SB_RKfSD_SD_SD_E_lSC_jLin1ELi1ELi4ELi512ELi2EEEvNS0_6detail10TensorInfoIT0_T2_EENSG_IT1_SI_EESI_T_,@function
        .size           _ZN2at4cuda57_GLOBAL__N__cd6b329d_24_DistributionBernoulli_cu_7537a20d21kernelPointwiseApply2IZNS_6native9templates4cuda28bernoulli_tensor_cuda_kernelIlfEEvRKNS_10TensorBaseES9_NS_15PhiloxCudaStateEEUliRlSB_SB_SB_RKfSD_SD_SD_E_lSC_jLin1ELi1ELi4ELi512ELi2EEEvNS0_6detail10TensorInfoIT0_T2_EENSG_IT1_SI_EESI_T_,(.L_x_7639 - _ZN2at4cuda57_GLOBAL__N__cd6b329d_24_DistributionBernoulli_cu_7537a20d21kernelPointwiseApply2IZNS_6native9templates4cuda28bernoulli_tensor_cuda_kernelIlfEEvRKNS_10TensorBaseES9_NS_15PhiloxCudaStateEEUliRlSB_SB_SB_RKfSD_SD_SD_E_lSC_jLin1ELi1ELi4ELi512ELi2EEEvNS0_6detail10TensorInfoIT0_T2_EENSG_IT1_SI_EESI_T_)
        .other          _ZN2at4cuda57_GLOBAL__N__cd6b329d_24_DistributionBernoulli_cu_7537a20d21kernelPointwiseApply2IZNS_6native9templates4cuda28bernoulli_tensor_cuda_kernelIlfEEvRKNS_10TensorBaseES9_NS_15PhiloxCudaStateEEUliRlSB_SB_SB_RKfSD_SD_SD_E_lSC_jLin1ELi1ELi4ELi512ELi2EEEvNS0_6detail10TensorInfoIT0_T2_EENSG_IT1_SI_EESI_T_,@"STO_CUDA_ENTRY STV_DEFAULT"
_ZN2at4cuda57_GLOBAL__N__cd6b329d_24_DistributionBernoulli_cu_7537a20d21kernelPointwiseApply2IZNS_6native9templates4cuda28bernoulli_tensor_cuda_kernelIlfEEvRKNS_10TensorBaseES9_NS_15PhiloxCudaStateEEUliRlSB_SB_SB_RKfSD_SD_SD_E_lSC_jLin1ELi1ELi4ELi512ELi2EEEvNS0_6detail10TensorInfoIT0_T2_EENSG_IT1_SI_EESI_T_:
        /* <DEDUP_REMOVED lines=11> */
.L_x_4490:
        /* <DEDUP_REMOVED lines=29> */
.L_x_4454:
        /* <DEDUP_REMOVED lines=100> */
.L_x_4453:
        /* <DEDUP_REMOVED lines=78> */
.L_x_4452:
[----:B------:R-:W-:Y:S02]  /*0da0*/  ULDC UR4, c[0x0][0x27c] ;  /* 0x00009f0000047ab9 */ /* 0x000fe40000000800 */
[----:B------:R-:W-:-:S07]  /*0db0*/  IMAD R29, R2, UR4, R29 ;  /* 0x00000004021d7c24 */ /* 0x000fce000f8e021d */
.L_x_4451:
[----:B------:R-:W-:Y:S05]  /*0dc0*/  BSYNC B0 ;  /* 0x0000000000007941 */ /* 0x000fea0003800000 */
.L_x_4450:
        /* <DEDUP_REMOVED lines=25> */
.L_x_4459:
        /* <DEDUP_REMOVED lines=100> */
.L_x_4458:
        /* <DEDUP_REMOVED lines=78> */
.L_x_4457:
[----:B------:R-:W-:Y:S02]  /*1a80*/  ULDC UR4, c[0x0][0x27c] ;  /* 0x00009f0000047ab9 */ /* 0x000fe40000000800 */
[----:B------:R-:W-:-:S07]  /*1a90*/  IMAD R25, R2, UR4, R25 ;  /* 0x0000000402197c24 */ /* 0x000fce000f8e0219 */
.L_x_4456:
[----:B------:R-:W-:Y:S05]  /*1aa0*/  BSYNC B0 ;  /* 0x0000000000007941 */ /* 0x000fea0003800000 */
.L_x_4455:
        /* <DEDUP_REMOVED lines=25> */
.L_x_4464:
        /* <DEDUP_REMOVED lines=100> */
.L_x_4463:
        /* <DEDUP_REMOVED lines=78> */
.L_x_4462:
[----:B------:R-:W-:Y:S02]  /*2760*/  ULDC UR4, c[0x0][0x27c] ;  /* 0x00009f0000047ab9 */ /* 0x000fe40000000800 */
[----:B------:R-:W-:-:S07]  /*2770*/  IMAD R23, R0, UR4, R23 ;  /* 0x0000000400177c24 */ /* 0x000fce000f8e0217 */
.L_x_4461:
[----:B------:R-:W-:Y:S05]  /*2780*/  BSYNC B0 ;  /* 0x0000000000007941 */ /* 0x000fea0003800000 */
.L_x_4460:
        /* <DEDUP_REMOVED lines=24> */
.L_x_4469:
        /* <DEDUP_REMOVED lines=100> */
.L_x_4468:
        /* <DEDUP_REMOVED lines=78> */
.L_x_4467:
[----:B------:R-:W-:Y:S02]  /*3430*/  ULDC UR4, c[0x0][0x27c] ;  /* 0x00009f0000047ab9 */ /* 0x000fe40000000800 */
[----:B------:R-:W-:-:S07]  /*3440*/  IMAD R7, R4, UR4, R7 ;  /* 0x0000000404077c24 */ /* 0x000fce000f8e0207 */
.L_x_4466:
[----:B------:R-:W-:Y:S05]  /*3450*/  BSYNC B0 ;  /* 0x0000000000007941 */ /* 0x000fea0003800000 */
.L_x_4465:
        /* <DEDUP_REMOVED lines=139> */
.L_x_4471:
[----:B------:R-:W-:Y:S01]  /*3d10*/  IMAD.MOV.U32 R9, RZ, RZ, R14 ;  /* 0x000000ffff097224 */ /* 0x000fe200078e000e */
[----:B------:R-:W-:Y:S01]  /*3d20*/  MOV R6, R10 ;  /* 0x0000000a00067202 */ /* 0x000fe20000000f00 */
[----:B------:R-:W-:Y:S01]  /*3d30*/  IMAD.MOV.U32 R7, RZ, RZ, R2 ;  /* 0x000000ffff077224 */ /* 0x000fe200078e0002 */
[----:B------:R-:W-:-:S07]  /*3d40*/  MOV R14, R16 ;  /* 0x00000010000e7202 */ /* 0x000fce0000000f00 */
.L_x_4470:
        /* <DEDUP_REMOVED lines=19> */
.L_x_7278:
[----:B------:R-:W-:Y:S05]  /*3e80*/  BRX R2 -0x3e90                                                                                                                                                                                                                                                                                                                                                                                                                                                                               (*"BRANCH_TARGETS .L_x_7279,.L_x_7280,.L_x_7281"*) ;  /* 0xffffffc0025c7949 */ /* 0x000fea000383ffff */
.L_x_4474:
        /* <DEDUP_REMOVED lines=33> */
.L_x_4480:
[----:B------:R0:W5:Y:S02]  /*40a0*/  LDG.E R0, desc[UR36][R16.64] ;  /* 0x0000002410007981 */ /* 0x000164000c1e1900 */
.L_x_4479:
[----:B------:R-:W-:Y:S05]  /*40b0*/  BSYNC B6 ;  /* 0x0000000000067941 */ /* 0x000fea0003800000 */
.L_x_4478:
[----:B-----5:R-:W-:Y:S02]  /*40c0*/  FSETP.GTU.FTZ.AND P0, PT, R33, R0, PT ;  /* 0x000000002100720b */ /* 0x020fe40003f1c000 */
[----:B------:R-:W-:Y:S02]  /*40d0*/  MOV R5, RZ ;  /* 0x000000ff00057202 */ /* 0x000fe40000000f00 */
[----:B------:R-:W-:-:S05]  /*40e0*/  SEL R4, RZ, 0x1, P0 ;  /* 0x00000001ff047807 */ /* 0x000fca0000000000 */
[----:B------:R1:W-:Y:S04]  /*40f0*/  STG.E.64 desc[UR36][R18.64], R4 ;  /* 0x0000000412007986 */ /* 0x0003e8000c101b24 */
.L_x_4476:
[----:B------:R-:W-:Y:S05]  /*4100*/  BSYNC B7 ;  /* 0x0000000000077941 */ /* 0x000fea0003800000 */
.L_x_4475:
        /* <DEDUP_REMOVED lines=28> */
.L_x_4483:
[----:B------:R0:W5:Y:S02]  /*42d0*/  LDG.E R3, desc[UR36][R16.64] ;  /* 0x0000002410037981 */ /* 0x000164000c1e1900 */
.L_x_4482:
[----:B------:R-:W-:Y:S05]  /*42e0*/  BSYNC B6 ;  /* 0x0000000000067941 */ /* 0x000fea0003800000 */
.L_x_4481:
[----:B-----5:R-:W-:Y:S01]  /*42f0*/  FSETP.GTU.FTZ.AND P0, PT, R2, R3, PT ;  /* 0x000000030200720b */ /* 0x020fe20003f1c000 */
[----:B------:R-:W-:-:S03]  /*4300*/  IMAD.MOV.U32 R3, RZ, RZ, RZ ;  /* 0x000000ffff037224 */ /* 0x000fc600078e00ff */
[----:B------:R-:W-:-:S05]  /*4310*/  SEL R2, RZ, 0x1, P0 ;  /* 0x00000001ff027807 */ /* 0x000fca0000000000 */
[----:B------:R2:W-:Y:S04]  /*4320*/  STG.E.64 desc[UR36][R22.64], R2 ;  /* 0x0000000216007986 */ /* 0x0005e8000c101b24 */
.L_x_7280:
        /* <DEDUP_REMOVED lines=28> */
.L_x_4486:
[----:B------:R0:W5:Y:S02]  /*44f0*/  LDG.E R3, desc[UR36][R16.64] ;  /* 0x0000002410037981 */ /* 0x000164000c1e1900 */
.L_x_4485:
[----:B------:R-:W-:Y:S05]  /*4500*/  BSYNC B6 ;  /* 0x0000000000067941 */ /* 0x000fea0003800000 */
.L_x_4484:
[----:B-----5:R-:W-:Y:S02]  /*4510*/  FSETP.GTU.FTZ.AND P0, PT, R28, R3, PT ;  /* 0x000000031c00720b */ /* 0x020fe40003f1c000 */
[----:B------:R-:W-:Y:S02]  /*4520*/  MOV R3, RZ ;  /* 0x000000ff00037202 */ /* 0x000fe40000000f00 */
[----:B------:R-:W-:-:S05]  /*4530*/  SEL R2, RZ, 0x1, P0 ;  /* 0x00000001ff027807 */ /* 0x000fca0000000000 */
[----:B------:R2:W-:Y:S04]  /*4540*/  STG.E.64 desc[UR36][R24.64], R2 ;  /* 0x0000000218007986 */ /* 0x0005e8000c101b24 */
.L_x_7279:
[----:B------:R-:W-:Y:S05]  /*4550*/  BSYNC B8 ;  /* 0x0000000000087941 */ /* 0x000fea0003800000 */
.L_x_4473:
        /* <DEDUP_REMOVED lines=29> */
.L_x_4489:
[----:B------:R0:W5:Y:S02]  /*4730*/  LDG.E R0, desc[UR36][R16.64] ;  /* 0x0000002410007981 */ /* 0x000164000c1e1900 */
.L_x_4488:
[----:B------:R-:W-:Y:S05]  /*4740*/  BSYNC B6 ;  /* 0x0000000000067941 */ /* 0x000fea0003800000 */
.L_x_4487:
[----:B-----5:R-:W-:Y:S02]  /*4750*/  FSETP.GTU.FTZ.AND P0, PT, R29, R0, PT ;  /* 0x000000001d00720b */ /* 0x020fe40003f1c000 */
[----:B------:R-:W-:Y:S02]  /*4760*/  MOV R3, RZ ;  /* 0x000000ff00037202 */ /* 0x000fe40000000f00 */
[----:B------:R-:W-:-:S05]  /*4770*/  SEL R2, RZ, 0x1, P0 ;  /* 0x00000001ff027807 */ /* 0x000fca0000000000 */
[----:B------:R2:W-:Y:S01]  /*4780*/  STG.E.64 desc[UR36][R26.64], R2 ;  /* 0x000000021a007986 */ /* 0x0005e2000c101b24 */
[----:B------:R-:W-:Y:S05]  /*4790*/  BRA `(.L_x_4477) ;  /* 0x0000000000047947 */ /* 0x000fea0003800000 */
.L_x_7281:
[----:B------:R-:W-:Y:S05]  /*47a0*/  BREAK B8 ;  /* 0x0000000000087942 */ /* 0x000fea0003800000 */
.L_x_4477:
[----:B------:R-:W-:Y:S05]  /*47b0*/  BSYNC B9 ;  /* 0x0000000000097941 */ /* 0x000fea0003800000 */
.L_x_4472:
        /* <DEDUP_REMOVED lines=8> */
.L_x_4491:
        /* <DEDUP_REMOVED lines=12> */
.L_x_7639:


//--------------------- .text._ZN2at4cuda57_GLOBAL__N__cd6b329d_24_DistributionBernoulli_cu_7537a20d21kernelPointwiseApply2IZNS_6native9templates4cuda28bernoulli_tensor_cuda_kernelIlfEEvRKNS_10TensorBaseES9_NS_15PhiloxCudaStateEEUliRlSB_SB_SB_RKfSD_SD_SD_E_lSC_jLi2ELin1ELi4ELi512ELi2EEEvNS0_6detail10TensorInfoIT0_T2_EENSG_IT1_SI_EESI_T_ --------------------------
	.section	.text._ZN2at4cuda57_GLOBAL__N__cd6b329d_24_DistributionBernoulli_cu_7537a20d21kernelPointwiseApply2IZNS_6native9templates4cuda28bernoulli_tensor_cuda_kernelIlfEEvRKNS_10TensorBaseES9_NS_15PhiloxCudaStateEEUliRlSB_SB_SB_RKfSD_SD_SD_E_lSC_jLi2ELin1ELi4ELi512ELi2EEEvNS0_6detail10TensorInfoIT0_T2_EENSG_IT1_SI_EESI_T_,"ax",@progbits
	.align	128
.text._ZN2at4cuda57_GLOBAL__N__cd6b329d_24_DistributionBernoulli_cu_7537a20d21kernelPointwiseApply2IZNS_6native9templates4cuda28bernoulli_tensor_cuda_kernelIlfEEvRKNS_10TensorBaseES9_NS_15PhiloxCudaStateEEUliRlSB_SB_SB_RKfSD_SD_SD_E_lSC_jLi2ELin1ELi4ELi512ELi2EEEvNS0_6detail10TensorInfoIT0_T2_EENSG_IT1_SI_EESI_T_:
        .type           _ZN2at4cuda57_GLOBAL__N__cd6b329d_24_DistributionBernoulli_cu_7537a20d21kernelPointwiseApply2IZNS_6native9templates4cuda28bernoulli_tensor_cuda_kernelIlfEEvRKNS_10TensorBaseES9_NS_15PhiloxCudaStateEEUliRlSB_SB_SB_RKfSD_SD_SD_E_lSC_jLi2ELin1ELi4ELi512ELi2EEEvNS0_6detail10TensorInfoIT0_T2_EENSG_IT1_SI_EESI_T_,@function
        .size           _ZN2at4cuda57_GLOBAL__N__cd6b329d_24_DistributionBernoulli_cu_7537a20d21kernelPointwiseApply2IZNS_6native9templates4cuda28bernoulli_tensor_cuda_kernelIlfEEvRKNS_10TensorBaseES9_NS_15PhiloxCudaStateEEUliRlSB_SB_SB_RKfSD_SD_SD_E_lSC_jLi2ELin1ELi4ELi512ELi2EEEvNS0_6detail10TensorInfoIT0_T2_EENSG_IT1_SI_EESI_T_,(.L_x_7640 - _ZN2at4cuda57_GLOBAL__N__cd6b329d_24_DistributionBernoulli_cu_7537a20d21kernelPointwiseApply2IZNS_6native9templates4cuda28bernoulli_tensor_cuda_kernelIlfEEvRKNS_10TensorBaseES9_NS_15PhiloxCudaStateEEUliRlSB_SB_SB_RKfSD_SD_SD_E_lSC_jLi2ELin1ELi4ELi512ELi2EEEvNS0_6detail10TensorInfoIT0_T2_EENSG_IT1_SI_EESI_T_)
        .other          _ZN2at4cuda57_GLOBAL__N__cd6b329d_24_DistributionBernoulli_cu_7537a20d21kernelPointwiseApply2IZNS_6native9templates4cuda28bernoulli_tensor_cuda_kernelIlfEEvRKNS_10TensorBaseES9_NS_15PhiloxCudaStateEEUliRlSB_SB_SB_RKfSD_SD_SD_E_lSC_jLi2ELin1ELi4ELi512ELi2EEEvNS0_6detail10TensorInfoIT0_T2_EENSG_IT1_SI_EESI_T_,@"STO_CUDA_ENTRY STV_DEFAULT"
_ZN2at4cuda57_GLOBAL__N__cd6b329d_24_DistributionBernoulli_cu_7537a20d21kernelPointwiseApply2IZNS_6native9templates4cuda28bernoulli_tensor_cuda_kernelIlfEEvRKNS_10TensorBaseES9_NS_15PhiloxCudaStateEEUliRlSB_SB_SB_RKfSD_SD_SD_E_lSC_jLi2ELin1ELi4ELi512ELi2EEEvNS0_6detail10TensorInfoIT0_T2_EENSG_IT1_SI_EESI_T_:
        /* <DEDUP_REMOVED lines=11> */
.L_x_4532:
        /* <DEDUP_REMOVED lines=55> */
.L_x_4496:
        /* <DEDUP_REMOVED lines=101> */
.L_x_4495:
        /* <DEDUP_REMOVED lines=79> */
.L_x_4494:
[----:B------:R-:W-:Y:S02]  /*0f60*/  ULDC UR4, c[0x0][0x354] ;  /* 0x0000d50000047ab9 */ /* 0x000fe40000000800 */
[----:B------:R-:W-:-:S07]  /*0f70*/  IMAD R24, R7, UR4, R24 ;  /* 0x0000000407187c24 */ /* 0x000fce000f8e0218 */
.L_x_4493:
[----:B------:R-:W-:Y:S05]  /*0f80*/  BSYNC B0 ;  /* 0x0000000000007941 */ /* 0x000fea0003800000 */
.L_x_4492:
        /* <DEDUP_REMOVED lines=50> */
.L_x_4501:
        /* <DEDUP_REMOVED lines=101> */
.L_x_4500:
        /* <DEDUP_REMOVED lines=79> */
.L_x_4499:
[----:B------:R-:W-:Y:S02]  /*1df0*/  ULDC UR4, c[0x0][0x354] ;  /* 0x0000d50000047ab9 */ /* 0x000fe40000000800 */
[----:B------:R-:W-:-:S07]  /*1e00*/  IMAD R22, R22, UR4, R3 ;  /* 0x0000000416167c24 */ /* 0x000fce000f8e0203 */
.L_x_4498:
[----:B------:R-:W-:Y:S05]  /*1e10*/  BSYNC B0 ;  /* 0x0000000000007941 */ /* 0x000fea0003800000 */
.L_x_4497:
        /* <DEDUP_REMOVED lines=51> */
.L_x_4506:
        /* <DEDUP_REMOVED lines=101> */
.L_x_4505:
        /* <DEDUP_REMOVED lines=79> */
.L_x_4504:
[----:B------:R-:W-:Y:S02]  /*2c90*/  ULDC UR4, c[0x0][0x354] ;  /* 0x0000d50000047ab9 */ /* 0x000fe40000000800 */
[----:B------:R-:W-:-:S07]  /*2ca0*/  IMAD R18, R7, UR4, R18 ;  /* 0x0000000407127c24 */ /* 0x000fce000f8e0212 */
.L_x_4503:
[----:B------:R-:W-:Y:S05]  /*2cb0*/  BSYNC B0 ;  /* 0x0000000000007941 */ /* 0x000fea0003800000 */
.L_x_4502:
        /* <DEDUP_REMOVED lines=50> */
.L_x_4511:
        /* <DEDUP_REMOVED lines=101> */
.L_x_4510:
        /* <DEDUP_REMOVED lines=79> */
.L_x_4509:
[----:B------:R-:W-:Y:S02]  /*3b20*/  ULDC UR4, c[0x0][0x354] ;  /* 0x0000d50000047ab9 */ /* 0x000fe40000000800 */
[----:B------:R-:W-:-:S07]  /*3b30*/  IMAD R14, R7, UR4, R14 ;  /* 0x00000004070e7c24 */ /* 0x000fce000f8e020e */
.L_x_4508:
[----:B------:R-:W-:Y:S05]  /*3b40*/  BSYNC B0 ;  /* 0x0000000000007941 */ /* 0x000fea0003800000 */
.L_x_4507:
        /* <DEDUP_REMOVED lines=144> */
.L_x_4513:
[----:B------:R-:W-:Y:S01]  /*4450*/  MOV R20, R5 ;  /* 0x0000000500147202 */ /* 0x000fe20000000f00 */
[----:B------:R-:W-:Y:S01]  /*4460*/  IMAD.MOV.U32 R14, RZ, RZ, R3 ;  /* 0x000000ffff0e7224 */ /* 0x000fe200078e0003 */
[----:B------:R-:W-:Y:S01]  /*4470*/  MOV R15, R12 ;  /* 0x0000000c000f7202 */ /* 0x000fe20000000f00 */
[----:B------:R-:W-:-:S07]  /*4480*/  IMAD.MOV.U32 R5, RZ, RZ, R8 ;  /* 0x000000ffff057224 */ /* 0x000fce00078e0008 */
.L_x_4512:
        /* <DEDUP_REMOVED lines=18> */
.L_x_7282:
[----:B------:R-:W-:Y:S05]  /*45b0*/  BRX R4 -0x45c0                                                                                                                                                                                                                                                                                                                                                                                                                                                                               (*"BRANCH_TARGETS .L_x_7283,.L_x_7284,.L_x_7285"*) ;  /* 0xffffffb804907949 */ /* 0x000fea000383ffff */
.L_x_4516:
        /* <DEDUP_REMOVED lines=28> */
.L_x_4522:
[----:B------:R0:W5:Y:S02]  /*4780*/  LDG.E R3, desc[UR36][R16.64] ;  /* 0x0000002410037981 */ /* 0x000164000c1e1900 */
.L_x_4521:
[----:B------:R-:W-:Y:S05]  /*4790*/  BSYNC B6 ;  /* 0x0000000000067941 */ /* 0x000fea0003800000 */
.L_x_4520:
[----:B-----5:R-:W-:Y:S02]  /*47a0*/  FSETP.GTU.FTZ.AND P0, PT, R34, R3, PT ;  /* 0x000000032200720b */ /* 0x020fe40003f1c000 */
[----:B------:R-:W-:Y:S02]  /*47b0*/  MOV R5, RZ ;  /* 0x000000ff00057202 */ /* 0x000fe40000000f00 */
[----:B------:R-:W-:-:S05]  /*47c0*/  SEL R4, RZ, 0x1, P0 ;  /* 0x00000001ff047807 */ /* 0x000fca0000000000 */
[----:B------:R1:W-:Y:S04]  /*47d0*/  STG.E.64 desc[UR36][R26.64], R4 ;  /* 0x000000041a007986 */ /* 0x0003e8000c101b24 */
.L_x_4518:
[----:B------:R-:W-:Y:S05]  /*47e0*/  BSYNC B7 ;  /* 0x0000000000077941 */ /* 0x000fea0003800000 */
.L_x_4517:
        /* <DEDUP_REMOVED lines=21> */
.L_x_4525:
[----:B------:R2:W5:Y:S02]  /*4940*/  LDG.E R0, desc[UR36][R18.64] ;  /* 0x0000002412007981 */ /* 0x000564000c1e1900 */
.L_x_4524:
[----:B------:R-:W-:Y:S05]  /*4950*/  BSYNC B6 ;  /* 0x0000000000067941 */ /* 0x000fea0003800000 */
.L_x_4523:
[----:B-----5:R-:W-:Y:S02]  /*4960*/  FSETP.GTU.FTZ.AND P0, PT, R33, R0, PT ;  /* 0x000000002100720b */ /* 0x020fe40003f1c000 */
[----:B-1----:R-:W-:Y:S02]  /*4970*/  MOV R5, RZ ;  /* 0x000000ff00057202 */ /* 0x002fe40000000f00 */
[----:B------:R-:W-:-:S05]  /*4980*/  SEL R4, RZ, 0x1, P0 ;  /* 0x00000001ff047807 */ /* 0x000fca0000000000 */
[----:B------:R1:W-:Y:S04]  /*4990*/  STG.E.64 desc[UR36][R28.64], R4 ;  /* 0x000000041c007986 */ /* 0x0003e8000c101b24 */
.L_x_7284:
        /* <DEDUP_REMOVED lines=21> */
.L_x_4528:
[----:B------:R3:W5:Y:S02]  /*4af0*/  LDG.E R3, desc[UR36][R22.64] ;  /* 0x0000002416037981 */ /* 0x000764000c1e1900 */
.L_x_4527:
[----:B------:R-:W-:Y:S05]  /*4b00*/  BSYNC B6 ;  /* 0x0000000000067941 */ /* 0x000fea0003800000 */
.L_x_4526:
[----:B-----5:R-:W-:Y:S02]  /*4b10*/  FSETP.GTU.FTZ.AND P0, PT, R32, R3, PT ;  /* 0x000000032000720b */ /* 0x020fe40003f1c000 */
[----:B-1----:R-:W-:Y:S02]  /*4b20*/  MOV R5, RZ ;  /* 0x000000ff00057202 */ /* 0x002fe40000000f00 */
[----:B------:R-:W-:-:S05]  /*4b30*/  SEL R4, RZ, 0x1, P0 ;  /* 0x00000001ff047807 */ /* 0x000fca0000000000 */
[----:B------:R1:W-:Y:S04]  /*4b40*/  STG.E.64 desc[UR36][R36.64], R4 ;  /* 0x0000000424007986 */ /* 0x0003e8000c101b24 */
.L_x_7283:
[----:B------:R-:W-:Y:S05]  /*4b50*/  BSYNC B8 ;  /* 0x0000000000087941 */ /* 0x000fea0003800000 */
.L_x_4515:
        /* <DEDUP_REMOVED lines=21> */
.L_x_4531:
[----:B------:R4:W5:Y:S02]  /*4cb0*/  LDG.E R0, desc[UR36][R24.64] ;  /* 0x0000002418007981 */ /* 0x000964000c1e1900 */
.L_x_4530:
[----:B------:R-:W-:Y:S05]  /*4cc0*/  BSYNC B6 ;  /* 0x0000000000067941 */ /* 0x000fea0003800000 */
.L_x_4529:
[----:B-----5:R-:W-:Y:S02]  /*4cd0*/  FSETP.GTU.FTZ.AND P0, PT, R31, R0, PT ;  /* 0x000000001f00720b */ /* 0x020fe40003f1c000 */
[----:B-1----:R-:W-:Y:S02]  /*4ce0*/  MOV R5, RZ ;  /* 0x000000ff00057202 */ /* 0x002fe40000000f00 */
[----:B------:R-:W-:-:S05]  /*4cf0*/  SEL R4, RZ, 0x1, P0 ;  /* 0x00000001ff047807 */ /* 0x000fca0000000000 */
[----:B------:R1:W-:Y:S01]  /*4d00*/  STG.E.64 desc[UR36][R38.64], R4 ;  /* 0x0000000426007986 */ /* 0x0003e2000c101b24 */
[----:B------:R-:W-:Y:S05]  /*4d10*/  BRA `(.L_x_4519) ;  /* 0x0000000000047947 */ /* 0x000fea0003800000 */
.L_x_7285:
[----:B------:R-:W-:Y:S05]  /*4d20*/  BREAK B8 ;  /* 0x0000000000087942 */ /* 0x000fea0003800000 */
.L_x_4519:
[----:B------:R-:W-:Y:S05]  /*4d30*/  BSYNC B9 ;  /* 0x0000000000097941 */ /* 0x000fea0003800000 */
.L_x_4514:
        /* <DEDUP_REMOVED lines=8> */
.L_x_4533:
        /* <DEDUP_REMOVED lines=12> */
.L_x_7640:


//--------------------- .text._ZN2at4cuda57_GLOBAL__N__cd6b329d_24_DistributionBernoulli_cu_7537a20d21kernelPointwiseApply2IZNS_6native9templates4cuda28bernoulli_tensor_cuda_kernelIlfEEvRKNS_10TensorBaseES9_NS_15PhiloxCudaStateEEUliRlSB_SB_SB_RKfSD_SD_SD_E_lSC_jLi2ELi2ELi4ELi512ELi2EEEvNS0_6detail10TensorInfoIT0_T2_EENSG_IT1_SI_EESI_T_ --------------------------
	.section	.text._ZN2at4cuda57_GLOBAL__N__cd6b329d_24_DistributionBernoulli_cu_7537a20d21kernelPointwiseApply2IZNS_6native9templates4cuda28bernoulli_tensor_cuda_kernelIlfEEvRKNS_10TensorBaseES9_NS_15PhiloxCudaStateEEUliRlSB_SB_SB_RKfSD_SD_SD_E_lSC_jLi2ELi2ELi4ELi512ELi2EEEvNS0_6detail10TensorInfoIT0_T2_EENSG_IT1_SI_EESI_T_,"ax",@progbits
	.align	128
.text._ZN2at4cuda57_GLOBAL__N__cd6b329d_24_DistributionBernoulli_cu_7537a20d21kernelPointwiseApply2IZNS_6native9templates4cuda28bernoulli_tensor_cuda_kernelIlfEEvRKNS_10TensorBaseES9_NS_15PhiloxCudaStateEEUliRlSB_SB_SB_RKfSD_SD_SD_E_lSC_jLi2ELi2ELi4ELi512ELi2EEEvNS0_6detail10TensorInfoIT0_T2_EENSG_IT1_SI_EESI_T_:
        .type           _ZN2at4cuda57_GLOBAL__N__cd6b329d_24_DistributionBernoulli_cu_7537a20d21kernelPointwiseApply2IZNS_6native9templates4cuda28bernoulli_tensor_cuda_kernelIlfEEvRKNS_10TensorBaseES9_NS_15PhiloxCudaStateEEUliRlSB_SB_SB_RKfSD_SD_SD_E_lSC_jLi2ELi2ELi4ELi512ELi2EEEvNS0_6detail10TensorInfoIT0_T2_EENSG_IT1_SI_EESI_T_,@function
        .size           _ZN2at4cuda57_GLOBAL__N__cd6b329d_24_DistributionBernoulli_cu_7537a20d21kernelPointwiseApply2IZNS_6native9templates4cuda28bernoulli_tensor_cuda_kernelIlfEEvRKNS_10TensorBaseES9_NS_15PhiloxCudaStateEEUliRlSB_SB_SB_RKfSD_SD_SD_E_lSC_jLi2ELi2ELi4ELi512ELi2EEEvNS0_6detail10TensorInfoIT0_T2_EENSG_IT1_SI_EESI_T_,(.L_x_7641 - _ZN2at4cuda57_GLOBAL__N__cd6b329d_24_DistributionBernoulli_cu_7537a20d21kernelPointwiseApply2IZNS_6native9templates4cuda28bernoulli_tensor_cuda_kernelIlfEEvRKNS_10TensorBaseES9_NS_15PhiloxCudaStateEEUliRlSB_SB_SB_RKfSD_SD_SD_E_lSC_jLi2ELi2ELi4ELi512ELi2EEEvNS0_6detail10TensorInfoIT0_T2_EENSG_IT1_SI_EESI_T_)
        .other          _ZN2at4cuda57_GLOBAL__N__cd6b329d_24_DistributionBernoulli_cu_7537a20d21kernelPointwiseApply2IZNS_6native9templates4cuda28bernoulli_tensor_cuda_kernelIlfEEvRKNS_10TensorBaseES9_NS_15PhiloxCudaStateEEUliRlSB_SB_SB_RKfSD_SD_SD_E_lSC_jLi2ELi2ELi4ELi512ELi2EEEvNS0_6detail10TensorInfoIT0_T2_EENSG_IT1_SI_EESI_T_,@"STO_CUDA_ENTRY STV_DEFAULT"
_ZN2at4cuda57_GLOBAL__N__cd6b329d_24_DistributionBernoulli_cu_7537a20d21kernelPointwiseApply2IZNS_6native9templates4cuda28bernoulli_tensor_cuda_kernelIlfEEvRKNS_10TensorBaseES9_NS_15PhiloxCudaStateEEUliRlSB_SB_SB_RKfSD_SD_SD_E_lSC_jLi2ELi2ELi4ELi512ELi2EEEvNS0_6detail10TensorInfoIT0_T2_EENSG_IT1_SI_EESI_T_:
        /* <DEDUP_REMOVED lines=20> */
.L_x_4562:
        /* <DEDUP_REMOVED lines=170> */
.L_x_4535:
[----:B------:R-:W-:Y:S05]  /*0be0*/  BSYNC B0 ;  /* 0x0000000000007941 */ /* 0x000fea0003800000 */
.L_x_4534:
        /* <DEDUP_REMOVED lines=55> */
.L_x_4537:
[----:B------:R-:W-:Y:S05]  /*0f60*/  BSYNC B0 ;  /* 0x0000000000007941 */ /* 0x000fea0003800000 */
.L_x_4536:
        /* <DEDUP_REMOVED lines=47> */
.L_x_4539:
[----:B------:R-:W-:Y:S05]  /*1260*/  BSYNC B0 ;  /* 0x0000000000007941 */ /* 0x000fea0003800000 */
.L_x_4538:
        /* <DEDUP_REMOVED lines=47> */
.L_x_4541:
[----:B------:R-:W-:Y:S05]  /*1560*/  BSYNC B0 ;  /* 0x0000000000007941 */ /* 0x000fea0003800000 */
.L_x_4540:
        /* <DEDUP_REMOVED lines=24> */
.L_x_4543:
[----:B------:R-:W-:Y:S01]  /*16f0*/  MOV R15, R11 ;  /* 0x0000000b000f7202 */ /* 0x000fe20000000f00 */
[----:B------:R-:W-:Y:S01]  /*1700*/  IMAD.MOV.U32 R13, RZ, RZ, R8 ;  /* 0x000000ffff0d7224 */ /* 0x000fe200078e0008 */
[----:B------:R-:W-:Y:S01]  /*1710*/  MOV R14, R2 ;  /* 0x00000002000e7202 */ /* 0x000fe20000000f00 */
[----:B------:R-:W-:-:S07]  /*1720*/  IMAD.MOV.U32 R11, RZ, RZ, R6 ;  /* 0x000000ffff0b7224 */ /* 0x000fce00078e0006 */
.L_x_4542:
        /* <DEDUP_REMOVED lines=18> */
.L_x_7286:
[----:B------:R-:W-:Y:S05]  /*1850*/  BRX R2 -0x1860                                                                                                                                                                                                                                                                                                                                                                                                                                                                               (*"BRANCH_TARGETS .L_x_7287,.L_x_7288,.L_x_7289"*) ;  /* 0xffffffe402e87949 */ /* 0x000fea000383ffff */
.L_x_4546:
        /* <DEDUP_REMOVED lines=28> */
.L_x_4552:
[----:B------:R0:W5:Y:S02]  /*1a20*/  LDG.E R3, desc[UR36][R26.64] ;  /* 0x000000241a037981 */ /* 0x000164000c1e1900 */
.L_x_4551:
[----:B------:R-:W-:Y:S05]  /*1a30*/  BSYNC B6 ;  /* 0x0000000000067941 */ /* 0x000fea0003800000 */
.L_x_4550:
[----:B-----5:R-:W-:Y:S02]  /*1a40*/  FSETP.GTU.FTZ.AND P0, PT, R2, R3, PT ;  /* 0x000000030200720b */ /* 0x020fe40003f1c000 */
[----:B------:R-:W-:Y:S02]  /*1a50*/  MOV R3, RZ ;  /* 0x000000ff00037202 */ /* 0x000fe40000000f00 */
[----:B------:R-:W-:-:S05]  /*1a60*/  SEL R2, RZ, 0x1, P0 ;  /* 0x00000001ff027807 */ /* 0x000fca0000000000 */
[----:B------:R1:W-:Y:S04]  /*1a70*/  STG.E.64 desc[UR36][R16.64], R2 ;  /* 0x0000000210007986 */ /* 0x0003e8000c101b24 */
.L_x_4548:
[----:B------:R-:W-:Y:S05]  /*1a80*/  BSYNC B7 ;  /* 0x0000000000077941 */ /* 0x000fea0003800000 */
.L_x_4547:
        /* <DEDUP_REMOVED lines=21> */
.L_x_4555:
[----:B------:R1:W5:Y:S02]  /*1be0*/  LDG.E R3, desc[UR36][R24.64] ;  /* 0x0000002418037981 */ /* 0x000364000c1e1900 */
.L_x_4554:
[----:B------:R-:W-:Y:S05]  /*1bf0*/  BSYNC B6 ;  /* 0x0000000000067941 */ /* 0x000fea0003800000 */
.L_x_4553:
[----:B-----5:R-:W-:Y:S02]  /*1c00*/  FSETP.GTU.FTZ.AND P0, PT, R38, R3, PT ;  /* 0x000000032600720b */ /* 0x020fe40003f1c000 */
[----:B------:R-:W-:Y:S02]  /*1c10*/  MOV R3, RZ ;  /* 0x000000ff00037202 */ /* 0x000fe40000000f00 */
[----:B------:R-:W-:-:S05]  /*1c20*/  SEL R2, RZ, 0x1, P0 ;  /* 0x00000001ff027807 */ /* 0x000fca0000000000 */
[----:B------:R2:W-:Y:S04]  /*1c30*/  STG.E.64 desc[UR36][R28.64], R2 ;  /* 0x000000021c007986 */ /* 0x0005e8000c101b24 */
.L_x_7288:
        /* <DEDUP_REMOVED lines=21> */
.L_x_4558:
[----:B------:R3:W5:Y:S02]  /*1d90*/  LDG.E R0, desc[UR36][R22.64] ;  /* 0x0000002416007981 */ /* 0x000764000c1e1900 */
.L_x_4557:
[----:B------:R-:W-:Y:S05]  /*1da0*/  BSYNC B6 ;  /* 0x0000000000067941 */ /* 0x000fea0003800000 */
.L_x_4556:
[----:B-----5:R-:W-:Y:S02]  /*1db0*/  FSETP.GTU.FTZ.AND P0, PT, R39, R0, PT ;  /* 0x000000002700720b */ /* 0x020fe40003f1c000 */
[----:B--2---:R-:W-:Y:S02]  /*1dc0*/  MOV R3, RZ ;  /* 0x000000ff00037202 */ /* 0x004fe40000000f00 */
[----:B------:R-:W-:-:S05]  /*1dd0*/  SEL R2, RZ, 0x1, P0 ;  /* 0x00000001ff027807 */ /* 0x000fca0000000000 */
[----:B------:R2:W-:Y:S04]  /*1de0*/  STG.E.64 desc[UR36][R30.64], R2 ;  /* 0x000000021e007986 */ /* 0x0005e8000c101b24 */
.L_x_7287:
[----:B------:R-:W-:Y:S05]  /*1df0*/  BSYNC B8 ;  /* 0x0000000000087941 */ /* 0x000fea0003800000 */
.L_x_4545:
        /* <DEDUP_REMOVED lines=21> */
.L_x_4561:
[----:B------:R2:W5:Y:S02]  /*1f50*/  LDG.E R3, desc[UR36][R18.64] ;  /* 0x0000002412037981 */ /* 0x000564000c1e1900 */
.L_x_4560:
[----:B------:R-:W-:Y:S05]  /*1f60*/  BSYNC B6 ;  /* 0x0000000000067941 */ /* 0x000fea0003800000 */
.L_x_4559:
[----:B-----5:R-:W-:Y:S02]  /*1f70*/  FSETP.GTU.FTZ.AND P0, PT, R40, R3, PT ;  /* 0x000000032800720b */ /* 0x020fe40003f1c000 */
[----:B------:R-:W-:Y:S02]  /*1f80*/  MOV R3, RZ ;  /* 0x000000ff00037202 */ /* 0x000fe40000000f00 */
[----:B------:R-:W-:-:S05]  /*1f90*/  SEL R2, RZ, 0x1, P0 ;  /* 0x00000001ff027807 */ /* 0x000fca0000000000 */
[----:B------:R4:W-:Y:S01]  /*1fa0*/  STG.E.64 desc[UR36][R32.64], R2 ;  /* 0x0000000220007986 */ /* 0x0009e2000c101b24 */
[----:B------:R-:W-:Y:S05]  /*1fb0*/  BRA `(.L_x_4549) ;  /* 0x0000000000047947 */ /* 0x000fea0003800000 */
.L_x_7289:
[----:B------:R-:W-:Y:S05]  /*1fc0*/  BREAK B8 ;  /* 0x0000000000087942 */ /* 0x000fea0003800000 */
.L_x_4549:
[----:B------:R-:W-:Y:S05]  /*1fd0*/  BSYNC B9 ;  /* 0x0000000000097941 */ /* 0x000fea0003800000 */
.L_x_4544:
[----:B------:R-:W-:Y:S01]  /*1fe0*/  ULDC UR4, c[0x0][0x0] ;  /* 0x0000000000047ab9 */ /* 0x000fe20000000800 */
[----:B------:R-:W5:Y:S01]  /*1ff0*/  LDC R0, c[0x0][0xc] ;  /* 0x00000300ff007b82 */ /* 0x000f620000000800 */
[----:B------:R-:W-:-:S06]  /*2000*/  USHF.L.U32 UR4, UR4, 0x2, URZ ;  /* 0x0000000204047899 */ /* 0x000fcc000800063f */
[----:B-----5:R-:W-:-:S05]  /*2010*/  IMAD R41, R0, UR4, R41 ;  /* 0x0000000400297c24 */ /* 0x020fca000f8e0229 */
[----:B------:R-:W-:-:S13]  /*2020*/  ISETP.GE.U32.AND P0, PT, R41, UR45, PT ;  /* 0x0000002d29007c0c */ /* 0x000fda000bf06070 */
[----:B------:R-:W-:Y:S05]  /*2030*/  @!P0 BRA `(.L_x_4562) ;  /* 0xffffffe000408947 */ /* 0x000fea000383ffff */
[----:B------:R-:W-:Y:S05]  /*2040*/  EXIT ;  /* 0x000000000000794d */ /* 0x000fea0003800000 */
.L_x_4563:
        /* <DEDUP_REMOVED lines=11> */
.L_x_7641:


//--------------------- .text._ZN2at4cuda57_GLOBAL__N__cd6b329d_24_DistributionBernoulli_cu_7537a20d21kernelPointwiseApply2IZNS_6native9templates4cuda28bernoulli_tensor_cuda_kernelIlfEEvRKNS_10TensorBaseES9_NS_15PhiloxCudaStateEEUliRlSB_SB_SB_RKfSD_SD_SD_E_lSC_jLi2ELi1ELi4ELi512ELi2EEEvNS0_6detail10TensorInfoIT0_T2_EENSG_IT1_SI_EESI_T_ --------------------------
	.section	.text._ZN2at4cuda57_GLOBAL__N__cd6b329d_24_DistributionBernoulli_cu_7537a20d21kernelPointwiseApply2IZNS_6native9templates4cuda28bernoulli_tensor_cuda_kernelIlfEEvRKNS_10TensorBaseES9_NS_15PhiloxCudaStateEEUliRlSB_SB_SB_RKfSD_SD_SD_E_lSC_jLi2ELi1ELi4ELi512ELi2EEEvNS0_6detail10TensorInfoIT0_T2_EENSG_IT1_SI_EESI_T_,"ax",@progbits
	.align	128
.text._ZN2at4cuda57_GLOBAL__N__cd6b329d_24_DistributionBernoulli_cu_7537a20d21kernelPointwiseApply2IZNS_6native9templates4cuda28bernoulli_tensor_cuda_kernelIlfEEvRKNS_10TensorBaseES9_NS_15PhiloxCudaStateEEUliRlSB_SB_SB_RKfSD_SD_SD_E_lSC_jLi2ELi1ELi4ELi512ELi2EEEvNS0_6detail10TensorInfoIT0_T2_EENSG_IT1_SI_EESI_T_:
        .type           _ZN2at4cuda57_GLOBAL__N__cd6b329d_24_DistributionBernoulli_cu_7537a20d21kernelPointwiseApply2IZNS_6native9templates4cuda28bernoulli_tensor_cuda_kernelIlfEEvRKNS_10TensorBaseES9_NS_15PhiloxCudaStateEEUliRlSB_SB_SB_RKfSD_SD_SD_E_lSC_jLi2ELi1ELi4ELi512ELi2EEEvNS0_6detail10TensorInfoIT0_T2_EENSG_IT1_SI_EESI_T_,@function
        .size           _ZN2at4cuda57_GLOBAL__N__cd6b329d_24_DistributionBernoulli_cu_7537a20d21kernelPointwiseApply2IZNS_6native9templates4cuda28bernoulli_tensor_cuda_kernelIlfEEvRKNS_10TensorBaseES9_NS_15PhiloxCudaStateEEUliRlSB_SB_SB_RKfSD_SD_SD_E_lSC_jLi2ELi1ELi4ELi512ELi2EEEvNS0_6detail10TensorInfoIT0_T2_EENSG_IT1_SI_EESI_T_,(.L_x_7642 - _ZN2at4cuda57_GLOBAL__N__cd6b329d_24_DistributionBernoulli_cu_7537a20d21kernelPointwiseApply2IZNS_6native9templates4cuda28bernoulli_tensor_cuda_kernelIlfEEvRKNS_10TensorBaseES9_NS_15PhiloxCudaStateEEUliRlSB_SB_SB_RKfSD_SD_SD_E_lSC_jLi2ELi1ELi4ELi512ELi2EEEvNS0_6detail10TensorInfoIT0_T2_EENSG_IT1_SI_EESI_T_)
        .other          _ZN2at4cuda57_GLOBAL__N__cd6b329d_24_DistributionBernoulli_cu_7537a20d21kernelPointwiseApply2IZNS_6native9templates4cuda28bernoulli_tensor_cuda_kernelIlfEEvRKNS_10TensorBaseES9_NS_15PhiloxCudaStateEEUliRlSB_SB_SB_RKfSD_SD_SD_E_lSC_jLi2ELi1ELi4ELi512ELi2EEEvNS0_6detail10TensorInfoIT0_T2_EENSG_IT1_SI_EESI_T_,@"STO_CUDA_ENTRY STV_DEFAULT"
_ZN2at4cuda57_GLOBAL__N__cd6b329d_24_DistributionBernoulli_cu_7537a20d21kernelPointwiseApply2IZNS_6native9templates4cuda28bernoulli_tensor_cuda_kernelIlfEEvRKNS_10TensorBaseES9_NS_15PhiloxCudaStateEEUliRlSB_SB_SB_RKfSD_SD_SD_E_lSC_jLi2ELi1ELi4ELi512ELi2EEEvNS0_6detail10TensorInfoIT0_T2_EENSG_IT1_SI_EESI_T_:
        /* <DEDUP_REMOVED lines=18> */
.L_x_4592:
        /* <DEDUP_REMOVED lines=154> */
.L_x_4565:
[----:B------:R-:W-:Y:S05]  /*0ac0*/  BSYNC B0 ;  /* 0x0000000000007941 */ /* 0x000fea0003800000 */
.L_x_4564:
        /* <DEDUP_REMOVED lines=24> */
.L_x_4567:
[----:B------:R-:W-:Y:S05]  /*0c50*/  BSYNC B0 ;  /* 0x0000000000007941 */ /* 0x000fea0003800000 */
.L_x_4566:
        /* <DEDUP_REMOVED lines=24> */
.L_x_4569:
[----:B------:R-:W-:Y:S05]  /*0de0*/  BSYNC B0 ;  /* 0x0000000000007941 */ /* 0x000fea0003800000 */
.L_x_4568:
        /* <DEDUP_REMOVED lines=25> */
.L_x_4571:
[----:B------:R-:W-:Y:S05]  /*0f80*/  BSYNC B0 ;  /* 0x0000000000007941 */ /* 0x000fea0003800000 */
.L_x_4570:
        /* <DEDUP_REMOVED lines=20> */
.L_x_4573:
[----:B------:R-:W-:Y:S01]  /*10d0*/  IMAD.MOV.U32 R14, RZ, RZ, R11 ;  /* 0x000000ffff0e7224 */ /* 0x000fe200078e000b */
[----:B------:R-:W-:Y:S01]  /*10e0*/  MOV R13, R2 ;  /* 0x00000002000d7202 */ /* 0x000fe20000000f00 */
[----:B------:R-:W-:Y:S01]  /*10f0*/  IMAD.MOV.U32 R12, RZ, RZ, R9 ;  /* 0x000000ffff0c7224 */ /* 0x000fe200078e0009 */
[----:B------:R-:W-:-:S07]  /*1100*/  MOV R11, R4 ;  /* 0x00000004000b7202 */ /* 0x000fce0000000f00 */
.L_x_4572:
        /* <DEDUP_REMOVED lines=19> */
.L_x_7290:
[----:B------:R-:W-:Y:S05]  /*1240*/  BRX R2 -0x1250                                                                                                                                                                                                                                                                                                                                                                                                                                                                               (*"BRANCH_TARGETS .L_x_7291,.L_x_7292,.L_x_7293"*) ;  /* 0xffffffec026c7949 */ /* 0x000fea000383ffff */
.L_x_4576:
        /* <DEDUP_REMOVED lines=31> */
.L_x_4582:
[----:B------:R0:W5:Y:S02]  /*1440*/  LDG.E R0, desc[UR36][R26.64] ;  /* 0x000000241a007981 */ /* 0x000164000c1e1900 */
.L_x_4581:
[----:B------:R-:W-:Y:S05]  /*1450*/  BSYNC B6 ;  /* 0x0000000000067941 */ /* 0x000fea0003800000 */
.L_x_4580:
[----:B-----5:R-:W-:Y:S02]  /*1460*/  FSETP.GTU.FTZ.AND P0, PT, R41, R0, PT ;  /* 0x000000002900720b */ /* 0x020fe40003f1c000 */
[----:B------:R-:W-:Y:S02]  /*1470*/  MOV R3, RZ ;  /* 0x000000ff00037202 */ /* 0x000fe40000000f00 */
[----:B------:R-:W-:-:S05]  /*1480*/  SEL R2, RZ, 0x1, P0 ;  /* 0x00000001ff027807 */ /* 0x000fca0000000000 */
[----:B------:R1:W-:Y:S04]  /*1490*/  STG.E.64 desc[UR36][R24.64], R2 ;  /* 0x0000000218007986 */ /* 0x0003e8000c101b24 */
.L_x_4578:
[----:B------:R-:W-:Y:S05]  /*14a0*/  BSYNC B7 ;  /* 0x0000000000077941 */ /* 0x000fea0003800000 */
.L_x_4577:
        /* <DEDUP_REMOVED lines=25> */
.L_x_4585:
[----:B------:R0:W5:Y:S02]  /*1640*/  LDG.E R3, desc[UR36][R24.64] ;  /* 0x0000002418037981 */ /* 0x000164000c1e1900 */
.L_x_4584:
[----:B------:R-:W-:Y:S05]  /*1650*/  BSYNC B6 ;  /* 0x0000000000067941 */ /* 0x000fea0003800000 */
.L_x_4583:
[----:B-----5:R-:W-:Y:S02]  /*1660*/  FSETP.GTU.FTZ.AND P0, PT, R32, R3, PT ;  /* 0x000000032000720b */ /* 0x020fe40003f1c000 */
[----:B------:R-:W-:Y:S02]  /*1670*/  MOV R3, RZ ;  /* 0x000000ff00037202 */ /* 0x000fe40000000f00 */
[----:B------:R-:W-:-:S05]  /*1680*/  SEL R2, RZ, 0x1, P0 ;  /* 0x00000001ff027807 */ /* 0x000fca0000000000 */
[----:B------:R1:W-:Y:S04]  /*1690*/  STG.E.64 desc[UR36][R22.64], R2 ;  /* 0x0000000216007986 */ /* 0x0003e8000c101b24 */
.L_x_7292:
        /* <DEDUP_REMOVED lines=25> */
.L_x_4588:
[----:B------:R0:W5:Y:S02]  /*1830*/  LDG.E R0, desc[UR36][R22.64] ;  /* 0x0000002416007981 */ /* 0x000164000c1e1900 */
.L_x_4587:
[----:B------:R-:W-:Y:S05]  /*1840*/  BSYNC B6 ;  /* 0x0000000000067941 */ /* 0x000fea0003800000 */
.L_x_4586:
[----:B-----5:R-:W-:Y:S02]  /*1850*/  FSETP.GTU.FTZ.AND P0, PT, R33, R0, PT ;  /* 0x000000002100720b */ /* 0x020fe40003f1c000 */
[----:B------:R-:W-:Y:S02]  /*1860*/  MOV R3, RZ ;  /* 0x000000ff00037202 */ /* 0x000fe40000000f00 */
[----:B------:R-:W-:-:S05]  /*1870*/  SEL R2, RZ, 0x1, P0 ;  /* 0x00000001ff027807 */ /* 0x000fca0000000000 */
[----:B------:R1:W-:Y:S04]  /*1880*/  STG.E.64 desc[UR36][R18.64], R2 ;  /* 0x0000000212007986 */ /* 0x0003e8000c101b24 */
.L_x_7291:
[----:B------:R-:W-:Y:S05]  /*1890*/  BSYNC B8 ;  /* 0x0000000000087941 */ /* 0x000fea0003800000 */
.L_x_4575:
        /* <DEDUP_REMOVED lines=25> */
.L_x_4591:
[----:B------:R0:W5:Y:S02]  /*1a30*/  LDG.E R3, desc[UR36][R18.64] ;  /* 0x0000002412037981 */ /* 0x000164000c1e1900 */
.L_x_4590:
[----:B------:R-:W-:Y:S05]  /*1a40*/  BSYNC B6 ;  /* 0x0000000000067941 */ /* 0x000fea0003800000 */
.L_x_4589:
[----:B-----5:R-:W-:Y:S02]  /*1a50*/  FSETP.GTU.FTZ.AND P0, PT, R34, R3, PT ;  /* 0x000000032200720b */ /* 0x020fe40003f1c000 */
[----:B------:R-:W-:Y:S02]  /*1a60*/  MOV R3, RZ ;  /* 0x000000ff00037202 */ /* 0x000fe40000000f00 */
[----:B------:R-:W-:-:S05]  /*1a70*/  SEL R2, RZ, 0x1, P0 ;  /* 0x00000001ff027807 */ /* 0x000fca0000000000 */
[----:B------:R1:W-:Y:S01]  /*1a80*/  STG.E.64 desc[UR36][R16.64], R2 ;  /* 0x0000000210007986 */ /* 0x0003e2000c101b24 */
[----:B------:R-:W-:Y:S05]  /*1a90*/  BRA `(.L_x_4579) ;  /* 0x0000000000047947 */ /* 0x000fea0003800000 */
.L_x_7293:
[----:B------:R-:W-:Y:S05]  /*1aa0*/  BREAK B8 ;  /* 0x0000000000087942 */ /* 0x000fea0003800000 */
.L_x_4579:
[----:B------:R-:W-:Y:S05]  /*1ab0*/  BSYNC B9 ;  /* 0x0000000000097941 */ /* 0x000fea0003800000 */
.L_x_4574:
[----:B-1----:R-:W1:Y:S01]  /*1ac0*/  LDC R3, c[0x0][0xc] ;  /* 0x00000300ff037b82 */ /* 0x002e620000000800 */
[----:B------:R-:W-:-:S06]  /*1ad0*/  USHF.L.U32 UR4, UR38, 0x2, URZ ;  /* 0x0000000226047899 */ /* 0x000fcc000800063f */
[----:B-1----:R-:W-:-:S05]  /*1ae0*/  IMAD R38, R3, UR4, R38 ;  /* 0x0000000403267c24 */ /* 0x002fca000f8e0226 */
[----:B------:R-:W-:-:S13]  /*1af0*/  ISETP.GE.U32.AND P0, PT, R38, UR44, PT ;  /* 0x0000002c26007c0c */ /* 0x000fda000bf06070 */
[----:B------:R-:W-:Y:S05]  /*1b00*/  @!P0 BRA `(.L_x_4592) ;  /* 0xffffffe400848947 */ /* 0x000fea000383ffff */
[----:B------:R-:W-:Y:S05]  /*1b10*/  EXIT ;  /* 0x000000000000794d */ /* 0x000fea0003800000 */
.L_x_4593:
        /* <DEDUP_REMOVED lines=14> */
.L_x_7642:


//--------------------- .text._ZN2at4cuda57_GLOBAL__N__cd6b329d_24_DistributionBernoulli_cu_7537a20d21kernelPointwiseApply2IZNS_6native9templates4cuda28bernoulli_tensor_cuda_kernelIlfEEvRKNS_10TensorBaseES9_NS_15PhiloxCudaStateEEUliRlSB_SB_SB_RKfSD_SD_SD_E_lSC_jLi1ELin1ELi4ELi512ELi2EEEvNS0_6detail10TensorInfoIT0_T2_EENSG_IT1_SI_EESI_T_ --------------------------
	.section	.text._ZN2at4cuda57_GLOBAL__N__cd6b329d_24_DistributionBernoulli_cu_7537a20d21kernelPointwiseApply2IZNS_6native9templates4cuda28bernoulli_tensor_cuda_kernelIlfEEvRKNS_10TensorBaseES9_NS_15PhiloxCudaStateEEUliRlSB_SB_SB_RKfSD_SD_SD_E_lSC_jLi1ELin1ELi4ELi512ELi2EEEvNS0_6detail10TensorInfoIT0_T2_EENSG_IT1_SI_EESI_T_,"ax",@progbits
	.align	128
.text._ZN2at4cuda57_GLOBAL__N__cd6b329d_24_DistributionBernoulli_cu_7537a20d21kernelPointwiseApply2IZNS_6native9templates4cuda28bernoulli_tensor_cuda_kernelIlfEEvRKNS_10TensorBaseES9_NS_15PhiloxCudaStateEEUliRlSB_SB_SB_RKfSD_SD_SD_E_lSC_jLi1ELin1ELi4ELi512ELi2EEEvNS0_6detail10TensorInfoIT0_T2_EENSG_IT1_SI_EESI_T_:
        .type           _ZN2at4cuda57_GLOBAL__N__cd6b329d_24_DistributionBernoulli_cu_7537a20d21kernelPointwiseApply2IZNS_6native9templates4cuda28bernoulli_tensor_cuda_kernelIlfEEvRKNS_10TensorBaseES9_NS_15PhiloxCudaStateEEUliRlSB_SB_SB_RKfSD_SD_SD_E_lSC_jLi1ELin1ELi4ELi512ELi2EEEvNS0_6detail10TensorInfoIT0_T2_EENSG_IT1_SI_EESI_T_,@function
        .size           _ZN2at4cuda57_GLOBAL__N__cd6b329d_24_DistributionBernoulli_cu_7537a20d21kernelPointwiseApply2IZNS_6native9templates4cuda28bernoulli_tensor_cuda_kernelIlfEEvRKNS_10TensorBaseES9_NS_15PhiloxCudaStateEEUliRlSB_SB_SB_RKfSD_SD_SD_E_lSC_jLi1ELin1ELi4ELi512ELi2EEEvNS0_6detail10TensorInfoIT0_T2_EENSG_IT1_SI_EESI_T_,(.L_x_7643 - _ZN2at4cuda57_GLOBAL__N__cd6b329d_24_DistributionBernoulli_cu_7537a20d21kernelPointwiseApply2IZNS_6native9templates4cuda28bernoulli_tensor_cuda_kernelIlfEEvRKNS_10TensorBaseES9_NS_15PhiloxCudaStateEEUliRlSB_SB_SB_RKfSD_SD_SD_E_lSC_jLi1ELin1ELi4ELi512ELi2EEEvNS0_6detail10TensorInfoIT0_T2_EENSG_IT1_SI_EESI_T_)
        .other          _ZN2at4cuda57_GLOBAL__N__cd6b329d_24_DistributionBernoulli_cu_7537a20d21kernelPointwiseApply2IZNS_6native9templates4cuda28bernoulli_tensor_cuda_kernelIlfEEvRKNS_10TensorBaseES9_NS_15PhiloxCudaStateEEUliRlSB_SB_SB_RKfSD_SD_SD_E_lSC_jLi1ELin1ELi4ELi512ELi2EEEvNS0_6detail10TensorInfoIT0_T2_EENSG_IT1_SI_EESI_T_,@"STO_CUDA_ENTRY STV_DEFAULT"
_ZN2at4cuda57_GLOBAL__N__cd6b329d_24_DistributionBernoulli_cu_7537a20d21kernelPointwiseApply2IZNS_6native9templates4cuda28bernoulli_tensor_cuda_kernelIlfEEvRKNS_10TensorBaseES9_NS_15PhiloxCudaStateEEUliRlSB_SB_SB_RKfSD_SD_SD_E_lSC_jLi1ELin1ELi4ELi512ELi2EEEvNS0_6detail10TensorInfoIT0_T2_EENSG_IT1_SI_EESI_T_:
        /* <DEDUP_REMOVED lines=11> */
.L_x_4634:
        /* <DEDUP_REMOVED lines=30> */
.L_x_4598:
        /* <DEDUP_REMOVED lines=101> */
.L_x_4597:
        /* <DEDUP_REMOVED lines=79> */
.L_x_4596:
[----:B------:R-:W-:Y:S02]  /*0dd0*/  ULDC UR4, c[0x0][0x354] ;  /* 0x0000d50000047ab9 */ /* 0x000fe40000000800 */
[----:B------:R-:W-:-:S07]  /*0de0*/  IMAD R25, R4, UR4, R25 ;  /* 0x0000000404197c24 */ /* 0x000fce000f8e0219 */
.L_x_4595:
[----:B------:R-:W-:Y:S05]  /*0df0*/  BSYNC B0 ;  /* 0x0000000000007941 */ /* 0x000fea0003800000 */
.L_x_4594:
        /* <DEDUP_REMOVED lines=25> */
.L_x_4603:
        /* <DEDUP_REMOVED lines=101> */
.L_x_4602:
        /* <DEDUP_REMOVED lines=79> */
.L_x_4601:
[----:B------:R-:W-:Y:S02]  /*1ad0*/  ULDC UR4, c[0x0][0x354] ;  /* 0x0000d50000047ab9 */ /* 0x000fe40000000800 */
[----:B------:R-:W-:-:S07]  /*1ae0*/  IMAD R31, R6, UR4, R31 ;  /* 0x00000004061f7c24 */ /* 0x000fce000f8e021f */
.L_x_4600:
[----:B------:R-:W-:Y:S05]  /*1af0*/  BSYNC B0 ;  /* 0x0000000000007941 */ /* 0x000fea0003800000 */
.L_x_4599:
        /* <DEDUP_REMOVED lines=25> */
.L_x_4608:
        /* <DEDUP_REMOVED lines=101> */
.L_x_4607:
        /* <DEDUP_REMOVED lines=79> */
.L_x_4606:
[----:B------:R-:W-:Y:S02]  /*27d0*/  ULDC UR4, c[0x0][0x354] ;  /* 0x0000d50000047ab9 */ /* 0x000fe40000000800 */
[----:B------:R-:W-:-:S07]  /*27e0*/  IMAD R27, R4, UR4, R27 ;  /* 0x00000004041b7c24 */ /* 0x000fce000f8e021b */
.L_x_4605:
[----:B------:R-:W-:Y:S05]  /*27f0*/  BSYNC B0 ;  /* 0x0000000000007941 */ /* 0x000fea0003800000 */
.L_x_4604:
        /* <DEDUP_REMOVED lines=24> */
.L_x_4613:
        /* <DEDUP_REMOVED lines=101> */
.L_x_4612:
        /* <DEDUP_REMOVED lines=79> */
.L_x_4611:
[----:B------:R-:W-:Y:S02]  /*34c0*/  ULDC UR4, c[0x0][0x354] ;  /* 0x0000d50000047ab9 */ /* 0x000fe40000000800 */
[----:B------:R-:W-:-:S07]  /*34d0*/  IMAD R7, R4, UR4, R7 ;  /* 0x0000000404077c24 */ /* 0x000fce000f8e0207 */
.L_x_4610:
[----:B------:R-:W-:Y:S05]  /*34e0*/  BSYNC B0 ;  /* 0x0000000000007941 */ /* 0x000fea0003800000 */
.L_x_4609:
        /* <DEDUP_REMOVED lines=139> */
.L_x_4615:
[----:B------:R-:W-:Y:S01]  /*3da0*/  IMAD.MOV.U32 R11, RZ, RZ, R14 ;  /* 0x000000ffff0b7224 */ /* 0x000fe200078e000e */
[----:B------:R-:W-:Y:S01]  /*3db0*/  MOV R7, R10 ;  /* 0x0000000a00077202 */ /* 0x000fe20000000f00 */
[----:B------:R-:W-:Y:S01]  /*3dc0*/  IMAD.MOV.U32 R9, RZ, RZ, R2 ;  /* 0x000000ffff097224 */ /* 0x000fe200078e0002 */
[----:B------:R-:W-:-:S07]  /*3dd0*/  MOV R14, R20 ;  /* 0x00000014000e7202 */ /* 0x000fce0000000f00 */
.L_x_4614:
        /* <DEDUP_REMOVED lines=19> */
.L_x_7294:
[----:B------:R-:W-:Y:S05]  /*3f10*/  BRX R2 -0x3f20                                                                                                                                                                                                                                                                                                                                                                                                                                                                               (*"BRANCH_TARGETS .L_x_7295,.L_x_7296,.L_x_7297"*) ;  /* 0xffffffc002387949 */ /* 0x000fea000383ffff */
.L_x_4618:
        /* <DEDUP_REMOVED lines=28> */
.L_x_4624:
[----:B------:R0:W5:Y:S02]  /*40e0*/  LDG.E R0, desc[UR36][R16.64] ;  /* 0x0000002410007981 */ /* 0x000164000c1e1900 */
.L_x_4623:
[----:B------:R-:W-:Y:S05]  /*40f0*/  BSYNC B6 ;  /* 0x0000000000067941 */ /* 0x000fea0003800000 */
.L_x_4622:
[----:B------:R-:W1:Y:S01]  /*4100*/  LDC.64 R2, c[0x0][0x210] ;  /* 0x00008400ff027b82 */ /* 0x000e620000000a00 */
[----:B------:R-:W-:Y:S01]  /*4110*/  VIADD R5, R29, 0x3 ;  /* 0x000000031d057836 */ /* 0x000fe20000000000 */
[----:B------:R-:W-:Y:S01]  /*4120*/  ULDC UR4, c[0x0][0x27c] ;  /* 0x00009f0000047ab9 */ /* 0x000fe20000000800 */
[----:B-----5:R-:W-:Y:S02]  /*4130*/  FSETP.GTU.FTZ.AND P0, PT, R33, R0, PT ;  /* 0x000000002100720b */ /* 0x020fe40003f1c000 */
[----:B------:R-:W-:Y:S02]  /*4140*/  IMAD R5, R5, UR4, RZ ;  /* 0x0000000405057c24 */ /* 0x000fe4000f8e02ff */
[----:B------:R-:W-:Y:S02]  /*4150*/  SEL R4, RZ, 0x1, P0 ;  /* 0x00000001ff047807 */ /* 0x000fe40000000000 */
[----:B-1----:R-:W-:Y:S01]  /*4160*/  IMAD.WIDE.U32 R2, R5, 0x8, R2 ;  /* 0x0000000805027825 */ /* 0x002fe200078e0002 */
[----:B------:R-:W-:-:S07]  /*4170*/  HFMA2.MMA R5, -RZ, RZ, 0, 0 ;  /* 0x00000000ff057435 */ /* 0x000fce00000001ff */
[----:B------:R1:W-:Y:S04]  /*4180*/  STG.E.64 desc[UR36][R2.64], R4 ;  /* 0x0000000402007986 */ /* 0x0003e8000c101b24 */
.L_x_4620:
[----:B------:R-:W-:Y:S05]  /*4190*/  BSYNC B7 ;  /* 0x0000000000077941 */ /* 0x000fea0003800000 */
.L_x_4619:
        /* <DEDUP_REMOVED lines=21> */
.L_x_4627:
[----:B------:R2:W5:Y:S02]  /*42f0*/  LDG.E R0, desc[UR36][R18.64] ;  /* 0x0000002412007981 */ /* 0x000564000c1e1900 */
.L_x_4626:
[----:B------:R-:W-:Y:S05]  /*4300*/  BSYNC B6 ;  /* 0x0000000000067941 */ /* 0x000fea0003800000 */
.L_x_4625:
[----:B-1----:R-:W1:Y:S01]  /*4310*/  LDC.64 R2, c[0x0][0x210] ;  /* 0x00008400ff027b82 */ /* 0x002e620000000a00 */
[----:B------:R-:W-:Y:S01]  /*4320*/  IADD3 R4, R29, 0x2, RZ ;  /* 0x000000021d047810 */ /* 0x000fe20007ffe0ff */
[----:B------:R-:W-:Y:S01]  /*4330*/  ULDC UR4, c[0x0][0x27c] ;  /* 0x00009f0000047ab9 */ /* 0x000fe20000000800 */
[----:B------:R-:W-:Y:S02]  /*4340*/  ISETP.NE.AND P1, PT, R32, RZ, PT ;  /* 0x000000ff2000720c */ /* 0x000fe40003f25270 */
[----:B-----5:R-:W-:Y:S01]  /*4350*/  FSETP.GTU.FTZ.AND P0, PT, R31, R0, PT ;  /* 0x000000001f00720b */ /* 0x020fe20003f1c000 */
[----:B------:R-:W-:-:S05]  /*4360*/  IMAD R4, R4, UR4, RZ ;  /* 0x0000000404047c24 */ /* 0x000fca000f8e02ff */
[----:B------:R-:W-:Y:S02]  /*4370*/  SEL R5, R4, RZ, P1 ;  /* 0x000000ff04057207 */ /* 0x000fe40000800000 */
[----:B------:R-:W-:-:S03]  /*4380*/  SEL R4, RZ, 0x1, P0 ;  /* 0x00000001ff047807 */ /* 0x000fc60000000000 */
[----:B-1----:R-:W-:-:S04]  /*4390*/  IMAD.WIDE.U32 R2, R5, 0x8, R2 ;  /* 0x0000000805027825 */ /* 0x002fc800078e0002 */
[----:B------:R-:W-:-:S05]  /*43a0*/  IMAD.MOV.U32 R5, RZ, RZ, RZ ;  /* 0x000000ffff057224 */ /* 0x000fca00078e00ff */
[----:B------:R1:W-:Y:S02]  /*43b0*/  STG.E.64 desc[UR36][R2.64], R4 ;  /* 0x0000000402007986 */ /* 0x0003e4000c101b24 */
.L_x_7296:
        /* <DEDUP_REMOVED lines=21> */
.L_x_4630:
[----:B------:R1:W5:Y:S02]  /*4510*/  LDG.E R5, desc[UR36][R22.64] ;  /* 0x0000002416057981 */ /* 0x000364000c1e1900 */
.L_x_4629:
[----:B------:R-:W-:Y:S05]  /*4520*/  BSYNC B6 ;  /* 0x0000000000067941 */ /* 0x000fea0003800000 */
.L_x_4628:
        /* <DEDUP_REMOVED lines=8> */
[----:B---3--:R-:W-:Y:S01]  /*45b0*/  IMAD.WIDE.U32 R2, R5, 0x8, R2 ;  /* 0x0000000805027825 */ /* 0x008fe200078e0002 */
[----:B------:R-:W-:-:S07]  /*45c0*/  HFMA2.MMA R5, -RZ, RZ, 0, 0 ;  /* 0x00000000ff057435 */ /* 0x000fce00000001ff */
[----:B------:R3:W-:Y:S04]  /*45d0*/  STG.E.64 desc[UR36][R2.64], R4 ;  /* 0x0000000402007986 */ /* 0x0007e8000c101b24 */
.L_x_7295:
[----:B------:R-:W-:Y:S05]  /*45e0*/  BSYNC B8 ;  /* 0x0000000000087941 */ /* 0x000fea0003800000 */
.L_x_4617:
        /* <DEDUP_REMOVED lines=21> */
.L_x_4633:
[----:B------:R3:W5:Y:S02]  /*4740*/  LDG.E R4, desc[UR36][R24.64] ;  /* 0x0000002418047981 */ /* 0x000764000c1e1900 */
.L_x_4632:
[----:B------:R-:W-:Y:S05]  /*4750*/  BSYNC B6 ;  /* 0x0000000000067941 */ /* 0x000fea0003800000 */
.L_x_4631:
[----:B------:R-:W4:Y:S01]  /*4760*/  LDC.64 R2, c[0x0][0x210] ;  /* 0x00008400ff027b82 */ /* 0x000f220000000a00 */
[----:B------:R-:W-:Y:S01]  /*4770*/  ULDC UR4, c[0x0][0x3c0] ;  /* 0x0000f00000047ab9 */ /* 0x000fe20000000800 */
[----:B-----5:R-:W-:Y:S02]  /*4780*/  FSETP.GTU.FTZ.AND P1, PT, R27, R4, PT ;  /* 0x000000041b00720b */ /* 0x020fe40003f3c000 */
[----:B------:R-:W-:Y:S01]  /*4790*/  MOV R0, UR4 ;  /* 0x0000000400007c02 */ /* 0x000fe20008000f00 */
[----:B------:R-:W-:Y:S01]  /*47a0*/  ULDC UR4, c[0x0][0x27c] ;  /* 0x00009f0000047ab9 */ /* 0x000fe20000000800 */
[----:B------:R-:W-:Y:S01]  /*47b0*/  SEL R4, RZ, 0x1, P1 ;  /* 0x00000001ff047807 */ /* 0x000fe20000800000 */
[----:B------:R-:W-:Y:S02]  /*47c0*/  IMAD R5, R29, UR4, RZ ;  /* 0x000000041d057c24 */ /* 0x000fe4000f8e02ff */
[----:B------:R-:W-:-:S05]  /*47d0*/  IMAD.IADD R6, R0, 0x1, -R29 ;  /* 0x0000000100067824 */ /* 0x000fca00078e0a1d */
[----:B------:R-:W-:-:S04]  /*47e0*/  ISETP.GT.AND P0, PT, R6, RZ, PT ;  /* 0x000000ff0600720c */ /* 0x000fc80003f04270 */
[----:B------:R-:W-:-:S05]  /*47f0*/  SEL R5, R5, RZ, P0 ;  /* 0x000000ff05057207 */ /* 0x000fca0000000000 */
[----:B----4-:R-:W-:Y:S01]  /*4800*/  IMAD.WIDE.U32 R2, R5, 0x8, R2 ;  /* 0x0000000805027825 */ /* 0x010fe200078e0002 */
[----:B------:R-:W-:-:S05]  /*4810*/  MOV R5, RZ ;  /* 0x000000ff00057202 */ /* 0x000fca0000000f00 */
[----:B------:R4:W-:Y:S01]  /*4820*/  STG.E.64 desc[UR36][R2.64], R4 ;  /* 0x0000000402007986 */ /* 0x0009e2000c101b24 */
[----:B------:R-:W-:Y:S05]  /*4830*/  BRA `(.L_x_4621) ;  /* 0x0000000000047947 */ /* 0x000fea0003800000 */
.L_x_7297:
[----:B------:R-:W-:Y:S05]  /*4840*/  BREAK B8 ;  /* 0x0000000000087942 */ /* 0x000fea0003800000 */
.L_x_4621:
[----:B------:R-:W-:Y:S05]  /*4850*/  BSYNC B9 ;  /* 0x0000000000097941 */ /* 0x000fea0003800000 */
.L_x_4616:
[----:B------:R-:W-:Y:S01]  /*4860*/  ULDC UR4, c[0x0][0x0] ;  /* 0x0000000000047ab9 */ /* 0x000fe20000000800 */
[----:B----4-:R-:W4:Y:S01]  /*4870*/  LDC R2, c[0x0][0xc] ;  /* 0x00000300ff027b82 */ /* 0x010f220000000800 */
[----:B------:R-:W-:-:S06]  /*4880*/  USHF.L.U32 UR4, UR4, 0x2, URZ ;  /* 0x0000000204047899 */ /* 0x000fcc000800063f */
[----:B----4-:R-:W-:-:S05]  /*4890*/  IMAD R29, R2, UR4, R29 ;  /* 0x00000004021d7c24 */ /* 0x010fca000f8e021d */
[----:B------:R-:W-:-:S13]  /*48a0*/  ISETP.GE.U32.AND P0, PT, R29, R0, PT ;  /* 0x000000001d00720c */ /* 0x000fda0003f06070 */
[----:B------:R-:W-:Y:S05]  /*48b0*/  @!P0 BRA `(.L_x_4634) ;  /* 0xffffffb400fc8947 */ /* 0x000fea000383ffff */
[----:B------:R-:W-:Y:S05]  /*48c0*/  EXIT ;  /* 0x000000000000794d */ /* 0x000fea0003800000 */
.L_x_4635:
        /* <DEDUP_REMOVED lines=11> */
.L_x_7643:


//--------------------- .text._ZN2at4cuda57_GLOBAL__N__cd6b329d_24_DistributionBernoulli_cu_7537a20d21kernelPointwiseApply2IZNS_6native9templates4cuda28bernoulli_tensor_cuda_kernelIlfEEvRKNS_10TensorBaseES9_NS_15PhiloxCudaStateEEUliRlSB_SB_SB_RKfSD_SD_SD_E_lSC_jLi1ELi2ELi4ELi512ELi2EEEvNS0_6detail10TensorInfoIT0_T2_EENSG_IT1_SI_EESI_T_ --------------------------
	.section	.text._ZN2at4cuda57_GLOBAL__N__cd6b329d_24_DistributionBernoulli_cu_7537a20d21kernelPointwiseApply2IZNS_6native9templates4cuda28bernoulli_tensor_cuda_kernelIlfEEvRKNS_10TensorBaseES9_NS_15PhiloxCudaStateEEUliRlSB_SB_SB_RKfSD_SD_SD_E_lSC_jLi1ELi2ELi4ELi512ELi2EEEvNS0_6detail10TensorInfoIT0_T2_EENSG_IT1_SI_EESI_T_,"ax",@progbits
	.align	128
.text._ZN2at4cuda57_GLOBAL__N__cd6b329d_24_DistributionBernoulli_cu_7537a20d21kernelPointwiseApply2IZNS_6native9templates4cuda28bernoulli_tensor_cuda_kernelIlfEEvRKNS_10TensorBaseES9_NS_15PhiloxCudaStateEEUliRlSB_SB_SB_RKfSD_SD_SD_E_lSC_jLi1ELi2ELi4ELi512ELi2EEEvNS0_6detail10TensorInfoIT0_T2_EENSG_IT1_SI_EESI_T_:
        .type           _ZN2at4cuda57_GLOBAL__N__cd6b329d_24_DistributionBernoulli_cu_7537a20d21kernelPointwiseApply2IZNS_6native9templates4cuda28bernoulli_tensor_cuda_kernelIlfEEvRKNS_10TensorBaseES9_NS_15PhiloxCudaStateEEUliRlSB_SB_SB_RKfSD_SD_SD_E_lSC_jLi1ELi2ELi4ELi512ELi2EEEvNS0_6detail10TensorInfoIT0_T2_EENSG_IT1_SI_EESI_T_,@function
        .size           _ZN2at4cuda57_GLOBAL__N__cd6b329d_24_DistributionBernoulli_cu_7537a20d21kernelPointwiseApply2IZNS_6native9templates4cuda28bernoulli_tensor_cuda_kernelIlfEEvRKNS_10TensorBaseES9_NS_15PhiloxCudaStateEEUliRlSB_SB_SB_RKfSD_SD_SD_E_lSC_jLi1ELi2ELi4ELi512ELi2EEEvNS0_6detail10TensorInfoIT0_T2_EENSG_IT1_SI_EESI_T_,(.L_x_7644 - _ZN2at4cuda57_GLOBAL__N__cd6b329d_24_DistributionBernoulli_cu_7537a20d21kernelPointwiseApply2IZNS_6native9templates4cuda28bernoulli_tensor_cuda_kernelIlfEEvRKNS_10TensorBaseES9_NS_15PhiloxCudaStateEEUliRlSB_SB_SB_RKfSD_SD_SD_E_lSC_jLi1ELi2ELi4ELi512ELi2EEEvNS0_6detail10TensorInfoIT0_T2_EENSG_IT1_SI_EESI_T_)
        .other          _ZN2at4cuda57_GLOBAL__N__cd6b329d_24_DistributionBernoulli_cu_7537a20d21kernelPointwiseApply2IZNS_6native9templates4cuda28bernoulli_tensor_cuda_kernelIlfEEvRKNS_10TensorBaseES9_NS_15PhiloxCudaStateEEUliRlSB_SB_SB_RKfSD_SD_SD_E_lSC_jLi1ELi2ELi4ELi512ELi2EEEvNS0_6detail10TensorInfoIT0_T2_EENSG_IT1_SI_EESI_T_,@"STO_CUDA_ENTRY STV_DEFAULT"
_ZN2at4cuda57_GLOBAL__N__cd6b329d_24_DistributionBernoulli_cu_7537a20d21kernelPointwiseApply2IZNS_6native9templates4cuda28bernoulli_tensor_cuda_kernelIlfEEvRKNS_10TensorBaseES9_NS_15PhiloxCudaStateEEUliRlSB_SB_SB_RKfSD_SD_SD_E_lSC_jLi1ELi2ELi4ELi512ELi2EEEvNS0_6detail10TensorInfoIT0_T2_EENSG_IT1_SI_EESI_T_:
        /* <DEDUP_REMOVED lines=18> */
.L_x_4664:
        /* <DEDUP_REMOVED lines=152> */
.L_x_4637:
[----:B------:R-:W-:Y:S05]  /*0aa0*/  BSYNC B0 ;  /* 0x0000000000007941 */ /* 0x000fea0003800000 */
.L_x_4636:
        /* <DEDUP_REMOVED lines=25> */
.L_x_4639:
[----:B------:R-:W-:Y:S05]  /*0c40*/  BSYNC B0 ;  /* 0x0000000000007941 */ /* 0x000fea0003800000 */
.L_x_4638:
        /* <DEDUP_REMOVED lines=25> */
.L_x_4641:
[----:B------:R-:W-:Y:S05]  /*0de0*/  BSYNC B0 ;  /* 0x0000000000007941 */ /* 0x000fea0003800000 */
.L_x_4640:
        /* <DEDUP_REMOVED lines=25> */
.L_x_4643:
[----:B------:R-:W-:Y:S05]  /*0f80*/  BSYNC B0 ;  /* 0x0000000000007941 */ /* 0x000fea0003800000 */
.L_x_4642:
        /* <DEDUP_REMOVED lines=20> */
.L_x_4645:
[----:B------:R-:W-:Y:S01]  /*10d0*/  IMAD.MOV.U32 R15, RZ, RZ, R3 ;  /* 0x000000ffff0f7224 */ /* 0x000fe200078e0003 */
[----:B------:R-:W-:Y:S01]  /*10e0*/  MOV R14, R4 ;  /* 0x00000004000e7202 */ /* 0x000fe20000000f00 */
[----:B------:R-:W-:Y:S01]  /*10f0*/  IMAD.MOV.U32 R13, RZ, RZ, R7 ;  /* 0x000000ffff0d7224 */ /* 0x000fe200078e0007 */
[----:B------:R-:W-:-:S07]  /*1100*/  MOV R3, R10 ;  /* 0x0000000a00037202 */ /* 0x000fce0000000f00 */
.L_x_4644:
        /* <DEDUP_REMOVED lines=19> */
.L_x_7298:
[----:B------:R-:W-:Y:S05]  /*1240*/  BRX R4 -0x1250                                                                                                                                                                                                                                                                                                                                                                                                                                                                               (*"BRANCH_TARGETS .L_x_7299,.L_x_7300,.L_x_7301"*) ;  /* 0xffffffec046c7949 */ /* 0x000fea000383ffff */
.L_x_4648:
        /* <DEDUP_REMOVED lines=28> */
.L_x_4654:
[----:B------:R1:W5:Y:S02]  /*1410*/  LDG.E R3, desc[UR36][R16.64] ;  /* 0x0000002410037981 */ /* 0x000364000c1e1900 */
.L_x_4653:
[----:B------:R-:W-:Y:S05]  /*1420*/  BSYNC B6 ;  /* 0x0000000000067941 */ /* 0x000fea0003800000 */
.L_x_4652:
[----:B------:R-:W-:Y:S01]  /*1430*/  VIADD R5, R28, 0x3 ;  /* 0x000000031c057836 */ /* 0x000fe20000000000 */
[----:B-----5:R-:W-:Y:S01]  /*1440*/  FSETP.GTU.FTZ.AND P0, PT, R34, R3, PT ;  /* 0x000000032200720b */ /* 0x020fe20003f1c000 */
[----:B------:R-:W-:Y:S02]  /*1450*/  HFMA2.MMA R7, -RZ, RZ, 0, 0 ;  /* 0x00000000ff077435 */ /* 0x000fe400000001ff */
[----:B------:R-:W-:Y:S01]  /*1460*/  IMAD R5, R5, UR43, RZ ;  /* 0x0000002b05057c24 */ /* 0x000fe2000f8e02ff */
[----:B------:R-:W-:-:S03]  /*1470*/  SEL R6, RZ, 0x1, P0 ;  /* 0x00000001ff067807 */ /* 0x000fc60000000000 */
[----:B0-----:R-:W-:-:S05]  /*1480*/  IMAD.WIDE.U32 R4, R5, 0x8, R26 ;  /* 0x0000000805047825 */ /* 0x001fca00078e001a */
[----:B------:R2:W-:Y:S02]  /*1490*/  STG.E.64 desc[UR36][R4.64], R6 ;  /* 0x0000000604007986 */ /* 0x0005e4000c101b24 */
.L_x_4650:
[----:B------:R-:W-:Y:S05]  /*14a0*/  BSYNC B7 ;  /* 0x0000000000077941 */ /* 0x000fea0003800000 */
.L_x_4649:
        /* <DEDUP_REMOVED lines=21> */
.L_x_4657:
[----:B------:R3:W5:Y:S02]  /*1600*/  LDG.E R0, desc[UR36][R18.64] ;  /* 0x0000002412007981 */ /* 0x000764000c1e1900 */
.L_x_4656:
[----:B------:R-:W-:Y:S05]  /*1610*/  BSYNC B6 ;  /* 0x0000000000067941 */ /* 0x000fea0003800000 */
.L_x_4655:
[----:B------:R-:W-:Y:S01]  /*1620*/  IADD3 R3, R28, 0x2, RZ ;  /* 0x000000021c037810 */ /* 0x000fe20007ffe0ff */
[----:B--2---:R-:W-:Y:S01]  /*1630*/  IMAD.MOV.U32 R7, RZ, RZ, RZ ;  /* 0x000000ffff077224 */ /* 0x004fe200078e00ff */
[----:B------:R-:W-:Y:S02]  /*1640*/  ISETP.NE.AND P1, PT, R35, RZ, PT ;  /* 0x000000ff2300720c */ /* 0x000fe40003f25270 */
[----:B-----5:R-:W-:Y:S01]  /*1650*/  FSETP.GTU.FTZ.AND P0, PT, R33, R0, PT ;  /* 0x000000002100720b */ /* 0x020fe20003f1c000 */
[----:B------:R-:W-:-:S03]  /*1660*/  IMAD R3, R3, UR43, RZ ;  /* 0x0000002b03037c24 */ /* 0x000fc6000f8e02ff */
[----:B------:R-:W-:Y:S02]  /*1670*/  SEL R6, RZ, 0x1, P0 ;  /* 0x00000001ff067807 */ /* 0x000fe40000000000 */
[----:B------:R-:W-:-:S05]  /*1680*/  SEL R3, R3, RZ, P1 ;  /* 0x000000ff03037207 */ /* 0x000fca0000800000 */
[----:B0-----:R-:W-:-:S05]  /*1690*/  IMAD.WIDE.U32 R4, R3, 0x8, R26 ;  /* 0x0000000803047825 */ /* 0x001fca00078e001a */
[----:B------:R2:W-:Y:S02]  /*16a0*/  STG.E.64 desc[UR36][R4.64], R6 ;  /* 0x0000000604007986 */ /* 0x0005e4000c101b24 */
.L_x_7300:
        /* <DEDUP_REMOVED lines=21> */
.L_x_4660:
[----:B------:R4:W5:Y:S02]  /*1800*/  LDG.E R3, desc[UR36][R22.64] ;  /* 0x0000002416037981 */ /* 0x000964000c1e1900 */
.L_x_4659:
[----:B------:R-:W-:Y:S05]  /*1810*/  BSYNC B6 ;  /* 0x0000000000067941 */ /* 0x000fea0003800000 */
.L_x_4658:
[----:B------:R-:W-:Y:S01]  /*1820*/  VIADD R0, R28, 0x1 ;  /* 0x000000011c007836 */ /* 0x000fe20000000000 */
[----:B------:R-:W-:Y:S01]  /*1830*/  ISETP.GT.AND P0, PT, R30, 0x1, PT ;  /* 0x000000011e00780c */ /* 0x000fe20003f04270 */
[----:B--2---:R-:W-:Y:S01]  /*1840*/  HFMA2.MMA R7, -RZ, RZ, 0, 0 ;  /* 0x00000000ff077435 */ /* 0x004fe200000001ff */
[----:B-----5:R-:W-:Y:S01]  /*1850*/  FSETP.GTU.FTZ.AND P1, PT, R32, R3, PT ;  /* 0x000000032000720b */ /* 0x020fe20003f3c000 */
[----:B------:R-:W-:-:S03]  /*1860*/  IMAD R0, R0, UR43, RZ ;  /* 0x0000002b00007c24 */ /* 0x000fc6000f8e02ff */
[----:B------:R-:W-:Y:S02]  /*1870*/  SEL R6, RZ, 0x1, P1 ;  /* 0x00000001ff067807 */ /* 0x000fe40000800000 */
[----:B------:R-:W-:-:S05]  /*1880*/  SEL R5, R0, RZ, P0 ;  /* 0x000000ff00057207 */ /* 0x000fca0000000000 */
[----:B0-----:R-:W-:-:S05]  /*1890*/  IMAD.WIDE.U32 R4, R5, 0x8, R26 ;  /* 0x0000000805047825 */ /* 0x001fca00078e001a */
[----:B------:R2:W-:Y:S02]  /*18a0*/  STG.E.64 desc[UR36][R4.64], R6 ;  /* 0x0000000604007986 */ /* 0x0005e4000c101b24 */
.L_x_7299:
[----:B------:R-:W-:Y:S05]  /*18b0*/  BSYNC B8 ;  /* 0x0000000000087941 */ /* 0x000fea0003800000 */
.L_x_4647:
        /* <DEDUP_REMOVED lines=21> */
.L_x_4663:
[----:B------:R0:W5:Y:S02]  /*1a10*/  LDG.E R0, desc[UR36][R24.64] ;  /* 0x0000002418007981 */ /* 0x000164000c1e1900 */
.L_x_4662:
[----:B------:R-:W-:Y:S05]  /*1a20*/  BSYNC B6 ;  /* 0x0000000000067941 */ /* 0x000fea0003800000 */
.L_x_4661:
[----:B------:R-:W-:Y:S01]  /*1a30*/  IMAD R3, R28, UR43, RZ ;  /* 0x0000002b1c037c24 */ /* 0x000fe2000f8e02ff */
[----:B------:R-:W-:Y:S02]  /*1a40*/  ISETP.GT.AND P0, PT, R29, RZ, PT ;  /* 0x000000ff1d00720c */ /* 0x000fe40003f04270 */
[----:B-----5:R-:W-:Y:S02]  /*1a50*/  FSETP.GTU.FTZ.AND P1, PT, R31, R0, PT ;  /* 0x000000001f00720b */ /* 0x020fe40003f3c000 */
[----:B------:R-:W-:Y:S02]  /*1a60*/  SEL R3, R3, RZ, P0 ;  /* 0x000000ff03037207 */ /* 0x000fe40000000000 */
[----:B--2---:R-:W-:Y:S02]  /*1a70*/  SEL R6, RZ, 0x1, P1 ;  /* 0x00000001ff067807 */ /* 0x004fe40000800000 */
[----:B------:R-:W-:Y:S01]  /*1a80*/  MOV R7, RZ ;  /* 0x000000ff00077202 */ /* 0x000fe20000000f00 */
[----:B0-----:R-:W-:-:S05]  /*1a90*/  IMAD.WIDE.U32 R4, R3, 0x8, R26 ;  /* 0x0000000803047825 */ /* 0x001fca00078e001a */
[----:B------:R2:W-:Y:S01]  /*1aa0*/  STG.E.64 desc[UR36][R4.64], R6 ;  /* 0x0000000604007986 */ /* 0x0005e2000c101b24 */
[----:B------:R-:W-:Y:S05]  /*1ab0*/  BRA `(.L_x_4651) ;  /* 0x0000000000047947 */ /* 0x000fea0003800000 */
.L_x_7301:
[----:B------:R-:W-:Y:S05]  /*1ac0*/  BREAK B8 ;  /* 0x0000000000087942 */ /* 0x000fea0003800000 */
.L_x_4651:
[----:B------:R-:W-:Y:S05]  /*1ad0*/  BSYNC B9 ;  /* 0x0000000000097941 */ /* 0x000fea0003800000 */
.L_x_4646:
[----:B------:R-:W5:Y:S01]  /*1ae0*/  LDC R3, c[0x0][0xc] ;  /* 0x00000300ff037b82 */ /* 0x000f620000000800 */
[----:B------:R-:W-:-:S06]  /*1af0*/  USHF.L.U32 UR4, UR38, 0x2, URZ ;  /* 0x0000000226047899 */ /* 0x000fcc000800063f */
[----:B-----5:R-:W-:-:S05]  /*1b00*/  IMAD R28, R3, UR4, R28 ;  /* 0x00000004031c7c24 */ /* 0x020fca000f8e021c */
[----:B------:R-:W-:-:S13]  /*1b10*/  ISETP.GE.U32.AND P0, PT, R28, UR44, PT ;  /* 0x0000002c1c007c0c */ /* 0x000fda000bf06070 */
[----:B------:R-:W-:Y:S05]  /*1b20*/  @!P0 BRA `(.L_x_4664) ;  /* 0xffffffe4007c8947 */ /* 0x000fea000383ffff */
[----:B------:R-:W-:Y:S05]  /*1b30*/  EXIT ;  /* 0x000000000000794d */ /* 0x000fea0003800000 */
.L_x_4665:
        /* <DEDUP_REMOVED lines=12> */
.L_x_7644:


//--------------------- .text._ZN2at4cuda57_GLOBAL__N__cd6b329d_24_DistributionBernoulli_cu_7537a20d21kernelPointwiseApply2IZNS_6native9templates4cuda28bernoulli_tensor_cuda_kernelIlfEEvRKNS_10TensorBaseES9_NS_15PhiloxCudaStateEEUliRlSB_SB_SB_RKfSD_SD_SD_E_lSC_jLi1ELi1ELi4ELi512ELi2EEEvNS0_6detail10TensorInfoIT0_T2_EENSG_IT1_SI_EESI_T_ --------------------------
	.section	.text._ZN2at4cuda57_GLOBAL__N__cd6b329d_24_DistributionBernoulli_cu_7537a20d21kernelPointwiseApply2IZNS_6native9templates4cuda28bernoulli_tensor_cuda_kernelIlfEEvRKNS_10TensorBaseES9_NS_15PhiloxCudaStateEEUliRlSB_SB_SB_RKfSD_SD_SD_E_lSC_jLi1ELi1ELi4ELi512ELi2EEEvNS0_6detail10TensorInfoIT0_T2_EENSG_IT1_SI_EESI_T_,"ax",@progbits
	.align	128
.text._ZN2at4cuda57_GLOBAL__N__cd6b329d_24_DistributionBernoulli_cu_7537a20d21kernelPointwiseApply2IZNS_6native9templates4cuda28bernoulli_tensor_cuda_kernelIlfEEvRKNS_10TensorBaseES9_NS_15PhiloxCudaStateEEUliRlSB_SB_SB_RKfSD_SD_SD_E_lSC_jLi1ELi1ELi4ELi512ELi2EEEvNS0_6detail10TensorInfoIT0_T2_EENSG_IT1_SI_EESI_T_:
        .type           _ZN2at4cuda57_GLOBAL__N__cd6b329d_24_DistributionBernoulli_cu_7537a20d21kernelPointwiseApply2IZNS_6native9templates4cuda28bernoulli_tensor_cuda_kernelIlfEEvRKNS_10TensorBaseES9_NS_15PhiloxCudaStateEEUliRlSB_SB_SB_RKfSD_SD_SD_E_lSC_jLi1ELi1ELi4ELi512ELi2EEEvNS0_6detail10TensorInfoIT0_T2_EENSG_IT1_SI_EESI_T_,@function
        .size           _ZN2at4cuda57_GLOBAL__N__cd6b329d_24_DistributionBernoulli_cu_7537a20d21kernelPointwiseApply2IZNS_6native9templates4cuda28bernoulli_tensor_cuda_kernelIlfEEvRKNS_10TensorBaseES9_NS_15PhiloxCudaStateEEUliRlSB_SB_SB_RKfSD_SD_SD_E_lSC_jLi1ELi1ELi4ELi512ELi2EEEvNS0_6detail10TensorInfoIT0_T2_EENSG_IT1_SI_EESI_T_,(.L_x_7645 - _ZN2at4cuda57_GLOBAL__N__cd6b329d_24_DistributionBernoulli_cu_7537a20d21kernelPointwiseApply2IZNS_6native9templates4cuda28bernoulli_tensor_cuda_kernelIlfEEvRKNS_10TensorBaseES9_NS_15PhiloxCudaStateEEUliRlSB_SB_SB_RKfSD_SD_SD_E_lSC_jLi1ELi1ELi4ELi512ELi2EEEvNS0_6detail10TensorInfoIT0_T2_EENSG_IT1_SI_EESI_T_)
        .other          _ZN2at4cuda57_GLOBAL__N__cd6b329d_24_DistributionBernoulli_cu_7537a20d21kernelPointwiseApply2IZNS_6native9templates4cuda28bernoulli_tensor_cuda_kernelIlfEEvRKNS_10TensorBaseES9_NS_15PhiloxCudaStateEEUliRlSB_SB_SB_RKfSD_SD_SD_E_lSC_jLi1ELi1ELi4ELi512ELi2EEEvNS0_6detail10TensorInfoIT0_T2_EENSG_IT1_SI_EESI_T_,@"STO_CUDA_ENTRY STV_DEFAULT"
_ZN2at4cuda57_GLOBAL__N__cd6b329d_24_DistributionBernoulli_cu_7537a20d21kernelPointwiseApply2IZNS_6native9templates4cuda28bernoulli_tensor_cuda_kernelIlfEEvRKNS_10TensorBaseES9_NS_15PhiloxCudaStateEEUliRlSB_SB_SB_RKfSD_SD_SD_E_lSC_jLi1ELi1ELi4ELi512ELi2EEEvNS0_6detail10TensorInfoIT0_T2_EENSG_IT1_SI_EESI_T_:
        /* <DEDUP_REMOVED lines=17> */
.L_x_4686:
        /* <DEDUP_REMOVED lines=160> */
.L_x_4667:
[----:B------:R-:W-:Y:S01]  /*0b10*/  IMAD.MOV.U32 R20, RZ, RZ, R13 ;  /* 0x000000ffff147224 */ /* 0x000fe200078e000d */
[----:B------:R-:W-:Y:S01]  /*0b20*/  MOV R15, R4 ;  /* 0x00000004000f7202 */ /* 0x000fe20000000f00 */
[----:B------:R-:W-:Y:S01]  /*0b30*/  IMAD.MOV.U32 R14, RZ, RZ, R3 ;  /* 0x000000ffff0e7224 */ /* 0x000fe200078e0003 */
[----:B------:R-:W-:-:S07]  /*0b40*/  MOV R13, R6 ;  /* 0x00000006000d7202 */ /* 0x000fce0000000f00 */
.L_x_4666:
        /* <DEDUP_REMOVED lines=17> */
.L_x_7302:
[----:B------:R-:W-:Y:S05]  /*0c60*/  BRX R4 -0xc70                                                                                                                                                                                                                                                                                                                                                                                                                                                                                (*"BRANCH_TARGETS .L_x_7303,.L_x_7304,.L_x_7305"*) ;  /* 0xfffffff004e47949 */ /* 0x000fea000383ffff */
.L_x_4670:
        /* <DEDUP_REMOVED lines=28> */
.L_x_4676:
[----:B------:R0:W5:Y:S02]  /*0e30*/  LDG.E R0, desc[UR36][R24.64] ;  /* 0x0000002418007981 */ /* 0x000164000c1e1900 */
.L_x_4675:
[----:B------:R-:W-:Y:S05]  /*0e40*/  BSYNC B6 ;  /* 0x0000000000067941 */ /* 0x000fea0003800000 */
.L_x_4674:
[----:B-----5:R-:W-:Y:S01]  /*0e50*/  FSETP.GTU.FTZ.AND P0, PT, R35, R0, PT ;  /* 0x000000002300720b */ /* 0x020fe20003f1c000 */
[----:B------:R-:W-:-:S03]  /*0e60*/  IMAD.MOV.U32 R5, RZ, RZ, RZ ;  /* 0x000000ffff057224 */ /* 0x000fc600078e00ff */
[----:B------:R-:W-:-:S05]  /*0e70*/  SEL R4, RZ, 0x1, P0 ;  /* 0x00000001ff047807 */ /* 0x000fca0000000000 */
[----:B------:R1:W-:Y:S04]  /*0e80*/  STG.E.64 desc[UR36][R22.64], R4 ;  /* 0x0000000416007986 */ /* 0x0003e8000c101b24 */
.L_x_4672:
[----:B------:R-:W-:Y:S05]  /*0e90*/  BSYNC B7 ;  /* 0x0000000000077941 */ /* 0x000fea0003800000 */
.L_x_4671:
        /* <DEDUP_REMOVED lines=21> */
.L_x_4679:
[----:B------:R2:W5:Y:S02]  /*0ff0*/  LDG.E R3, desc[UR36][R26.64] ;  /* 0x000000241a037981 */ /* 0x000564000c1e1900 */
.L_x_4678:
[----:B------:R-:W-:Y:S05]  /*1000*/  BSYNC B6 ;  /* 0x0000000000067941 */ /* 0x000fea0003800000 */
.L_x_4677:
[----:B-----5:R-:W-:Y:S01]  /*1010*/  FSETP.GTU.FTZ.AND P0, PT, R34, R3, PT ;  /* 0x000000032200720b */ /* 0x020fe20003f1c000 */
[----:B-1----:R-:W-:-:S03]  /*1020*/  IMAD.MOV.U32 R5, RZ, RZ, RZ ;  /* 0x000000ffff057224 */ /* 0x002fc600078e00ff */
[----:B------:R-:W-:-:S05]  /*1030*/  SEL R4, RZ, 0x1, P0 ;  /* 0x00000001ff047807 */ /* 0x000fca0000000000 */
[----:B------:R1:W-:Y:S04]  /*1040*/  STG.E.64 desc[UR36][R18.64], R4 ;  /* 0x0000000412007986 */ /* 0x0003e8000c101b24 */
.L_x_7304:
        /* <DEDUP_REMOVED lines=21> */
.L_x_4682:
[----:B------:R3:W5:Y:S02]  /*11a0*/  LDG.E R0, desc[UR36][R28.64] ;  /* 0x000000241c007981 */ /* 0x000764000c1e1900 */
.L_x_4681:
[----:B------:R-:W-:Y:S05]  /*11b0*/  BSYNC B6 ;  /* 0x0000000000067941 */ /* 0x000fea0003800000 */
.L_x_4680:
[----:B-----5:R-:W-:Y:S02]  /*11c0*/  FSETP.GTU.FTZ.AND P0, PT, R33, R0, PT ;  /* 0x000000002100720b */ /* 0x020fe40003f1c000 */
[----:B-1----:R-:W-:Y:S02]  /*11d0*/  MOV R5, RZ ;  /* 0x000000ff00057202 */ /* 0x002fe40000000f00 */
[----:B------:R-:W-:-:S05]  /*11e0*/  SEL R4, RZ, 0x1, P0 ;  /* 0x00000001ff047807 */ /* 0x000fca0000000000 */
[----:B------:R1:W-:Y:S04]  /*11f0*/  STG.E.64 desc[UR36][R16.64], R4 ;  /* 0x0000000410007986 */ /* 0x0003e8000c101b24 */
.L_x_7303:
[----:B------:R-:W-:Y:S05]  /*1200*/  BSYNC B8 ;  /* 0x0000000000087941 */ /* 0x000fea0003800000 */
.L_x_4669:
        /* <DEDUP_REMOVED lines=27> */
.L_x_4685:
[----:B------:R1:W5:Y:S02]  /*13c0*/  LDG.E R3, desc[UR36][R16.64] ;  /* 0x0000002410037981 */ /* 0x000364000c1e1900 */
.L_x_4684:
[----:B------:R-:W-:Y:S05]  /*13d0*/  BSYNC B6 ;  /* 0x0000000000067941 */ /* 0x000fea0003800000 */
.L_x_4683:
[----:B------:R-:W-:Y:S01]  /*13e0*/  IMAD R0, R31, UR42, RZ ;  /* 0x0000002a1f007c24 */ /* 0x000fe2000f8e02ff */
[----:B------:R-:W-:Y:S01]  /*13f0*/  ISETP.NE.AND P1, PT, R18, RZ, PT ;  /* 0x000000ff1200720c */ /* 0x000fe20003f25270 */
[----:B------:R-:W-:Y:S01]  /*1400*/  IMAD.MOV.U32 R7, RZ, RZ, RZ ;  /* 0x000000ffff077224 */ /* 0x000fe200078e00ff */
[----:B-----5:R-:W-:Y:S02]  /*1410*/  FSETP.GTU.FTZ.AND P0, PT, R32, R3, PT ;  /* 0x000000032000720b */ /* 0x020fe40003f1c000 */
[----:B------:R-:W-:Y:S02]  /*1420*/  SEL R5, R0, RZ, P1 ;  /* 0x000000ff00057207 */ /* 0x000fe40000800000 */
[----:B------:R-:W-:-:S03]  /*1430*/  SEL R6, RZ, 0x1, P0 ;  /* 0x00000001ff067807 */ /* 0x000fc60000000000 */
[----:B------:R-:W-:-:S05]  /*1440*/  IMAD.WIDE.U32 R4, R5, 0x8, R36 ;  /* 0x0000000805047825 */ /* 0x000fca00078e0024 */
[----:B------:R4:W-:Y:S01]  /*1450*/  STG.E.64 desc[UR36][R4.64], R6 ;  /* 0x0000000604007986 */ /* 0x0009e2000c101b24 */
[----:B------:R-:W-:Y:S05]  /*1460*/  BRA `(.L_x_4673) ;  /* 0x0000000000047947 */ /* 0x000fea0003800000 */
.L_x_7305:
[----:B------:R-:W-:Y:S05]  /*1470*/  BREAK B8 ;  /* 0x0000000000087942 */ /* 0x000fea0003800000 */
.L_x_4673:
[----:B------:R-:W-:Y:S05]  /*1480*/  BSYNC B9 ;  /* 0x0000000000097941 */ /* 0x000fea0003800000 */
.L_x_4668:
[----:B------:R-:W5:Y:S01]  /*1490*/  LDC R0, c[0x0][0xc] ;  /* 0x00000300ff007b82 */ /* 0x000f620000000800 */
[----:B------:R-:W-:-:S06]  /*14a0*/  USHF.L.U32 UR4, UR38, 0x2, URZ ;  /* 0x0000000226047899 */ /* 0x000fcc000800063f */
[----:B-----5:R-:W-:-:S05]  /*14b0*/  IMAD R31, R0, UR4, R31 ;  /* 0x00000004001f7c24 */ /* 0x020fca000f8e021f */
[----:B------:R-:W-:-:S13]  /*14c0*/  ISETP.GE.U32.AND P0, PT, R31, UR40, PT ;  /* 0x000000281f007c0c */ /* 0x000fda000bf06070 */
[----:B------:R-:W-:Y:S05]  /*14d0*/  @!P0 BRA `(.L_x_4686) ;  /* 0xffffffec000c8947 */ /* 0x000fea000383ffff */
[----:B------:R-:W-:Y:S05]  /*14e0*/  EXIT ;  /* 0x000000000000794d */ /* 0x000fea0003800000 */
.L_x_4687:
        /* <DEDUP_REMOVED lines=9> */
.L_x_7645:


//--------------------- .text._ZN2at4cuda57_GLOBAL__N__cd6b329d_24_DistributionBernoulli_cu_7537a20d21kernelPointwiseApply2IZNS_6native9templates4cuda28bernoulli_tensor_cuda_kernelIifEEvRKNS_10TensorBaseES9_NS_15PhiloxCudaStateEEUliRiSB_SB_SB_RKfSD_SD_SD_E_iSC_mLin1ELin1ELi4ELi512ELi2EEEvNS0_6detail10TensorInfoIT0_T2_EENSG_IT1_SI_EESI_T_ --------------------------
	.section	.text._ZN2at4cuda57_GLOBAL__N__cd6b329d_24_DistributionBernoulli_cu_7537a20d21kernelPointwiseApply2IZNS_6native9templates4cuda28bernoulli_tensor_cuda_kernelIifEEvRKNS_10TensorBaseES9_NS_15PhiloxCudaStateEEUliRiSB_SB_SB_RKfSD_SD_SD_E_iSC_mLin1ELin1ELi4ELi512ELi2EEEvNS0_6detail10TensorInfoIT0_T2_EENSG_IT1_SI_EESI_T_,"ax",@progbits
	.align	128
.text._ZN2at4cuda57_GLOBAL__N__cd6b329d_24_DistributionBernoulli_cu_7537a20d21kernelPointwiseApply2IZNS_6native9templates4cuda28bernoulli_tensor_cuda_kernelIifEEvRKNS_10TensorBaseES9_NS_15PhiloxCudaStateEEUliRiSB_SB_SB_RKfSD_SD_SD_E_iSC_mLin1ELin1ELi4ELi512ELi2EEEvNS0_6detail10TensorInfoIT0_T2_EENSG_IT1_SI_EESI_T_:
        .type           _ZN2at4cuda57_GLOBAL__N__cd6b329d_24_DistributionBernoulli_cu_7537a20d21kernelPointwiseApply2IZNS_6native9templates4cuda28bernoulli_tensor_cuda_kernelIifEEvRKNS_10TensorBaseES9_NS_15PhiloxCudaStateEEUliRiSB_SB_SB_RKfSD_SD_SD_E_iSC_mLin1ELin1ELi4ELi512ELi2EEEvNS0_6detail10TensorInfoIT0_T2_EENSG_IT1_SI_EESI_T_,@function
        .size           _ZN2at4cuda57_GLOBAL__N__cd6b329d_24_DistributionBernoulli_cu_7537a20d21kernelPointwiseApply2IZNS_6native9templates4cuda28bernoulli_tensor_cuda_kernelIifEEvRKNS_10TensorBaseES9_NS_15PhiloxCudaStateEEUliRiSB_SB_SB_RKfSD_SD_SD_E_iSC_mLin1ELin1ELi4ELi512ELi2EEEvNS0_6detail10TensorInfoIT0_T2_EENSG_IT1_SI_EESI_T_,(.L_x_7646 - _ZN2at4cuda57_GLOBAL__N__cd6b329d_24_DistributionBernoulli_cu_7537a20d21kernelPointwiseApply2IZNS_6native9templates4cuda28bernoulli_tensor_cuda_kernelIifEEvRKNS_10TensorBaseES9_NS_15PhiloxCudaStateEEUliRiSB_SB_SB_RKfSD_SD_SD_E_iSC_mLin1ELin1ELi4ELi512ELi2EEEvNS0_6detail10TensorInfoIT0_T2_EENSG_IT1_SI_EESI_T_)
        .other          _ZN2at4cuda57_GLOBAL__N__cd6b329d_24_DistributionBernoulli_cu_7537a20d21kernelPointwiseApply2IZNS_6native9templates4cuda28bernoulli_tensor_cuda_kernelIifEEvRKNS_10TensorBaseES9_NS_15PhiloxCudaStateEEUliRiSB_SB_SB_RKfSD_SD_SD_E_iSC_mLin1ELin1ELi4ELi512ELi2EEEvNS0_6detail10TensorInfoIT0_T2_EENSG_IT1_SI_EESI_T_,@"STO_CUDA_ENTRY STV_DEFAULT"
_ZN2at4cuda57_GLOBAL__N__cd6b329d_24_DistributionBernoulli_cu_7537a20d21kernelPointwiseApply2IZNS_6native9templates4cuda28bernoulli_tensor_cuda_kernelIifEEvRKNS_10TensorBaseES9_NS_15PhiloxCudaStateEEUliRiSB_SB_SB_RKfSD_SD_SD_E_iSC_mLin1ELin1ELi4ELi512ELi2EEEvNS0_6detail10TensorInfoIT0_T2_EENSG_IT1_SI_EESI_T_:
        /* <DEDUP_REMOVED lines=13> */
.L_x_4908:
        /* <DEDUP_REMOVED lines=35> */
.L_x_4704:
        /* <DEDUP_REMOVED lines=13> */
[----:B------:R-:W-:Y:S05]  /*03d0*/  CALL.REL.NOINC `($__internal_47_$__cuda_sm20_div_u64) ;  /* 0x000000dc00107944 */ /* 0x000fea0003c00000 */
        /* <DEDUP_REMOVED lines=10> */
.L_x_4693:
        /* <DEDUP_REMOVED lines=23> */
.L_x_4694:
[----:B------:R-:W-:Y:S05]  /*05f0*/  BSYNC B2 ;  /* 0x0000000000027941 */ /* 0x000fea0003800000 */
.L_x_4692:
        /* <DEDUP_REMOVED lines=15> */
[----:B------:R-:W-:Y:S05]  /*06f0*/  CALL.REL.NOINC `($__internal_47_$__cuda_sm20_div_u64) ;  /* 0x000000d800487944 */ /* 0x000fea0003c00000 */
        /* <DEDUP_REMOVED lines=12> */
.L_x_4696:
        /* <DEDUP_REMOVED lines=23> */
.L_x_4697:
[----:B------:R-:W-:Y:S05]  /*0930*/  BSYNC B2 ;  /* 0x0000000000027941 */ /* 0x000fea0003800000 */
.L_x_4695:
        /* <DEDUP_REMOVED lines=29> */
.L_x_4699:
        /* <DEDUP_REMOVED lines=23> */
.L_x_4700:
[----:B------:R-:W-:Y:S05]  /*0c80*/  BSYNC B2 ;  /* 0x0000000000027941 */ /* 0x000fea0003800000 */
.L_x_4698:
        /* <DEDUP_REMOVED lines=17> */
[----:B------:R-:W-:Y:S05]  /*0da0*/  CALL.REL.NOINC `($__internal_47_$__cuda_sm20_div_u64) ;  /* 0x000000d0009c7944 */ /* 0x000fea0003c00000 */
        /* <DEDUP_REMOVED lines=12> */
.L_x_4702:
        /* <DEDUP_REMOVED lines=23> */
.L_x_4703:
[----:B------:R-:W-:Y:S05]  /*0fe0*/  BSYNC B2 ;  /* 0x0000000000027941 */ /* 0x000fea0003800000 */
.L_x_4701:
        /* <DEDUP_REMOVED lines=8> */
.L_x_4691:
        /* <DEDUP_REMOVED lines=13> */
[----:B------:R-:W-:Y:S05]  /*1140*/  CALL.REL.NOINC `($__internal_47_$__cuda_sm20_div_u64) ;  /* 0x000000cc00b47944 */ /* 0x000fea0003c00000 */
        /* <DEDUP_REMOVED lines=10> */
.L_x_4706:
        /* <DEDUP_REMOVED lines=23> */
.L_x_4707:
[----:B------:R-:W-:Y:S05]  /*1360*/  BSYNC B1 ;  /* 0x0000000000017941 */ /* 0x000fea0003800000 */
.L_x_4705:
        /* <DEDUP_REMOVED lines=28> */
.L_x_4709:
        /* <DEDUP_REMOVED lines=23> */
.L_x_4710:
[----:B------:R-:W-:Y:S05]  /*16a0*/  BSYNC B1 ;  /* 0x0000000000017941 */ /* 0x000fea0003800000 */
.L_x_4708:
        /* <DEDUP_REMOVED lines=27> */
.L_x_4712:
        /* <DEDUP_REMOVED lines=23> */
.L_x_4713:
[----:B------:R-:W-:Y:S05]  /*19d0*/  BSYNC B1 ;  /* 0x0000000000017941 */ /* 0x000fea0003800000 */
.L_x_4711:
[----:B------:R-:W0:Y:S02]  /*19e0*/  LDC.64 R12, c[0x0][R12+0x2c8] ;  /* 0x0000b2000c0c7b82 */ /* 0x000e240000000a00 */
[-C--:B0-----:R-:W-:Y:S02]  /*19f0*/  IMAD R3, R13, R4.reuse, RZ ;  /* 0x000000040d037224 */ /* 0x081fe400078e02ff */
[----:B------:R-:W-:-:S04]  /*1a00*/  IMAD.WIDE.U32 R16, R12, R4, R16 ;  /* 0x000000040c107225 */ /* 0x000fc800078e0010 */
[----:B------:R-:W-:-:S04]  /*1a10*/  IMAD R3, R12, R7, R3 ;  /* 0x000000070c037224 */ /* 0x000fc800078e0203 */
[----:B------:R-:W-:-:S07]  /*1a20*/  IMAD.IADD R17, R17, 0x1, R3 ;  /* 0x0000000111117824 */ /* 0x000fce00078e0203 */
.L_x_4690:
        /* <DEDUP_REMOVED lines=31> */
.L_x_4728:
        /* <DEDUP_REMOVED lines=25> */
.L_x_4717:
        /* <DEDUP_REMOVED lines=23> */
.L_x_4718:
[----:B------:R-:W-:Y:S05]  /*1f20*/  BSYNC B2 ;  /* 0x0000000000027941 */ /* 0x000fea0003800000 */
.L_x_4716:
        /* <DEDUP_REMOVED lines=29> */
.L_x_4720:
        /* <DEDUP_REMOVED lines=23> */
.L_x_4721:
[----:B------:R-:W-:Y:S05]  /*2270*/  BSYNC B2 ;  /* 0x0000000000027941 */ /* 0x000fea0003800000 */
.L_x_4719:
        /* <DEDUP_REMOVED lines=29> */
.L_x_4723:
        /* <DEDUP_REMOVED lines=23> */
.L_x_4724:
[----:B------:R-:W-:Y:S05]  /*25c0*/  BSYNC B2 ;  /* 0x0000000000027941 */ /* 0x000fea0003800000 */
.L_x_4722:
        /* <DEDUP_REMOVED lines=29> */
.L_x_4726:
        /* <DEDUP_REMOVED lines=23> */
.L_x_4727:
[----:B------:R-:W-:Y:S05]  /*2910*/  BSYNC B2 ;  /* 0x0000000000027941 */ /* 0x000fea0003800000 */
.L_x_4725:
        /* <DEDUP_REMOVED lines=9> */
.L_x_4715:
        /* <DEDUP_REMOVED lines=25> */
.L_x_4730:
        /* <DEDUP_REMOVED lines=23> */
.L_x_4731:
[----:B------:R-:W-:Y:S05]  /*2cb0*/  BSYNC B1 ;  /* 0x0000000000017941 */ /* 0x000fea0003800000 */
.L_x_4729:
        /* <DEDUP_REMOVED lines=29> */
.L_x_4733:
        /* <DEDUP_REMOVED lines=23> */
.L_x_4734:
[----:B------:R-:W-:Y:S05]  /*3000*/  BSYNC B1 ;  /* 0x0000000000017941 */ /* 0x000fea0003800000 */
.L_x_4732:
        /* <DEDUP_REMOVED lines=28> */
.L_x_4736:
        /* <DEDUP_REMOVED lines=23> */
.L_x_4737:
[----:B------:R-:W-:Y:S05]  /*3340*/  BSYNC B1 ;  /* 0x0000000000017941 */ /* 0x000fea0003800000 */
.L_x_4735:
[----:B------:R-:W0:Y:S01]  /*3350*/  LDC.64 R10, c[0x0][R10+0x2c8] ;  /* 0x0000b2000a0a7b82 */ /* 0x000e220000000a00 */
[----:B------:R-:W-:Y:S01]  /*3360*/  MOV R3, R0 ;  /* 0x0000000000037202 */ /* 0x000fe20000000f00 */
[-C--:B0-----:R-:W-:Y:S02]  /*3370*/  IMAD R5, R11, R4.reuse, RZ ;  /* 0x000000040b057224 */ /* 0x081fe400078e02ff */
[----:B------:R-:W-:-:S04]  /*3380*/  IMAD.WIDE.U32 R2, R10, R4, R2 ;  /* 0x000000040a027225 */ /* 0x000fc800078e0002 */
[----:B------:R-:W-:-:S04]  /*3390*/  IMAD R5, R10, R7, R5 ;  /* 0x000000070a057224 */ /* 0x000fc800078e0205 */
[----:B------:R-:W-:-:S07]  /*33a0*/  IMAD.IADD R0, R3, 0x1, R5 ;  /* 0x0000000103007824 */ /* 0x000fce00078e0205 */
.L_x_4714:
[----:B------:R-:W-:Y:S01]  /*33b0*/  ULDC.64 UR4, c[0x0][0x480] ;  /* 0x0001200000047ab9 */ /* 0x000fe20000000a00 */
[----:B------:R-:W-:Y:S01]  /*33c0*/  MOV R3, R0 ;  /* 0x0000000000037202 */ /* 0x000fe20000000f00 */
[----:B------:R-:W-:Y:S02]  /*33d0*/  IMAD R5, R17, UR4, RZ ;  /* 0x0000000411057c24 */ /* 0x000fe4000f8e02ff */
[----:B------:R-:W-:-:S04]  /*33e0*/  IMAD.WIDE.U32 R2, R16, UR4, R2 ;  /* 0x0000000410027c25 */ /* 0x000fc8000f8e0002 */
[----:B------:R-:W-:Y:S02]  /*33f0*/  IMAD R5, R16, UR5, R5 ;  /* 0x0000000510057c24 */ /* 0x000fe4000f8e0205 */
[----:B------:R-:W-:-:S03]  /*3400*/  IMAD.MOV.U32 R35, RZ, RZ, R2 ;  /* 0x000000ffff237224 */ /* 0x000fc600078e0002 */
[----:B------:R-:W-:-:S07]  /*3410*/  IADD3 R39, R3, R5, RZ ;  /* 0x0000000503277210 */ /* 0x000fce0007ffe0ff */
.L_x_4689:
[----:B------:R-:W-:Y:S05]  /*3420*/  BSYNC B0 ;  /* 0x0000000000007941 */ /* 0x000fea0003800000 */
.L_x_4688:
        /* <DEDUP_REMOVED lines=34> */
.L_x_4754:
        /* <DEDUP_REMOVED lines=24> */
.L_x_4743:
        /* <DEDUP_REMOVED lines=23> */
.L_x_4744:
[----:B------:R-:W-:Y:S05]  /*3940*/  BSYNC B2 ;  /* 0x0000000000027941 */ /* 0x000fea0003800000 */
.L_x_4742:
        /* <DEDUP_REMOVED lines=28> */
.L_x_4746:
        /* <DEDUP_REMOVED lines=23> */
.L_x_4747:
[----:B------:R-:W-:Y:S05]  /*3c80*/  BSYNC B2 ;  /* 0x0000000000027941 */ /* 0x000fea0003800000 */
.L_x_4745:
        /* <DEDUP_REMOVED lines=29> */
.L_x_4749:
        /* <DEDUP_REMOVED lines=23> */
.L_x_4750:
[----:B------:R-:W-:Y:S05]  /*3fd0*/  BSYNC B2 ;  /* 0x0000000000027941 */ /* 0x000fea0003800000 */
.L_x_4748:
        /* <DEDUP_REMOVED lines=29> */
.L_x_4752:
        /* <DEDUP_REMOVED lines=23> */
.L_x_4753:
[----:B------:R-:W-:Y:S05]  /*4320*/  BSYNC B2 ;  /* 0x0000000000027941 */ /* 0x000fea0003800000 */
.L_x_4751:
        /* <DEDUP_REMOVED lines=9> */
.L_x_4741:
        /* <DEDUP_REMOVED lines=24> */
.L_x_4756:
        /* <DEDUP_REMOVED lines=23> */
.L_x_4757:
[----:B------:R-:W-:Y:S05]  /*46b0*/  BSYNC B1 ;  /* 0x0000000000017941 */ /* 0x000fea0003800000 */
.L_x_4755:
        /* <DEDUP_REMOVED lines=28> */
.L_x_4759:
        /* <DEDUP_REMOVED lines=23> */
.L_x_4760:
[----:B------:R-:W-:Y:S05]  /*49f0*/  BSYNC B1 ;  /* 0x0000000000017941 */ /* 0x000fea0003800000 */
.L_x_4758:
        /* <DEDUP_REMOVED lines=27> */
.L_x_4762:
        /* <DEDUP_REMOVED lines=23> */
.L_x_4763:
[----:B------:R-:W-:Y:S05]  /*4d20*/  BSYNC B1 ;  /* 0x0000000000017941 */ /* 0x000fea0003800000 */
.L_x_4761:
[----:B------:R-:W0:Y:S02]  /*4d30*/  LDC.64 R12, c[0x0][R12+0x2c8] ;  /* 0x0000b2000c0c7b82 */ /* 0x000e240000000a00 */
[-C--:B0-----:R-:W-:Y:S02]  /*4d40*/  IMAD R3, R13, R4.reuse, RZ ;  /* 0x000000040d037224 */ /* 0x081fe400078e02ff */
[----:B------:R-:W-:-:S04]  /*4d50*/  IMAD.WIDE.U32 R24, R12, R4, R24 ;  /* 0x000000040c187225 */ /* 0x000fc800078e0018 */
[----:B------:R-:W-:-:S04]  /*4d60*/  IMAD R3, R12, R7, R3 ;  /* 0x000000070c037224 */ /* 0x000fc800078e0203 */
[----:B------:R-:W-:-:S07]  /*4d70*/  IMAD.IADD R25, R25, 0x1, R3 ;  /* 0x0000000119197824 */ /* 0x000fce00078e0203 */
.L_x_4740:
        /* <DEDUP_REMOVED lines=25> */
.L_x_4778:
        /* <DEDUP_REMOVED lines=27> */
.L_x_4767:
        /* <DEDUP_REMOVED lines=23> */
.L_x_4768:
[----:B------:R-:W-:Y:S05]  /*5230*/  BSYNC B2 ;  /* 0x0000000000027941 */ /* 0x000fea0003800000 */
.L_x_4766:
        /* <DEDUP_REMOVED lines=29> */
.L_x_4770:
        /* <DEDUP_REMOVED lines=23> */
.L_x_4771:
[----:B------:R-:W-:Y:S05]  /*5580*/  BSYNC B2 ;  /* 0x0000000000027941 */ /* 0x000fea0003800000 */
.L_x_4769:
        /* <DEDUP_REMOVED lines=30> */
.L_x_4773:
        /* <DEDUP_REMOVED lines=22> */
.L_x_4774:
[----:B------:R-:W-:Y:S05]  /*58d0*/  BSYNC B2 ;  /* 0x0000000000027941 */ /* 0x000fea0003800000 */
.L_x_4772:
        /* <DEDUP_REMOVED lines=30> */
.L_x_4776:
        /* <DEDUP_REMOVED lines=22> */
.L_x_4777:
[----:B------:R-:W-:Y:S05]  /*5c20*/  BSYNC B2 ;  /* 0x0000000000027941 */ /* 0x000fea0003800000 */
.L_x_4775:
        /* <DEDUP_REMOVED lines=9> */
.L_x_4765:
        /* <DEDUP_REMOVED lines=27> */
.L_x_4780:
        /* <DEDUP_REMOVED lines=23> */
.L_x_4781:
[----:B------:R-:W-:Y:S05]  /*5fe0*/  BSYNC B1 ;  /* 0x0000000000017941 */ /* 0x000fea0003800000 */
.L_x_4779:
        /* <DEDUP_REMOVED lines=31> */
.L_x_4783:
        /* <DEDUP_REMOVED lines=23> */
.L_x_4784:
[----:B------:R-:W-:Y:S05]  /*6350*/  BSYNC B1 ;  /* 0x0000000000017941 */ /* 0x000fea0003800000 */
.L_x_4782:
        /* <DEDUP_REMOVED lines=30> */
.L_x_4786:
        /* <DEDUP_REMOVED lines=23> */
.L_x_4787:
[----:B------:R-:W-:Y:S05]  /*66b0*/  BSYNC B1 ;  /* 0x0000000000017941 */ /* 0x000fea0003800000 */
.L_x_4785:
[----:B------:R-:W0:Y:S01]  /*66c0*/  LDC.64 R12, c[0x0][R12+0x2c8] ;  /* 0x0000b2000c0c7b82 */ /* 0x000e220000000a00 */
[----:B------:R-:W-:Y:S01]  /*66d0*/  MOV R3, R0 ;  /* 0x0000000000037202 */ /* 0x000fe20000000f00 */
[-C--:B0-----:R-:W-:Y:S02]  /*66e0*/  IMAD R6, R13, R4.reuse, RZ ;  /* 0x000000040d067224 */ /* 0x081fe400078e02ff */
[----:B------:R-:W-:-:S04]  /*66f0*/  IMAD.WIDE.U32 R2, R12, R4, R2 ;  /* 0x000000040c027225 */ /* 0x000fc800078e0002 */
[----:B------:R-:W-:-:S04]  /*6700*/  IMAD R5, R12, R5, R6 ;  /* 0x000000050c057224 */ /* 0x000fc800078e0206 */
[----:B------:R-:W-:-:S07]  /*6710*/  IMAD.IADD R0, R3, 0x1, R5 ;  /* 0x0000000103007824 */ /* 0x000fce00078e0205 */
.L_x_4764:
[----:B------:R-:W-:Y:S01]  /*6720*/  ULDC.64 UR4, c[0x0][0x480] ;  /* 0x0001200000047ab9 */ /* 0x000fe20000000a00 */
[----:B------:R-:W-:Y:S01]  /*6730*/  MOV R3, R0 ;  /* 0x0000000000037202 */ /* 0x000fe20000000f00 */
[----:B------:R-:W-:Y:S02]  /*6740*/  IMAD R8, R8, UR4, RZ ;  /* 0x0000000408087c24 */ /* 0x000fe4000f8e02ff */
[----:B------:R-:W-:-:S04]  /*6750*/  IMAD.WIDE.U32 R32, R9, UR4, R2 ;  /* 0x0000000409207c25 */ /* 0x000fc8000f8e0002 */
[----:B------:R-:W-:-:S04]  /*6760*/  IMAD R9, R9, UR5, R8 ;  /* 0x0000000509097c24 */ /* 0x000fc8000f8e0208 */
[----:B------:R-:W-:-:S07]  /*6770*/  IMAD.IADD R36, R33, 0x1, R9 ;  /* 0x0000000121247824 */ /* 0x000fce00078e0209 */
.L_x_4739:
[----:B------:R-:W-:Y:S05]  /*6780*/  BSYNC B0 ;  /* 0x0000000000007941 */ /* 0x000fea0003800000 */
.L_x_4738:
        /* <DEDUP_REMOVED lines=30> */
.L_x_4804:
        /* <DEDUP_REMOVED lines=24> */
.L_x_4793:
        /* <DEDUP_REMOVED lines=23> */
.L_x_4794:
[----:B------:R-:W-:Y:S05]  /*6c60*/  BSYNC B2 ;  /* 0x0000000000027941 */ /* 0x000fea0003800000 */
.L_x_4792:
        /* <DEDUP_REMOVED lines=28> */
.L_x_4796:
        /* <DEDUP_REMOVED lines=23> */
.L_x_4797:
[----:B------:R-:W-:Y:S05]  /*6fa0*/  BSYNC B2 ;  /* 0x0000000000027941 */ /* 0x000fea0003800000 */
.L_x_4795:
        /* <DEDUP_REMOVED lines=29> */
.L_x_4799:
        /* <DEDUP_REMOVED lines=23> */
.L_x_4800:
[----:B------:R-:W-:Y:S05]  /*72f0*/  BSYNC B2 ;  /* 0x0000000000027941 */ /* 0x000fea0003800000 */
.L_x_4798:
        /* <DEDUP_REMOVED lines=30> */
.L_x_4802:
        /* <DEDUP_REMOVED lines=23> */
.L_x_4803:
[----:B------:R-:W-:Y:S05]  /*7650*/  BSYNC B2 ;  /* 0x0000000000027941 */ /* 0x000fea0003800000 */
.L_x_4801:
        /* <DEDUP_REMOVED lines=8> */
.L_x_4791:
        /* <DEDUP_REMOVED lines=24> */
.L_x_4806:
        /* <DEDUP_REMOVED lines=23> */
.L_x_4807:
[----:B------:R-:W-:Y:S05]  /*79d0*/  BSYNC B1 ;  /* 0x0000000000017941 */ /* 0x000fea0003800000 */
.L_x_4805:
        /* <DEDUP_REMOVED lines=28> */
.L_x_4809:
        /* <DEDUP_REMOVED lines=23> */
.L_x_4810:
[----:B------:R-:W-:Y:S05]  /*7d10*/  BSYNC B1 ;  /* 0x0000000000017941 */ /* 0x000fea0003800000 */
.L_x_4808:
        /* <DEDUP_REMOVED lines=27> */
.L_x_4812:
        /* <DEDUP_REMOVED lines=23> */
.L_x_4813:
[----:B------:R-:W-:Y:S05]  /*8040*/  BSYNC B1 ;  /* 0x0000000000017941 */ /* 0x000fea0003800000 */
.L_x_4811:
[----:B------:R-:W0:Y:S02]  /*8050*/  LDC.64 R12, c[0x0][R12+0x2c8] ;  /* 0x0000b2000c0c7b82 */ /* 0x000e240000000a00 */
[-C--:B0-----:R-:W-:Y:S02]  /*8060*/  IMAD R3, R13, R4.reuse, RZ ;  /* 0x000000040d037224 */ /* 0x081fe400078e02ff */
[----:B------:R-:W-:-:S04]  /*8070*/  IMAD.WIDE.U32 R16, R12, R4, R16 ;  /* 0x000000040c107225 */ /* 0x000fc800078e0010 */
[----:B------:R-:W-:-:S05]  /*8080*/  IMAD R3, R12, R7, R3 ;  /* 0x000000070c037224 */ /* 0x000fca00078e0203 */
[----:B------:R-:W-:-:S07]  /*8090*/  IADD3 R17, R17, R3, RZ ;  /* 0x0000000311117210 */ /* 0x000fce0007ffe0ff */
.L_x_4790:
        /* <DEDUP_REMOVED lines=30> */
.L_x_4828:
        /* <DEDUP_REMOVED lines=25> */
.L_x_4817:
        /* <DEDUP_REMOVED lines=23> */
.L_x_4818:
[----:B------:R-:W-:Y:S05]  /*8580*/  BSYNC B2 ;  /* 0x0000000000027941 */ /* 0x000fea0003800000 */
.L_x_4816:
        /* <DEDUP_REMOVED lines=29> */
.L_x_4820:
        /* <DEDUP_REMOVED lines=23> */
.L_x_4821:
[----:B------:R-:W-:Y:S05]  /*88d0*/  BSYNC B2 ;  /* 0x0000000000027941 */ /* 0x000fea0003800000 */
.L_x_4819:
        /* <DEDUP_REMOVED lines=29> */
.L_x_4823:
        /* <DEDUP_REMOVED lines=23> */
.L_x_4824:
[----:B------:R-:W-:Y:S05]  /*8c20*/  BSYNC B2 ;  /* 0x0000000000027941 */ /* 0x000fea0003800000 */
.L_x_4822:
        /* <DEDUP_REMOVED lines=29> */
.L_x_4826:
        /* <DEDUP_REMOVED lines=23> */
.L_x_4827:
[----:B------:R-:W-:Y:S05]  /*8f70*/  BSYNC B2 ;  /* 0x0000000000027941 */ /* 0x000fea0003800000 */
.L_x_4825:
        /* <DEDUP_REMOVED lines=9> */
.L_x_4815:
        /* <DEDUP_REMOVED lines=25> */
.L_x_4830:
        /* <DEDUP_REMOVED lines=23> */
.L_x_4831:
[----:B------:R-:W-:Y:S05]  /*9310*/  BSYNC B1 ;  /* 0x0000000000017941 */ /* 0x000fea0003800000 */
.L_x_4829:
        /* <DEDUP_REMOVED lines=29> */
.L_x_4833:
        /* <DEDUP_REMOVED lines=23> */
.L_x_4834:
[----:B------:R-:W-:Y:S05]  /*9660*/  BSYNC B1 ;  /* 0x0000000000017941 */ /* 0x000fea0003800000 */
.L_x_4832:
        /* <DEDUP_REMOVED lines=28> */
.L_x_4836:
        /* <DEDUP_REMOVED lines=23> */
.L_x_4837:
[----:B------:R-:W-:Y:S05]  /*99a0*/  BSYNC B1 ;  /* 0x0000000000017941 */ /* 0x000fea0003800000 */
.L_x_4835:
[----:B------:R-:W0:Y:S01]  /*99b0*/  LDC.64 R10, c[0x0][R10+0x2c8] ;  /* 0x0000b2000a0a7b82 */ /* 0x000e220000000a00 */
[----:B------:R-:W-:Y:S02]  /*99c0*/  IMAD.MOV.U32 R3, RZ, RZ, R0 ;  /* 0x000000ffff037224 */ /* 0x000fe400078e0000 */
[-C--:B0-----:R-:W-:Y:S02]  /*99d0*/  IMAD R5, R11, R4.reuse, RZ ;  /* 0x000000040b057224 */ /* 0x081fe400078e02ff */
[----:B------:R-:W-:-:S04]  /*99e0*/  IMAD.WIDE.U32 R2, R10, R4, R2 ;  /* 0x000000040a027225 */ /* 0x000fc800078e0002 */
[----:B------:R-:W-:-:S05]  /*99f0*/  IMAD R5, R10, R7, R5 ;  /* 0x000000070a057224 */ /* 0x000fca00078e0205 */
[----:B------:R-:W-:-:S07]  /*9a00*/  IADD3 R0, R3, R5, RZ ;  /* 0x0000000503007210 */ /* 0x000fce0007ffe0ff */
.L_x_4814:
[----:B------:R-:W-:Y:S01]  /*9a10*/  ULDC.64 UR4, c[0x0][0x480] ;  /* 0x0001200000047ab9 */ /* 0x000fe20000000a00 */
[----:B------:R-:W-:Y:S02]  /*9a20*/  IMAD.MOV.U32 R3, RZ, RZ, R0 ;  /* 0x000000ffff037224 */ /* 0x000fe400078e0000 */
[----:B------:R-:W-:Y:S02]  /*9a30*/  IMAD R17, R17, UR4, RZ ;  /* 0x0000000411117c24 */ /* 0x000fe4000f8e02ff */
[----:B------:R-:W-:-:S04]  /*9a40*/  IMAD.WIDE.U32 R2, R16, UR4, R2 ;  /* 0x0000000410027c25 */ /* 0x000fc8000f8e0002 */
[----:B------:R-:W-:Y:S01]  /*9a50*/  IMAD R17, R16, UR5, R17 ;  /* 0x0000000510117c24 */ /* 0x000fe2000f8e0211 */
[----:B------:R-:W-:-:S03]  /*9a60*/  MOV R24, R2 ;  /* 0x0000000200187202 */ /* 0x000fc60000000f00 */
[----:B------:R-:W-:-:S07]  /*9a70*/  IMAD.IADD R31, R3, 0x1, R17 ;  /* 0x00000001031f7824 */ /* 0x000fce00078e0211 */
.L_x_4789:
[----:B------:R-:W-:Y:S05]  /*9a80*/  BSYNC B0 ;  /* 0x0000000000007941 */ /* 0x000fea0003800000 */
.L_x_4788:
        /* <DEDUP_REMOVED lines=27> */
.L_x_4854:
        /* <DEDUP_REMOVED lines=22> */
.L_x_4843:
        /* <DEDUP_REMOVED lines=23> */
.L_x_4844:
[----:B------:R-:W-:Y:S05]  /*9f10*/  BSYNC B2 ;  /* 0x0000000000027941 */ /* 0x000fea0003800000 */
.L_x_4842:
        /* <DEDUP_REMOVED lines=28> */
.L_x_4846:
        /* <DEDUP_REMOVED lines=23> */
.L_x_4847:
[----:B------:R-:W-:Y:S05]  /*a250*/  BSYNC B2 ;  /* 0x0000000000027941 */ /* 0x000fea0003800000 */
.L_x_4845:
        /* <DEDUP_REMOVED lines=29> */
.L_x_4849:
        /* <DEDUP_REMOVED lines=23> */
.L_x_4850:
[----:B------:R-:W-:Y:S05]  /*a5a0*/  BSYNC B2 ;  /* 0x0000000000027941 */ /* 0x000fea0003800000 */
.L_x_4848:
        /* <DEDUP_REMOVED lines=29> */
.L_x_4852:
        /* <DEDUP_REMOVED lines=23> */
.L_x_4853:
[----:B------:R-:W-:Y:S05]  /*a8f0*/  BSYNC B2 ;  /* 0x0000000000027941 */ /* 0x000fea0003800000 */
.L_x_4851:
        /* <DEDUP_REMOVED lines=11> */
.L_x_4841:
        /* <DEDUP_REMOVED lines=24> */
.L_x_4856:
        /* <DEDUP_REMOVED lines=23> */
.L_x_4857:
[----:B------:R-:W-:Y:S05]  /*aca0*/  BSYNC B1 ;  /* 0x0000000000017941 */ /* 0x000fea0003800000 */
.L_x_4855:
        /* <DEDUP_REMOVED lines=28> */
.L_x_4859:
        /* <DEDUP_REMOVED lines=23> */
.L_x_4860:
[----:B------:R-:W-:Y:S05]  /*afe0*/  BSYNC B1 ;  /* 0x0000000000017941 */ /* 0x000fea0003800000 */
.L_x_4858:
        /* <DEDUP_REMOVED lines=27> */
.L_x_4862:
        /* <DEDUP_REMOVED lines=23> */
.L_x_4863:
[----:B------:R-:W-:Y:S05]  /*b310*/  BSYNC B1 ;  /* 0x0000000000017941 */ /* 0x000fea0003800000 */
.L_x_4861:
[----:B------:R-:W0:Y:S02]  /*b320*/  LDC.64 R12, c[0x0][R12+0x2c8] ;  /* 0x0000b2000c0c7b82 */ /* 0x000e240000000a00 */
[-C--:B0-----:R-:W-:Y:S02]  /*b330*/  IMAD R3, R13, R4.reuse, RZ ;  /* 0x000000040d037224 */ /* 0x081fe400078e02ff */
[----:B------:R-:W-:-:S04]  /*b340*/  IMAD.WIDE.U32 R16, R12, R4, R16 ;  /* 0x000000040c107225 */ /* 0x000fc800078e0010 */
[----:B------:R-:W-:-:S05]  /*b350*/  IMAD R3, R12, R7, R3 ;  /* 0x000000070c037224 */ /* 0x000fca00078e0203 */
[----:B------:R-:W-:-:S07]  /*b360*/  IADD3 R17, R17, R3, RZ ;  /* 0x0000000311117210 */ /* 0x000fce0007ffe0ff */
.L_x_4840:
        /* <DEDUP_REMOVED lines=30> */
.L_x_4878:
        /* <DEDUP_REMOVED lines=25> */
.L_x_4867:
        /* <DEDUP_REMOVED lines=23> */
.L_x_4868:
[----:B------:R-:W-:Y:S05]  /*b850*/  BSYNC B2 ;  /* 0x0000000000027941 */ /* 0x000fea0003800000 */
.L_x_4866:
        /* <DEDUP_REMOVED lines=29> */
.L_x_4870:
        /* <DEDUP_REMOVED lines=23> */
.L_x_4871:
[----:B------:R-:W-:Y:S05]  /*bba0*/  BSYNC B2 ;  /* 0x0000000000027941 */ /* 0x000fea0003800000 */
.L_x_4869:
        /* <DEDUP_REMOVED lines=29> */
.L_x_4873:
        /* <DEDUP_REMOVED lines=23> */
.L_x_4874:
[----:B------:R-:W-:Y:S05]  /*bef0*/  BSYNC B2 ;  /* 0x0000000000027941 */ /* 0x000fea0003800000 */
.L_x_4872:
        /* <DEDUP_REMOVED lines=29> */
.L_x_4876:
        /* <DEDUP_REMOVED lines=23> */
.L_x_4877:
[----:B------:R-:W-:Y:S05]  /*c240*/  BSYNC B2 ;  /* 0x0000000000027941 */ /* 0x000fea0003800000 */
.L_x_4875:
        /* <DEDUP_REMOVED lines=9> */
.L_x_4865:
        /* <DEDUP_REMOVED lines=25> */
.L_x_4880:
        /* <DEDUP_REMOVED lines=23> */
.L_x_4881:
[----:B------:R-:W-:Y:S05]  /*c5e0*/  BSYNC B1 ;  /* 0x0000000000017941 */ /* 0x000fea0003800000 */
.L_x_4879:
        /* <DEDUP_REMOVED lines=29> */
.L_x_4883:
        /* <DEDUP_REMOVED lines=23> */
.L_x_4884:
[----:B------:R-:W-:Y:S05]  /*c930*/  BSYNC B1 ;  /* 0x0000000000017941 */ /* 0x000fea0003800000 */
.L_x_4882:
        /* <DEDUP_REMOVED lines=28> */
.L_x_4886:
        /* <DEDUP_REMOVED lines=23> */
.L_x_4887:
[----:B------:R-:W-:Y:S05]  /*cc70*/  BSYNC B1 ;  /* 0x0000000000017941 */ /* 0x000fea0003800000 */
.L_x_4885:
[----:B------:R-:W0:Y:S01]  /*cc80*/  LDC.64 R10, c[0x0][R10+0x2c8] ;  /* 0x0000b2000a0a7b82 */ /* 0x000e220000000a00 */
[----:B------:R-:W-:Y:S02]  /*cc90*/  IMAD.MOV.U32 R3, RZ, RZ, R0 ;  /* 0x000000ffff037224 */ /* 0x000fe400078e0000 */
[-C--:B0-----:R-:W-:Y:S02]  /*cca0*/  IMAD R5, R11, R4.reuse, RZ ;  /* 0x000000040b057224 */ /* 0x081fe400078e02ff */
[----:B------:R-:W-:-:S04]  /*ccb0*/  IMAD.WIDE.U32 R2, R10, R4, R2 ;  /* 0x000000040a027225 */ /* 0x000fc800078e0002 */
[----:B------:R-:W-:-:S05]  /*ccc0*/  IMAD R5, R10, R7, R5 ;  /* 0x000000070a057224 */ /* 0x000fca00078e0205 */
[----:B------:R-:W-:-:S07]  /*ccd0*/  IADD3 R0, R3, R5, RZ ;  /* 0x0000000503007210 */ /* 0x000fce0007ffe0ff */
.L_x_4864:
[----:B------:R-:W-:Y:S01]  /*cce0*/  ULDC.64 UR4, c[0x0][0x480] ;  /* 0x0001200000047ab9 */ /* 0x000fe20000000a00 */
[----:B------:R-:W-:Y:S02]  /*ccf0*/  IMAD.MOV.U32 R3, RZ, RZ, R0 ;  /* 0x000000ffff037224 */ /* 0x000fe400078e0000 */
[----:B------:R-:W-:Y:S02]  /*cd00*/  IMAD R17, R17, UR4, RZ ;  /* 0x0000000411117c24 */ /* 0x000fe4000f8e02ff */
[----:B------:R-:W-:-:S04]  /*cd10*/  IMAD.WIDE.U32 R44, R16, UR4, R2 ;  /* 0x00000004102c7c25 */ /* 0x000fc8000f8e0002 */
[----:B------:R-:W-:-:S05]  /*cd20*/  IMAD R17, R16, UR5, R17 ;  /* 0x0000000510117c24 */ /* 0x000fca000f8e0211 */
[----:B------:R-:W-:-:S07]  /*cd30*/  IADD3 R43, R45, R17, RZ ;  /* 0x000000112d2b7210 */ /* 0x000fce0007ffe0ff */
.L_x_4839:
[----:B------:R-:W-:Y:S05]  /*cd40*/  BSYNC B0 ;  /* 0x0000000000007941 */ /* 0x000fea0003800000 */
.L_x_4838:
        /* <DEDUP_REMOVED lines=152> */
.L_x_4889:
[----:B------:R-:W-:Y:S01]  /*d6d0*/  MOV R6, R5 ;  /* 0x0000000500067202 */ /* 0x000fe20000000f00 */
[----:B------:R-:W-:Y:S01]  /*d6e0*/  IMAD.MOV.U32 R4, RZ, RZ, R2 ;  /* 0x000000ffff047224 */ /* 0x000fe200078e0002 */
[----:B------:R-:W-:Y:S01]  /*d6f0*/  MOV R0, R20 ;  /* 0x0000001400007202 */ /* 0x000fe20000000f00 */
[----:B------:R-:W-:-:S07]  /*d700*/  IMAD.MOV.U32 R5, RZ, RZ, R14 ;  /* 0x000000ffff057224 */ /* 0x000fce00078e000e */
.L_x_4888:
        /* <DEDUP_REMOVED lines=18> */
.L_x_7306:
[----:B------:R-:W-:Y:S05]  /*d830*/  BRX R2 -0xd840                                                                                                                                                                                                                                                                                                                                                                                                                                                                               (*"BRANCH_TARGETS .L_x_7307,.L_x_7308,.L_x_7309"*) ;  /* 0xffffff2402f07949 */ /* 0x000fea000383ffff */
.L_x_4892:
        /* <DEDUP_REMOVED lines=28> */
.L_x_4898:
[----:B------:R0:W5:Y:S02]  /*da00*/  LDG.E R0, desc[UR36][R24.64] ;  /* 0x0000002418007981 */ /* 0x000164000c1e1900 */
.L_x_4897:
[----:B------:R-:W-:Y:S05]  /*da10*/  BSYNC B9 ;  /* 0x0000000000097941 */ /* 0x000fea0003800000 */
.L_x_4896:
[----:B-----5:R-:W-:-:S04]  /*da20*/  FSETP.GTU.FTZ.AND P0, PT, R41, R0, PT ;  /* 0x000000002900720b */ /* 0x020fc80003f1c000 */
[----:B------:R-:W-:-:S05]  /*da30*/  SEL R3, RZ, 0x1, P0 ;  /* 0x00000001ff037807 */ /* 0x000fca0000000000 */
[----:B------:R1:W-:Y:S04]  /*da40*/  STG.E desc[UR36][R26.64], R3 ;  /* 0x000000031a007986 */ /* 0x0003e8000c101924 */
.L_x_4894:
[----:B------:R-:W-:Y:S05]  /*da50*/  BSYNC B8 ;  /* 0x0000000000087941 */ /* 0x000fea0003800000 */
.L_x_4893:
        /* <DEDUP_REMOVED lines=21> */
.L_x_4901:
[----:B------:R2:W5:Y:S02]  /*dbb0*/  LDG.E R0, desc[UR36][R32.64] ;  /* 0x0000002420007981 */ /* 0x000564000c1e1900 */
.L_x_4900:
[----:B------:R-:W-:Y:S05]  /*dbc0*/  BSYNC B8 ;  /* 0x0000000000087941 */ /* 0x000fea0003800000 */
.L_x_4899:
[----:B-----5:R-:W-:-:S04]  /*dbd0*/  FSETP.GTU.FTZ.AND P0, PT, R37, R0, PT ;  /* 0x000000002500720b */ /* 0x020fc80003f1c000 */
[----:B-1----:R-:W-:-:S05]  /*dbe0*/  SEL R3, RZ, 0x1, P0 ;  /* 0x00000001ff037807 */ /* 0x002fca0000000000 */
[----:B------:R1:W-:Y:S04]  /*dbf0*/  STG.E desc[UR36][R22.64], R3 ;  /* 0x0000000316007986 */ /* 0x0003e8000c101924 */
.L_x_7308:
        /* <DEDUP_REMOVED lines=21> */
.L_x_4904:
[----:B------:R1:W5:Y:S02]  /*dd50*/  LDG.E R3, desc[UR36][R38.64] ;  /* 0x0000002426037981 */ /* 0x000364000c1e1900 */
.L_x_4903:
[----:B------:R-:W-:Y:S05]  /*dd60*/  BSYNC B8 ;  /* 0x0000000000087941 */ /* 0x000fea0003800000 */
.L_x_4902:
[----:B-----5:R-:W-:-:S04]  /*dd70*/  FSETP.GTU.FTZ.AND P0, PT, R36, R3, PT ;  /* 0x000000032400720b */ /* 0x020fc80003f1c000 */
[----:B------:R-:W-:-:S05]  /*dd80*/  SEL R3, RZ, 0x1, P0 ;  /* 0x00000001ff037807 */ /* 0x000fca0000000000 */
[----:B------:R3:W-:Y:S04]  /*dd90*/  STG.E desc[UR36][R18.64], R3 ;  /* 0x0000000312007986 */ /* 0x0007e8000c101924 */
.L_x_7307:
[----:B------:R-:W-:Y:S05]  /*dda0*/  BSYNC B6 ;  /* 0x0000000000067941 */ /* 0x000fea0003800000 */
.L_x_4891:
        /* <DEDUP_REMOVED lines=21> */
.L_x_4907:
[----:B------:R4:W5:Y:S02]  /*df00*/  LDG.E R0, desc[UR36][R34.64] ;  /* 0x0000002422007981 */ /* 0x000964000c1e1900 */
.L_x_4906:
[----:B------:R-:W-:Y:S05]  /*df10*/  BSYNC B8 ;  /* 0x0000000000087941 */ /* 0x000fea0003800000 */
.L_x_4905:
[----:B-----5:R-:W-:-:S04]  /*df20*/  FSETP.GTU.FTZ.AND P0, PT, R31, R0, PT ;  /* 0x000000001f00720b */ /* 0x020fc80003f1c000 */
[----:B---3--:R-:W-:-:S05]  /*df30*/  SEL R3, RZ, 0x1, P0 ;  /* 0x00000001ff037807 */ /* 0x008fca0000000000 */
[----:B------:R3:W-:Y:S01]  /*df40*/  STG.E desc[UR36][R16.64], R3 ;  /* 0x0000000310007986 */ /* 0x0007e2000c101924 */
[----:B------:R-:W-:Y:S05]  /*df50*/  BRA `(.L_x_4895) ;  /* 0x0000000000047947 */ /* 0x000fea0003800000 */
.L_x_7309:
[----:B------:R-:W-:Y:S05]  /*df60*/  BREAK B6 ;  /* 0x0000000000067942 */ /* 0x000fea0003800000 */
.L_x_4895:
[----:B------:R-:W-:Y:S05]  /*df70*/  BSYNC B7 ;  /* 0x0000000000077941 */ /* 0x000fea0003800000 */
.L_x_4890:
        /* <DEDUP_REMOVED lines=10> */
        .weak           $__internal_47_$__cuda_sm20_div_u64
        .type           $__internal_47_$__cuda_sm20_div_u64,@function
        .size           $__internal_47_$__cuda_sm20_div_u64,(.L_x_7646 - $__internal_47_$__cuda_sm20_div_u64)
$__internal_47_$__cuda_sm20_div_u64:
        /* <DEDUP_REMOVED lines=68> */
[----:B------:R-:W-:Y:S06]  /*e460*/  RET.REL.NODEC R6 `(_ZN2at4cuda57_GLOBAL__N__cd6b329d_24_DistributionBernoulli_cu_7537a20d21kernelPointwiseApply2IZNS_6native9templates4cuda28bernoulli_tensor_cuda_kernelIifEEvRKNS_10TensorBaseES9_NS_15PhiloxCudaStateEEUliRiSB_SB_SB_RKfSD_SD_SD_E_iSC_mLin1ELin1ELi4ELi512ELi2EEEvNS0_6detail10TensorInfoIT0_T2_EENSG_IT1_SI_EESI_T_) ;  /* 0xffffff1806e47950 */ /* 0x000fec0003c3ffff */
.L_x_4909:
        /* <DEDUP_REMOVED lines=9> */
.L_x_7646:


//--------------------- .text._ZN2at4cuda57_GLOBAL__N__cd6b329d_24_DistributionBernoulli_cu_7537a20d21kernelPointwiseApply2IZNS_6native9templates4cuda28bernoulli_tensor_cuda_kernelIifEEvRKNS_10TensorBaseES9_NS_15PhiloxCudaStateEEUliRiSB_SB_SB_RKfSD_SD_SD_E_iSC_mLi1ELi1ELi4ELi512ELi2EEEvNS0_6detail10TensorInfoIT0_T2_EENSG_IT1_SI_EESI_T_ --------------------------
	.section	.text._ZN2at4cuda57_GLOBAL__N__cd6b329d_24_DistributionBernoulli_cu_7537a20d21kernelPointwiseApply2IZNS_6native9templates4cuda28bernoulli_tensor_cuda_kernelIifEEvRKNS_10TensorBaseES9_NS_15PhiloxCudaStateEEUliRiSB_SB_SB_RKfSD_SD_SD_E_iSC_mLi1ELi1ELi4ELi512ELi2EEEvNS0_6detail10TensorInfoIT0_T2_EENSG_IT1_SI_EESI_T_,"ax",@progbits
	.align	128
.text._ZN2at4cuda57_GLOBAL__N__cd6b329d_24_DistributionBernoulli_cu_7537a20d21kernelPointwiseApply2IZNS_6native9templates4cuda28bernoulli_tensor_cuda_kernelIifEEvRKNS_10TensorBaseES9_NS_15PhiloxCudaStateEEUliRiSB_SB_SB_RKfSD_SD_SD_E_iSC_mLi1ELi1ELi4ELi512ELi2EEEvNS0_6detail10TensorInfoIT0_T2_EENSG_IT1_SI_EESI_T_:
        .type           _ZN2at4cuda57_GLOBAL__N__cd6b329d_24_DistributionBernoulli_cu_7537a20d21kernelPointwiseApply2IZNS_6native9templates4cuda28bernoulli_tensor_cuda_kernelIifEEvRKNS_10TensorBaseES9_NS_15PhiloxCudaStateEEUliRiSB_SB_SB_RKfSD_SD_SD_E_iSC_mLi1ELi1ELi4ELi512ELi2EEEvNS0_6detail10TensorInfoIT0_T2_EENSG_IT1_SI_EESI_T_,@function
        .size           _ZN2at4cuda57_GLOBAL__N__cd6b329d_24_DistributionBernoulli_cu_7537a20d21kernelPointwiseApply2IZNS_6native9templates4cuda28bernoulli_tensor_cuda_kernelIifEEvRKNS_10TensorBaseES9_NS_15PhiloxCudaStateEEUliRiSB_SB_SB_RKfSD_SD_SD_E_iSC_mLi1ELi1ELi4ELi512ELi2EEEvNS0_6detail10TensorInfoIT0_T2_EENSG_IT1_SI_EESI_T_,(.L_x_7648 - _ZN2at4cuda57_GLOBAL__N__cd6b329d_24_DistributionBernoulli_cu_7537a20d21kernelPointwiseApply2IZNS_6native9templates4cuda28bernoulli_tensor_cuda_kernelIifEEvRKNS_10TensorBaseES9_NS_15PhiloxCudaStateEEUliRiSB_SB_SB_RKfSD_SD_SD_E_iSC_mLi1ELi1ELi4ELi512ELi2EEEvNS0_6detail10TensorInfoIT0_T2_EENSG_IT1_SI_EESI_T_)
        .other          _ZN2at4cuda57_GLOBAL__N__cd6b329d_24_DistributionBernoulli_cu_7537a20d21kernelPointwiseApply2IZNS_6native9templates4cuda28bernoulli_tensor_cuda_kernelIifEEvRKNS_10TensorBaseES9_NS_15PhiloxCudaStateEEUliRiSB_SB_SB_RKfSD_SD_SD_E_iSC_mLi1ELi1ELi4ELi512ELi2EEEvNS0_6detail10TensorInfoIT0_T2_EENSG_IT1_SI_EESI_T_,@"STO_CUDA_ENTRY STV_DEFAULT"
_ZN2at4cuda57_GLOBAL__N__cd6b329d_24_DistributionBernoulli_cu_7537a20d21kernelPointwiseApply2IZNS_6native9templates4cuda28bernoulli_tensor_cuda_kernelIifEEvRKNS_10TensorBaseES9_NS_15PhiloxCudaStateEEUliRiSB_SB_SB_RKfSD_SD_SD_E_iSC_mLi1ELi1ELi4ELi512ELi2EEEvNS0_6detail10TensorInfoIT0_T2_EENSG_IT1_SI_EESI_T_:
        /* <DEDUP_REMOVED lines=21> */
.L_x_4931:
        /* <DEDUP_REMOVED lines=192> */
.L_x_4912:
[----:B------:R-:W-:Y:S01]  /*0d50*/  MOV R9, R6 ;  /* 0x0000000600097202 */ /* 0x000fe20000000f00 */
[----:B------:R-:W-:Y:S02]  /*0d60*/  IMAD.MOV.U32 R8, RZ, RZ, R32 ;  /* 0x000000ffff087224 */ /* 0x000fe400078e0020 */
[----:B------:R-:W-:Y:S02]  /*0d70*/  IMAD.MOV.U32 R3, RZ, RZ, R38 ;  /* 0x000000ffff037224 */ /* 0x000fe400078e0026 */
[----:B------:R-:W-:-:S07]  /*0d80*/  IMAD.MOV.U32 R6, RZ, RZ, R4 ;  /* 0x000000ffff067224 */ /* 0x000fce00078e0004 */
.L_x_4911:
        /* <DEDUP_REMOVED lines=17> */
.L_x_7310:
[----:B------:R-:W-:Y:S05]  /*0ea0*/  BRX R4 -0xeb0                                                                                                                                                                                                                                                                                                                                                                                                                                                                                (*"BRANCH_TARGETS .L_x_7311,.L_x_7312,.L_x_7313"*) ;  /* 0xfffffff004547949 */ /* 0x000fea000383ffff */
.L_x_4915:
        /* <DEDUP_REMOVED lines=28> */
.L_x_4921:
[----:B------:R0:W5:Y:S02]  /*1070*/  LDG.E R3, desc[UR36][R16.64] ;  /* 0x0000002410037981 */ /* 0x000164000c1e1900 */
.L_x_4920:
[----:B------:R-:W-:Y:S05]  /*1080*/  BSYNC B6 ;  /* 0x0000000000067941 */ /* 0x000fea0003800000 */
.L_x_4919:
[----:B-----5:R-:W-:-:S04]  /*1090*/  FSETP.GTU.FTZ.AND P0, PT, R34, R3, PT ;  /* 0x000000032200720b */ /* 0x020fc80003f1c000 */
[----:B------:R-:W-:-:S05]  /*10a0*/  SEL R3, RZ, 0x1, P0 ;  /* 0x00000001ff037807 */ /* 0x000fca0000000000 */
[----:B------:R1:W-:Y:S04]  /*10b0*/  STG.E desc[UR36][R36.64], R3 ;  /* 0x0000000324007986 */ /* 0x0003e8000c101924 */
.L_x_4917:
[----:B------:R-:W-:Y:S05]  /*10c0*/  BSYNC B7 ;  /* 0x0000000000077941 */ /* 0x000fea0003800000 */
.L_x_4916:
        /* <DEDUP_REMOVED lines=21> */
.L_x_4924:
[----:B------:R2:W5:Y:S02]  /*1220*/  LDG.E R0, desc[UR36][R18.64] ;  /* 0x0000002412007981 */ /* 0x000564000c1e1900 */
.L_x_4923:
[----:B------:R-:W-:Y:S05]  /*1230*/  BSYNC B6 ;  /* 0x0000000000067941 */ /* 0x000fea0003800000 */
.L_x_4922:
[----:B-----5:R-:W-:-:S04]  /*1240*/  FSETP.GTU.FTZ.AND P0, PT, R33, R0, PT ;  /* 0x000000002100720b */ /* 0x020fc80003f1c000 */
[----:B-1----:R-:W-:-:S05]  /*1250*/  SEL R3, RZ, 0x1, P0 ;  /* 0x00000001ff037807 */ /* 0x002fca0000000000 */
[----:B------:R1:W-:Y:S04]  /*1260*/  STG.E desc[UR36][R26.64], R3 ;  /* 0x000000031a007986 */ /* 0x0003e8000c101924 */
.L_x_7312:
        /* <DEDUP_REMOVED lines=21> */
.L_x_4927:
[----:B------:R1:W5:Y:S02]  /*13c0*/  LDG.E R3, desc[UR36][R22.64] ;  /* 0x0000002416037981 */ /* 0x000364000c1e1900 */
.L_x_4926:
[----:B------:R-:W-:Y:S05]  /*13d0*/  BSYNC B6 ;  /* 0x0000000000067941 */ /* 0x000fea0003800000 */
.L_x_4925:
[----:B-----5:R-:W-:-:S04]  /*13e0*/  FSETP.GTU.FTZ.AND P0, PT, R32, R3, PT ;  /* 0x000000032000720b */ /* 0x020fc80003f1c000 */
[----:B------:R-:W-:-:S05]  /*13f0*/  SEL R3, RZ, 0x1, P0 ;  /* 0x00000001ff037807 */ /* 0x000fca0000000000 */
[----:B------:R3:W-:Y:S04]  /*1400*/  STG.E desc[UR36][R24.64], R3 ;  /* 0x0000000318007986 */ /* 0x0007e8000c101924 */
.L_x_7311:
[----:B------:R-:W-:Y:S05]  /*1410*/  BSYNC B8 ;  /* 0x0000000000087941 */ /* 0x000fea0003800000 */
.L_x_4914:
        /* <DEDUP_REMOVED lines=32> */
.L_x_4930:
[----:B------:R0:W5:Y:S02]  /*1620*/  LDG.E R0, desc[UR36][R16.64] ;  /* 0x0000002410007981 */ /* 0x000164000c1e1900 */
.L_x_4929:
[----:B------:R-:W-:Y:S05]  /*1630*/  BSYNC B6 ;  /* 0x0000000000067941 */ /* 0x000fea0003800000 */
.L_x_4928:
        /* <DEDUP_REMOVED lines=11> */
[----:B------:R2:W-:Y:S01]  /*16f0*/  STG.E desc[UR36][R4.64], R3 ;  /* 0x0000000304007986 */ /* 0x0005e2000c101924 */
[----:B------:R-:W-:Y:S05]  /*1700*/  BRA `(.L_x_4918) ;  /* 0x0000000000047947 */ /* 0x000fea0003800000 */
.L_x_7313:
[----:B------:R-:W-:Y:S05]  /*1710*/  BREAK B8 ;  /* 0x0000000000087942 */ /* 0x000fea0003800000 */
.L_x_4918:
[----:B------:R-:W-:Y:S05]  /*1720*/  BSYNC B9 ;  /* 0x0000000000097941 */ /* 0x000fea0003800000 */
.L_x_4913:
        /* <DEDUP_REMOVED lines=9> */
.L_x_4910:
[----:B------:R-:W-:Y:S05]  /*17c0*/  EXIT ;  /* 0x000000000000794d */ /* 0x000fea0003800000 */
.L_x_4932:
        /* <DEDUP_REMOVED lines=11> */
.L_x_7648:


//--------------------- .text._ZN2at4cuda57_GLOBAL__N__cd6b329d_24_DistributionBernoulli_cu_7537a20d21kernelPointwiseApply2IZNS_6native9templates4cuda28bernoulli_tensor_cuda_kernelIifEEvRKNS_10TensorBaseES9_NS_15PhiloxCudaStateEEUliRiSB_SB_SB_RKfSD_SD_SD_E_iSC_jLin1ELin1ELi4ELi512ELi2EEEvNS0_6detail10TensorInfoIT0_T2_EENSG_IT1_SI_EESI_T_ --------------------------
	.section	.text._ZN2at4cuda57_GLOBAL__N__cd6b329d_24_DistributionBernoulli_cu_7537a20d21kernelPointwiseApply2IZNS_6native9templates4cuda28bernoulli_tensor_cuda_kernelIifEEvRKNS_10TensorBaseES9_NS_15PhiloxCudaStateEEUliRiSB_SB_SB_RKfSD_SD_SD_E_iSC_jLin1ELin1ELi4ELi512ELi2EEEvNS0_6detail10TensorInfoIT0_T2_EENSG_IT1_SI_EESI_T_,"ax",@progbits
	.align	128
.text._ZN2at4cuda57_GLOBAL__N__cd6b329d_24_DistributionBernoulli_cu_7537a20d21kernelPointwiseApply2IZNS_6native9templates4cuda28bernoulli_tensor_cuda_kernelIifEEvRKNS_10TensorBaseES9_NS_15PhiloxCudaStateEEUliRiSB_SB_SB_RKfSD_SD_SD_E_iSC_jLin1ELin1ELi4ELi512ELi2EEEvNS0_6detail10TensorInfoIT0_T2_EENSG_IT1_SI_EESI_T_:
        .type           _ZN2at4cuda57_GLOBAL__N__cd6b329d_24_DistributionBernoulli_cu_7537a20d21kernelPointwiseApply2IZNS_6native9templates4cuda28bernoulli_tensor_cuda_kernelIifEEvRKNS_10TensorBaseES9_NS_15PhiloxCudaStateEEUliRiSB_SB_SB_RKfSD_SD_SD_E_iSC_jLin1ELin1ELi4ELi512ELi2EEEvNS0_6detail10TensorInfoIT0_T2_EENSG_IT1_SI_EESI_T_,@function
        .size           _ZN2at4cuda57_GLOBAL__N__cd6b329d_24_DistributionBernoulli_cu_7537a20d21kernelPointwiseApply2IZNS_6native9templates4cuda28bernoulli_tensor_cuda_kernelIifEEvRKNS_10TensorBaseES9_NS_15PhiloxCudaStateEEUliRiSB_SB_SB_RKfSD_SD_SD_E_iSC_jLin1ELin1ELi4ELi512ELi2EEEvNS0_6detail10TensorInfoIT0_T2_EENSG_IT1_SI_EESI_T_,(.L_x_7649 - _ZN2at4cuda57_GLOBAL__N__cd6b329d_24_DistributionBernoulli_cu_7537a20d21kernelPointwiseApply2IZNS_6native9templates4cuda28bernoulli_tensor_cuda_kernelIifEEvRKNS_10TensorBaseES9_NS_15PhiloxCudaStateEEUliRiSB_SB_SB_RKfSD_SD_SD_E_iSC_jLin1ELin1ELi4ELi512ELi2EEEvNS0_6detail10TensorInfoIT0_T2_EENSG_IT1_SI_EESI_T_)
        .other          _ZN2at4cuda57_GLOBAL__N__cd6b329d_24_DistributionBernoulli_cu_7537a20d21kernelPointwiseApply2IZNS_6native9templates4cuda28bernoulli_tensor_cuda_kernelIifEEvRKNS_10TensorBaseES9_NS_15PhiloxCudaStateEEUliRiSB_SB_SB_RKfSD_SD_SD_E_iSC_jLin1ELin1ELi4ELi512ELi2EEEvNS0_6detail10TensorInfoIT0_T2_EENSG_IT1_SI_EESI_T_,@"STO_CUDA_ENTRY STV_DEFAULT"
_ZN2at4cuda57_GLOBAL__N__cd6b329d_24_DistributionBernoulli_cu_7537a20d21kernelPointwiseApply2IZNS_6native9templates4cuda28bernoulli_tensor_cuda_kernelIifEEvRKNS_10TensorBaseES9_NS_15PhiloxCudaStateEEUliRiSB_SB_SB_RKfSD_SD_SD_E_iSC_jLin1ELin1ELi4ELi512ELi2EEEvNS0_6detail10TensorInfoIT0_T2_EENSG_IT1_SI_EESI_T_:
        /* <DEDUP_REMOVED lines=11> */
.L_x_4985:
        /* <DEDUP_REMOVED lines=31> */
.L_x_4937:
        /* <DEDUP_REMOVED lines=100> */
.L_x_4936:
        /* <DEDUP_REMOVED lines=79> */
.L_x_4935:
        /* <DEDUP_REMOVED lines=23> */
.L_x_4940:
        /* <DEDUP_REMOVED lines=101> */
.L_x_4939:
        /* <DEDUP_REMOVED lines=79> */
.L_x_4938:
[----:B------:R-:W-:Y:S02]  /*1a80*/  ULDC UR4, c[0x0][0x354] ;  /* 0x0000d50000047ab9 */ /* 0x000fe40000000800 */
[----:B------:R-:W-:-:S07]  /*1a90*/  IMAD R24, R7, UR4, R24 ;  /* 0x0000000407187c24 */ /* 0x000fce000f8e0218 */
.L_x_4934:
[----:B------:R-:W-:Y:S05]  /*1aa0*/  BSYNC B0 ;  /* 0x0000000000007941 */ /* 0x000fea0003800000 */
.L_x_4933:
        /* <DEDUP_REMOVED lines=29> */
.L_x_4945:
        /* <DEDUP_REMOVED lines=100> */
.L_x_4944:
        /* <DEDUP_REMOVED lines=78> */
.L_x_4943:
        /* <DEDUP_REMOVED lines=20> */
.L_x_4948:
        /* <DEDUP_REMOVED lines=101> */
.L_x_4947:
        /* <DEDUP_REMOVED lines=79> */
.L_x_4946:
[----:B------:R-:W-:Y:S02]  /*3420*/  ULDC UR4, c[0x0][0x354] ;  /* 0x0000d50000047ab9 */ /* 0x000fe40000000800 */
[----:B------:R-:W-:-:S07]  /*3430*/  IMAD R22, R22, UR4, R3 ;  /* 0x0000000416167c24 */ /* 0x000fce000f8e0203 */
.L_x_4942:
[----:B------:R-:W-:Y:S05]  /*3440*/  BSYNC B0 ;  /* 0x0000000000007941 */ /* 0x000fea0003800000 */
.L_x_4941:
        /* <DEDUP_REMOVED lines=30> */
.L_x_4953:
        /* <DEDUP_REMOVED lines=100> */
.L_x_4952:
        /* <DEDUP_REMOVED lines=78> */
.L_x_4951:
        /* <DEDUP_REMOVED lines=20> */
.L_x_4956:
        /* <DEDUP_REMOVED lines=101> */
.L_x_4955:
        /* <DEDUP_REMOVED lines=80> */
.L_x_4954:
[----:B------:R-:W-:Y:S02]  /*4de0*/  ULDC UR4, c[0x0][0x354] ;  /* 0x0000d50000047ab9 */ /* 0x000fe40000000800 */
[----:B------:R-:W-:-:S07]  /*4df0*/  IMAD R18, R3, UR4, R18 ;  /* 0x0000000403127c24 */ /* 0x000fce000f8e0212 */
.L_x_4950:
[----:B------:R-:W-:Y:S05]  /*4e00*/  BSYNC B0 ;  /* 0x0000000000007941 */ /* 0x000fea0003800000 */
.L_x_4949:
        /* <DEDUP_REMOVED lines=28> */
.L_x_4961:
        /* <DEDUP_REMOVED lines=100> */
.L_x_4960:
        /* <DEDUP_REMOVED lines=78> */
.L_x_4959:
        /* <DEDUP_REMOVED lines=20> */
.L_x_4964:
        /* <DEDUP_REMOVED lines=101> */
.L_x_4963:
        /* <DEDUP_REMOVED lines=79> */
.L_x_4962:
[----:B------:R-:W-:Y:S02]  /*6770*/  ULDC UR4, c[0x0][0x354] ;  /* 0x0000d50000047ab9 */ /* 0x000fe40000000800 */
[----:B------:R-:W-:-:S07]  /*6780*/  IMAD R14, R14, UR4, R3 ;  /* 0x000000040e0e7c24 */ /* 0x000fce000f8e0203 */
.L_x_4958:
[----:B------:R-:W-:Y:S05]  /*6790*/  BSYNC B0 ;  /* 0x0000000000007941 */ /* 0x000fea0003800000 */
.L_x_4957:
        /* <DEDUP_REMOVED lines=144> */
.L_x_4966:
[----:B------:R-:W-:Y:S01]  /*70a0*/  IMAD.MOV.U32 R20, RZ, RZ, R5 ;  /* 0x000000ffff147224 */ /* 0x000fe200078e0005 */
[----:B------:R-:W-:Y:S01]  /*70b0*/  MOV R14, R3 ;  /* 0x00000003000e7202 */ /* 0x000fe20000000f00 */
[----:B------:R-:W-:Y:S01]  /*70c0*/  IMAD.MOV.U32 R15, RZ, RZ, R12 ;  /* 0x000000ffff0f7224 */ /* 0x000fe200078e000c */
[----:B------:R-:W-:-:S07]  /*70d0*/  MOV R5, R8 ;  /* 0x0000000800057202 */ /* 0x000fce0000000f00 */
.L_x_4965:
        /* <DEDUP_REMOVED lines=18> */
.L_x_7314:
[----:B------:R-:W-:Y:S05]  /*7200*/  BRX R4 -0x7210                                                                                                                                                                                                                                                                                                                                                                                                                                                                               (*"BRANCH_TARGETS .L_x_7315,.L_x_7316,.L_x_7317"*) ;  /* 0xffffff8c047c7949 */ /* 0x000fea000383ffff */
.L_x_4969:
        /* <DEDUP_REMOVED lines=28> */
.L_x_4975:
[----:B------:R0:W5:Y:S02]  /*73d0*/  LDG.E R3, desc[UR36][R16.64] ;  /* 0x0000002410037981 */ /* 0x000164000c1e1900 */
.L_x_4974:
[----:B------:R-:W-:Y:S05]  /*73e0*/  BSYNC B6 ;  /* 0x0000000000067941 */ /* 0x000fea0003800000 */
.L_x_4973:
[----:B-----5:R-:W-:-:S04]  /*73f0*/  FSETP.GTU.FTZ.AND P0, PT, R34, R3, PT ;  /* 0x000000032200720b */ /* 0x020fc80003f1c000 */
[----:B------:R-:W-:-:S05]  /*7400*/  SEL R3, RZ, 0x1, P0 ;  /* 0x00000001ff037807 */ /* 0x000fca0000000000 */
[----:B------:R1:W-:Y:S04]  /*7410*/  STG.E desc[UR36][R26.64], R3 ;  /* 0x000000031a007986 */ /* 0x0003e8000c101924 */
.L_x_4971:
[----:B------:R-:W-:Y:S05]  /*7420*/  BSYNC B7 ;  /* 0x0000000000077941 */ /* 0x000fea0003800000 */
.L_x_4970:
        /* <DEDUP_REMOVED lines=21> */
.L_x_4978:
[----:B------:R2:W5:Y:S02]  /*7580*/  LDG.E R0, desc[UR36][R18.64] ;  /* 0x0000002412007981 */ /* 0x000564000c1e1900 */
.L_x_4977:
[----:B------:R-:W-:Y:S05]  /*7590*/  BSYNC B6 ;  /* 0x0000000000067941 */ /* 0x000fea0003800000 */
.L_x_4976:
[----:B-----5:R-:W-:-:S04]  /*75a0*/  FSETP.GTU.FTZ.AND P0, PT, R33, R0, PT ;  /* 0x000000002100720b */ /* 0x020fc80003f1c000 */
[----:B-1----:R-:W-:-:S05]  /*75b0*/  SEL R3, RZ, 0x1, P0 ;  /* 0x00000001ff037807 */ /* 0x002fca0000000000 */
[----:B------:R1:W-:Y:S04]  /*75c0*/  STG.E desc[UR36][R28.64], R3 ;  /* 0x000000031c007986 */ /* 0x0003e8000c101924 */
.L_x_7316:
        /* <DEDUP_REMOVED lines=21> */
.L_x_4981:
[----:B------:R1:W5:Y:S02]  /*7720*/  LDG.E R3, desc[UR36][R22.64] ;  /* 0x0000002416037981 */ /* 0x000364000c1e1900 */
.L_x_4980:
[----:B------:R-:W-:Y:S05]  /*7730*/  BSYNC B6 ;  /* 0x0000000000067941 */ /* 0x000fea0003800000 */
.L_x_4979:
[----:B-----5:R-:W-:-:S04]  /*7740*/  FSETP.GTU.FTZ.AND P0, PT, R32, R3, PT ;  /* 0x000000032000720b */ /* 0x020fc80003f1c000 */
[----:B------:R-:W-:-:S05]  /*7750*/  SEL R3, RZ, 0x1, P0 ;  /* 0x00000001ff037807 */ /* 0x000fca0000000000 */
[----:B------:R3:W-:Y:S04]  /*7760*/  STG.E desc[UR36][R36.64], R3 ;  /* 0x0000000324007986 */ /* 0x0007e8000c101924 */
.L_x_7315:
[----:B------:R-:W-:Y:S05]  /*7770*/  BSYNC B8 ;  /* 0x0000000000087941 */ /* 0x000fea0003800000 */
.L_x_4968:
        /* <DEDUP_REMOVED lines=21> */
.L_x_4984:
[----:B------:R4:W5:Y:S02]  /*78d0*/  LDG.E R0, desc[UR36][R24.64] ;  /* 0x0000002418007981 */ /* 0x000964000c1e1900 */
.L_x_4983:
[----:B------:R-:W-:Y:S05]  /*78e0*/  BSYNC B6 ;  /* 0x0000000000067941 */ /* 0x000fea0003800000 */
.L_x_4982:
[----:B-----5:R-:W-:-:S04]  /*78f0*/  FSETP.GTU.FTZ.AND P0, PT, R31, R0, PT ;  /* 0x000000001f00720b */ /* 0x020fc80003f1c000 */
[----:B---3--:R-:W-:-:S05]  /*7900*/  SEL R3, RZ, 0x1, P0 ;  /* 0x00000001ff037807 */ /* 0x008fca0000000000 */
[----:B------:R3:W-:Y:S01]  /*7910*/  STG.E desc[UR36][R38.64], R3 ;  /* 0x0000000326007986 */ /* 0x0007e2000c101924 */
[----:B------:R-:W-:Y:S05]  /*7920*/  BRA `(.L_x_4972) ;  /* 0x0000000000047947 */ /* 0x000fea0003800000 */
.L_x_7317:
[----:B------:R-:W-:Y:S05]  /*7930*/  BREAK B8 ;  /* 0x0000000000087942 */ /* 0x000fea0003800000 */
.L_x_4972:
[----:B------:R-:W-:Y:S05]  /*7940*/  BSYNC B9 ;  /* 0x0000000000097941 */ /* 0x000fea0003800000 */
.L_x_4967:
        /* <DEDUP_REMOVED lines=8> */
.L_x_4986:
        /* <DEDUP_REMOVED lines=11> */
.L_x_7649:


//--------------------- .text._ZN2at4cuda57_GLOBAL__N__cd6b329d_24_DistributionBernoulli_cu_7537a20d21kernelPointwiseApply2IZNS_6native9templates4cuda28bernoulli_tensor_cuda_kernelIifEEvRKNS_10TensorBaseES9_NS_15PhiloxCudaStateEEUliRiSB_SB_SB_RKfSD_SD_SD_E_iSC_jLin1ELi2ELi4ELi512ELi2EEEvNS0_6detail10TensorInfoIT0_T2_EENSG_IT1_SI_EESI_T_ --------------------------
	.section	.text._ZN2at4cuda57_GLOBAL__N__cd6b329d_24_DistributionBernoulli_cu_7537a20d21kernelPointwiseApply2IZNS_6native9templates4cuda28bernoulli_tensor_cuda_kernelIifEEvRKNS_10TensorBaseES9_NS_15PhiloxCudaStateEEUliRiSB_SB_SB_RKfSD_SD_SD_E_iSC_jLin1ELi2ELi4ELi512ELi2EEEvNS0_6detail10TensorInfoIT0_T2_EENSG_IT1_SI_EESI_T_,"ax",@progbits
	.align	128
.text._ZN2at4cuda57_GLOBAL__N__cd6b329d_24_DistributionBernoulli_cu_7537a20d21kernelPointwiseApply2IZNS_6native9templates4cuda28bernoulli_tensor_cuda_kernelIifEEvRKNS_10TensorBaseES9_NS_15PhiloxCudaStateEEUliRiSB_SB_SB_RKfSD_SD_SD_E_iSC_jLin1ELi2ELi4ELi512ELi2EEEvNS0_6detail10TensorInfoIT0_T2_EENSG_IT1_SI_EESI_T_:
        .type           _ZN2at4cuda57_GLOBAL__N__cd6b329d_24_DistributionBernoulli_cu_7537a20d21kernelPointwiseApply2IZNS_6native9templates4cuda28bernoulli_tensor_cuda_kernelIifEEvRKNS_10TensorBaseES9_NS_15PhiloxCudaStateEEUliRiSB_SB_SB_RKfSD_SD_SD_E_iSC_jLin1ELi2ELi4ELi512ELi2EEEvNS0_6detail10TensorInfoIT0_T2_EENSG_IT1_SI_EESI_T_,@function
        .size           _ZN2at4cuda57_GLOBAL__N__cd6b329d_24_DistributionBernoulli_cu_7537a20d21kernelPointwiseApply2IZNS_6native9templates4cuda28bernoulli_tensor_cuda_kernelIifEEvRKNS_10TensorBaseES9_NS_15PhiloxCudaStateEEUliRiSB_SB_SB_RKfSD_SD_SD_E_iSC_jLin1ELi2ELi4ELi512ELi2EEEvNS0_6detail10TensorInfoIT0_T2_EENSG_IT1_SI_EESI_T_,(.L_x_7650 - _ZN2at4cuda57_GLOBAL__N__cd6b329d_24_DistributionBernoulli_cu_7537a20d21kernelPointwiseApply2IZNS_6native9templates4cuda28bernoulli_tensor_cuda_kernelIifEEvRKNS_10TensorBaseES9_NS_15PhiloxCudaStateEEUliRiSB_SB_SB_RKfSD_SD_SD_E_iSC_jLin1ELi2ELi4ELi512ELi2EEEvNS0_6detail10TensorInfoIT0_T2_EENSG_IT1_SI_EESI_T_)
        .other          _ZN2at4cuda57_GLOBAL__N__cd6b329d_24_DistributionBernoulli_cu_7537a20d21kernelPointwiseApply2IZNS_6native9templates4cuda28bernoulli_tensor_cuda_kernelIifEEvRKNS_10TensorBaseES9_NS_15PhiloxCudaStateEEUliRiSB_SB_SB_RKfSD_SD_SD_E_iSC_jLin1ELi2ELi4ELi512ELi2EEEvNS0_6detail10TensorInfoIT0_T2_EENSG_IT1_SI_EESI_T_,@"STO_CUDA_ENTRY STV_DEFAULT"
_ZN2at4cuda57_GLOBAL__N__cd6b329d_24_DistributionBernoulli_cu_7537a20d21kernelPointwiseApply2IZNS_6native9templates4cuda28bernoulli_tensor_cuda_kernelIifEEvRKNS_10TensorBaseES9_NS_15PhiloxCudaStateEEUliRiSB_SB_SB_RKfSD_SD_SD_E_iSC_jLin1ELi2ELi4ELi512ELi2EEEvNS0_6detail10TensorInfoIT0_T2_EENSG_IT1_SI_EESI_T_:
        /* <DEDUP_REMOVED lines=11> */
.L_x_5027:
        /* <DEDUP_REMOVED lines=30> */
.L_x_4991:
        /* <DEDUP_REMOVED lines=100> */
.L_x_4990:
        /* <DEDUP_REMOVED lines=79> */
.L_x_4989:
        /* <DEDUP_REMOVED lines=27> */
.L_x_4988:
[----:B------:R-:W-:Y:S05]  /*0f70*/  BSYNC B0 ;  /* 0x0000000000007941 */ /* 0x000fea0003800000 */
.L_x_4987:
        /* <DEDUP_REMOVED lines=28> */
.L_x_4996:
        /* <DEDUP_REMOVED lines=100> */
.L_x_4995:
        /* <DEDUP_REMOVED lines=78> */
.L_x_4994:
        /* <DEDUP_REMOVED lines=27> */
.L_x_4993:
[----:B------:R-:W-:Y:S05]  /*1e10*/  BSYNC B0 ;  /* 0x0000000000007941 */ /* 0x000fea0003800000 */
.L_x_4992:
        /* <DEDUP_REMOVED lines=29> */
.L_x_5001:
        /* <DEDUP_REMOVED lines=100> */
.L_x_5000:
        /* <DEDUP_REMOVED lines=78> */
.L_x_4999:
        /* <DEDUP_REMOVED lines=27> */
.L_x_4998:
[----:B------:R-:W-:Y:S05]  /*2cc0*/  BSYNC B0 ;  /* 0x0000000000007941 */ /* 0x000fea0003800000 */
.L_x_4997:
        /* <DEDUP_REMOVED lines=28> */
.L_x_5006:
        /* <DEDUP_REMOVED lines=100> */
.L_x_5005:
        /* <DEDUP_REMOVED lines=78> */
.L_x_5004:
        /* <DEDUP_REMOVED lines=27> */
.L_x_5003:
[----:B------:R-:W-:Y:S05]  /*3b60*/  BSYNC B0 ;  /* 0x0000000000007941 */ /* 0x000fea0003800000 */
.L_x_5002:
        /* <DEDUP_REMOVED lines=144> */
.L_x_5008:
[----:B------:R-:W-:Y:S01]  /*4470*/  IMAD.MOV.U32 R20, RZ, RZ, R5 ;  /* 0x000000ffff147224 */ /* 0x000fe200078e0005 */
[----:B------:R-:W-:Y:S01]  /*4480*/  MOV R14, R3 ;  /* 0x00000003000e7202 */ /* 0x000fe20000000f00 */
[----:B------:R-:W-:Y:S01]  /*4490*/  IMAD.MOV.U32 R15, RZ, RZ, R12 ;  /* 0x000000ffff0f7224 */ /* 0x000fe200078e000c */
[----:B------:R-:W-:-:S07]  /*44a0*/  MOV R5, R8 ;  /* 0x0000000800057202 */ /* 0x000fce0000000f00 */
.L_x_5007:
        /* <DEDUP_REMOVED lines=18> */
.L_x_7318:
[----:B------:R-:W-:Y:S05]  /*45d0*/  BRX R4 -0x45e0                                                                                                                                                                                                                                                                                                                                                                                                                                                                               (*"BRANCH_TARGETS .L_x_7319,.L_x_7320,.L_x_7321"*) ;  /* 0xffffffb804887949 */ /* 0x000fea000383ffff */
.L_x_5011:
        /* <DEDUP_REMOVED lines=28> */
.L_x_5017:
[----:B------:R0:W5:Y:S02]  /*47a0*/  LDG.E R3, desc[UR36][R16.64] ;  /* 0x0000002410037981 */ /* 0x000164000c1e1900 */
.L_x_5016:
[----:B------:R-:W-:Y:S05]  /*47b0*/  BSYNC B6 ;  /* 0x0000000000067941 */ /* 0x000fea0003800000 */
.L_x_5015:
[----:B-----5:R-:W-:-:S04]  /*47c0*/  FSETP.GTU.FTZ.AND P0, PT, R34, R3, PT ;  /* 0x000000032200720b */ /* 0x020fc80003f1c000 */
[----:B------:R-:W-:-:S05]  /*47d0*/  SEL R3, RZ, 0x1, P0 ;  /* 0x00000001ff037807 */ /* 0x000fca0000000000 */
[----:B------:R1:W-:Y:S04]  /*47e0*/  STG.E desc[UR36][R26.64], R3 ;  /* 0x000000031a007986 */ /* 0x0003e8000c101924 */
.L_x_5013:
[----:B------:R-:W-:Y:S05]  /*47f0*/  BSYNC B7 ;  /* 0x0000000000077941 */ /* 0x000fea0003800000 */
.L_x_5012:
        /* <DEDUP_REMOVED lines=21> */
.L_x_5020:
[----:B------:R2:W5:Y:S02]  /*4950*/  LDG.E R0, desc[UR36][R18.64] ;  /* 0x0000002412007981 */ /* 0x000564000c1e1900 */
.L_x_5019:
[----:B------:R-:W-:Y:S05]  /*4960*/  BSYNC B6 ;  /* 0x0000000000067941 */ /* 0x000fea0003800000 */
.L_x_5018:
[----:B-----5:R-:W-:-:S04]  /*4970*/  FSETP.GTU.FTZ.AND P0, PT, R33, R0, PT ;  /* 0x000000002100720b */ /* 0x020fc80003f1c000 */
[----:B-1----:R-:W-:-:S05]  /*4980*/  SEL R3, RZ, 0x1, P0 ;  /* 0x00000001ff037807 */ /* 0x002fca0000000000 */
[----:B------:R1:W-:Y:S04]  /*4990*/  STG.E desc[UR36][R28.64], R3 ;  /* 0x000000031c007986 */ /* 0x0003e8000c101924 */
.L_x_7320:
        /* <DEDUP_REMOVED lines=21> */
.L_x_5023:
[----:B------:R1:W5:Y:S02]  /*4af0*/  LDG.E R3, desc[UR36][R22.64] ;  /* 0x0000002416037981 */ /* 0x000364000c1e1900 */
.L_x_5022:
[----:B------:R-:W-:Y:S05]  /*4b00*/  BSYNC B6 ;  /* 0x0000000000067941 */ /* 0x000fea0003800000 */
.L_x_5021:
[----:B-----5:R-:W-:-:S04]  /*4b10*/  FSETP.GTU.FTZ.AND P0, PT, R32, R3, PT ;  /* 0x000000032000720b */ /* 0x020fc80003f1c000 */
[----:B------:R-:W-:-:S05]  /*4b20*/  SEL R3, RZ, 0x1, P0 ;  /* 0x00000001ff037807 */ /* 0x000fca0000000000 */
[----:B------:R3:W-:Y:S04]  /*4b30*/  STG.E desc[UR36][R36.64], R3 ;  /* 0x0000000324007986 */ /* 0x0007e8000c101924 */
.L_x_7319:
[----:B------:R-:W-:Y:S05]  /*4b40*/  BSYNC B8 ;  /* 0x0000000000087941 */ /* 0x000fea0003800000 */
.L_x_5010:
        /* <DEDUP_REMOVED lines=21> */
.L_x_5026:
[----:B------:R4:W5:Y:S02]  /*4ca0*/  LDG.E R0, desc[UR36][R24.64] ;  /* 0x0000002418007981 */ /* 0x000964000c1e1900 */
.L_x_5025:
[----:B------:R-:W-:Y:S05]  /*4cb0*/  BSYNC B6 ;  /* 0x0000000000067941 */ /* 0x000fea0003800000 */
.L_x_5024:
[----:B-----5:R-:W-:-:S04]  /*4cc0*/  FSETP.GTU.FTZ.AND P0, PT, R31, R0, PT ;  /* 0x000000001f00720b */ /* 0x020fc80003f1c000 */
[----:B---3--:R-:W-:-:S05]  /*4cd0*/  SEL R3, RZ, 0x1, P0 ;  /* 0x00000001ff037807 */ /* 0x008fca0000000000 */
[----:B------:R3:W-:Y:S01]  /*4ce0*/  STG.E desc[UR36][R38.64], R3 ;  /* 0x0000000326007986 */ /* 0x0007e2000c101924 */
[----:B------:R-:W-:Y:S05]  /*4cf0*/  BRA `(.L_x_5014) ;  /* 0x0000000000047947 */ /* 0x000fea0003800000 */
.L_x_7321:
[----:B------:R-:W-:Y:S05]  /*4d00*/  BREAK B8 ;  /* 0x0000000000087942 */ /* 0x000fea0003800000 */
.L_x_5014:
[----:B------:R-:W-:Y:S05]  /*4d10*/  BSYNC B9 ;  /* 0x0000000000097941 */ /* 0x000fea0003800000 */
.L_x_5009:
        /* <DEDUP_REMOVED lines=8> */
.L_x_5028:
        /* <DEDUP_REMOVED lines=14> */
.L_x_7650:


//--------------------- .text._ZN2at4cuda57_GLOBAL__N__cd6b329d_24_DistributionBernoulli_cu_7537a20d21kernelPointwiseApply2IZNS_6native9templates4cuda28bernoulli_tensor_cuda_kernelIifEEvRKNS_10TensorBaseES9_NS_15PhiloxCudaStateEEUliRiSB_SB_SB_RKfSD_SD_SD_E_iSC_jLin1ELi1ELi4ELi512ELi2EEEvNS0_6detail10TensorInfoIT0_T2_EENSG_IT1_SI_EESI_T_ --------------------------
	.section	.text._ZN2at4cuda57_GLOBAL__N__cd6b329d_24_DistributionBernoulli_cu_7537a20d21kernelPointwiseApply2IZNS_6native9templates4cuda28bernoulli_tensor_cuda_kernelIifEEvRKNS_10TensorBaseES9_NS_15PhiloxCudaStateEEUliRiSB_SB_SB_RKfSD_SD_SD_E_iSC_jLin1ELi1ELi4ELi512ELi2EEEvNS0_6detail10TensorInfoIT0_T2_EENSG_IT1_SI_EESI_T_,"ax",@progbits
	.align	128
.text._ZN2at4cuda57_GLOBAL__N__cd6b329d_24_DistributionBernoulli_cu_7537a20d21kernelPointwiseApply2IZNS_6native9templates4cuda28bernoulli_tensor_cuda_kernelIifEEvRKNS_10TensorBaseES9_NS_15PhiloxCudaStateEEUliRiSB_SB_SB_RKfSD_SD_SD_E_iSC_jLin1ELi1ELi4ELi512ELi2EEEvNS0_6detail10TensorInfoIT0_T2_EENSG_IT1_SI_EESI_T_:
        .type           _ZN2at4cuda57_GLOBAL__N__cd6b329d_24_DistributionBernoulli_cu_7537a20d21kernelPointwiseApply2IZNS_6native9templates4cuda28bernoulli_tensor_cuda_kernelIifEEvRKNS_10TensorBaseES9_NS_15PhiloxCudaStateEEUliRiSB_SB_SB_RKfSD_SD_SD_E_iSC_jLin1ELi1ELi4ELi512ELi2EEEvNS0_6detail10TensorInfoIT0_T2_EENSG_IT1_SI_EESI_T_,@function
        .size           _ZN2at4cuda57_GLOBAL__N__cd6b329d_24_DistributionBernoulli_cu_7537a20d21kernelPointwiseApply2IZNS_6native9templates4cuda28bernoulli_tensor_cuda_kernelIifEEvRKNS_10TensorBaseES9_NS_15PhiloxCudaStateEEUliRiSB_SB_SB_RKfSD_SD_SD_E_iSC_jLin1ELi1ELi4ELi512ELi2EEEvNS0_6detail10TensorInfoIT0_T2_EENSG_IT1_SI_EESI_T_,(.L_x_7651 - _ZN2at4cuda57_GLOBAL__N__cd6b329d_24_DistributionBernoulli_cu_7537a20d21kernelPointwiseApply2IZNS_6native9templates4cuda28bernoulli_tensor_cuda_kernelIifEEvRKNS_10TensorBaseES9_NS_15PhiloxCudaStateEEUliRiSB_SB_SB_RKfSD_SD_SD_E_iSC_jLin1ELi1ELi4ELi512ELi2EEEvNS0_6detail10TensorInfoIT0_T2_EENSG_IT1_SI_EESI_T_)
        .other          _ZN2at4cuda57_GLOBAL__N__cd6b329d_24_DistributionBernoulli_cu_7537a20d21kernelPointwiseApply2IZNS_6native9templates4cuda28bernoulli_tensor_cuda_kernelIifEEvRKNS_10TensorBaseES9_NS_15PhiloxCudaStateEEUliRiSB_SB_SB_RKfSD_SD_SD_E_iSC_jLin1ELi1ELi4ELi512ELi2EEEvNS0_6detail10TensorInfoIT0_T2_EENSG_IT1_SI_EESI_T_,@"STO_CUDA_ENTRY STV_DEFAULT"
_ZN2at4cuda57_GLOBAL__N__cd6b329d_24_DistributionBernoulli_cu_7537a20d21kernelPointwiseApply2IZNS_6native9templates4cuda28bernoulli_tensor_cuda_kernelIifEEvRKNS_10TensorBaseES9_NS_15PhiloxCudaStateEEUliRiSB_SB_SB_RKfSD_SD_SD_E_iSC_jLin1ELi1ELi4ELi512ELi2EEEvNS0_6detail10TensorInfoIT0_T2_EENSG_IT1_SI_EESI_T_:
        /* <DEDUP_REMOVED lines=11> */
.L_x_5069:
        /* <DEDUP_REMOVED lines=29> */
.L_x_5033:
        /* <DEDUP_REMOVED lines=100> */
.L_x_5032:
        /* <DEDUP_REMOVED lines=78> */
.L_x_5031:
[----:B------:R-:W-:Y:S02]  /*0da0*/  ULDC UR4, c[0x0][0x27c] ;  /* 0x00009f0000047ab9 */ /* 0x000fe40000000800 */
[----:B------:R-:W-:-:S07]  /*0db0*/  IMAD R29, R2, UR4, R29 ;  /* 0x00000004021d7c24 */ /* 0x000fce000f8e021d */
.L_x_5030:
[----:B------:R-:W-:Y:S05]  /*0dc0*/  BSYNC B0 ;  /* 0x0000000000007941 */ /* 0x000fea0003800000 */
.L_x_5029:
        /* <DEDUP_REMOVED lines=25> */
.L_x_5038:
        /* <DEDUP_REMOVED lines=100> */
.L_x_5037:
        /* <DEDUP_REMOVED lines=78> */
.L_x_5036:
[----:B------:R-:W-:Y:S02]  /*1a80*/  ULDC UR4, c[0x0][0x27c] ;  /* 0x00009f0000047ab9 */ /* 0x000fe40000000800 */
[----:B------:R-:W-:-:S07]  /*1a90*/  IMAD R25, R2, UR4, R25 ;  /* 0x0000000402197c24 */ /* 0x000fce000f8e0219 */
.L_x_5035:
[----:B------:R-:W-:Y:S05]  /*1aa0*/  BSYNC B0 ;  /* 0x0000000000007941 */ /* 0x000fea0003800000 */
.L_x_5034:
        /* <DEDUP_REMOVED lines=25> */
.L_x_5043:
        /* <DEDUP_REMOVED lines=100> */
.L_x_5042:
        /* <DEDUP_REMOVED lines=78> */
.L_x_5041:
[----:B------:R-:W-:Y:S02]  /*2760*/  ULDC UR4, c[0x0][0x27c] ;  /* 0x00009f0000047ab9 */ /* 0x000fe40000000800 */
[----:B------:R-:W-:-:S07]  /*2770*/  IMAD R23, R0, UR4, R23 ;  /* 0x0000000400177c24 */ /* 0x000fce000f8e0217 */
.L_x_5040:
[----:B------:R-:W-:Y:S05]  /*2780*/  BSYNC B0 ;  /* 0x0000000000007941 */ /* 0x000fea0003800000 */
.L_x_5039:
        /* <DEDUP_REMOVED lines=24> */
.L_x_5048:
        /* <DEDUP_REMOVED lines=100> */
.L_x_5047:
        /* <DEDUP_REMOVED lines=78> */
.L_x_5046:
[----:B------:R-:W-:Y:S02]  /*3430*/  ULDC UR4, c[0x0][0x27c] ;  /* 0x00009f0000047ab9 */ /* 0x000fe40000000800 */
[----:B------:R-:W-:-:S07]  /*3440*/  IMAD R7, R4, UR4, R7 ;  /* 0x0000000404077c24 */ /* 0x000fce000f8e0207 */
.L_x_5045:
[----:B------:R-:W-:Y:S05]  /*3450*/  BSYNC B0 ;  /* 0x0000000000007941 */ /* 0x000fea0003800000 */
.L_x_5044:
        /* <DEDUP_REMOVED lines=139> */
.L_x_5050:
[----:B------:R-:W-:Y:S01]  /*3d10*/  IMAD.MOV.U32 R9, RZ, RZ, R14 ;  /* 0x000000ffff097224 */ /* 0x000fe200078e000e */
[----:B------:R-:W-:Y:S01]  /*3d20*/  MOV R6, R10 ;  /* 0x0000000a00067202 */ /* 0x000fe20000000f00 */
[----:B------:R-:W-:Y:S01]  /*3d30*/  IMAD.MOV.U32 R7, RZ, RZ, R2 ;  /* 0x000000ffff077224 */ /* 0x000fe200078e0002 */
[----:B------:R-:W-:-:S07]  /*3d40*/  MOV R14, R16 ;  /* 0x00000010000e7202 */ /* 0x000fce0000000f00 */
.L_x_5049:
        /* <DEDUP_REMOVED lines=19> */
.L_x_7322:
[----:B------:R-:W-:Y:S05]  /*3e80*/  BRX R2 -0x3e90                                                                                                                                                                                                                                                                                                                                                                                                                                                                               (*"BRANCH_TARGETS .L_x_7323,.L_x_7324,.L_x_7325"*) ;  /* 0xffffffc0025c7949 */ /* 0x000fea000383ffff */
.L_x_5053:
        /* <DEDUP_REMOVED lines=33> */
.L_x_5059:
[----:B------:R0:W5:Y:S02]  /*40a0*/  LDG.E R0, desc[UR36][R16.64] ;  /* 0x0000002410007981 */ /* 0x000164000c1e1900 */
.L_x_5058:
[----:B------:R-:W-:Y:S05]  /*40b0*/  BSYNC B6 ;  /* 0x0000000000067941 */ /* 0x000fea0003800000 */
.L_x_5057:
[----:B-----5:R-:W-:-:S04]  /*40c0*/  FSETP.GTU.FTZ.AND P0, PT, R33, R0, PT ;  /* 0x000000002100720b */ /* 0x020fc80003f1c000 */
[----:B------:R-:W-:-:S05]  /*40d0*/  SEL R3, RZ, 0x1, P0 ;  /* 0x00000001ff037807 */ /* 0x000fca0000000000 */
[----:B------:R1:W-:Y:S04]  /*40e0*/  STG.E desc[UR36][R18.64], R3 ;  /* 0x0000000312007986 */ /* 0x0003e8000c101924 */
.L_x_5055:
[----:B------:R-:W-:Y:S05]  /*40f0*/  BSYNC B7 ;  /* 0x0000000000077941 */ /* 0x000fea0003800000 */
.L_x_5054:
        /* <DEDUP_REMOVED lines=28> */
.L_x_5062:
[----:B------:R0:W5:Y:S02]  /*42c0*/  LDG.E R3, desc[UR36][R16.64] ;  /* 0x0000002410037981 */ /* 0x000164000c1e1900 */
.L_x_5061:
[----:B------:R-:W-:Y:S05]  /*42d0*/  BSYNC B6 ;  /* 0x0000000000067941 */ /* 0x000fea0003800000 */
.L_x_5060:
[----:B-----5:R-:W-:-:S04]  /*42e0*/  FSETP.GTU.FTZ.AND P0, PT, R2, R3, PT ;  /* 0x000000030200720b */ /* 0x020fc80003f1c000 */
[----:B------:R-:W-:-:S05]  /*42f0*/  SEL R3, RZ, 0x1, P0 ;  /* 0x00000001ff037807 */ /* 0x000fca0000000000 */
[----:B------:R1:W-:Y:S04]  /*4300*/  STG.E desc[UR36][R22.64], R3 ;  /* 0x0000000316007986 */ /* 0x0003e8000c101924 */
.L_x_7324:
        /* <DEDUP_REMOVED lines=28> */
.L_x_5065:
[----:B------:R0:W5:Y:S02]  /*44d0*/  LDG.E R3, desc[UR36][R16.64] ;  /* 0x0000002410037981 */ /* 0x000164000c1e1900 */
.L_x_5064:
[----:B------:R-:W-:Y:S05]  /*44e0*/  BSYNC B6 ;  /* 0x0000000000067941 */ /* 0x000fea0003800000 */
.L_x_5063:
[----:B-----5:R-:W-:-:S04]  /*44f0*/  FSETP.GTU.FTZ.AND P0, PT, R28, R3, PT ;  /* 0x000000031c00720b */ /* 0x020fc80003f1c000 */
[----:B------:R-:W-:-:S05]  /*4500*/  SEL R3, RZ, 0x1, P0 ;  /* 0x00000001ff037807 */ /* 0x000fca0000000000 */
[----:B------:R1:W-:Y:S04]  /*4510*/  STG.E desc[UR36][R24.64], R3 ;  /* 0x0000000318007986 */ /* 0x0003e8000c101924 */
.L_x_7323:
[----:B------:R-:W-:Y:S05]  /*4520*/  BSYNC B8 ;  /* 0x0000000000087941 */ /* 0x000fea0003800000 */
.L_x_5052:
        /* <DEDUP_REMOVED lines=29> */
.L_x_5068:
[----:B------:R0:W5:Y:S02]  /*4700*/  LDG.E R0, desc[UR36][R16.64] ;  /* 0x0000002410007981 */ /* 0x000164000c1e1900 */
.L_x_5067:
[----:B------:R-:W-:Y:S05]  /*4710*/  BSYNC B6 ;  /* 0x0000000000067941 */ /* 0x000fea0003800000 */
.L_x_5066:
[----:B-----5:R-:W-:-:S04]  /*4720*/  FSETP.GTU.FTZ.AND P0, PT, R29, R0, PT ;  /* 0x000000001d00720b */ /* 0x020fc80003f1c000 */
[----:B------:R-:W-:-:S05]  /*4730*/  SEL R3, RZ, 0x1, P0 ;  /* 0x00000001ff037807 */ /* 0x000fca0000000000 */
[----:B------:R1:W-:Y:S01]  /*4740*/  STG.E desc[UR36][R26.64], R3 ;  /* 0x000000031a007986 */ /* 0x0003e2000c101924 */
[----:B------:R-:W-:Y:S05]  /*4750*/  BRA `(.L_x_5056) ;  /* 0x0000000000047947 */ /* 0x000fea0003800000 */
.L_x_7325:
[----:B------:R-:W-:Y:S05]  /*4760*/  BREAK B8 ;  /* 0x0000000000087942 */ /* 0x000fea0003800000 */
.L_x_5056:
[----:B------:R-:W-:Y:S05]  /*4770*/  BSYNC B9 ;  /* 0x0000000000097941 */ /* 0x000fea0003800000 */
.L_x_5051:
        /* <DEDUP_REMOVED lines=8> */
.L_x_5070:
        /* <DEDUP_REMOVED lines=16> */
.L_x_7651:


//--------------------- .text._ZN2at4cuda57_GLOBAL__N__cd6b329d_24_DistributionBernoulli_cu_7537a20d21kernelPointwiseApply2IZNS_6native9templates4cuda28bernoulli_tensor_cuda_kernelIifEEvRKNS_10TensorBaseES9_NS_15PhiloxCudaStateEEUliRiSB_SB_SB_RKfSD_SD_SD_E_iSC_jLi2ELin1ELi4ELi512ELi2EEEvNS0_6detail10TensorInfoIT0_T2_EENSG_IT1_SI_EESI_T_ --------------------------
	.section	.text._ZN2at4cuda57_GLOBAL__N__cd6b329d_24_DistributionBernoulli_cu_7537a20d21kernelPointwiseApply2IZNS_6native9templates4cuda28bernoulli_tensor_cuda_kernelIifEEvRKNS_10TensorBaseES9_NS_15PhiloxCudaStateEEUliRiSB_SB_SB_RKfSD_SD_SD_E_iSC_jLi2ELin1ELi4ELi512ELi2EEEvNS0_6detail10TensorInfoIT0_T2_EENSG_IT1_SI_EESI_T_,"ax",@progbits
	.align	128
.text._ZN2at4cuda57_GLOBAL__N__cd6b329d_24_DistributionBernoulli_cu_7537a20d21kernelPointwiseApply2IZNS_6native9templates4cuda28bernoulli_tensor_cuda_kernelIifEEvRKNS_10TensorBaseES9_NS_15PhiloxCudaStateEEUliRiSB_SB_SB_RKfSD_SD_SD_E_iSC_jLi2ELin1ELi4ELi512ELi2EEEvNS0_6detail10TensorInfoIT0_T2_EENSG_IT1_SI_EESI_T_:
        .type           _ZN2at4cuda57_GLOBAL__N__cd6b329d_24_DistributionBernoulli_cu_7537a20d21kernelPointwiseApply2IZNS_6native9templates4cuda28bernoulli_tensor_cuda_kernelIifEEvRKNS_10TensorBaseES9_NS_15PhiloxCudaStateEEUliRiSB_SB_SB_RKfSD_SD_SD_E_iSC_jLi2ELin1ELi4ELi512ELi2EEEvNS0_6detail10TensorInfoIT0_T2_EENSG_IT1_SI_EESI_T_,@function
        .size           _ZN2at4cuda57_GLOBAL__N__cd6b329d_24_DistributionBernoulli_cu_7537a20d21kernelPointwiseApply2IZNS_6native9templates4cuda28bernoulli_tensor_cuda_kernelIifEEvRKNS_10TensorBaseES9_NS_15PhiloxCudaStateEEUliRiSB_SB_SB_RKfSD_SD_SD_E_iSC_jLi2ELin1ELi4ELi512ELi2EEEvNS0_6detail10TensorInfoIT0_T2_EENSG_IT1_SI_EESI_T_,(.L_x_7652 - _ZN2at4cuda57_GLOBAL__N__cd6b329d_24_DistributionBernoulli_cu_7537a20d21kernelPointwiseApply2IZNS_6native9templates4cuda28bernoulli_tensor_cuda_kernelIifEEvRKNS_10TensorBaseES9_NS_15PhiloxCudaStateEEUliRiSB_SB_SB_RKfSD_SD_SD_E_iSC_jLi2ELin1ELi4ELi512ELi2EEEvNS0_6detail10TensorInfoIT0_T2_EENSG_IT1_SI_EESI_T_)
        .other          _ZN2at4cuda57_GLOBAL__N__cd6b329d_24_DistributionBernoulli_cu_7537a20d21kernelPointwiseApply2IZNS_6native9templates4cuda28bernoulli_tensor_cuda_kernelIifEEvRKNS_10TensorBaseES9_NS_15PhiloxCudaStateEEUliRiSB_SB_SB_RKfSD_SD_SD_E_iSC_jLi2ELin1ELi4ELi512ELi2EEEvNS0_6detail10TensorInfoIT0_T2_EENSG_IT1_SI_EESI_T_,@"STO_CUDA_ENTRY STV_DEFAULT"
_ZN2at4cuda57_GLOBAL__N__cd6b329d_24_DistributionBernoulli_cu_7537a20d21kernelPointwiseApply2IZNS_6native9templates4cuda28bernoulli_tensor_cuda_kernelIifEEvRKNS_10TensorBaseES9_NS_15PhiloxCudaStateEEUliRiSB_SB_SB_RKfSD_SD_SD_E_iSC_jLi2ELin1ELi4ELi512ELi2EEEvNS0_6detail10TensorInfoIT0_T2_EENSG_IT1_SI_EESI_T_:
        /* <DEDUP_REMOVED lines=11> */
.L_x_5111:
        /* <DEDUP_REMOVED lines=55> */
.L_x_5075:
        /* <DEDUP_REMOVED lines=101> */
.L_x_5074:
        /* <DEDUP_REMOVED lines=79> */
.L_x_5073:
[----:B------:R-:W-:Y:S02]  /*0f60*/  ULDC UR4, c[0x0][0x354] ;  /* 0x0000d50000047ab9 */ /* 0x000fe40000000800 */
[----:B------:R-:W-:-:S07]  /*0f70*/  IMAD R24, R7, UR4, R24 ;  /* 0x0000000407187c24 */ /* 0x000fce000f8e0218 */
.L_x_5072:
[----:B------:R-:W-:Y:S05]  /*0f80*/  BSYNC B0 ;  /* 0x0000000000007941 */ /* 0x000fea0003800000 */
.L_x_5071:
        /* <DEDUP_REMOVED lines=50> */
.L_x_5080:
        /* <DEDUP_REMOVED lines=101> */
.L_x_5079:
        /* <DEDUP_REMOVED lines=79> */
.L_x_5078:
[----:B------:R-:W-:Y:S02]  /*1df0*/  ULDC UR4, c[0x0][0x354] ;  /* 0x0000d50000047ab9 */ /* 0x000fe40000000800 */
[----:B------:R-:W-:-:S07]  /*1e00*/  IMAD R22, R22, UR4, R3 ;  /* 0x0000000416167c24 */ /* 0x000fce000f8e0203 */
.L_x_5077:
[----:B------:R-:W-:Y:S05]  /*1e10*/  BSYNC B0 ;  /* 0x0000000000007941 */ /* 0x000fea0003800000 */
.L_x_5076:
        /* <DEDUP_REMOVED lines=51> */
.L_x_5085:
        /* <DEDUP_REMOVED lines=101> */
.L_x_5084:
        /* <DEDUP_REMOVED lines=79> */
.L_x_5083:
[----:B------:R-:W-:Y:S02]  /*2c90*/  ULDC UR4, c[0x0][0x354] ;  /* 0x0000d50000047ab9 */ /* 0x000fe40000000800 */
[----:B------:R-:W-:-:S07]  /*2ca0*/  IMAD R18, R7, UR4, R18 ;  /* 0x0000000407127c24 */ /* 0x000fce000f8e0212 */
.L_x_5082:
[----:B------:R-:W-:Y:S05]  /*2cb0*/  BSYNC B0 ;  /* 0x0000000000007941 */ /* 0x000fea0003800000 */
.L_x_5081:
        /* <DEDUP_REMOVED lines=50> */
.L_x_5090:
        /* <DEDUP_REMOVED lines=101> */
.L_x_5089:
        /* <DEDUP_REMOVED lines=79> */
.L_x_5088:
[----:B------:R-:W-:Y:S02]  /*3b20*/  ULDC UR4, c[0x0][0x354] ;  /* 0x0000d50000047ab9 */ /* 0x000fe40000000800 */
[----:B------:R-:W-:-:S07]  /*3b30*/  IMAD R14, R7, UR4, R14 ;  /* 0x00000004070e7c24 */ /* 0x000fce000f8e020e */
.L_x_5087:
[----:B------:R-:W-:Y:S05]  /*3b40*/  BSYNC B0 ;  /* 0x0000000000007941 */ /* 0x000fea0003800000 */
.L_x_5086:
        /* <DEDUP_REMOVED lines=144> */
.L_x_5092:
[----:B------:R-:W-:Y:S01]  /*4450*/  MOV R20, R5 ;  /* 0x0000000500147202 */ /* 0x000fe20000000f00 */
[----:B------:R-:W-:Y:S01]  /*4460*/  IMAD.MOV.U32 R14, RZ, RZ, R3 ;  /* 0x000000ffff0e7224 */ /* 0x000fe200078e0003 */
[----:B------:R-:W-:Y:S01]  /*4470*/  MOV R15, R12 ;  /* 0x0000000c000f7202 */ /* 0x000fe20000000f00 */
[----:B------:R-:W-:-:S07]  /*4480*/  IMAD.MOV.U32 R5, RZ, RZ, R8 ;  /* 0x000000ffff057224 */ /* 0x000fce00078e0008 */
.L_x_5091:
        /* <DEDUP_REMOVED lines=18> */
.L_x_7326:
[----:B------:R-:W-:Y:S05]  /*45b0*/  BRX R4 -0x45c0                                                                                                                                                                                                                                                                                                                                                                                                                                                                               (*"BRANCH_TARGETS .L_x_7327,.L_x_7328,.L_x_7329"*) ;  /* 0xffffffb804907949 */ /* 0x000fea000383ffff */
.L_x_5095:
        /* <DEDUP_REMOVED lines=28> */
.L_x_5101:
[----:B------:R0:W5:Y:S02]  /*4780*/  LDG.E R3, desc[UR36][R16.64] ;  /* 0x0000002410037981 */ /* 0x000164000c1e1900 */
.L_x_5100:
[----:B------:R-:W-:Y:S05]  /*4790*/  BSYNC B6 ;  /* 0x0000000000067941 */ /* 0x000fea0003800000 */
.L_x_5099:
[----:B-----5:R-:W-:-:S04]  /*47a0*/  FSETP.GTU.FTZ.AND P0, PT, R34, R3, PT ;  /* 0x000000032200720b */ /* 0x020fc80003f1c000 */
[----:B------:R-:W-:-:S05]  /*47b0*/  SEL R3, RZ, 0x1, P0 ;  /* 0x00000001ff037807 */ /* 0x000fca0000000000 */
[----:B------:R1:W-:Y:S04]  /*47c0*/  STG.E desc[UR36][R26.64], R3 ;  /* 0x000000031a007986 */ /* 0x0003e8000c101924 */
.L_x_5097:
[----:B------:R-:W-:Y:S05]  /*47d0*/  BSYNC B7 ;  /* 0x0000000000077941 */ /* 0x000fea0003800000 */
.L_x_5096:
        /* <DEDUP_REMOVED lines=21> */
.L_x_5104:
[----:B------:R2:W5:Y:S02]  /*4930*/  LDG.E R0, desc[UR36][R18.64] ;  /* 0x0000002412007981 */ /* 0x000564000c1e1900 */
.L_x_5103:
[----:B------:R-:W-:Y:S05]  /*4940*/  BSYNC B6 ;  /* 0x0000000000067941 */ /* 0x000fea0003800000 */
.L_x_5102:
[----:B-----5:R-:W-:-:S04]  /*4950*/  FSETP.GTU.FTZ.AND P0, PT, R33, R0, PT ;  /* 0x000000002100720b */ /* 0x020fc80003f1c000 */
[----:B-1----:R-:W-:-:S05]  /*4960*/  SEL R3, RZ, 0x1, P0 ;  /* 0x00000001ff037807 */ /* 0x002fca0000000000 */
[----:B------:R1:W-:Y:S04]  /*4970*/  STG.E desc[UR36][R28.64], R3 ;  /* 0x000000031c007986 */ /* 0x0003e8000c101924 */
.L_x_7328:
        /* <DEDUP_REMOVED lines=21> */
.L_x_5107:
[----:B------:R1:W5:Y:S02]  /*4ad0*/  LDG.E R3, desc[UR36][R22.64] ;  /* 0x0000002416037981 */ /* 0x000364000c1e1900 */
.L_x_5106:
[----:B------:R-:W-:Y:S05]  /*4ae0*/  BSYNC B6 ;  /* 0x0000000000067941 */ /* 0x000fea0003800000 */
.L_x_5105:
[----:B-----5:R-:W-:-:S04]  /*4af0*/  FSETP.GTU.FTZ.AND P0, PT, R32, R3, PT ;  /* 0x000000032000720b */ /* 0x020fc80003f1c000 */
[----:B------:R-:W-:-:S05]  /*4b00*/  SEL R3, RZ, 0x1, P0 ;  /* 0x00000001ff037807 */ /* 0x000fca0000000000 */
[----:B------:R3:W-:Y:S04]  /*4b10*/  STG.E desc[UR36][R36.64], R3 ;  /* 0x0000000324007986 */ /* 0x0007e8000c101924 */
.L_x_7327:
[----:B------:R-:W-:Y:S05]  /*4b20*/  BSYNC B8 ;  /* 0x0000000000087941 */ /* 0x000fea0003800000 */
.L_x_5094:
        /* <DEDUP_REMOVED lines=21> */
.L_x_5110:
[----:B------:R4:W5:Y:S02]  /*4c80*/  LDG.E R0, desc[UR36][R24.64] ;  /* 0x0000002418007981 */ /* 0x000964000c1e1900 */
.L_x_5109:
[----:B------:R-:W-:Y:S05]  /*4c90*/  BSYNC B6 ;  /* 0x0000000000067941 */ /* 0x000fea0003800000 */
.L_x_5108:
[----:B-----5:R-:W-:-:S04]  /*4ca0*/  FSETP.GTU.FTZ.AND P0, PT, R31, R0, PT ;  /* 0x000000001f00720b */ /* 0x020fc80003f1c000 */
[----:B---3--:R-:W-:-:S05]  /*4cb0*/  SEL R3, RZ, 0x1, P0 ;  /* 0x00000001ff037807 */ /* 0x008fca0000000000 */
[----:B------:R3:W-:Y:S01]  /*4cc0*/  STG.E desc[UR36][R38.64], R3 ;  /* 0x0000000326007986 */ /* 0x0007e2000c101924 */
[----:B------:R-:W-:Y:S05]  /*4cd0*/  BRA `(.L_x_5098) ;  /* 0x0000000000047947 */ /* 0x000fea0003800000 */
.L_x_7329:
[----:B------:R-:W-:Y:S05]  /*4ce0*/  BREAK B8 ;  /* 0x0000000000087942 */ /* 0x000fea0003800000 */
.L_x_5098:
[----:B------:R-:W-:Y:S05]  /*4cf0*/  BSYNC B9 ;  /* 0x0000000000097941 */ /* 0x000fea0003800000 */
.L_x_5093:
        /* <DEDUP_REMOVED lines=8> */
.L_x_5112:
        /* <DEDUP_REMOVED lines=16> */
.L_x_7652:


//--------------------- .text._ZN2at4cuda57_GLOBAL__N__cd6b329d_24_DistributionBernoulli_cu_7537a20d21kernelPointwiseApply2IZNS_6native9templates4cuda28bernoulli_tensor_cuda_kernelIifEEvRKNS_10TensorBaseES9_NS_15PhiloxCudaStateEEUliRiSB_SB_SB_RKfSD_SD_SD_E_iSC_jLi2ELi2ELi4ELi512ELi2EEEvNS0_6detail10TensorInfoIT0_T2_EENSG_IT1_SI_EESI_T_ --------------------------
	.section	.text._ZN2at4cuda57_GLOBAL__N__cd6b329d_24_DistributionBernoulli_cu_7537a20d21kernelPointwiseApply2IZNS_6native9templates4cuda28bernoulli_tensor_cuda_kernelIifEEvRKNS_10TensorBaseES9_NS_15PhiloxCudaStateEEUliRiSB_SB_SB_RKfSD_SD_SD_E_iSC_jLi2ELi2ELi4ELi512ELi2EEEvNS0_6detail10TensorInfoIT0_T2_EENSG_IT1_SI_EESI_T_,"ax",@progbits
	.align	128
.text._ZN2at4cuda57_GLOBAL__N__cd6b329d_24_DistributionBernoulli_cu_7537a20d21kernelPointwiseApply2IZNS_6native9templates4cuda28bernoulli_tensor_cuda_kernelIifEEvRKNS_10TensorBaseES9_NS_15PhiloxCudaStateEEUliRiSB_SB_SB_RKfSD_SD_SD_E_iSC_jLi2ELi2ELi4ELi512ELi2EEEvNS0_6detail10TensorInfoIT0_T2_EENSG_IT1_SI_EESI_T_:
        .type           _ZN2at4cuda57_GLOBAL__N__cd6b329d_24_DistributionBernoulli_cu_7537a20d21kernelPointwiseApply2IZNS_6native9templates4cuda28bernoulli_tensor_cuda_kernelIifEEvRKNS_10TensorBaseES9_NS_15PhiloxCudaStateEEUliRiSB_SB_SB_RKfSD_SD_SD_E_iSC_jLi2ELi2ELi4ELi512ELi2EEEvNS0_6detail10TensorInfoIT0_T2_EENSG_IT1_SI_EESI_T_,@function
        .size           _ZN2at4cuda57_GLOBAL__N__cd6b329d_24_DistributionBernoulli_cu_7537a20d21kernelPointwiseApply2IZNS_6native9templates4cuda28bernoulli_tensor_cuda_kernelIifEEvRKNS_10TensorBaseES9_NS_15PhiloxCudaStateEEUliRiSB_SB_SB_RKfSD_SD_SD_E_iSC_jLi2ELi2ELi4ELi512ELi2EEEvNS0_6detail10TensorInfoIT0_T2_EENSG_IT1_SI_EESI_T_,(.L_x_7653 - _ZN2at4cuda57_GLOBAL__N__cd6b329d_24_DistributionBernoulli_cu_7537a20d21kernelPointwiseApply2IZNS_6native9templates4cuda28bernoulli_tensor_cuda_kernelIifEEvRKNS_10TensorBaseES9_NS_15PhiloxCudaStateEEUliRiSB_SB_SB_RKfSD_SD_SD_E_iSC_jLi2ELi2ELi4ELi512ELi2EEEvNS0_6detail10TensorInfoIT0_T2_EENSG_IT1_SI_EESI_T_)
        .other          _ZN2at4cuda57_GLOBAL__N__cd6b329d_24_DistributionBernoulli_cu_7537a20d21kernelPointwiseApply2IZNS_6native9templates4cuda28bernoulli_tensor_cuda_kernelIifEEvRKNS_10TensorBaseES9_NS_15PhiloxCudaStateEEUliRiSB_SB_SB_RKfSD_SD_SD_E_iSC_jLi2ELi2ELi4ELi512ELi2EEEvNS0_6detail10TensorInfoIT0_T2_EENSG_IT1_SI_EESI_T_,@"STO_CUDA_ENTRY STV_DEFAULT"
_ZN2at4cuda57_GLOBAL__N__cd6b329d_24_DistributionBernoulli_cu_7537a20d21kernelPointwiseApply2IZNS_6native9templates4cuda28bernoulli_tensor_cuda_kernelIifEEvRKNS_10TensorBaseES9_NS_15PhiloxCudaStateEEUliRiSB_SB_SB_RKfSD_SD_SD_E_iSC_jLi2ELi2ELi4ELi512ELi2EEEvNS0_6detail10TensorInfoIT0_T2_EENSG_IT1_SI_EESI_T_:
        /* <DEDUP_REMOVED lines=20> */
.L_x_5141:
        /* <DEDUP_REMOVED lines=170> */
.L_x_5114:
[----:B------:R-:W-:Y:S05]  /*0be0*/  BSYNC B0 ;  /* 0x0000000000007941 */ /* 0x000fea0003800000 */
.L_x_5113:
        /* <DEDUP_REMOVED lines=55> */
.L_x_5116:
[----:B------:R-:W-:Y:S05]  /*0f60*/  BSYNC B0 ;  /* 0x0000000000007941 */ /* 0x000fea0003800000 */
.L_x_5115:
        /* <DEDUP_REMOVED lines=47> */
.L_x_5118:
[----:B------:R-:W-:Y:S05]  /*1260*/  BSYNC B0 ;  /* 0x0000000000007941 */ /* 0x000fea0003800000 */
.L_x_5117:
        /* <DEDUP_REMOVED lines=47> */
.L_x_5120:
[----:B------:R-:W-:Y:S05]  /*1560*/  BSYNC B0 ;  /* 0x0000000000007941 */ /* 0x000fea0003800000 */
.L_x_5119:
        /* <DEDUP_REMOVED lines=24> */
.L_x_5122:
[----:B------:R-:W-:Y:S01]  /*16f0*/  MOV R15, R11 ;  /* 0x0000000b000f7202 */ /* 0x000fe20000000f00 */
[----:B------:R-:W-:Y:S01]  /*1700*/  IMAD.MOV.U32 R13, RZ, RZ, R8 ;  /* 0x000000ffff0d7224 */ /* 0x000fe200078e0008 */
[----:B------:R-:W-:Y:S01]  /*1710*/  MOV R14, R2 ;  /* 0x00000002000e7202 */ /* 0x000fe20000000f00 */
[----:B------:R-:W-:-:S07]  /*1720*/  IMAD.MOV.U32 R11, RZ, RZ, R6 ;  /* 0x000000ffff0b7224 */ /* 0x000fce00078e0006 */
.L_x_5121:
        /* <DEDUP_REMOVED lines=18> */
.L_x_7330:
[----:B------:R-:W-:Y:S05]  /*1850*/  BRX R2 -0x1860                                                                                                                                                                                                                                                                                                                                                                                                                                                                               (*"BRANCH_TARGETS .L_x_7331,.L_x_7332,.L_x_7333"*) ;  /* 0xffffffe402e87949 */ /* 0x000fea000383ffff */
.L_x_5125:
        /* <DEDUP_REMOVED lines=28> */
.L_x_5131:
[----:B------:R0:W5:Y:S02]  /*1a20*/  LDG.E R3, desc[UR36][R26.64] ;  /* 0x000000241a037981 */ /* 0x000164000c1e1900 */
.L_x_5130:
[----:B------:R-:W-:Y:S05]  /*1a30*/  BSYNC B6 ;  /* 0x0000000000067941 */ /* 0x000fea0003800000 */
.L_x_5129:
[----:B-----5:R-:W-:-:S04]  /*1a40*/  FSETP.GTU.FTZ.AND P0, PT, R2, R3, PT ;  /* 0x000000030200720b */ /* 0x020fc80003f1c000 */
[----:B------:R-:W-:-:S05]  /*1a50*/  SEL R3, RZ, 0x1, P0 ;  /* 0x00000001ff037807 */ /* 0x000fca0000000000 */
[----:B------:R1:W-:Y:S04]  /*1a60*/  STG.E desc[UR36][R16.64], R3 ;  /* 0x0000000310007986 */ /* 0x0003e8000c101924 */
.L_x_5127:
[----:B------:R-:W-:Y:S05]  /*1a70*/  BSYNC B7 ;  /* 0x0000000000077941 */ /* 0x000fea0003800000 */
.L_x_5126:
        /* <DEDUP_REMOVED lines=21> */
.L_x_5134:
[----:B------:R1:W5:Y:S02]  /*1bd0*/  LDG.E R3, desc[UR36][R24.64] ;  /* 0x0000002418037981 */ /* 0x000364000c1e1900 */
.L_x_5133:
[----:B------:R-:W-:Y:S05]  /*1be0*/  BSYNC B6 ;  /* 0x0000000000067941 */ /* 0x000fea0003800000 */
.L_x_5132:
[----:B-----5:R-:W-:-:S04]  /*1bf0*/  FSETP.GTU.FTZ.AND P0, PT, R38, R3, PT ;  /* 0x000000032600720b */ /* 0x020fc80003f1c000 */
[----:B------:R-:W-:-:S05]  /*1c00*/  SEL R3, RZ, 0x1, P0 ;  /* 0x00000001ff037807 */ /* 0x000fca0000000000 */
[----:B------:R2:W-:Y:S04]  /*1c10*/  STG.E desc[UR36][R28.64], R3 ;  /* 0x000000031c007986 */ /* 0x0005e8000c101924 */
.L_x_7332:
        /* <DEDUP_REMOVED lines=21> */
.L_x_5137:
[----:B------:R3:W5:Y:S02]  /*1d70*/  LDG.E R0, desc[UR36][R22.64] ;  /* 0x0000002416007981 */ /* 0x000764000c1e1900 */
.L_x_5136:
[----:B------:R-:W-:Y:S05]  /*1d80*/  BSYNC B6 ;  /* 0x0000000000067941 */ /* 0x000fea0003800000 */
.L_x_5135:
[----:B-----5:R-:W-:-:S04]  /*1d90*/  FSETP.GTU.FTZ.AND P0, PT, R39, R0, PT ;  /* 0x000000002700720b */ /* 0x020fc80003f1c000 */
[----:B--2---:R-:W-:-:S05]  /*1da0*/  SEL R3, RZ, 0x1, P0 ;  /* 0x00000001ff037807 */ /* 0x004fca0000000000 */
[----:B------:R2:W-:Y:S04]  /*1db0*/  STG.E desc[UR36][R30.64], R3 ;  /* 0x000000031e007986 */ /* 0x0005e8000c101924 */
.L_x_7331:
[----:B------:R-:W-:Y:S05]  /*1dc0*/  BSYNC B8 ;  /* 0x0000000000087941 */ /* 0x000fea0003800000 */
.L_x_5124:
        /* <DEDUP_REMOVED lines=21> */
.L_x_5140:
[----:B------:R2:W5:Y:S02]  /*1f20*/  LDG.E R3, desc[UR36][R18.64] ;  /* 0x0000002412037981 */ /* 0x000564000c1e1900 */
.L_x_5139:
[----:B------:R-:W-:Y:S05]  /*1f30*/  BSYNC B6 ;  /* 0x0000000000067941 */ /* 0x000fea0003800000 */
.L_x_5138:
[----:B-----5:R-:W-:-:S04]  /*1f40*/  FSETP.GTU.FTZ.AND P0, PT, R40, R3, PT ;  /* 0x000000032800720b */ /* 0x020fc80003f1c000 */
[----:B------:R-:W-:-:S05]  /*1f50*/  SEL R3, RZ, 0x1, P0 ;  /* 0x00000001ff037807 */ /* 0x000fca0000000000 */
[----:B------:R4:W-:Y:S01]  /*1f60*/  STG.E desc[UR36][R32.64], R3 ;  /* 0x0000000320007986 */ /* 0x0009e2000c101924 */
[----:B------:R-:W-:Y:S05]  /*1f70*/  BRA `(.L_x_5128) ;  /* 0x0000000000047947 */ /* 0x000fea0003800000 */
.L_x_7333:
[----:B------:R-:W-:Y:S05]  /*1f80*/  BREAK B8 ;  /* 0x0000000000087942 */ /* 0x000fea0003800000 */
.L_x_5128:
[----:B------:R-:W-:Y:S05]  /*1f90*/  BSYNC B9 ;  /* 0x0000000000097941 */ /* 0x000fea0003800000 */
.L_x_5123:
[----:B------:R-:W-:Y:S01]  /*1fa0*/  ULDC UR4, c[0x0][0x0] ;  /* 0x0000000000047ab9 */ /* 0x000fe20000000800 */
[----:B------:R-:W5:Y:S01]  /*1fb0*/  LDC R0, c[0x0][0xc] ;  /* 0x00000300ff007b82 */ /* 0x000f620000000800 */
[----:B------:R-:W-:-:S06]  /*1fc0*/  USHF.L.U32 UR4, UR4, 0x2, URZ ;  /* 0x0000000204047899 */ /* 0x000fcc000800063f */
[----:B-----5:R-:W-:-:S05]  /*1fd0*/  IMAD R41, R0, UR4, R41 ;  /* 0x0000000400297c24 */ /* 0x020fca000f8e0229 */
[----:B------:R-:W-:-:S13]  /*1fe0*/  ISETP.GE.U32.AND P0, PT, R41, UR45, PT ;  /* 0x0000002d29007c0c */ /* 0x000fda000bf06070 */
[----:B------:R-:W-:Y:S05]  /*1ff0*/  @!P0 BRA `(.L_x_5141) ;  /* 0xffffffe000508947 */ /* 0x000fea000383ffff */
[----:B------:R-:W-:Y:S05]  /*2000*/  EXIT ;  /* 0x000000000000794d */ /* 0x000fea0003800000 */
.L_x_5142:
        /* <DEDUP_REMOVED lines=15> */
.L_x_7653:


//--------------------- .text._ZN2at4cuda57_GLOBAL__N__cd6b329d_24_DistributionBernoulli_cu_7537a20d21kernelPointwiseApply2IZNS_6native9templates4cuda28bernoulli_tensor_cuda_kernelIifEEvRKNS_10TensorBaseES9_NS_15PhiloxCudaStateEEUliRiSB_SB_SB_RKfSD_SD_SD_E_iSC_jLi2ELi1ELi4ELi512ELi2EEEvNS0_6detail10TensorInfoIT0_T2_EENSG_IT1_SI_EESI_T_ --------------------------
	.section	.text._ZN2at4cuda57_GLOBAL__N__cd6b329d_24_DistributionBernoulli_cu_7537a20d21kernelPointwiseApply2IZNS_6native9templates4cuda28bernoulli_tensor_cuda_kernelIifEEvRKNS_10TensorBaseES9_NS_15PhiloxCudaStateEEUliRiSB_SB_SB_RKfSD_SD_SD_E_iSC_jLi2ELi1ELi4ELi512ELi2EEEvNS0_6detail10TensorInfoIT0_T2_EENSG_IT1_SI_EESI_T_,"ax",@progbits
	.align	128
.text._ZN2at4cuda57_GLOBAL__N__cd6b329d_24_DistributionBernoulli_cu_7537a20d21kernelPointwiseApply2IZNS_6native9templates4cuda28bernoulli_tensor_cuda_kernelIifEEvRKNS_10TensorBaseES9_NS_15PhiloxCudaStateEEUliRiSB_SB_SB_RKfSD_SD_SD_E_iSC_jLi2ELi1ELi4ELi512ELi2EEEvNS0_6detail10TensorInfoIT0_T2_EENSG_IT1_SI_EESI_T_:
        .type           _ZN2at4cuda57_GLOBAL__N__cd6b329d_24_DistributionBernoulli_cu_7537a20d21kernelPointwiseApply2IZNS_6native9templates4cuda28bernoulli_tensor_cuda_kernelIifEEvRKNS_10TensorBaseES9_NS_15PhiloxCudaStateEEUliRiSB_SB_SB_RKfSD_SD_SD_E_iSC_jLi2ELi1ELi4ELi512ELi2EEEvNS0_6detail10TensorInfoIT0_T2_EENSG_IT1_SI_EESI_T_,@function
        .size           _ZN2at4cuda57_GLOBAL__N__cd6b329d_24_DistributionBernoulli_cu_7537a20d21kernelPointwiseApply2IZNS_6native9templates4cuda28bernoulli_tensor_cuda_kernelIifEEvRKNS_10TensorBaseES9_NS_15PhiloxCudaStateEEUliRiSB_SB_SB_RKfSD_SD_SD_E_iSC_jLi2ELi1ELi4ELi512ELi2EEEvNS0_6detail10TensorInfoIT0_T2_EENSG_IT1_SI_EESI_T_,(.L_x_7654 - _ZN2at4cuda57_GLOBAL__N__cd6b329d_24_DistributionBernoulli_cu_7537a20d21kernelPointwiseApply2IZNS_6native9templates4cuda28bernoulli_tensor_cuda_kernelIifEEvRKNS_10TensorBaseES9_NS_15PhiloxCudaStateEEUliRiSB_SB_SB_RKfSD_SD_SD_E_iSC_jLi2ELi1ELi4ELi512ELi2EEEvNS0_6detail10TensorInfoIT0_T2_EENSG_IT1_SI_EESI_T_)
        .other          _ZN2at4cuda57_GLOBAL__N__cd6b329d_24_DistributionBernoulli_cu_7537a20d21kernelPointwiseApply2IZNS_6native9templates4cuda28bernoulli_tensor_cuda_kernelIifEEvRKNS_10TensorBaseES9_NS_15PhiloxCudaStateEEUliRiSB_SB_SB_RKfSD_SD_SD_E_iSC_jLi2ELi1ELi4ELi512ELi2EEEvNS0_6detail10TensorInfoIT0_T2_EENSG_IT1_SI_EESI_T_,@"STO_CUDA_ENTRY STV_DEFAULT"
_ZN2at4cuda57_GLOBAL__N__cd6b329d_24_DistributionBernoulli_cu_7537a20d21kernelPointwiseApply2IZNS_6native9templates4cuda28bernoulli_tensor_cuda_kernelIifEEvRKNS_10TensorBaseES9_NS_15PhiloxCudaStateEEUliRiSB_SB_SB_RKfSD_SD_SD_E_iSC_jLi2ELi1ELi4ELi512ELi2EEEvNS0_6detail10TensorInfoIT0_T2_EENSG_IT1_SI_EESI_T_:
        /* <DEDUP_REMOVED lines=18> */
.L_x_5171:
        /* <DEDUP_REMOVED lines=154> */
.L_x_5144:
[----:B------:R-:W-:Y:S05]  /*0ac0*/  BSYNC B0 ;  /* 0x0000000000007941 */ /* 0x000fea0003800000 */
.L_x_5143:
        /* <DEDUP_REMOVED lines=24> */
.L_x_5146:
[----:B------:R-:W-:Y:S05]  /*0c50*/  BSYNC B0 ;  /* 0x0000000000007941 */ /* 0x000fea0003800000 */
.L_x_5145:
        /* <DEDUP_REMOVED lines=24> */
.L_x_5148:
[----:B------:R-:W-:Y:S05]  /*0de0*/  BSYNC B0 ;  /* 0x0000000000007941 */ /* 0x000fea0003800000 */
.L_x_5147:
        /* <DEDUP_REMOVED lines=25> */
.L_x_5150:
[----:B------:R-:W-:Y:S05]  /*0f80*/  BSYNC B0 ;  /* 0x0000000000007941 */ /* 0x000fea0003800000 */
.L_x_5149:
        /* <DEDUP_REMOVED lines=20> */
.L_x_5152:
[----:B------:R-:W-:Y:S01]  /*10d0*/  IMAD.MOV.U32 R14, RZ, RZ, R11 ;  /* 0x000000ffff0e7224 */ /* 0x000fe200078e000b */
[----:B------:R-:W-:Y:S01]  /*10e0*/  MOV R13, R2 ;  /* 0x00000002000d7202 */ /* 0x000fe20000000f00 */
[----:B------:R-:W-:Y:S01]  /*10f0*/  IMAD.MOV.U32 R12, RZ, RZ, R9 ;  /* 0x000000ffff0c7224 */ /* 0x000fe200078e0009 */
[----:B------:R-:W-:-:S07]  /*1100*/  MOV R11, R4 ;  /* 0x00000004000b7202 */ /* 0x000fce0000000f00 */
.L_x_5151:
        /* <DEDUP_REMOVED lines=19> */
.L_x_7334:
[----:B------:R-:W-:Y:S05]  /*1240*/  BRX R2 -0x1250                                                                                                                                                                                                                                                                                                                                                                                                                                                                               (*"BRANCH_TARGETS .L_x_7335,.L_x_7336,.L_x_7337"*) ;  /* 0xffffffec026c7949 */ /* 0x000fea000383ffff */
.L_x_5155:
        /* <DEDUP_REMOVED lines=31> */
.L_x_5161:
[----:B------:R0:W5:Y:S02]  /*1440*/  LDG.E R0, desc[UR36][R26.64] ;  /* 0x000000241a007981 */ /* 0x000164000c1e1900 */
.L_x_5160:
[----:B------:R-:W-:Y:S05]  /*1450*/  BSYNC B6 ;  /* 0x0000000000067941 */ /* 0x000fea0003800000 */
.L_x_5159:
[----:B-----5:R-:W-:-:S04]  /*1460*/  FSETP.GTU.FTZ.AND P0, PT, R41, R0, PT ;  /* 0x000000002900720b */ /* 0x020fc80003f1c000 */
[----:B------:R-:W-:-:S05]  /*1470*/  SEL R3, RZ, 0x1, P0 ;  /* 0x00000001ff037807 */ /* 0x000fca0000000000 */
[----:B------:R1:W-:Y:S04]  /*1480*/  STG.E desc[UR36][R24.64], R3 ;  /* 0x0000000318007986 */ /* 0x0003e8000c101924 */
.L_x_5157:
[----:B------:R-:W-:Y:S05]  /*1490*/  BSYNC B7 ;  /* 0x0000000000077941 */ /* 0x000fea0003800000 */
.L_x_5156:
        /* <DEDUP_REMOVED lines=25> */
.L_x_5164:
[----:B------:R0:W5:Y:S02]  /*1630*/  LDG.E R3, desc[UR36][R24.64] ;  /* 0x0000002418037981 */ /* 0x000164000c1e1900 */
.L_x_5163:
[----:B------:R-:W-:Y:S05]  /*1640*/  BSYNC B6 ;  /* 0x0000000000067941 */ /* 0x000fea0003800000 */
.L_x_5162:
[----:B-----5:R-:W-:-:S04]  /*1650*/  FSETP.GTU.FTZ.AND P0, PT, R32, R3, PT ;  /* 0x000000032000720b */ /* 0x020fc80003f1c000 */
[----:B------:R-:W-:-:S05]  /*1660*/  SEL R3, RZ, 0x1, P0 ;  /* 0x00000001ff037807 */ /* 0x000fca0000000000 */
[----:B------:R1:W-:Y:S04]  /*1670*/  STG.E desc[UR36][R22.64], R3 ;  /* 0x0000000316007986 */ /* 0x0003e8000c101924 */
.L_x_7336:
        /* <DEDUP_REMOVED lines=25> */
.L_x_5167:
[----:B------:R0:W5:Y:S02]  /*1810*/  LDG.E R0, desc[UR36][R22.64] ;  /* 0x0000002416007981 */ /* 0x000164000c1e1900 */
.L_x_5166:
[----:B------:R-:W-:Y:S05]  /*1820*/  BSYNC B6 ;  /* 0x0000000000067941 */ /* 0x000fea0003800000 */
.L_x_5165:
[----:B-----5:R-:W-:-:S04]  /*1830*/  FSETP.GTU.FTZ.AND P0, PT, R33, R0, PT ;  /* 0x000000002100720b */ /* 0x020fc80003f1c000 */
[----:B------:R-:W-:-:S05]  /*1840*/  SEL R3, RZ, 0x1, P0 ;  /* 0x00000001ff037807 */ /* 0x000fca0000000000 */
[----:B------:R1:W-:Y:S04]  /*1850*/  STG.E desc[UR36][R18.64], R3 ;  /* 0x0000000312007986 */ /* 0x0003e8000c101924 */
.L_x_7335:
[----:B------:R-:W-:Y:S05]  /*1860*/  BSYNC B8 ;  /* 0x0000000000087941 */ /* 0x000fea0003800000 */
.L_x_5154:
        /* <DEDUP_REMOVED lines=25> */
.L_x_5170:
[----:B------:R0:W5:Y:S02]  /*1a00*/  LDG.E R3, desc[UR36][R18.64] ;  /* 0x0000002412037981 */ /* 0x000164000c1e1900 */
.L_x_5169:
[----:B------:R-:W-:Y:S05]  /*1a10*/  BSYNC B6 ;  /* 0x0000000000067941 */ /* 0x000fea0003800000 */
.L_x_5168:
[----:B-----5:R-:W-:-:S04]  /*1a20*/  FSETP.GTU.FTZ.AND P0, PT, R34, R3, PT ;  /* 0x000000032200720b */ /* 0x020fc80003f1c000 */
[----:B------:R-:W-:-:S05]  /*1a30*/  SEL R3, RZ, 0x1, P0 ;  /* 0x00000001ff037807 */ /* 0x000fca0000000000 */
[----:B------:R1:W-:Y:S01]  /*1a40*/  STG.E desc[UR36][R16.64], R3 ;  /* 0x0000000310007986 */ /* 0x0003e2000c101924 */
[----:B------:R-:W-:Y:S05]  /*1a50*/  BRA `(.L_x_5158) ;  /* 0x0000000000047947 */ /* 0x000fea0003800000 */
.L_x_7337:
[----:B------:R-:W-:Y:S05]  /*1a60*/  BREAK B8 ;  /* 0x0000000000087942 */ /* 0x000fea0003800000 */
.L_x_5158:
[----:B------:R-:W-:Y:S05]  /*1a70*/  BSYNC B9 ;  /* 0x0000000000097941 */ /* 0x000fea0003800000 */
.L_x_5153:
[----:B-1----:R-:W1:Y:S01]  /*1a80*/  LDC R3, c[0x0][0xc] ;  /* 0x00000300ff037b82 */ /* 0x002e620000000800 */
[----:B------:R-:W-:-:S06]  /*1a90*/  USHF.L.U32 UR4, UR38, 0x2, URZ ;  /* 0x0000000226047899 */ /* 0x000fcc000800063f */
[----:B-1----:R-:W-:-:S05]  /*1aa0*/  IMAD R38, R3, UR4, R38 ;  /* 0x0000000403267c24 */ /* 0x002fca000f8e0226 */
[----:B------:R-:W-:-:S13]  /*1ab0*/  ISETP.GE.U32.AND P0, PT, R38, UR44, PT ;  /* 0x0000002c26007c0c */ /* 0x000fda000bf06070 */
[----:B------:R-:W-:Y:S05]  /*1ac0*/  @!P0 BRA `(.L_x_5171) ;  /* 0xffffffe400948947 */ /* 0x000fea000383ffff */
[----:B------:R-:W-:Y:S05]  /*1ad0*/  EXIT ;  /* 0x000000000000794d */ /* 0x000fea0003800000 */
.L_x_5172:
        /* <DEDUP_REMOVED lines=10> */
.L_x_7654:


//--------------------- .text._ZN2at4cuda57_GLOBAL__N__cd6b329d_24_DistributionBernoulli_cu_7537a20d21kernelPointwiseApply2IZNS_6native9templates4cuda28bernoulli_tensor_cuda_kernelIifEEvRKNS_10TensorBaseES9_NS_15PhiloxCudaStateEEUliRiSB_SB_SB_RKfSD_SD_SD_E_iSC_jLi1ELin1ELi4ELi512ELi2EEEvNS0_6detail10TensorInfoIT0_T2_EENSG_IT1_SI_EESI_T_ --------------------------
	.section	.text._ZN2at4cuda57_GLOBAL__N__cd6b329d_24_DistributionBernoulli_cu_7537a20d21kernelPointwiseApply2IZNS_6native9templates4cuda28bernoulli_tensor_cuda_kernelIifEEvRKNS_10TensorBaseES9_NS_15PhiloxCudaStateEEUliRiSB_SB_SB_RKfSD_SD_SD_E_iSC_jLi1ELin1ELi4ELi512ELi2EEEvNS0_6detail10TensorInfoIT0_T2_EENSG_IT1_SI_EESI_T_,"ax",@progbits
	.align	128
.text._ZN2at4cuda57_GLOBAL__N__cd6b329d_24_DistributionBernoulli_cu_7537a20d21kernelPointwiseApply2IZNS_6native9templates4cuda28bernoulli_tensor_cuda_kernelIifEEvRKNS_10TensorBaseES9_NS_15PhiloxCudaStateEEUliRiSB_SB_SB_RKfSD_SD_SD_E_iSC_jLi1ELin1ELi4ELi512ELi2EEEvNS0_6detail10TensorInfoIT0_T2_EENSG_IT1_SI_EESI_T_:
        .type           _ZN2at4cuda57_GLOBAL__N__cd6b329d_24_DistributionBernoulli_cu_7537a20d21kernelPointwiseApply2IZNS_6native9templates4cuda28bernoulli_tensor_cuda_kernelIifEEvRKNS_10TensorBaseES9_NS_15PhiloxCudaStateEEUliRiSB_SB_SB_RKfSD_SD_SD_E_iSC_jLi1ELin1ELi4ELi512ELi2EEEvNS0_6detail10TensorInfoIT0_T2_EENSG_IT1_SI_EESI_T_,@function
        .size           _ZN2at4cuda57_GLOBAL__N__cd6b329d_24_DistributionBernoulli_cu_7537a20d21kernelPointwiseApply2IZNS_6native9templates4cuda28bernoulli_tensor_cuda_kernelIifEEvRKNS_10TensorBaseES9_NS_15PhiloxCudaStateEEUliRiSB_SB_SB_RKfSD_SD_SD_E_iSC_jLi1ELin1ELi4ELi512ELi2EEEvNS0_6detail10TensorInfoIT0_T2_EENSG_IT1_SI_EESI_T_,(.L_x_7655 - _ZN2at4cuda57_GLOBAL__N__cd6b329d_24_DistributionBernoulli_cu_7537a20d21kernelPointwiseApply2IZNS_6native9templates4cuda28bernoulli_tensor_cuda_kernelIifEEvRKNS_10TensorBaseES9_NS_15PhiloxCudaStateEEUliRiSB_SB_SB_RKfSD_SD_SD_E_iSC_jLi1ELin1ELi4ELi512ELi2EEEvNS0_6detail10TensorInfoIT0_T2_EENSG_IT1_SI_EESI_T_)
        .other          _ZN2at4cuda57_GLOBAL__N__cd6b329d_24_DistributionBernoulli_cu_7537a20d21kernelPointwiseApply2IZNS_6native9templates4cuda28bernoulli_tensor_cuda_kernelIifEEvRKNS_10TensorBaseES9_NS_15PhiloxCudaStateEEUliRiSB_SB_SB_RKfSD_SD_SD_E_iSC_jLi1ELin1ELi4ELi512ELi2EEEvNS0_6detail10TensorInfoIT0_T2_EENSG_IT1_SI_EESI_T_,@"STO_CUDA_ENTRY STV_DEFAULT"
_ZN2at4cuda57_GLOBAL__N__cd6b329d_24_DistributionBernoulli_cu_7537a20d21kernelPointwiseApply2IZNS_6native9templates4cuda28bernoulli_tensor_cuda_kernelIifEEvRKNS_10TensorBaseES9_NS_15PhiloxCudaStateEEUliRiSB_SB_SB_RKfSD_SD_SD_E_iSC_jLi1ELin1ELi4ELi512ELi2EEEvNS0_6detail10TensorInfoIT0_T2_EENSG_IT1_SI_EESI_T_:
        /* <DEDUP_REMOVED lines=11> */
.L_x_5213:
        /* <DEDUP_REMOVED lines=30> */
.L_x_5177:
        /* <DEDUP_REMOVED lines=101> */
.L_x_5176:
        /* <DEDUP_REMOVED lines=79> */
.L_x_5175:
[----:B------:R-:W-:Y:S02]  /*0dd0*/  ULDC UR4, c[0x0][0x354] ;  /* 0x0000d50000047ab9 */ /* 0x000fe40000000800 */
[----:B------:R-:W-:-:S07]  /*0de0*/  IMAD R25, R4, UR4, R25 ;  /* 0x0000000404197c24 */ /* 0x000fce000f8e0219 */
.L_x_5174:
[----:B------:R-:W-:Y:S05]  /*0df0*/  BSYNC B0 ;  /* 0x0000000000007941 */ /* 0x000fea0003800000 */
.L_x_5173:
        /* <DEDUP_REMOVED lines=25> */
.L_x_5182:
        /* <DEDUP_REMOVED lines=101> */
.L_x_5181:
        /* <DEDUP_REMOVED lines=79> */
.L_x_5180:
[----:B------:R-:W-:Y:S02]  /*1ad0*/  ULDC UR4, c[0x0][0x354] ;  /* 0x0000d50000047ab9 */ /* 0x000fe40000000800 */
[----:B------:R-:W-:-:S07]  /*1ae0*/  IMAD R31, R6, UR4, R31 ;  /* 0x00000004061f7c24 */ /* 0x000fce000f8e021f */
.L_x_5179:
[----:B------:R-:W-:Y:S05]  /*1af0*/  BSYNC B0 ;  /* 0x0000000000007941 */ /* 0x000fea0003800000 */
.L_x_5178:
        /* <DEDUP_REMOVED lines=25> */
.L_x_5187:
        /* <DEDUP_REMOVED lines=101> */
.L_x_5186:
        /* <DEDUP_REMOVED lines=79> */
.L_x_5185:
[----:B------:R-:W-:Y:S02]  /*27d0*/  ULDC UR4, c[0x0][0x354] ;  /* 0x0000d50000047ab9 */ /* 0x000fe40000000800 */
[----:B------:R-:W-:-:S07]  /*27e0*/  IMAD R27, R4, UR4, R27 ;  /* 0x00000004041b7c24 */ /* 0x000fce000f8e021b */
.L_x_5184:
[----:B------:R-:W-:Y:S05]  /*27f0*/  BSYNC B0 ;  /* 0x0000000000007941 */ /* 0x000fea0003800000 */
.L_x_5183:
        /* <DEDUP_REMOVED lines=24> */
.L_x_5192:
        /* <DEDUP_REMOVED lines=101> */
.L_x_5191:
        /* <DEDUP_REMOVED lines=79> */
.L_x_5190:
[----:B------:R-:W-:Y:S02]  /*34c0*/  ULDC UR4, c[0x0][0x354] ;  /* 0x0000d50000047ab9 */ /* 0x000fe40000000800 */
[----:B------:R-:W-:-:S07]  /*34d0*/  IMAD R7, R4, UR4, R7 ;  /* 0x0000000404077c24 */ /* 0x000fce000f8e0207 */
.L_x_5189:
[----:B------:R-:W-:Y:S05]  /*34e0*/  BSYNC B0 ;  /* 0x0000000000007941 */ /* 0x000fea0003800000 */
.L_x_5188:
        /* <DEDUP_REMOVED lines=139> */
.L_x_5194:
[----:B------:R-:W-:Y:S01]  /*3da0*/  IMAD.MOV.U32 R11, RZ, RZ, R14 ;  /* 0x000000ffff0b7224 */ /* 0x000fe200078e000e */
[----:B------:R-:W-:Y:S01]  /*3db0*/  MOV R7, R10 ;  /* 0x0000000a00077202 */ /* 0x000fe20000000f00 */
[----:B------:R-:W-:Y:S01]  /*3dc0*/  IMAD.MOV.U32 R9, RZ, RZ, R2 ;  /* 0x000000ffff097224 */ /* 0x000fe200078e0002 */
[----:B------:R-:W-:-:S07]  /*3dd0*/  MOV R14, R20 ;  /* 0x00000014000e7202 */ /* 0x000fce0000000f00 */
.L_x_5193:
        /* <DEDUP_REMOVED lines=19> */
.L_x_7338:
[----:B------:R-:W-:Y:S05]  /*3f10*/  BRX R2 -0x3f20                                                                                                                                                                                                                                                                                                                                                                                                                                                                               (*"BRANCH_TARGETS .L_x_7339,.L_x_7340,.L_x_7341"*) ;  /* 0xffffffc002387949 */ /* 0x000fea000383ffff */
.L_x_5197:
        /* <DEDUP_REMOVED lines=28> */
.L_x_5203:
[----:B------:R0:W5:Y:S02]  /*40e0*/  LDG.E R0, desc[UR36][R16.64] ;  /* 0x0000002410007981 */ /* 0x000164000c1e1900 */
.L_x_5202:
[----:B------:R-:W-:Y:S05]  /*40f0*/  BSYNC B6 ;  /* 0x0000000000067941 */ /* 0x000fea0003800000 */
.L_x_5201:
[----:B------:R-:W1:Y:S01]  /*4100*/  LDC.64 R2, c[0x0][0x210] ;  /* 0x00008400ff027b82 */ /* 0x000e620000000a00 */
[----:B------:R-:W-:Y:S01]  /*4110*/  VIADD R7, R29, 0x3 ;  /* 0x000000031d077836 */ /* 0x000fe20000000000 */
[----:B------:R-:W-:Y:S01]  /*4120*/  ULDC UR4, c[0x0][0x27c] ;  /* 0x00009f0000047ab9 */ /* 0x000fe20000000800 */
[----:B-----5:R-:W-:Y:S02]  /*4130*/  FSETP.GTU.FTZ.AND P0, PT, R33, R0, PT ;  /* 0x000000002100720b */ /* 0x020fe40003f1c000 */
[----:B------:R-:W-:Y:S02]  /*4140*/  IMAD R7, R7, UR4, RZ ;  /* 0x0000000407077c24 */ /* 0x000fe4000f8e02ff */
[----:B------:R-:W-:Y:S02]  /*4150*/  SEL R5, RZ, 0x1, P0 ;  /* 0x00000001ff057807 */ /* 0x000fe40000000000 */
[----:B-1----:R-:W-:-:S05]  /*4160*/  IMAD.WIDE.U32 R2, R7, 0x4, R2 ;  /* 0x0000000407027825 */ /* 0x002fca00078e0002 */
[----:B------:R1:W-:Y:S02]  /*4170*/  STG.E desc[UR36][R2.64], R5 ;  /* 0x0000000502007986 */ /* 0x0003e4000c101924 */
.L_x_5199:
[----:B------:R-:W-:Y:S05]  /*4180*/  BSYNC B7 ;  /* 0x0000000000077941 */ /* 0x000fea0003800000 */
.L_x_5198:
        /* <DEDUP_REMOVED lines=21> */
.L_x_5206:
[----:B------:R2:W5:Y:S02]  /*42e0*/  LDG.E R0, desc[UR36][R18.64] ;  /* 0x0000002412007981 */ /* 0x000564000c1e1900 */
.L_x_5205:
[----:B------:R-:W-:Y:S05]  /*42f0*/  BSYNC B6 ;  /* 0x0000000000067941 */ /* 0x000fea0003800000 */
.L_x_5204:
        /* <DEDUP_REMOVED lines=9> */
[----:B------:R1:W-:Y:S02]  /*4390*/  STG.E desc[UR36][R2.64], R5 ;  /* 0x0000000502007986 */ /* 0x0003e4000c101924 */
.L_x_7340:
        /* <DEDUP_REMOVED lines=21> */
.L_x_5209:
[----:B------:R1:W5:Y:S02]  /*44f0*/  LDG.E R5, desc[UR36][R22.64] ;  /* 0x0000002416057981 */ /* 0x000364000c1e1900 */
.L_x_5208:
[----:B------:R-:W-:Y:S05]  /*4500*/  BSYNC B6 ;  /* 0x0000000000067941 */ /* 0x000fea0003800000 */
.L_x_5207:
        /* <DEDUP_REMOVED lines=9> */
[----:B------:R3:W-:Y:S02]  /*45a0*/  STG.E desc[UR36][R2.64], R5 ;  /* 0x0000000502007986 */ /* 0x0007e4000c101924 */
.L_x_7339:
[----:B------:R-:W-:Y:S05]  /*45b0*/  BSYNC B8 ;  /* 0x0000000000087941 */ /* 0x000fea0003800000 */
.L_x_5196:
        /* <DEDUP_REMOVED lines=21> */
.L_x_5212:
[----:B------:R4:W5:Y:S02]  /*4710*/  LDG.E R4, desc[UR36][R24.64] ;  /* 0x0000002418047981 */ /* 0x000964000c1e1900 */
.L_x_5211:
[----:B------:R-:W-:Y:S05]  /*4720*/  BSYNC B6 ;  /* 0x0000000000067941 */ /* 0x000fea0003800000 */
.L_x_5210:
        /* <DEDUP_REMOVED lines=11> */
[----:B------:R3:W-:Y:S01]  /*47e0*/  STG.E desc[UR36][R2.64], R5 ;  /* 0x0000000502007986 */ /* 0x0007e2000c101924 */
[----:B------:R-:W-:Y:S05]  /*47f0*/  BRA `(.L_x_5200) ;  /* 0x0000000000047947 */ /* 0x000fea0003800000 */
.L_x_7341:
[----:B------:R-:W-:Y:S05]  /*4800*/  BREAK B8 ;  /* 0x0000000000087942 */ /* 0x000fea0003800000 */
.L_x_5200:
[----:B------:R-:W-:Y:S05]  /*4810*/  BSYNC B9 ;  /* 0x0000000000097941 */ /* 0x000fea0003800000 */
.L_x_5195:
[----:B------:R-:W-:Y:S01]  /*4820*/  ULDC UR4, c[0x0][0x0] ;  /* 0x0000000000047ab9 */ /* 0x000fe20000000800 */
[----:B---3--:R-:W3:Y:S01]  /*4830*/  LDC R2, c[0x0][0xc] ;  /* 0x00000300ff027b82 */ /* 0x008ee20000000800 */
[----:B------:R-:W-:-:S06]  /*4840*/  USHF.L.U32 UR4, UR4, 0x2, URZ ;  /* 0x0000000204047899 */ /* 0x000fcc000800063f */
[----:B---3--:R-:W-:-:S05]  /*4850*/  IMAD R29, R2, UR4, R29 ;  /* 0x00000004021d7c24 */ /* 0x008fca000f8e021d */
[----:B------:R-:W-:-:S13]  /*4860*/  ISETP.GE.U32.AND P0, PT, R29, R0, PT ;  /* 0x000000001d00720c */ /* 0x000fda0003f06070 */
[----:B------:R-:W-:Y:S05]  /*4870*/  @!P0 BRA `(.L_x_5213) ;  /* 0xffffffb8000c8947 */ /* 0x000fea000383ffff */
[----:B------:R-:W-:Y:S05]  /*4880*/  EXIT ;  /* 0x000000000000794d */ /* 0x000fea0003800000 */
.L_x_5214:
        /* <DEDUP_REMOVED lines=15> */
.L_x_7655:


//--------------------- .text._ZN2at4cuda57_GLOBAL__N__cd6b329d_24_DistributionBernoulli_cu_7537a20d21kernelPointwiseApply2IZNS_6native9templates4cuda28bernoulli_tensor_cuda_kernelIifEEvRKNS_10TensorBaseES9_NS_15PhiloxCudaStateEEUliRiSB_SB_SB_RKfSD_SD_SD_E_iSC_jLi1ELi2ELi4ELi512ELi2EEEvNS0_6detail10TensorInfoIT0_T2_EENSG_IT1_SI_EESI_T_ --------------------------
	.section	.text._ZN2at4cuda57_GLOBAL__N__cd6b329d_24_DistributionBernoulli_cu_7537a20d21kernelPointwiseApply2IZNS_6native9templates4cuda28bernoulli_tensor_cuda_kernelIifEEvRKNS_10TensorBaseES9_NS_15PhiloxCudaStateEEUliRiSB_SB_SB_RKfSD_SD_SD_E_iSC_jLi1ELi2ELi4ELi512ELi2EEEvNS0_6detail10TensorInfoIT0_T2_EENSG_IT1_SI_EESI_T_,"ax",@progbits
	.align	128
.text._ZN2at4cuda57_GLOBAL__N__cd6b329d_24_DistributionBernoulli_cu_7537a20d21kernelPointwiseApply2IZNS_6native9templates4cuda28bernoulli_tensor_cuda_kernelIifEEvRKNS_10TensorBaseES9_NS_15PhiloxCudaStateEEUliRiSB_SB_SB_RKfSD_SD_SD_E_iSC_jLi1ELi2ELi4ELi512ELi2EEEvNS0_6detail10TensorInfoIT0_T2_EENSG_IT1_SI_EESI_T_:
        .type           _ZN2at4cuda57_GLOBAL__N__cd6b329d_24_DistributionBernoulli_cu_7537a20d21kernelPointwiseApply2IZNS_6native9templates4cuda28bernoulli_tensor_cuda_kernelIifEEvRKNS_10TensorBaseES9_NS_15PhiloxCudaStateEEUliRiSB_SB_SB_RKfSD_SD_SD_E_iSC_jLi1ELi2ELi4ELi512ELi2EEEvNS0_6detail10TensorInfoIT0_T2_EENSG_IT1_SI_EESI_T_,@function
        .size           _ZN2at4cuda57_GLOBAL__N__cd6b329d_24_DistributionBernoulli_cu_7537a20d21kernelPointwiseApply2IZNS_6native9templates4cuda28bernoulli_tensor_cuda_kernelIifEEvRKNS_10TensorBaseES9_NS_15PhiloxCudaStateEEUliRiSB_SB_SB_RKfSD_SD_SD_E_iSC_jLi1ELi2ELi4ELi512ELi2EEEvNS0_6detail10TensorInfoIT0_T2_EENSG_IT1_SI_EESI_T_,(.L_x_7656 - _ZN2at4cuda57_GLOBAL__N__cd6b329d_24_DistributionBernoulli_cu_7537a20d21kernelPointwiseApply2IZNS_6native9templates4cuda28bernoulli_tensor_cuda_kernelIifEEvRKNS_10TensorBaseES9_NS_15PhiloxCudaStateEEUliRiSB_SB_SB_RKfSD_SD_SD_E_iSC_jLi1ELi2ELi4ELi512ELi2EEEvNS0_6detail10TensorInfoIT0_T2_EENSG_IT1_SI_EESI_T_)
        .other          _ZN2at4cuda57_GLOBAL__N__cd6b329d_24_DistributionBernoulli_cu_7537a20d21kernelPointwiseApply2IZNS_6native9templates4cuda28bernoulli_tensor_cuda_kernelIifEEvRKNS_10TensorBaseES9_NS_15PhiloxCudaStateEEUliRiSB_SB_SB_RKfSD_SD_SD_E_iSC_jLi1ELi2ELi4ELi512ELi2EEEvNS0_6detail10TensorInfoIT0_T2_EENSG_IT1_SI_EESI_T_,@"STO_CUDA_ENTRY STV_DEFAULT"
_ZN2at4cuda57_GLOBAL__N__cd6b329d_24_DistributionBernoulli_cu_7537a20d21kernelPointwiseApply2IZNS_6native9templates4cuda28bernoulli_tensor_cuda_kernelIifEEvRKNS_10TensorBaseES9_NS_15PhiloxCudaStateEEUliRiSB_SB_SB_RKfSD_SD_SD_E_iSC_jLi1ELi2ELi4ELi512ELi2EEEvNS0_6detail10TensorInfoIT0_T2_EENSG_IT1_SI_EESI_T_:
        /* <DEDUP_REMOVED lines=18> */
.L_x_5243:
        /* <DEDUP_REMOVED lines=152> */
.L_x_5216:
[----:B------:R-:W-:Y:S05]  /*0aa0*/  BSYNC B0 ;  /* 0x0000000000007941 */ /* 0x000fea0003800000 */
.L_x_5215:
        /* <DEDUP_REMOVED lines=25> */
.L_x_5218:
[----:B------:R-:W-:Y:S05]  /*0c40*/  BSYNC B0 ;  /* 0x0000000000007941 */ /* 0x000fea0003800000 */
.L_x_5217:
        /* <DEDUP_REMOVED lines=25> */
.L_x_5220:
[----:B------:R-:W-:Y:S05]  /*0de0*/  BSYNC B0 ;  /* 0x0000000000007941 */ /* 0x000fea0003800000 */
.L_x_5219:
        /* <DEDUP_REMOVED lines=25> */
.L_x_5222:
[----:B------:R-:W-:Y:S05]  /*0f80*/  BSYNC B0 ;  /* 0x0000000000007941 */ /* 0x000fea0003800000 */
.L_x_5221:
        /* <DEDUP_REMOVED lines=20> */
.L_x_5224:
[----:B------:R-:W-:Y:S01]  /*10d0*/  IMAD.MOV.U32 R15, RZ, RZ, R3 ;  /* 0x000000ffff0f7224 */ /* 0x000fe200078e0003 */
[----:B------:R-:W-:Y:S01]  /*10e0*/  MOV R14, R4 ;  /* 0x00000004000e7202 */ /* 0x000fe20000000f00 */
[----:B------:R-:W-:Y:S01]  /*10f0*/  IMAD.MOV.U32 R13, RZ, RZ, R7 ;  /* 0x000000ffff0d7224 */ /* 0x000fe200078e0007 */
[----:B------:R-:W-:-:S07]  /*1100*/  MOV R3, R10 ;  /* 0x0000000a00037202 */ /* 0x000fce0000000f00 */
.L_x_5223:
        /* <DEDUP_REMOVED lines=19> */
.L_x_7342:
[----:B------:R-:W-:Y:S05]  /*1240*/  BRX R4 -0x1250                                                                                                                                                                                                                                                                                                                                                                                                                                                                               (*"BRANCH_TARGETS .L_x_7343,.L_x_7344,.L_x_7345"*) ;  /* 0xffffffec046c7949 */ /* 0x000fea000383ffff */
.L_x_5227:
        /* <DEDUP_REMOVED lines=28> */
.L_x_5233:
[----:B------:R1:W5:Y:S02]  /*1410*/  LDG.E R3, desc[UR36][R16.64] ;  /* 0x0000002410037981 */ /* 0x000364000c1e1900 */
.L_x_5232:
[----:B------:R-:W-:Y:S05]  /*1420*/  BSYNC B6 ;  /* 0x0000000000067941 */ /* 0x000fea0003800000 */
.L_x_5231:
[----:B------:R-:W-:Y:S01]  /*1430*/  VIADD R5, R28, 0x3 ;  /* 0x000000031c057836 */ /* 0x000fe20000000000 */
[----:B-----5:R-:W-:-:S03]  /*1440*/  FSETP.GTU.FTZ.AND P0, PT, R34, R3, PT ;  /* 0x000000032200720b */ /* 0x020fc60003f1c000 */
[----:B------:R-:W-:Y:S01]  /*1450*/  IMAD R5, R5, UR43, RZ ;  /* 0x0000002b05057c24 */ /* 0x000fe2000f8e02ff */
[----:B------:R-:W-:-:S03]  /*1460*/  SEL R3, RZ, 0x1, P0 ;  /* 0x00000001ff037807 */ /* 0x000fc60000000000 */
[----:B0-----:R-:W-:-:S05]  /*1470*/  IMAD.WIDE.U32 R4, R5, 0x4, R26 ;  /* 0x0000000405047825 */ /* 0x001fca00078e001a */
[----:B------:R2:W-:Y:S02]  /*1480*/  STG.E desc[UR36][R4.64], R3 ;  /* 0x0000000304007986 */ /* 0x0005e4000c101924 */
.L_x_5229:
[----:B------:R-:W-:Y:S05]  /*1490*/  BSYNC B7 ;  /* 0x0000000000077941 */ /* 0x000fea0003800000 */
.L_x_5228:
        /* <DEDUP_REMOVED lines=21> */
.L_x_5236:
[----:B------:R3:W5:Y:S02]  /*15f0*/  LDG.E R0, desc[UR36][R18.64] ;  /* 0x0000002412007981 */ /* 0x000764000c1e1900 */
.L_x_5235:
[----:B------:R-:W-:Y:S05]  /*1600*/  BSYNC B6 ;  /* 0x0000000000067941 */ /* 0x000fea0003800000 */
.L_x_5234:
[----:B--2---:R-:W-:Y:S01]  /*1610*/  VIADD R3, R28, 0x2 ;  /* 0x000000021c037836 */ /* 0x004fe20000000000 */
[----:B------:R-:W-:Y:S02]  /*1620*/  ISETP.NE.AND P1, PT, R35, RZ, PT ;  /* 0x000000ff2300720c */ /* 0x000fe40003f25270 */
[----:B-----5:R-:W-:Y:S01]  /*1630*/  FSETP.GTU.FTZ.AND P0, PT, R33, R0, PT ;  /* 0x000000002100720b */ /* 0x020fe20003f1c000 */
[----:B------:R-:W-:-:S05]  /*1640*/  IMAD R3, R3, UR43, RZ ;  /* 0x0000002b03037c24 */ /* 0x000fca000f8e02ff */
[----:B------:R-:W-:Y:S02]  /*1650*/  SEL R5, R3, RZ, P1 ;  /* 0x000000ff03057207 */ /* 0x000fe40000800000 */
[----:B------:R-:W-:-:S03]  /*1660*/  SEL R3, RZ, 0x1, P0 ;  /* 0x00000001ff037807 */ /* 0x000fc60000000000 */
[----:B0-----:R-:W-:-:S05]  /*1670*/  IMAD.WIDE.U32 R4, R5, 0x4, R26 ;  /* 0x0000000405047825 */ /* 0x001fca00078e001a */
[----:B------:R2:W-:Y:S02]  /*1680*/  STG.E desc[UR36][R4.64], R3 ;  /* 0x0000000304007986 */ /* 0x0005e4000c101924 */
.L_x_7344:
        /* <DEDUP_REMOVED lines=21> */
.L_x_5239:
[----:B------:R2:W5:Y:S02]  /*17e0*/  LDG.E R3, desc[UR36][R22.64] ;  /* 0x0000002416037981 */ /* 0x000564000c1e1900 */
.L_x_5238:
[----:B------:R-:W-:Y:S05]  /*17f0*/  BSYNC B6 ;  /* 0x0000000000067941 */ /* 0x000fea0003800000 */
.L_x_5237:
[----:B------:R-:W-:Y:S01]  /*1800*/  VIADD R0, R28, 0x1 ;  /* 0x000000011c007836 */ /* 0x000fe20000000000 */
[----:B------:R-:W-:Y:S02]  /*1810*/  ISETP.GT.AND P0, PT, R30, 0x1, PT ;  /* 0x000000011e00780c */ /* 0x000fe40003f04270 */
[----:B-----5:R-:W-:Y:S01]  /*1820*/  FSETP.GTU.FTZ.AND P1, PT, R32, R3, PT ;  /* 0x000000032000720b */ /* 0x020fe20003f3c000 */
[----:B------:R-:W-:-:S03]  /*1830*/  IMAD R0, R0, UR43, RZ ;  /* 0x0000002b00007c24 */ /* 0x000fc6000f8e02ff */
[----:B------:R-:W-:Y:S02]  /*1840*/  SEL R3, RZ, 0x1, P1 ;  /* 0x00000001ff037807 */ /* 0x000fe40000800000 */
[----:B------:R-:W-:-:S05]  /*1850*/  SEL R5, R0, RZ, P0 ;  /* 0x000000ff00057207 */ /* 0x000fca0000000000 */
[----:B0-----:R-:W-:-:S05]  /*1860*/  IMAD.WIDE.U32 R4, R5, 0x4, R26 ;  /* 0x0000000405047825 */ /* 0x001fca00078e001a */
[----:B------:R4:W-:Y:S02]  /*1870*/  STG.E desc[UR36][R4.64], R3 ;  /* 0x0000000304007986 */ /* 0x0009e4000c101924 */
.L_x_7343:
[----:B------:R-:W-:Y:S05]  /*1880*/  BSYNC B8 ;  /* 0x0000000000087941 */ /* 0x000fea0003800000 */
.L_x_5226:
        /* <DEDUP_REMOVED lines=21> */
.L_x_5242:
[----:B------:R0:W5:Y:S02]  /*19e0*/  LDG.E R0, desc[UR36][R24.64] ;  /* 0x0000002418007981 */ /* 0x000164000c1e1900 */
.L_x_5241:
[----:B------:R-:W-:Y:S05]  /*19f0*/  BSYNC B6 ;  /* 0x0000000000067941 */ /* 0x000fea0003800000 */
.L_x_5240:
[----:B----4-:R-:W-:Y:S01]  /*1a00*/  IMAD R3, R28, UR43, RZ ;  /* 0x0000002b1c037c24 */ /* 0x010fe2000f8e02ff */
[----:B------:R-:W-:Y:S02]  /*1a10*/  ISETP.GT.AND P0, PT, R29, RZ, PT ;  /* 0x000000ff1d00720c */ /* 0x000fe40003f04270 */
[----:B-----5:R-:W-:Y:S02]  /*1a20*/  FSETP.GTU.FTZ.AND P1, PT, R31, R0, PT ;  /* 0x000000001f00720b */ /* 0x020fe40003f3c000 */
[----:B------:R-:W-:Y:S02]  /*1a30*/  SEL R5, R3, RZ, P0 ;  /* 0x000000ff03057207 */ /* 0x000fe40000000000 */
[----:B------:R-:W-:-:S03]  /*1a40*/  SEL R3, RZ, 0x1, P1 ;  /* 0x00000001ff037807 */ /* 0x000fc60000800000 */
[----:B0-----:R-:W-:-:S05]  /*1a50*/  IMAD.WIDE.U32 R4, R5, 0x4, R26 ;  /* 0x0000000405047825 */ /* 0x001fca00078e001a */
[----:B------:R4:W-:Y:S01]  /*1a60*/  STG.E desc[UR36][R4.64], R3 ;  /* 0x0000000304007986 */ /* 0x0009e2000c101924 */
[----:B------:R-:W-:Y:S05]  /*1a70*/  BRA `(.L_x_5230) ;  /* 0x0000000000047947 */ /* 0x000fea0003800000 */
.L_x_7345:
[----:B------:R-:W-:Y:S05]  /*1a80*/  BREAK B8 ;  /* 0x0000000000087942 */ /* 0x000fea0003800000 */
.L_x_5230:
[----:B------:R-:W-:Y:S05]  /*1a90*/  BSYNC B9 ;  /* 0x0000000000097941 */ /* 0x000fea0003800000 */
.L_x_5225:
[----:B----4-:R-:W4:Y:S01]  /*1aa0*/  LDC R3, c[0x0][0xc] ;  /* 0x00000300ff037b82 */ /* 0x010f220000000800 */
[----:B------:R-:W-:-:S06]  /*1ab0*/  USHF.L.U32 UR4, UR38, 0x2, URZ ;  /* 0x0000000226047899 */ /* 0x000fcc000800063f */
[----:B----4-:R-:W-:-:S05]  /*1ac0*/  IMAD R28, R3, UR4, R28 ;  /* 0x00000004031c7c24 */ /* 0x010fca000f8e021c */
[----:B------:R-:W-:-:S13]  /*1ad0*/  ISETP.GE.U32.AND P0, PT, R28, UR44, PT ;  /* 0x0000002c1c007c0c */ /* 0x000fda000bf06070 */
[----:B------:R-:W-:Y:S05]  /*1ae0*/  @!P0 BRA `(.L_x_5243) ;  /* 0xffffffe4008c8947 */ /* 0x000fea000383ffff */
[----:B------:R-:W-:Y:S05]  /*1af0*/  EXIT ;  /* 0x000000000000794d */ /* 0x000fea0003800000 */
.L_x_5244:
        /* <DEDUP_REMOVED lines=16> */
.L_x_7656:


//--------------------- .text._ZN2at4cuda57_GLOBAL__N__cd6b329d_24_DistributionBernoulli_cu_7537a20d21kernelPointwiseApply2IZNS_6native9templates4cuda28bernoulli_tensor_cuda_kernelIifEEvRKNS_10TensorBaseES9_NS_15PhiloxCudaStateEEUliRiSB_SB_SB_RKfSD_SD_SD_E_iSC_jLi1ELi1ELi4ELi512ELi2EEEvNS0_6detail10TensorInfoIT0_T2_EENSG_IT1_SI_EESI_T_ --------------------------
	.section	.text._ZN2at4cuda57_GLOBAL__N__cd6b329d_24_DistributionBernoulli_cu_7537a20d21kernelPointwiseApply2IZNS_6native9templates4cuda28bernoulli_tensor_cuda_kernelIifEEvRKNS_10TensorBaseES9_NS_15PhiloxCudaStateEEUliRiSB_SB_SB_RKfSD_SD_SD_E_iSC_jLi1ELi1ELi4ELi512ELi2EEEvNS0_6detail10TensorInfoIT0_T2_EENSG_IT1_SI_EESI_T_,"ax",@progbits
	.align	128
.text._ZN2at4cuda57_GLOBAL__N__cd6b329d_24_DistributionBernoulli_cu_7537a20d21kernelPointwiseApply2IZNS_6native9templates4cuda28bernoulli_tensor_cuda_kernelIifEEvRKNS_10TensorBaseES9_NS_15PhiloxCudaStateEEUliRiSB_SB_SB_RKfSD_SD_SD_E_iSC_jLi1ELi1ELi4ELi512ELi2EEEvNS0_6detail10TensorInfoIT0_T2_EENSG_IT1_SI_EESI_T_:
        .type           _ZN2at4cuda57_GLOBAL__N__cd6b329d_24_DistributionBernoulli_cu_7537a20d21kernelPointwiseApply2IZNS_6native9templates4cuda28bernoulli_tensor_cuda_kernelIifEEvRKNS_10TensorBaseES9_NS_15PhiloxCudaStateEEUliRiSB_SB_SB_RKfSD_SD_SD_E_iSC_jLi1ELi1ELi4ELi512ELi2EEEvNS0_6detail10TensorInfoIT0_T2_EENSG_IT1_SI_EESI_T_,@function
        .size           _ZN2at4cuda57_GLOBAL__N__cd6b329d_24_DistributionBernoulli_cu_7537a20d21kernelPointwiseApply2IZNS_6native9templates4cuda28bernoulli_tensor_cuda_kernelIifEEvRKNS_10TensorBaseES9_NS_15PhiloxCudaStateEEUliRiSB_SB_SB_RKfSD_SD_SD_E_iSC_jLi1ELi1ELi4ELi512ELi2EEEvNS0_6detail10TensorInfoIT0_T2_EENSG_IT1_SI_EESI_T_,(.L_x_7657 - _ZN2at4cuda57_GLOBAL__N__cd6b329d_24_DistributionBernoulli_cu_7537a20d21kernelPointwiseApply2IZNS_6native9templates4cuda28bernoulli_tensor_cuda_kernelIifEEvRKNS_10TensorBaseES9_NS_15PhiloxCudaStateEEUliRiSB_SB_SB_RKfSD_SD_SD_E_iSC_jLi1ELi1ELi4ELi512ELi2EEEvNS0_6detail10TensorInfoIT0_T2_EENSG_IT1_SI_EESI_T_)
        .other          _ZN2at4cuda57_GLOBAL__N__cd6b329d_24_DistributionBernoulli_cu_7537a20d21kernelPointwiseApply2IZNS_6native9templates4cuda28bernoulli_tensor_cuda_kernelIifEEvRKNS_10TensorBaseES9_NS_15PhiloxCudaStateEEUliRiSB_SB_SB_RKfSD_SD_SD_E_iSC_jLi1ELi1ELi4ELi512ELi2EEEvNS0_6detail10TensorInfoIT0_T2_EENSG_IT1_SI_EESI_T_,@"STO_CUDA_ENTRY STV_DEFAULT"
_ZN2at4cuda57_GLOBAL__N__cd6b329d_24_DistributionBernoulli_cu_7537a20d21kernelPointwiseApply2IZNS_6native9templates4cuda28bernoulli_tensor_cuda_kernelIifEEvRKNS_10TensorBaseES9_NS_15PhiloxCudaStateEEUliRiSB_SB_SB_RKfSD_SD_SD_E_iSC_jLi1ELi1ELi4ELi512ELi2EEEvNS0_6detail10TensorInfoIT0_T2_EENSG_IT1_SI_EESI_T_:
        /* <DEDUP_REMOVED lines=17> */
.L_x_5265:
        /* <DEDUP_REMOVED lines=160> */
.L_x_5246:
[----:B------:R-:W-:Y:S01]  /*0b10*/  IMAD.MOV.U32 R20, RZ, RZ, R13 ;  /* 0x000000ffff147224 */ /* 0x000fe200078e000d */
[----:B------:R-:W-:Y:S01]  /*0b20*/  MOV R15, R4 ;  /* 0x00000004000f7202 */ /* 0x000fe20000000f00 */
[----:B------:R-:W-:Y:S02]  /*0b30*/  IMAD.MOV.U32 R14, RZ, RZ, R3 ;  /* 0x000000ffff0e7224 */ /* 0x000fe400078e0003 */
[----:B------:R-:W-:-:S07]  /*0b40*/  IMAD.MOV.U32 R13, RZ, RZ, R6 ;  /* 0x000000ffff0d7224 */ /* 0x000fce00078e0006 */
.L_x_5245:
        /* <DEDUP_REMOVED lines=17> */
.L_x_7346:
[----:B------:R-:W-:Y:S05]  /*0c60*/  BRX R4 -0xc70                                                                                                                                                                                                                                                                                                                                                                                                                                                                                (*"BRANCH_TARGETS .L_x_7347,.L_x_7348,.L_x_7349"*) ;  /* 0xfffffff004e47949 */ /* 0x000fea000383ffff */
.L_x_5249:
        /* <DEDUP_REMOVED lines=28> */
.L_x_5255:
[----:B------:R0:W5:Y:S02]  /*0e30*/  LDG.E R0, desc[UR36][R24.64] ;  /* 0x0000002418007981 */ /* 0x000164000c1e1900 */
.L_x_5254:
[----:B------:R-:W-:Y:S05]  /*0e40*/  BSYNC B6 ;  /* 0x0000000000067941 */ /* 0x000fea0003800000 */
.L_x_5253:
[----:B-----5:R-:W-:-:S04]  /*0e50*/  FSETP.GTU.FTZ.AND P0, PT, R35, R0, PT ;  /* 0x000000002300720b */ /* 0x020fc80003f1c000 */
[----:B------:R-:W-:-:S05]  /*0e60*/  SEL R3, RZ, 0x1, P0 ;  /* 0x00000001ff037807 */ /* 0x000fca0000000000 */
[----:B------:R1:W-:Y:S04]  /*0e70*/  STG.E desc[UR36][R22.64], R3 ;  /* 0x0000000316007986 */ /* 0x0003e8000c101924 */
.L_x_5251:
[----:B------:R-:W-:Y:S05]  /*0e80*/  BSYNC B7 ;  /* 0x0000000000077941 */ /* 0x000fea0003800000 */
.L_x_5250:
        /* <DEDUP_REMOVED lines=21> */
.L_x_5258:
[----:B------:R1:W5:Y:S02]  /*0fe0*/  LDG.E R3, desc[UR36][R26.64] ;  /* 0x000000241a037981 */ /* 0x000364000c1e1900 */
.L_x_5257:
[----:B------:R-:W-:Y:S05]  /*0ff0*/  BSYNC B6 ;  /* 0x0000000000067941 */ /* 0x000fea0003800000 */
.L_x_5256:
[----:B-----5:R-:W-:-:S04]  /*1000*/  FSETP.GTU.FTZ.AND P0, PT, R34, R3, PT ;  /* 0x000000032200720b */ /* 0x020fc80003f1c000 */
[----:B------:R-:W-:-:S05]  /*1010*/  SEL R3, RZ, 0x1, P0 ;  /* 0x00000001ff037807 */ /* 0x000fca0000000000 */
[----:B------:R2:W-:Y:S04]  /*1020*/  STG.E desc[UR36][R18.64], R3 ;  /* 0x0000000312007986 */ /* 0x0005e8000c101924 */
.L_x_7348:
        /* <DEDUP_REMOVED lines=21> */
.L_x_5261:
[----:B------:R3:W5:Y:S02]  /*1180*/  LDG.E R0, desc[UR36][R28.64] ;  /* 0x000000241c007981 */ /* 0x000764000c1e1900 */
.L_x_5260:
[----:B------:R-:W-:Y:S05]  /*1190*/  BSYNC B6 ;  /* 0x0000000000067941 */ /* 0x000fea0003800000 */
.L_x_5259:
[----:B-----5:R-:W-:-:S04]  /*11a0*/  FSETP.GTU.FTZ.AND P0, PT, R33, R0, PT ;  /* 0x000000002100720b */ /* 0x020fc80003f1c000 */
[----:B--2---:R-:W-:-:S05]  /*11b0*/  SEL R3, RZ, 0x1, P0 ;  /* 0x00000001ff037807 */ /* 0x004fca0000000000 */
[----:B------:R2:W-:Y:S04]  /*11c0*/  STG.E desc[UR36][R16.64], R3 ;  /* 0x0000000310007986 */ /* 0x0005e8000c101924 */
.L_x_7347:
[----:B------:R-:W-:Y:S05]  /*11d0*/  BSYNC B8 ;  /* 0x0000000000087941 */ /* 0x000fea0003800000 */
.L_x_5248:
        /* <DEDUP_REMOVED lines=27> */
.L_x_5264:
[----:B------:R2:W5:Y:S02]  /*1390*/  LDG.E R3, desc[UR36][R16.64] ;  /* 0x0000002410037981 */ /* 0x000564000c1e1900 */
.L_x_5263:
[----:B------:R-:W-:Y:S05]  /*13a0*/  BSYNC B6 ;  /* 0x0000000000067941 */ /* 0x000fea0003800000 */
.L_x_5262:
[----:B------:R-:W-:Y:S01]  /*13b0*/  IMAD R0, R31, UR42, RZ ;  /* 0x0000002a1f007c24 */ /* 0x000fe2000f8e02ff */
[----:B------:R-:W-:Y:S02]  /*13c0*/  ISETP.NE.AND P1, PT, R18, RZ, PT ;  /* 0x000000ff1200720c */ /* 0x000fe40003f25270 */
[----:B-----5:R-:W-:Y:S02]  /*13d0*/  FSETP.GTU.FTZ.AND P0, PT, R32, R3, PT ;  /* 0x000000032000720b */ /* 0x020fe40003f1c000 */
[----:B------:R-:W-:Y:S02]  /*13e0*/  SEL R5, R0, RZ, P1 ;  /* 0x000000ff00057207 */ /* 0x000fe40000800000 */
[----:B------:R-:W-:-:S03]  /*13f0*/  SEL R3, RZ, 0x1, P0 ;  /* 0x00000001ff037807 */ /* 0x000fc60000000000 */
[----:B------:R-:W-:-:S05]  /*1400*/  IMAD.WIDE.U32 R4, R5, 0x4, R36 ;  /* 0x0000000405047825 */ /* 0x000fca00078e0024 */
[----:B------:R4:W-:Y:S01]  /*1410*/  STG.E desc[UR36][R4.64], R3 ;  /* 0x0000000304007986 */ /* 0x0009e2000c101924 */
[----:B------:R-:W-:Y:S05]  /*1420*/  BRA `(.L_x_5252) ;  /* 0x0000000000047947 */ /* 0x000fea0003800000 */
.L_x_7349:
[----:B------:R-:W-:Y:S05]  /*1430*/  BREAK B8 ;  /* 0x0000000000087942 */ /* 0x000fea0003800000 */
.L_x_5252:
[----:B------:R-:W-:Y:S05]  /*1440*/  BSYNC B9 ;  /* 0x0000000000097941 */ /* 0x000fea0003800000 */
.L_x_5247:
[----:B------:R-:W5:Y:S01]  /*1450*/  LDC R0, c[0x0][0xc] ;  /* 0x00000300ff007b82 */ /* 0x000f620000000800 */
[----:B------:R-:W-:-:S06]  /*1460*/  USHF.L.U32 UR4, UR38, 0x2, URZ ;  /* 0x0000000226047899 */ /* 0x000fcc000800063f */
[----:B-----5:R-:W-:-:S05]  /*1470*/  IMAD R31, R0, UR4, R31 ;  /* 0x00000004001f7c24 */ /* 0x020fca000f8e021f */
[----:B------:R-:W-:-:S13]  /*1480*/  ISETP.GE.U32.AND P0, PT, R31, UR40, PT ;  /* 0x000000281f007c0c */ /* 0x000fda000bf06070 */
[----:B------:R-:W-:Y:S05]  /*1490*/  @!P0 BRA `(.L_x_5265) ;  /* 0xffffffec001c8947 */ /* 0x000fea000383ffff */
[----:B------:R-:W-:Y:S05]  /*14a0*/  EXIT ;  /* 0x000000000000794d */ /* 0x000fea0003800000 */
.L_x_5266:
        /* <DEDUP_REMOVED lines=13> */
.L_x_7657:


//--------------------- .text._ZN2at4cuda57_GLOBAL__N__cd6b329d_24_DistributionBernoulli_cu_7537a20d21kernelPointwiseApply2IZNS_6native9templates4cuda28bernoulli_tensor_cuda_kernelIafEEvRKNS_10TensorBaseES9_NS_15PhiloxCudaStateEEUliRaSB_SB_SB_RKfSD_SD_SD_E_aSC_mLin1ELin1ELi4ELi512ELi2EEEvNS0_6detail10TensorInfoIT0_T2_EENSG_IT1_SI_EESI_T_ --------------------------
	.section	.text._ZN2at4cuda57_GLOBAL__N__cd6b329d_24_DistributionBernoulli_cu_7537a20d21kernelPointwiseApply2IZNS_6native9templates4cuda28bernoulli_tensor_cuda_kernelIafEEvRKNS_10TensorBaseES9_NS_15PhiloxCudaStateEEUliRaSB_SB_SB_RKfSD_SD_SD_E_aSC_mLin1ELin1ELi4ELi512ELi2EEEvNS0_6detail10TensorInfoIT0_T2_EENSG_IT1_SI_EESI_T_,"ax",@progbits
	.align	128
.text._ZN2at4cuda57_GLOBAL__N__cd6b329d_24_DistributionBernoulli_cu_7537a20d21kernelPointwiseApply2IZNS_6native9templates4cuda28bernoulli_tensor_cuda_kernelIafEEvRKNS_10TensorBaseES9_NS_15PhiloxCudaStateEEUliRaSB_SB_SB_RKfSD_SD_SD_E_aSC_mLin1ELin1ELi4ELi512ELi2EEEvNS0_6detail10TensorInfoIT0_T2_EENSG_IT1_SI_EESI_T_:
        .type           _ZN2at4cuda57_GLOBAL__N__cd6b329d_24_DistributionBernoulli_cu_7537a20d21kernelPointwiseApply2IZNS_6native9templates4cuda28bernoulli_tensor_cuda_kernelIafEEvRKNS_10TensorBaseES9_NS_15PhiloxCudaStateEEUliRaSB_SB_SB_RKfSD_SD_SD_E_aSC_mLin1ELin1ELi4ELi512ELi2EEEvNS0_6detail10TensorInfoIT0_T2_EENSG_IT1_SI_EESI_T_,@function
        .size           _ZN2at4cuda57_GLOBAL__N__cd6b329d_24_DistributionBernoulli_cu_7537a20d21kernelPointwiseApply2IZNS_6native9templates4cuda28bernoulli_tensor_cuda_kernelIafEEvRKNS_10TensorBaseES9_NS_15PhiloxCudaStateEEUliRaSB_SB_SB_RKfSD_SD_SD_E_aSC_mLin1ELin1ELi4ELi512ELi2EEEvNS0_6detail10TensorInfoIT0_T2_EENSG_IT1_SI_EESI_T_,(.L_x_7658 - _ZN2at4cuda57_GLOBAL__N__cd6b329d_24_DistributionBernoulli_cu_7537a20d21kernelPointwiseApply2IZNS_6native9templates4cuda28bernoulli_tensor_cuda_kernelIafEEvRKNS_10TensorBaseES9_NS_15PhiloxCudaStateEEUliRaSB_SB_SB_RKfSD_SD_SD_E_aSC_mLin1ELin1ELi4ELi512ELi2EEEvNS0_6detail10TensorInfoIT0_T2_EENSG_IT1_SI_EESI_T_)
        .other          _ZN2at4cuda57_GLOBAL__N__cd6b329d_24_DistributionBernoulli_cu_7537a20d21kernelPointwiseApply2IZNS_6native9templates4cuda28bernoulli_tensor_cuda_kernelIafEEvRKNS_10TensorBaseES9_NS_15PhiloxCudaStateEEUliRaSB_SB_SB_RKfSD_SD_SD_E_aSC_mLin1ELin1ELi4ELi512ELi2EEEvNS0_6detail10TensorInfoIT0_T2_EENSG_IT1_SI_EESI_T_,@"STO_CUDA_ENTRY STV_DEFAULT"
_ZN2at4cuda57_GLOBAL__N__cd6b329d_24_DistributionBernoulli_cu_7537a20d21kernelPointwiseApply2IZNS_6native9templates4cuda28bernoulli_tensor_cuda_kernelIafEEvRKNS_10TensorBaseES9_NS_15PhiloxCudaStateEEUliRaSB_SB_SB_RKfSD_SD_SD_E_aSC_mLin1ELin1ELi4ELi512ELi2EEEvNS0_6detail10TensorInfoIT0_T2_EENSG_IT1_SI_EESI_T_:
        /* <DEDUP_REMOVED lines=13> */
.L_x_5487:
        /* <DEDUP_REMOVED lines=35> */
.L_x_5283:
        /* <DEDUP_REMOVED lines=13> */
[----:B------:R-:W-:Y:S05]  /*03d0*/  CALL.REL.NOINC `($__internal_48_$__cuda_sm20_div_u64) ;  /* 0x000000dc00107944 */ /* 0x000fea0003c00000 */
        /* <DEDUP_REMOVED lines=10> */
.L_x_5272:
        /* <DEDUP_REMOVED lines=23> */
.L_x_5273:
[----:B------:R-:W-:Y:S05]  /*05f0*/  BSYNC B2 ;  /* 0x0000000000027941 */ /* 0x000fea0003800000 */
.L_x_5271:
        /* <DEDUP_REMOVED lines=15> */
[----:B------:R-:W-:Y:S05]  /*06f0*/  CALL.REL.NOINC `($__internal_48_$__cuda_sm20_div_u64) ;  /* 0x000000d800487944 */ /* 0x000fea0003c00000 */
        /* <DEDUP_REMOVED lines=12> */
.L_x_5275:
        /* <DEDUP_REMOVED lines=23> */
.L_x_5276:
[----:B------:R-:W-:Y:S05]  /*0930*/  BSYNC B2 ;  /* 0x0000000000027941 */ /* 0x000fea0003800000 */
.L_x_5274:
        /* <DEDUP_REMOVED lines=29> */
.L_x_5278:
        /* <DEDUP_REMOVED lines=23> */
.L_x_5279:
[----:B------:R-:W-:Y:S05]  /*0c80*/  BSYNC B2 ;  /* 0x0000000000027941 */ /* 0x000fea0003800000 */
.L_x_5277:
        /* <DEDUP_REMOVED lines=17> */
[----:B------:R-:W-:Y:S05]  /*0da0*/  CALL.REL.NOINC `($__internal_48_$__cuda_sm20_div_u64) ;  /* 0x000000d0009c7944 */ /* 0x000fea0003c00000 */
        /* <DEDUP_REMOVED lines=12> */
.L_x_5281:
        /* <DEDUP_REMOVED lines=23> */
.L_x_5282:
[----:B------:R-:W-:Y:S05]  /*0fe0*/  BSYNC B2 ;  /* 0x0000000000027941 */ /* 0x000fea0003800000 */
.L_x_5280:
        /* <DEDUP_REMOVED lines=8> */
.L_x_5270:
        /* <DEDUP_REMOVED lines=13> */
[----:B------:R-:W-:Y:S05]  /*1140*/  CALL.REL.NOINC `($__internal_48_$__cuda_sm20_div_u64) ;  /* 0x000000cc00b47944 */ /* 0x000fea0003c00000 */
        /* <DEDUP_REMOVED lines=10> */
.L_x_5285:
        /* <DEDUP_REMOVED lines=23> */
.L_x_5286:
[----:B------:R-:W-:Y:S05]  /*1360*/  BSYNC B1 ;  /* 0x0000000000017941 */ /* 0x000fea0003800000 */
.L_x_5284:
        /* <DEDUP_REMOVED lines=28> */
.L_x_5288:
        /* <DEDUP_REMOVED lines=23> */
.L_x_5289:
[----:B------:R-:W-:Y:S05]  /*16a0*/  BSYNC B1 ;  /* 0x0000000000017941 */ /* 0x000fea0003800000 */
.L_x_5287:
        /* <DEDUP_REMOVED lines=27> */
.L_x_5291:
        /* <DEDUP_REMOVED lines=23> */
.L_x_5292:
[----:B------:R-:W-:Y:S05]  /*19d0*/  BSYNC B1 ;  /* 0x0000000000017941 */ /* 0x000fea0003800000 */
.L_x_5290:
[----:B------:R-:W0:Y:S02]  /*19e0*/  LDC.64 R12, c[0x0][R12+0x2c8] ;  /* 0x0000b2000c0c7b82 */ /* 0x000e240000000a00 */
[-C--:B0-----:R-:W-:Y:S02]  /*19f0*/  IMAD R3, R13, R4.reuse, RZ ;  /* 0x000000040d037224 */ /* 0x081fe400078e02ff */
[----:B------:R-:W-:-:S04]  /*1a00*/  IMAD.WIDE.U32 R16, R12, R4, R16 ;  /* 0x000000040c107225 */ /* 0x000fc800078e0010 */
[----:B------:R-:W-:-:S04]  /*1a10*/  IMAD R3, R12, R7, R3 ;  /* 0x000000070c037224 */ /* 0x000fc800078e0203 */
[----:B------:R-:W-:-:S07]  /*1a20*/  IMAD.IADD R17, R17, 0x1, R3 ;  /* 0x0000000111117824 */ /* 0x000fce00078e0203 */
.L_x_5269:
        /* <DEDUP_REMOVED lines=31> */
.L_x_5307:
        /* <DEDUP_REMOVED lines=25> */
.L_x_5296:
        /* <DEDUP_REMOVED lines=23> */
.L_x_5297:
[----:B------:R-:W-:Y:S05]  /*1f20*/  BSYNC B2 ;  /* 0x0000000000027941 */ /* 0x000fea0003800000 */
.L_x_5295:
        /* <DEDUP_REMOVED lines=29> */
.L_x_5299:
        /* <DEDUP_REMOVED lines=23> */
.L_x_5300:
[----:B------:R-:W-:Y:S05]  /*2270*/  BSYNC B2 ;  /* 0x0000000000027941 */ /* 0x000fea0003800000 */
.L_x_5298:
        /* <DEDUP_REMOVED lines=29> */
.L_x_5302:
        /* <DEDUP_REMOVED lines=23> */
.L_x_5303:
[----:B------:R-:W-:Y:S05]  /*25c0*/  BSYNC B2 ;  /* 0x0000000000027941 */ /* 0x000fea0003800000 */
.L_x_5301:
        /* <DEDUP_REMOVED lines=29> */
.L_x_5305:
        /* <DEDUP_REMOVED lines=23> */
.L_x_5306:
[----:B------:R-:W-:Y:S05]  /*2910*/  BSYNC B2 ;  /* 0x0000000000027941 */ /* 0x000fea0003800000 */
.L_x_5304:
        /* <DEDUP_REMOVED lines=9> */
.L_x_5294:
        /* <DEDUP_REMOVED lines=25> */
.L_x_5309:
        /* <DEDUP_REMOVED lines=23> */
.L_x_5310:
[----:B------:R-:W-:Y:S05]  /*2cb0*/  BSYNC B1 ;  /* 0x0000000000017941 */ /* 0x000fea0003800000 */
.L_x_5308:
        /* <DEDUP_REMOVED lines=29> */
.L_x_5312:
        /* <DEDUP_REMOVED lines=23> */
.L_x_5313:
[----:B------:R-:W-:Y:S05]  /*3000*/  BSYNC B1 ;  /* 0x0000000000017941 */ /* 0x000fea0003800000 */
.L_x_5311:
        /* <DEDUP_REMOVED lines=28> */
.L_x_5315:
        /* <DEDUP_REMOVED lines=23> */
.L_x_5316:
[----:B------:R-:W-:Y:S05]  /*3340*/  BSYNC B1 ;  /* 0x0000000000017941 */ /* 0x000fea0003800000 */
.L_x_5314:
[----:B------:R-:W0:Y:S01]  /*3350*/  LDC.64 R10, c[0x0][R10+0x2c8] ;  /* 0x0000b2000a0a7b82 */ /* 0x000e220000000a00 */
[----:B------:R-:W-:Y:S01]  /*3360*/  MOV R3, R0 ;  /* 0x0000000000037202 */ /* 0x000fe20000000f00 */
[-C--:B0-----:R-:W-:Y:S02]  /*3370*/  IMAD R5, R11, R4.reuse, RZ ;  /* 0x000000040b057224 */ /* 0x081fe400078e02ff */
[----:B------:R-:W-:-:S04]  /*3380*/  IMAD.WIDE.U32 R2, R10, R4, R2 ;  /* 0x000000040a027225 */ /* 0x000fc800078e0002 */
[----:B------:R-:W-:-:S04]  /*3390*/  IMAD R5, R10, R7, R5 ;  /* 0x000000070a057224 */ /* 0x000fc800078e0205 */
[----:B------:R-:W-:-:S07]  /*33a0*/  IMAD.IADD R0, R3, 0x1, R5 ;  /* 0x0000000103007824 */ /* 0x000fce00078e0205 */
.L_x_5293:
[----:B------:R-:W-:Y:S01]  /*33b0*/  ULDC.64 UR4, c[0x0][0x480] ;  /* 0x0001200000047ab9 */ /* 0x000fe20000000a00 */
[----:B------:R-:W-:Y:S01]  /*33c0*/  MOV R3, R0 ;  /* 0x0000000000037202 */ /* 0x000fe20000000f00 */
[----:B------:R-:W-:Y:S02]  /*33d0*/  IMAD R5, R17, UR4, RZ ;  /* 0x0000000411057c24 */ /* 0x000fe4000f8e02ff */
[----:B------:R-:W-:-:S04]  /*33e0*/  IMAD.WIDE.U32 R2, R16, UR4, R2 ;  /* 0x0000000410027c25 */ /* 0x000fc8000f8e0002 */
[----:B------:R-:W-:Y:S02]  /*33f0*/  IMAD R5, R16, UR5, R5 ;  /* 0x0000000510057c24 */ /* 0x000fe4000f8e0205 */
[----:B------:R-:W-:-:S03]  /*3400*/  IMAD.MOV.U32 R35, RZ, RZ, R2 ;  /* 0x000000ffff237224 */ /* 0x000fc600078e0002 */
[----:B------:R-:W-:-:S07]  /*3410*/  IADD3 R37, R3, R5, RZ ;  /* 0x0000000503257210 */ /* 0x000fce0007ffe0ff */
.L_x_5268:
[----:B------:R-:W-:Y:S05]  /*3420*/  BSYNC B0 ;  /* 0x0000000000007941 */ /* 0x000fea0003800000 */
.L_x_5267:
        /* <DEDUP_REMOVED lines=34> */
.L_x_5333:
        /* <DEDUP_REMOVED lines=24> */
.L_x_5322:
        /* <DEDUP_REMOVED lines=23> */
.L_x_5323:
[----:B------:R-:W-:Y:S05]  /*3940*/  BSYNC B2 ;  /* 0x0000000000027941 */ /* 0x000fea0003800000 */
.L_x_5321:
        /* <DEDUP_REMOVED lines=28> */
.L_x_5325:
        /* <DEDUP_REMOVED lines=23> */
.L_x_5326:
[----:B------:R-:W-:Y:S05]  /*3c80*/  BSYNC B2 ;  /* 0x0000000000027941 */ /* 0x000fea0003800000 */
.L_x_5324:
        /* <DEDUP_REMOVED lines=29> */
.L_x_5328:
        /* <DEDUP_REMOVED lines=23> */
.L_x_5329:
[----:B------:R-:W-:Y:S05]  /*3fd0*/  BSYNC B2 ;  /* 0x0000000000027941 */ /* 0x000fea0003800000 */
.L_x_5327:
        /* <DEDUP_REMOVED lines=29> */
.L_x_5331:
        /* <DEDUP_REMOVED lines=23> */
.L_x_5332:
[----:B------:R-:W-:Y:S05]  /*4320*/  BSYNC B2 ;  /* 0x0000000000027941 */ /* 0x000fea0003800000 */
.L_x_5330:
        /* <DEDUP_REMOVED lines=9> */
.L_x_5320:
        /* <DEDUP_REMOVED lines=24> */
.L_x_5335:
        /* <DEDUP_REMOVED lines=23> */
.L_x_5336:
[----:B------:R-:W-:Y:S05]  /*46b0*/  BSYNC B1 ;  /* 0x0000000000017941 */ /* 0x000fea0003800000 */
.L_x_5334:
        /* <DEDUP_REMOVED lines=28> */
.L_x_5338:
        /* <DEDUP_REMOVED lines=23> */
.L_x_5339:
[----:B------:R-:W-:Y:S05]  /*49f0*/  BSYNC B1 ;  /* 0x0000000000017941 */ /* 0x000fea0003800000 */
.L_x_5337:
        /* <DEDUP_REMOVED lines=27> */
.L_x_5341:
        /* <DEDUP_REMOVED lines=23> */
.L_x_5342:
[----:B------:R-:W-:Y:S05]  /*4d20*/  BSYNC B1 ;  /* 0x0000000000017941 */ /* 0x000fea0003800000 */
.L_x_5340:
[----:B------:R-:W0:Y:S02]  /*4d30*/  LDC.64 R12, c[0x0][R12+0x2c8] ;  /* 0x0000b2000c0c7b82 */ /* 0x000e240000000a00 */
[-C--:B0-----:R-:W-:Y:S02]  /*4d40*/  IMAD R3, R13, R4.reuse, RZ ;  /* 0x000000040d037224 */ /* 0x081fe400078e02ff */
[----:B------:R-:W-:-:S04]  /*4d50*/  IMAD.WIDE.U32 R24, R12, R4, R24 ;  /* 0x000000040c187225 */ /* 0x000fc800078e0018 */
[----:B------:R-:W-:-:S04]  /*4d60*/  IMAD R3, R12, R7, R3 ;  /* 0x000000070c037224 */ /* 0x000fc800078e0203 */
[----:B------:R-:W-:-:S07]  /*4d70*/  IMAD.IADD R25, R25, 0x1, R3 ;  /* 0x0000000119197824 */ /* 0x000fce00078e0203 */
.L_x_5319:
        /* <DEDUP_REMOVED lines=25> */
.L_x_5357:
        /* <DEDUP_REMOVED lines=27> */
.L_x_5346:
        /* <DEDUP_REMOVED lines=23> */
.L_x_5347:
[----:B------:R-:W-:Y:S05]  /*5230*/  BSYNC B2 ;  /* 0x0000000000027941 */ /* 0x000fea0003800000 */
.L_x_5345:
        /* <DEDUP_REMOVED lines=29> */
.L_x_5349:
        /* <DEDUP_REMOVED lines=23> */
.L_x_5350:
[----:B------:R-:W-:Y:S05]  /*5580*/  BSYNC B2 ;  /* 0x0000000000027941 */ /* 0x000fea0003800000 */
.L_x_5348:
        /* <DEDUP_REMOVED lines=30> */
.L_x_5352:
        /* <DEDUP_REMOVED lines=22> */
.L_x_5353:
[----:B------:R-:W-:Y:S05]  /*58d0*/  BSYNC B2 ;  /* 0x0000000000027941 */ /* 0x000fea0003800000 */
.L_x_5351:
        /* <DEDUP_REMOVED lines=30> */
.L_x_5355:
        /* <DEDUP_REMOVED lines=22> */
.L_x_5356:
[----:B------:R-:W-:Y:S05]  /*5c20*/  BSYNC B2 ;  /* 0x0000000000027941 */ /* 0x000fea0003800000 */
.L_x_5354:
        /* <DEDUP_REMOVED lines=9> */
.L_x_5344:
        /* <DEDUP_REMOVED lines=27> */
.L_x_5359:
        /* <DEDUP_REMOVED lines=23> */
.L_x_5360:
[----:B------:R-:W-:Y:S05]  /*5fe0*/  BSYNC B1 ;  /* 0x0000000000017941 */ /* 0x000fea0003800000 */
.L_x_5358:
        /* <DEDUP_REMOVED lines=31> */
.L_x_5362:
        /* <DEDUP_REMOVED lines=23> */
.L_x_5363:
[----:B------:R-:W-:Y:S05]  /*6350*/  BSYNC B1 ;  /* 0x0000000000017941 */ /* 0x000fea0003800000 */
.L_x_5361:
        /* <DEDUP_REMOVED lines=30> */
.L_x_5365:
        /* <DEDUP_REMOVED lines=23> */
.L_x_5366:
[----:B------:R-:W-:Y:S05]  /*66b0*/  BSYNC B1 ;  /* 0x0000000000017941 */ /* 0x000fea0003800000 */
.L_x_5364:
[----:B------:R-:W0:Y:S01]  /*66c0*/  LDC.64 R12, c[0x0][R12+0x2c8] ;  /* 0x0000b2000c0c7b82 */ /* 0x000e220000000a00 */
[----:B------:R-:W-:Y:S01]  /*66d0*/  MOV R3, R0 ;  /* 0x0000000000037202 */ /* 0x000fe20000000f00 */
[-C--:B0-----:R-:W-:Y:S02]  /*66e0*/  IMAD R6, R13, R4.reuse, RZ ;  /* 0x000000040d067224 */ /* 0x081fe400078e02ff */
[----:B------:R-:W-:-:S04]  /*66f0*/  IMAD.WIDE.U32 R2, R12, R4, R2 ;  /* 0x000000040c027225 */ /* 0x000fc800078e0002 */
[----:B------:R-:W-:-:S04]  /*6700*/  IMAD R5, R12, R5, R6 ;  /* 0x000000050c057224 */ /* 0x000fc800078e0206 */
[----:B------:R-:W-:-:S07]  /*6710*/  IMAD.IADD R0, R3, 0x1, R5 ;  /* 0x0000000103007824 */ /* 0x000fce00078e0205 */
.L_x_5343:
[----:B------:R-:W-:Y:S01]  /*6720*/  ULDC.64 UR4, c[0x0][0x480] ;  /* 0x0001200000047ab9 */ /* 0x000fe20000000a00 */
[----:B------:R-:W-:Y:S01]  /*6730*/  MOV R3, R0 ;  /* 0x0000000000037202 */ /* 0x000fe20000000f00 */
[----:B------:R-:W-:Y:S02]  /*6740*/  IMAD R8, R8, UR4, RZ ;  /* 0x0000000408087c24 */ /* 0x000fe4000f8e02ff */
[----:B------:R-:W-:-:S04]  /*6750*/  IMAD.WIDE.U32 R2, R9, UR4, R2 ;  /* 0x0000000409027c25 */ /* 0x000fc8000f8e0002 */
[----:B------:R-:W-:Y:S02]  /*6760*/  IMAD R9, R9, UR5, R8 ;  /* 0x0000000509097c24 */ /* 0x000fe4000f8e0208 */
[----:B------:R-:W-:-:S03]  /*6770*/  IMAD.MOV.U32 R27, RZ, RZ, R2 ;  /* 0x000000ffff1b7224 */ /* 0x000fc600078e0002 */
[----:B------:R-:W-:-:S07]  /*6780*/  IADD3 R36, R3, R9, RZ ;  /* 0x0000000903247210 */ /* 0x000fce0007ffe0ff */
.L_x_5318:
[----:B------:R-:W-:Y:S05]  /*6790*/  BSYNC B0 ;  /* 0x0000000000007941 */ /* 0x000fea0003800000 */
.L_x_5317:
        /* <DEDUP_REMOVED lines=29> */
.L_x_5383:
        /* <DEDUP_REMOVED lines=24> */
.L_x_5372:
        /* <DEDUP_REMOVED lines=23> */
.L_x_5373:
[----:B------:R-:W-:Y:S05]  /*6c60*/  BSYNC B2 ;  /* 0x0000000000027941 */ /* 0x000fea0003800000 */
.L_x_5371:
        /* <DEDUP_REMOVED lines=28> */
.L_x_5375:
        /* <DEDUP_REMOVED lines=23> */
.L_x_5376:
[----:B------:R-:W-:Y:S05]  /*6fa0*/  BSYNC B2 ;  /* 0x0000000000027941 */ /* 0x000fea0003800000 */
.L_x_5374:
        /* <DEDUP_REMOVED lines=29> */
.L_x_5378:
        /* <DEDUP_REMOVED lines=23> */
.L_x_5379:
[----:B------:R-:W-:Y:S05]  /*72f0*/  BSYNC B2 ;  /* 0x0000000000027941 */ /* 0x000fea0003800000 */
.L_x_5377:
        /* <DEDUP_REMOVED lines=30> */
.L_x_5381:
        /* <DEDUP_REMOVED lines=23> */
.L_x_5382:
[----:B------:R-:W-:Y:S05]  /*7650*/  BSYNC B2 ;  /* 0x0000000000027941 */ /* 0x000fea0003800000 */
.L_x_5380:
        /* <DEDUP_REMOVED lines=8> */
.L_x_5370:
        /* <DEDUP_REMOVED lines=24> */
.L_x_5385:
        /* <DEDUP_REMOVED lines=23> */
.L_x_5386:
[----:B------:R-:W-:Y:S05]  /*79d0*/  BSYNC B1 ;  /* 0x0000000000017941 */ /* 0x000fea0003800000 */
.L_x_5384:
        /* <DEDUP_REMOVED lines=28> */
.L_x_5388:
        /* <DEDUP_REMOVED lines=23> */
.L_x_5389:
[----:B------:R-:W-:Y:S05]  /*7d10*/  BSYNC B1 ;  /* 0x0000000000017941 */ /* 0x000fea0003800000 */
.L_x_5387:
        /* <DEDUP_REMOVED lines=27> */
.L_x_5391:
        /* <DEDUP_REMOVED lines=23> */
.L_x_5392:
[----:B------:R-:W-:Y:S05]  /*8040*/  BSYNC B1 ;  /* 0x0000000000017941 */ /* 0x000fea0003800000 */
.L_x_5390:
[----:B------:R-:W0:Y:S02]  /*8050*/  LDC.64 R12, c[0x0][R12+0x2c8] ;  /* 0x0000b2000c0c7b82 */ /* 0x000e240000000a00 */
[-C--:B0-----:R-:W-:Y:S02]  /*8060*/  IMAD R3, R13, R4.reuse, RZ ;  /* 0x000000040d037224 */ /* 0x081fe400078e02ff */
[----:B------:R-:W-:-:S04]  /*8070*/  IMAD.WIDE.U32 R16, R12, R4, R16 ;  /* 0x000000040c107225 */ /* 0x000fc800078e0010 */
[----:B------:R-:W-:-:S04]  /*8080*/  IMAD R3, R12, R7, R3 ;  /* 0x000000070c037224 */ /* 0x000fc800078e0203 */
[----:B------:R-:W-:-:S07]  /*8090*/  IMAD.IADD R17, R17, 0x1, R3 ;  /* 0x0000000111117824 */ /* 0x000fce00078e0203 */
.L_x_5369:
        /* <DEDUP_REMOVED lines=30> */
.L_x_5407:
        /* <DEDUP_REMOVED lines=25> */
.L_x_5396:
        /* <DEDUP_REMOVED lines=23> */
.L_x_5397:
[----:B------:R-:W-:Y:S05]  /*8580*/  BSYNC B2 ;  /* 0x0000000000027941 */ /* 0x000fea0003800000 */
.L_x_5395:
        /* <DEDUP_REMOVED lines=29> */
.L_x_5399:
        /* <DEDUP_REMOVED lines=23> */
.L_x_5400:
[----:B------:R-:W-:Y:S05]  /*88d0*/  BSYNC B2 ;  /* 0x0000000000027941 */ /* 0x000fea0003800000 */
.L_x_5398:
        /* <DEDUP_REMOVED lines=29> */
.L_x_5402:
        /* <DEDUP_REMOVED lines=23> */
.L_x_5403:
[----:B------:R-:W-:Y:S05]  /*8c20*/  BSYNC B2 ;  /* 0x0000000000027941 */ /* 0x000fea0003800000 */
.L_x_5401:
        /* <DEDUP_REMOVED lines=29> */
.L_x_5405:
        /* <DEDUP_REMOVED lines=23> */
.L_x_5406:
[----:B------:R-:W-:Y:S05]  /*8f70*/  BSYNC B2 ;  /* 0x0000000000027941 */ /* 0x000fea0003800000 */
.L_x_5404:
        /* <DEDUP_REMOVED lines=9> */
.L_x_5394:
        /* <DEDUP_REMOVED lines=25> */
.L_x_5409:
        /* <DEDUP_REMOVED lines=23> */
.L_x_5410:
[----:B------:R-:W-:Y:S05]  /*9310*/  BSYNC B1 ;  /* 0x0000000000017941 */ /* 0x000fea0003800000 */
.L_x_5408:
        /* <DEDUP_REMOVED lines=29> */
.L_x_5412:
        /* <DEDUP_REMOVED lines=23> */
.L_x_5413:
[----:B------:R-:W-:Y:S05]  /*9660*/  BSYNC B1 ;  /* 0x0000000000017941 */ /* 0x000fea0003800000 */
.L_x_5411:
        /* <DEDUP_REMOVED lines=28> */
.L_x_5415:
        /* <DEDUP_REMOVED lines=23> */
.L_x_5416:
[----:B------:R-:W-:Y:S05]  /*99a0*/  BSYNC B1 ;  /* 0x0000000000017941 */ /* 0x000fea0003800000 */
.L_x_5414:
[----:B------:R-:W0:Y:S01]  /*99b0*/  LDC.64 R10, c[0x0][R10+0x2c8] ;  /* 0x0000b2000a0a7b82 */ /* 0x000e220000000a00 */
[----:B------:R-:W-:Y:S01]  /*99c0*/  MOV R3, R0 ;  /* 0x0000000000037202 */ /* 0x000fe20000000f00 */
[-C--:B0-----:R-:W-:Y:S02]  /*99d0*/  IMAD R5, R11, R4.reuse, RZ ;  /* 0x000000040b057224 */ /* 0x081fe400078e02ff */
[----:B------:R-:W-:-:S04]  /*99e0*/  IMAD.WIDE.U32 R2, R10, R4, R2 ;  /* 0x000000040a027225 */ /* 0x000fc800078e0002 */
[----:B------:R-:W-:-:S04]  /*99f0*/  IMAD R5, R10, R7, R5 ;  /* 0x000000070a057224 */ /* 0x000fc800078e0205 */
[----:B------:R-:W-:-:S07]  /*9a00*/  IMAD.IADD R0, R3, 0x1, R5 ;  /* 0x0000000103007824 */ /* 0x000fce00078e0205 */
.L_x_5393:
[----:B------:R-:W-:Y:S01]  /*9a10*/  ULDC.64 UR4, c[0x0][0x480] ;  /* 0x0001200000047ab9 */ /* 0x000fe20000000a00 */
[----:B------:R-:W-:Y:S01]  /*9a20*/  MOV R3, R0 ;  /* 0x0000000000037202 */ /* 0x000fe20000000f00 */
[----:B------:R-:W-:Y:S02]  /*9a30*/  IMAD R17, R17, UR4, RZ ;  /* 0x0000000411117c24 */ /* 0x000fe4000f8e02ff */
[----:B------:R-:W-:-:S04]  /*9a40*/  IMAD.WIDE.U32 R24, R16, UR4, R2 ;  /* 0x0000000410187c25 */ /* 0x000fc8000f8e0002 */
[----:B------:R-:W-:-:S04]  /*9a50*/  IMAD R17, R16, UR5, R17 ;  /* 0x0000000510117c24 */ /* 0x000fc8000f8e0211 */
[----:B------:R-:W-:-:S07]  /*9a60*/  IMAD.IADD R25, R25, 0x1, R17 ;  /* 0x0000000119197824 */ /* 0x000fce00078e0211 */
.L_x_5368:
[----:B------:R-:W-:Y:S05]  /*9a70*/  BSYNC B0 ;  /* 0x0000000000007941 */ /* 0x000fea0003800000 */
.L_x_5367:
        /* <DEDUP_REMOVED lines=27> */
.L_x_5433:
        /* <DEDUP_REMOVED lines=22> */
.L_x_5422:
        /* <DEDUP_REMOVED lines=23> */
.L_x_5423:
[----:B------:R-:W-:Y:S05]  /*9f00*/  BSYNC B2 ;  /* 0x0000000000027941 */ /* 0x000fea0003800000 */
.L_x_5421:
        /* <DEDUP_REMOVED lines=28> */
.L_x_5425:
        /* <DEDUP_REMOVED lines=23> */
.L_x_5426:
[----:B------:R-:W-:Y:S05]  /*a240*/  BSYNC B2 ;  /* 0x0000000000027941 */ /* 0x000fea0003800000 */
.L_x_5424:
        /* <DEDUP_REMOVED lines=29> */
.L_x_5428:
        /* <DEDUP_REMOVED lines=23> */
.L_x_5429:
[----:B------:R-:W-:Y:S05]  /*a590*/  BSYNC B2 ;  /* 0x0000000000027941 */ /* 0x000fea0003800000 */
.L_x_5427:
        /* <DEDUP_REMOVED lines=29> */
.L_x_5431:
        /* <DEDUP_REMOVED lines=23> */
.L_x_5432:
[----:B------:R-:W-:Y:S05]  /*a8e0*/  BSYNC B2 ;  /* 0x0000000000027941 */ /* 0x000fea0003800000 */
.L_x_5430:
        /* <DEDUP_REMOVED lines=11> */
.L_x_5420:
        /* <DEDUP_REMOVED lines=24> */
.L_x_5435:
        /* <DEDUP_REMOVED lines=23> */
.L_x_5436:
[----:B------:R-:W-:Y:S05]  /*ac90*/  BSYNC B1 ;  /* 0x0000000000017941 */ /* 0x000fea0003800000 */
.L_x_5434:
        /* <DEDUP_REMOVED lines=28> */
.L_x_5438:
        /* <DEDUP_REMOVED lines=23> */
.L_x_5439:
[----:B------:R-:W-:Y:S05]  /*afd0*/  BSYNC B1 ;  /* 0x0000000000017941 */ /* 0x000fea0003800000 */
.L_x_5437:
        /* <DEDUP_REMOVED lines=27> */
.L_x_5441:
        /* <DEDUP_REMOVED lines=23> */
.L_x_5442:
[----:B------:R-:W-:Y:S05]  /*b300*/  BSYNC B1 ;  /* 0x0000000000017941 */ /* 0x000fea0003800000 */
.L_x_5440:
[----:B------:R-:W0:Y:S02]  /*b310*/  LDC.64 R12, c[0x0][R12+0x2c8] ;  /* 0x0000b2000c0c7b82 */ /* 0x000e240000000a00 */
[-C--:B0-----:R-:W-:Y:S02]  /*b320*/  IMAD R3, R13, R4.reuse, RZ ;  /* 0x000000040d037224 */ /* 0x081fe400078e02ff */
[----:B------:R-:W-:-:S04]  /*b330*/  IMAD.WIDE.U32 R16, R12, R4, R16 ;  /* 0x000000040c107225 */ /* 0x000fc800078e0010 */
[----:B------:R-:W-:-:S05]  /*b340*/  IMAD R3, R12, R7, R3 ;  /* 0x000000070c037224 */ /* 0x000fca00078e0203 */
[----:B------:R-:W-:-:S07]  /*b350*/  IADD3 R17, R17, R3, RZ ;  /* 0x0000000311117210 */ /* 0x000fce0007ffe0ff */
.L_x_5419:
        /* <DEDUP_REMOVED lines=30> */
.L_x_5457:
        /* <DEDUP_REMOVED lines=25> */
.L_x_5446:
        /* <DEDUP_REMOVED lines=23> */
.L_x_5447:
[----:B------:R-:W-:Y:S05]  /*b840*/  BSYNC B2 ;  /* 0x0000000000027941 */ /* 0x000fea0003800000 */
.L_x_5445:
        /* <DEDUP_REMOVED lines=29> */
.L_x_5449:
        /* <DEDUP_REMOVED lines=23> */
.L_x_5450:
[----:B------:R-:W-:Y:S05]  /*bb90*/  BSYNC B2 ;  /* 0x0000000000027941 */ /* 0x000fea0003800000 */
.L_x_5448:
        /* <DEDUP_REMOVED lines=29> */
.L_x_5452:
        /* <DEDUP_REMOVED lines=23> */
.L_x_5453:
[----:B------:R-:W-:Y:S05]  /*bee0*/  BSYNC B2 ;  /* 0x0000000000027941 */ /* 0x000fea0003800000 */
.L_x_5451:
        /* <DEDUP_REMOVED lines=29> */
.L_x_5455:
        /* <DEDUP_REMOVED lines=23> */
.L_x_5456:
[----:B------:R-:W-:Y:S05]  /*c230*/  BSYNC B2 ;  /* 0x0000000000027941 */ /* 0x000fea0003800000 */
.L_x_5454:
        /* <DEDUP_REMOVED lines=9> */
.L_x_5444:
        /* <DEDUP_REMOVED lines=25> */
.L_x_5459:
        /* <DEDUP_REMOVED lines=23> */
.L_x_5460:
[----:B------:R-:W-:Y:S05]  /*c5d0*/  BSYNC B1 ;  /* 0x0000000000017941 */ /* 0x000fea0003800000 */
.L_x_5458:
        /* <DEDUP_REMOVED lines=29> */
.L_x_5462:
        /* <DEDUP_REMOVED lines=23> */
.L_x_5463:
[----:B------:R-:W-:Y:S05]  /*c920*/  BSYNC B1 ;  /* 0x0000000000017941 */ /* 0x000fea0003800000 */
.L_x_5461:
        /* <DEDUP_REMOVED lines=28> */
.L_x_5465:
        /* <DEDUP_REMOVED lines=23> */
.L_x_5466:
[----:B------:R-:W-:Y:S05]  /*cc60*/  BSYNC B1 ;  /* 0x0000000000017941 */ /* 0x000fea0003800000 */
.L_x_5464:
[----:B------:R-:W0:Y:S01]  /*cc70*/  LDC.64 R10, c[0x0][R10+0x2c8] ;  /* 0x0000b2000a0a7b82 */ /* 0x000e220000000a00 */
[----:B------:R-:W-:Y:S02]  /*cc80*/  IMAD.MOV.U32 R3, RZ, RZ, R0 ;  /* 0x000000ffff037224 */ /* 0x000fe400078e0000 */
[-C--:B0-----:R-:W-:Y:S02]  /*cc90*/  IMAD R5, R11, R4.reuse, RZ ;  /* 0x000000040b057224 */ /* 0x081fe400078e02ff */
[----:B------:R-:W-:-:S04]  /*cca0*/  IMAD.WIDE.U32 R2, R10, R4, R2 ;  /* 0x000000040a027225 */ /* 0x000fc800078e0002 */
[----:B------:R-:W-:-:S05]  /*ccb0*/  IMAD R5, R10, R7, R5 ;  /* 0x000000070a057224 */ /* 0x000fca00078e0205 */
[----:B------:R-:W-:-:S07]  /*ccc0*/  IADD3 R0, R3, R5, RZ ;  /* 0x0000000503007210 */ /* 0x000fce0007ffe0ff */
.L_x_5443:
[----:B------:R-:W-:Y:S01]  /*ccd0*/  ULDC.64 UR4, c[0x0][0x480] ;  /* 0x0001200000047ab9 */ /* 0x000fe20000000a00 */
[----:B------:R-:W-:Y:S02]  /*cce0*/  IMAD.MOV.U32 R3, RZ, RZ, R0 ;  /* 0x000000ffff037224 */ /* 0x000fe400078e0000 */
[----:B------:R-:W-:Y:S02]  /*ccf0*/  IMAD R17, R17, UR4, RZ ;  /* 0x0000000411117c24 */ /* 0x000fe4000f8e02ff */
[----:B------:R-:W-:-:S04]  /*cd00*/  IMAD.WIDE.U32 R2, R16, UR4, R2 ;  /* 0x0000000410027c25 */ /* 0x000fc8000f8e0002 */
[----:B------:R-:W-:Y:S01]  /*cd10*/  IMAD R17, R16, UR5, R17 ;  /* 0x0000000510117c24 */ /* 0x000fe2000f8e0211 */
[----:B------:R-:W-:-:S03]  /*cd20*/  MOV R43, R2 ;  /* 0x00000002002b7202 */ /* 0x000fc60000000f00 */
[----:B------:R-:W-:-:S07]  /*cd30*/  IMAD.IADD R26, R3, 0x1, R17 ;  /* 0x00000001031a7824 */ /* 0x000fce00078e0211 */
.L_x_5418:
[----:B------:R-:W-:Y:S05]  /*cd40*/  BSYNC B0 ;  /* 0x0000000000007941 */ /* 0x000fea0003800000 */
.L_x_5417:
        /* <DEDUP_REMOVED lines=152> */
.L_x_5468:
[----:B------:R-:W-:Y:S01]  /*d6d0*/  MOV R10, R9 ;  /* 0x00000009000a7202 */ /* 0x000fe20000000f00 */
[----:B------:R-:W-:Y:S01]  /*d6e0*/  IMAD.MOV.U32 R8, RZ, RZ, R6 ;  /* 0x000000ffff087224 */ /* 0x000fe200078e0006 */
[----:B------:R-:W-:Y:S01]  /*d6f0*/  MOV R0, R14 ;  /* 0x0000000e00007202 */ /* 0x000fe20000000f00 */
[----:B------:R-:W-:-:S07]  /*d700*/  IMAD.MOV.U32 R9, RZ, RZ, R2 ;  /* 0x000000ffff097224 */ /* 0x000fce00078e0002 */
.L_x_5467:
        /* <DEDUP_REMOVED lines=18> */
.L_x_7350:
[----:B------:R-:W-:Y:S05]  /*d830*/  BRX R2 -0xd840                                                                                                                                                                                                                                                                                                                                                                                                                                                                               (*"BRANCH_TARGETS .L_x_7351,.L_x_7352,.L_x_7353"*) ;  /* 0xffffff2402f07949 */ /* 0x000fea000383ffff */
.L_x_5471:
        /* <DEDUP_REMOVED lines=28> */
.L_x_5477:
[----:B------:R0:W5:Y:S02]  /*da00*/  LDG.E R0, desc[UR36][R24.64] ;  /* 0x0000002418007981 */ /* 0x000164000c1e1900 */
.L_x_5476:
[----:B------:R-:W-:Y:S05]  /*da10*/  BSYNC B9 ;  /* 0x0000000000097941 */ /* 0x000fea0003800000 */
.L_x_5475:
[----:B-----5:R-:W-:-:S04]  /*da20*/  FSETP.GTU.FTZ.AND P0, PT, R41, R0, PT ;  /* 0x000000002900720b */ /* 0x020fc80003f1c000 */
[----:B------:R-:W-:-:S05]  /*da30*/  SEL R3, RZ, 0x1, P0 ;  /* 0x00000001ff037807 */ /* 0x000fca0000000000 */
[----:B------:R1:W-:Y:S04]  /*da40*/  STG.E.U8 desc[UR36][R32.64], R3 ;  /* 0x0000000320007986 */ /* 0x0003e8000c101124 */
.L_x_5473:
[----:B------:R-:W-:Y:S05]  /*da50*/  BSYNC B8 ;  /* 0x0000000000087941 */ /* 0x000fea0003800000 */
.L_x_5472:
        /* <DEDUP_REMOVED lines=21> */
.L_x_5480:
[----:B------:R2:W5:Y:S02]  /*dbb0*/  LDG.E R0, desc[UR36][R22.64] ;  /* 0x0000002416007981 */ /* 0x000564000c1e1900 */
.L_x_5479:
[----:B------:R-:W-:Y:S05]  /*dbc0*/  BSYNC B8 ;  /* 0x0000000000087941 */ /* 0x000fea0003800000 */
.L_x_5478:
[----:B-----5:R-:W-:-:S04]  /*dbd0*/  FSETP.GTU.FTZ.AND P0, PT, R37, R0, PT ;  /* 0x000000002500720b */ /* 0x020fc80003f1c000 */
[----:B-1----:R-:W-:-:S05]  /*dbe0*/  SEL R3, RZ, 0x1, P0 ;  /* 0x00000001ff037807 */ /* 0x002fca0000000000 */
[----:B------:R1:W-:Y:S04]  /*dbf0*/  STG.E.U8 desc[UR36][R34.64], R3 ;  /* 0x0000000322007986 */ /* 0x0003e8000c101124 */
.L_x_7352:
        /* <DEDUP_REMOVED lines=21> */
.L_x_5483:
[----:B------:R1:W5:Y:S02]  /*dd50*/  LDG.E R3, desc[UR36][R18.64] ;  /* 0x0000002412037981 */ /* 0x000364000c1e1900 */
.L_x_5482:
[----:B------:R-:W-:Y:S05]  /*dd60*/  BSYNC B8 ;  /* 0x0000000000087941 */ /* 0x000fea0003800000 */
.L_x_5481:
[----:B-----5:R-:W-:-:S04]  /*dd70*/  FSETP.GTU.FTZ.AND P0, PT, R36, R3, PT ;  /* 0x000000032400720b */ /* 0x020fc80003f1c000 */
[----:B------:R-:W-:-:S05]  /*dd80*/  SEL R3, RZ, 0x1, P0 ;  /* 0x00000001ff037807 */ /* 0x000fca0000000000 */
[----:B------:R3:W-:Y:S04]  /*dd90*/  STG.E.U8 desc[UR36][R38.64], R3 ;  /* 0x0000000326007986 */ /* 0x0007e8000c101124 */
.L_x_7351:
[----:B------:R-:W-:Y:S05]  /*dda0*/  BSYNC B6 ;  /* 0x0000000000067941 */ /* 0x000fea0003800000 */
.L_x_5470:
        /* <DEDUP_REMOVED lines=21> */
.L_x_5486:
[----:B------:R4:W5:Y:S02]  /*df00*/  LDG.E R0, desc[UR36][R16.64] ;  /* 0x0000002410007981 */ /* 0x000964000c1e1900 */
.L_x_5485:
[----:B------:R-:W-:Y:S05]  /*df10*/  BSYNC B8 ;  /* 0x0000000000087941 */ /* 0x000fea0003800000 */
.L_x_5484:
[----:B-----5:R-:W-:-:S04]  /*df20*/  FSETP.GTU.FTZ.AND P0, PT, R31, R0, PT ;  /* 0x000000001f00720b */ /* 0x020fc80003f1c000 */
[----:B---3--:R-:W-:-:S05]  /*df30*/  SEL R3, RZ, 0x1, P0 ;  /* 0x00000001ff037807 */ /* 0x008fca0000000000 */
[----:B------:R3:W-:Y:S01]  /*df40*/  STG.E.U8 desc[UR36][R26.64], R3 ;  /* 0x000000031a007986 */ /* 0x0007e2000c101124 */
[----:B------:R-:W-:Y:S05]  /*df50*/  BRA `(.L_x_5474) ;  /* 0x0000000000047947 */ /* 0x000fea0003800000 */
.L_x_7353:
[----:B------:R-:W-:Y:S05]  /*df60*/  BREAK B6 ;  /* 0x0000000000067942 */ /* 0x000fea0003800000 */
.L_x_5474:
[----:B------:R-:W-:Y:S05]  /*df70*/  BSYNC B7 ;  /* 0x0000000000077941 */ /* 0x000fea0003800000 */
.L_x_5469:
        /* <DEDUP_REMOVED lines=10> */
        .weak           $__internal_48_$__cuda_sm20_div_u64
        .type           $__internal_48_$__cuda_sm20_div_u64,@function
        .size           $__internal_48_$__cuda_sm20_div_u64,(.L_x_7658 - $__internal_48_$__cuda_sm20_div_u64)
$__internal_48_$__cuda_sm20_div_u64:
        /* <DEDUP_REMOVED lines=68> */
[----:B------:R-:W-:Y:S06]  /*e460*/  RET.REL.NODEC R6 `(_ZN2at4cuda57_GLOBAL__N__cd6b329d_24_DistributionBernoulli_cu_7537a20d21kernelPointwiseApply2IZNS_6native9templates4cuda28bernoulli_tensor_cuda_kernelIafEEvRKNS_10TensorBaseES9_NS_15PhiloxCudaStateEEUliRaSB_SB_SB_RKfSD_SD_SD_E_aSC_mLin1ELin1ELi4ELi512ELi2EEEvNS0_6detail10TensorInfoIT0_T2_EENSG_IT1_SI_EESI_T_) ;  /* 0xffffff1806e47950 */ /* 0x000fec0003c3ffff */
.L_x_5488:
        /* <DEDUP_REMOVED lines=9> */
.L_x_7658:


//--------------------- .text._ZN2at4cuda57_GLOBAL__N__cd6b329d_24_DistributionBernoulli_cu_7537a20d21kernelPointwiseApply2IZNS_6native9templates4cuda28bernoulli_tensor_cuda_kernelIafEEvRKNS_10TensorBaseES9_NS_15PhiloxCudaStateEEUliRaSB_SB_SB_RKfSD_SD_SD_E_aSC_mLi1ELi1ELi4ELi512ELi2EEEvNS0_6detail10TensorInfoIT0_T2_EENSG_IT1_SI_EESI_T_ --------------------------
	.section	.text._ZN2at4cuda57_GLOBAL__N__cd6b329d_24_DistributionBernoulli_cu_7537a20d21kernelPointwiseApply2IZNS_6native9templates4cuda28bernoulli_tensor_cuda_kernelIafEEvRKNS_10TensorBaseES9_NS_15PhiloxCudaStateEEUliRaSB_SB_SB_RKfSD_SD_SD_E_aSC_mLi1ELi1ELi4ELi512ELi2EEEvNS0_6detail10TensorInfoIT0_T2_EENSG_IT1_SI_EESI_T_,"ax",@progbits
	.align	128
.text._ZN2at4cuda57_GLOBAL__N__cd6b329d_24_DistributionBernoulli_cu_7537a20d21kernelPointwiseApply2IZNS_6native9templates4cuda28bernoulli_tensor_cuda_kernelIafEEvRKNS_10TensorBaseES9_NS_15PhiloxCudaStateEEUliRaSB_SB_SB_RKfSD_SD_SD_E_aSC_mLi1ELi1ELi4ELi512ELi2EEEvNS0_6detail10TensorInfoIT0_T2_EENSG_IT1_SI_EESI_T_:
        .type           _ZN2at4cuda57_GLOBAL__N__cd6b329d_24_DistributionBernoulli_cu_7537a20d21kernelPointwiseApply2IZNS_6native9templates4cuda28bernoulli_tensor_cuda_kernelIafEEvRKNS_10TensorBaseES9_NS_15PhiloxCudaStateEEUliRaSB_SB_SB_RKfSD_SD_SD_E_aSC_mLi1ELi1ELi4ELi512ELi2EEEvNS0_6detail10TensorInfoIT0_T2_EENSG_IT1_SI_EESI_T_,@function
        .size           _ZN2at4cuda57_GLOBAL__N__cd6b329d_24_DistributionBernoulli_cu_7537a20d21kernelPointwiseApply2IZNS_6native9templates4cuda28bernoulli_tensor_cuda_kernelIafEEvRKNS_10TensorBaseES9_NS_15PhiloxCudaStateEEUliRaSB_SB_SB_RKfSD_SD_SD_E_aSC_mLi1ELi1ELi4ELi512ELi2EEEvNS0_6detail10TensorInfoIT0_T2_EENSG_IT1_SI_EESI_T_,(.L_x_7660 - _ZN2at4cuda57_GLOBAL__N__cd6b329d_24_DistributionBernoulli_cu_7537a20d21kernelPointwiseApply2IZNS_6native9templates4cuda28bernoulli_tensor_cuda_kernelIafEEvRKNS_10TensorBaseES9_NS_15PhiloxCudaStateEEUliRaSB_SB_SB_RKfSD_SD_SD_E_aSC_mLi1ELi1ELi4ELi512ELi2EEEvNS0_6detail10TensorInfoIT0_T2_EENSG_IT1_SI_EESI_T_)
        .other          _ZN2at4cuda57_GLOBAL__N__cd6b329d_24_DistributionBernoulli_cu_7537a20d21kernelPointwiseApply2IZNS_6native9templates4cuda28bernoulli_tensor_cuda_kernelIafEEvRKNS_10TensorBaseES9_NS_15PhiloxCudaStateEEUliRaSB_SB_SB_RKfSD_SD_SD_E_aSC_mLi1ELi1ELi4ELi512ELi2EEEvNS0_6detail10TensorInfoIT0_T2_EENSG_IT1_SI_EESI_T_,@"STO_CUDA_ENTRY STV_DEFAULT"
_ZN2at4cuda57_GLOBAL__N__cd6b329d_24_DistributionBernoulli_cu_7537a20d21kernelPointwiseApply2IZNS_6native9templates4cuda28bernoulli_tensor_cuda_kernelIafEEvRKNS_10TensorBaseES9_NS_15PhiloxCudaStateEEUliRaSB_SB_SB_RKfSD_SD_SD_E_aSC_mLi1ELi1ELi4ELi512ELi2EEEvNS0_6detail10TensorInfoIT0_T2_EENSG_IT1_SI_EESI_T_:
        /* <DEDUP_REMOVED lines=21> */
.L_x_5510:
        /* <DEDUP_REMOVED lines=192> */
.L_x_5491:
[----:B------:R-:W-:Y:S01]  /*0d50*/  MOV R5, R33 ;  /* 0x0000002100057202 */ /* 0x000fe20000000f00 */
[----:B------:R-:W-:Y:S02]  /*0d60*/  IMAD.MOV.U32 R4, RZ, RZ, R10 ;  /* 0x000000ffff047224 */ /* 0x000fe400078e000a */
[----:B------:R-:W-:Y:S02]  /*0d70*/  IMAD.MOV.U32 R3, RZ, RZ, R14 ;  /* 0x000000ffff037224 */ /* 0x000fe400078e000e */
[----:B------:R-:W-:-:S07]  /*0d80*/  IMAD.MOV.U32 R33, RZ, RZ, R6 ;  /* 0x000000ffff217224 */ /* 0x000fce00078e0006 */
.L_x_5490:
        /* <DEDUP_REMOVED lines=17> */
.L_x_7354:
[----:B------:R-:W-:Y:S05]  /*0ea0*/  BRX R4 -0xeb0                                                                                                                                                                                                                                                                                                                                                                                                                                                                                (*"BRANCH_TARGETS .L_x_7355,.L_x_7356,.L_x_7357"*) ;  /* 0xfffffff004547949 */ /* 0x000fea000383ffff */
.L_x_5494:
        /* <DEDUP_REMOVED lines=28> */
.L_x_5500:
[----:B------:R0:W5:Y:S02]  /*1070*/  LDG.E R3, desc[UR36][R16.64] ;  /* 0x0000002410037981 */ /* 0x000164000c1e1900 */
.L_x_5499:
[----:B------:R-:W-:Y:S05]  /*1080*/  BSYNC B6 ;  /* 0x0000000000067941 */ /* 0x000fea0003800000 */
.L_x_5498:
[----:B-----5:R-:W-:-:S04]  /*1090*/  FSETP.GTU.FTZ.AND P0, PT, R34, R3, PT ;  /* 0x000000032200720b */ /* 0x020fc80003f1c000 */
[----:B------:R-:W-:-:S05]  /*10a0*/  SEL R3, RZ, 0x1, P0 ;  /* 0x00000001ff037807 */ /* 0x000fca0000000000 */
[----:B------:R1:W-:Y:S04]  /*10b0*/  STG.E.U8 desc[UR36][R36.64], R3 ;  /* 0x0000000324007986 */ /* 0x0003e8000c101124 */
.L_x_5496:
[----:B------:R-:W-:Y:S05]  /*10c0*/  BSYNC B7 ;  /* 0x0000000000077941 */ /* 0x000fea0003800000 */
.L_x_5495:
        /* <DEDUP_REMOVED lines=21> */
.L_x_5503:
[----:B------:R2:W5:Y:S02]  /*1220*/  LDG.E R0, desc[UR36][R18.64] ;  /* 0x0000002412007981 */ /* 0x000564000c1e1900 */
.L_x_5502:
[----:B------:R-:W-:Y:S05]  /*1230*/  BSYNC B6 ;  /* 0x0000000000067941 */ /* 0x000fea0003800000 */
.L_x_5501:
[----:B-----5:R-:W-:-:S04]  /*1240*/  FSETP.GTU.FTZ.AND P0, PT, R33, R0, PT ;  /* 0x000000002100720b */ /* 0x020fc80003f1c000 */
[----:B-1----:R-:W-:-:S05]  /*1250*/  SEL R3, RZ, 0x1, P0 ;  /* 0x00000001ff037807 */ /* 0x002fca0000000000 */
[----:B------:R1:W-:Y:S04]  /*1260*/  STG.E.U8 desc[UR36][R26.64], R3 ;  /* 0x000000031a007986 */ /* 0x0003e8000c101124 */
.L_x_7356:
        /* <DEDUP_REMOVED lines=21> */
.L_x_5506:
[----:B------:R1:W5:Y:S02]  /*13c0*/  LDG.E R3, desc[UR36][R22.64] ;  /* 0x0000002416037981 */ /* 0x000364000c1e1900 */
.L_x_5505:
[----:B------:R-:W-:Y:S05]  /*13d0*/  BSYNC B6 ;  /* 0x0000000000067941 */ /* 0x000fea0003800000 */
.L_x_5504:
[----:B-----5:R-:W-:-:S04]  /*13e0*/  FSETP.GTU.FTZ.AND P0, PT, R32, R3, PT ;  /* 0x000000032000720b */ /* 0x020fc80003f1c000 */
[----:B------:R-:W-:-:S05]  /*13f0*/  SEL R3, RZ, 0x1, P0 ;  /* 0x00000001ff037807 */ /* 0x000fca0000000000 */
[----:B------:R3:W-:Y:S04]  /*1400*/  STG.E.U8 desc[UR36][R24.64], R3 ;  /* 0x0000000318007986 */ /* 0x0007e8000c101124 */
.L_x_7355:
[----:B------:R-:W-:Y:S05]  /*1410*/  BSYNC B8 ;  /* 0x0000000000087941 */ /* 0x000fea0003800000 */
.L_x_5493:
        /* <DEDUP_REMOVED lines=32> */
.L_x_5509:
[----:B------:R0:W5:Y:S02]  /*1620*/  LDG.E R0, desc[UR36][R16.64] ;  /* 0x0000002410007981 */ /* 0x000164000c1e1900 */
.L_x_5508:
[----:B------:R-:W-:Y:S05]  /*1630*/  BSYNC B6 ;  /* 0x0000000000067941 */ /* 0x000fea0003800000 */
.L_x_5507:
        /* <DEDUP_REMOVED lines=13> */
.L_x_7357:
[----:B------:R-:W-:Y:S05]  /*1710*/  BREAK B8 ;  /* 0x0000000000087942 */ /* 0x000fea0003800000 */
.L_x_5497:
[----:B------:R-:W-:Y:S05]  /*1720*/  BSYNC B9 ;  /* 0x0000000000097941 */ /* 0x000fea0003800000 */
.L_x_5492:
        /* <DEDUP_REMOVED lines=9> */
.L_x_5489:
[----:B------:R-:W-:Y:S05]  /*17c0*/  EXIT ;  /* 0x000000000000794d */ /* 0x000fea0003800000 */
.L_x_5511:
        /* <DEDUP_REMOVED lines=11> */
.L_x_7660:


//--------------------- .text._ZN2at4cuda57_GLOBAL__N__cd6b329d_24_DistributionBernoulli_cu_7537a20d21kernelPointwiseApply2IZNS_6native9templates4cuda28bernoulli_tensor_cuda_kernelIafEEvRKNS_10TensorBaseES9_NS_15PhiloxCudaStateEEUliRaSB_SB_SB_RKfSD_SD_SD_E_aSC_jLin1ELin1ELi4ELi512ELi2EEEvNS0_6detail10TensorInfoIT0_T2_EENSG_IT1_SI_EESI_T_ --------------------------
	.section	.text._ZN2at4cuda57_GLOBAL__N__cd6b329d_24_DistributionBernoulli_cu_7537a20d21kernelPointwiseApply2IZNS_6native9templates4cuda28bernoulli_tensor_cuda_kernelIafEEvRKNS_10TensorBaseES9_NS_15PhiloxCudaStateEEUliRaSB_SB_SB_RKfSD_SD_SD_E_aSC_jLin1ELin1ELi4ELi512ELi2EEEvNS0_6detail10TensorInfoIT0_T2_EENSG_IT1_SI_EESI_T_,"ax",@progbits
	.align	128
.text._ZN2at4cuda57_GLOBAL__N__cd6b329d_24_DistributionBernoulli_cu_7537a20d21kernelPointwiseApply2IZNS_6native9templates4cuda28bernoulli_tensor_cuda_kernelIafEEvRKNS_10TensorBaseES9_NS_15PhiloxCudaStateEEUliRaSB_SB_SB_RKfSD_SD_SD_E_aSC_jLin1ELin1ELi4ELi512ELi2EEEvNS0_6detail10TensorInfoIT0_T2_EENSG_IT1_SI_EESI_T_:
        .type           _ZN2at4cuda57_GLOBAL__N__cd6b329d_24_DistributionBernoulli_cu_7537a20d21kernelPointwiseApply2IZNS_6native9templates4cuda28bernoulli_tensor_cuda_kernelIafEEvRKNS_10TensorBaseES9_NS_15PhiloxCudaStateEEUliRaSB_SB_SB_RKfSD_SD_SD_E_aSC_jLin1ELin1ELi4ELi512ELi2EEEvNS0_6detail10TensorInfoIT0_T2_EENSG_IT1_SI_EESI_T_,@function
        .size           _ZN2at4cuda57_GLOBAL__N__cd6b329d_24_DistributionBernoulli_cu_7537a20d21kernelPointwiseApply2IZNS_6native9templates4cuda28bernoulli_tensor_cuda_kernelIafEEvRKNS_10TensorBaseES9_NS_15PhiloxCudaStateEEUliRaSB_SB_SB_RKfSD_SD_SD_E_aSC_jLin1ELin1ELi4ELi512ELi2EEEvNS0_6detail10TensorInfoIT0_T2_EENSG_IT1_SI_EESI_T_,(.L_x_7661 - _ZN2at4cuda57_GLOBAL__N__cd6b329d_24_DistributionBernoulli_cu_7537a20d21kernelPointwiseApply2IZNS_6native9templates4cuda28bernoulli_tensor_cuda_kernelIafEEvRKNS_10TensorBaseES9_NS_15PhiloxCudaStateEEUliRaSB_SB_SB_RKfSD_SD_SD_E_aSC_jLin1ELin1ELi4ELi512ELi2EEEvNS0_6detail10TensorInfoIT0_T2_EENSG_IT1_SI_EESI_T_)
        .other          _ZN2at4cuda57_GLOBAL__N__cd6b329d_24_DistributionBernoulli_cu_7537a20d21kernelPointwiseApply2IZNS_6native9templates4cuda28bernoulli_tensor_cuda_kernelIafEEvRKNS_10TensorBaseES9_NS_15PhiloxCudaStateEEUliRaSB_SB_SB_RKfSD_SD_SD_E_aSC_jLin1ELin1ELi4ELi512ELi2EEEvNS0_6detail10TensorInfoIT0_T2_EENSG_IT1_SI_EESI_T_,@"STO_CUDA_ENTRY STV_DEFAULT"
_ZN2at4cuda57_GLOBAL__N__cd6b329d_24_DistributionBernoulli_cu_7537a20d21kernelPointwiseApply2IZNS_6native9templates4cuda28bernoulli_tensor_cuda_kernelIafEEvRKNS_10TensorBaseES9_NS_15PhiloxCudaStateEEUliRaSB_SB_SB_RKfSD_SD_SD_E_aSC_jLin1ELin1ELi4ELi512ELi2EEEvNS0_6detail10TensorInfoIT0_T2_EENSG_IT1_SI_EESI_T_:
        /* <DEDUP_REMOVED lines=11> */
.L_x_5564:
        /* <DEDUP_REMOVED lines=31> */
.L_x_5516:
        /* <DEDUP_REMOVED lines=100> */
.L_x_5515:
        /* <DEDUP_REMOVED lines=79> */
.L_x_5514:
        /* <DEDUP_REMOVED lines=23> */
.L_x_5519:
        /* <DEDUP_REMOVED lines=101> */
.L_x_5518:
        /* <DEDUP_REMOVED lines=79> */
.L_x_5517:
[----:B------:R-:W-:Y:S02]  /*1a80*/  ULDC UR4, c[0x0][0x354] ;  /* 0x0000d50000047ab9 */ /* 0x000fe40000000800 */
[----:B------:R-:W-:-:S07]  /*1a90*/  IMAD R19, R6, UR4, R19 ;  /* 0x0000000406137c24 */ /* 0x000fce000f8e0213 */
.L_x_5513:
[----:B------:R-:W-:Y:S05]  /*1aa0*/  BSYNC B0 ;  /* 0x0000000000007941 */ /* 0x000fea0003800000 */
.L_x_5512:
        /* <DEDUP_REMOVED lines=29> */
.L_x_5524:
        /* <DEDUP_REMOVED lines=100> */
.L_x_5523:
        /* <DEDUP_REMOVED lines=79> */
.L_x_5522:
        /* <DEDUP_REMOVED lines=20> */
.L_x_5527:
        /* <DEDUP_REMOVED lines=101> */
.L_x_5526:
        /* <DEDUP_REMOVED lines=79> */
.L_x_5525:
[----:B------:R-:W-:Y:S02]  /*3430*/  ULDC UR4, c[0x0][0x354] ;  /* 0x0000d50000047ab9 */ /* 0x000fe40000000800 */
[----:B------:R-:W-:-:S07]  /*3440*/  IMAD R15, R15, UR4, R6 ;  /* 0x000000040f0f7c24 */ /* 0x000fce000f8e0206 */
.L_x_5521:
[----:B------:R-:W-:Y:S05]  /*3450*/  BSYNC B0 ;  /* 0x0000000000007941 */ /* 0x000fea0003800000 */
.L_x_5520:
        /* <DEDUP_REMOVED lines=30> */
.L_x_5532:
        /* <DEDUP_REMOVED lines=100> */
.L_x_5531:
        /* <DEDUP_REMOVED lines=78> */
.L_x_5530:
        /* <DEDUP_REMOVED lines=20> */
.L_x_5535:
        /* <DEDUP_REMOVED lines=101> */
.L_x_5534:
        /* <DEDUP_REMOVED lines=80> */
.L_x_5533:
[----:B------:R-:W-:Y:S02]  /*4df0*/  ULDC UR4, c[0x0][0x354] ;  /* 0x0000d50000047ab9 */ /* 0x000fe40000000800 */
[----:B------:R-:W-:-:S07]  /*4e00*/  IMAD R18, R3, UR4, R18 ;  /* 0x0000000403127c24 */ /* 0x000fce000f8e0212 */
.L_x_5529:
[----:B------:R-:W-:Y:S05]  /*4e10*/  BSYNC B0 ;  /* 0x0000000000007941 */ /* 0x000fea0003800000 */
.L_x_5528:
        /* <DEDUP_REMOVED lines=28> */
.L_x_5540:
        /* <DEDUP_REMOVED lines=100> */
.L_x_5539:
        /* <DEDUP_REMOVED lines=78> */
.L_x_5538:
        /* <DEDUP_REMOVED lines=20> */
.L_x_5543:
        /* <DEDUP_REMOVED lines=101> */
.L_x_5542:
        /* <DEDUP_REMOVED lines=79> */
.L_x_5541:
[----:B------:R-:W-:Y:S02]  /*6780*/  ULDC UR4, c[0x0][0x354] ;  /* 0x0000d50000047ab9 */ /* 0x000fe40000000800 */
[----:B------:R-:W-:-:S07]  /*6790*/  IMAD R14, R14, UR4, R3 ;  /* 0x000000040e0e7c24 */ /* 0x000fce000f8e0203 */
.L_x_5537:
[----:B------:R-:W-:Y:S05]  /*67a0*/  BSYNC B0 ;  /* 0x0000000000007941 */ /* 0x000fea0003800000 */
.L_x_5536:
        /* <DEDUP_REMOVED lines=148> */
.L_x_5545:
[----:B------:R-:W-:Y:S01]  /*70f0*/  MOV R15, R5 ;  /* 0x00000005000f7202 */ /* 0x000fe20000000f00 */
[----:B------:R-:W-:Y:S01]  /*7100*/  IMAD.MOV.U32 R7, RZ, RZ, R3 ;  /* 0x000000ffff077224 */ /* 0x000fe200078e0003 */
[----:B------:R-:W-:Y:S01]  /*7110*/  MOV R14, R8 ;  /* 0x00000008000e7202 */ /* 0x000fe20000000f00 */
[----:B------:R-:W-:-:S07]  /*7120*/  IMAD.MOV.U32 R5, RZ, RZ, R12 ;  /* 0x000000ffff057224 */ /* 0x000fce00078e000c */
.L_x_5544:
        /* <DEDUP_REMOVED lines=18> */
.L_x_7358:
[----:B------:R-:W-:Y:S05]  /*7250*/  BRX R4 -0x7260                                                                                                                                                                                                                                                                                                                                                                                                                                                                               (*"BRANCH_TARGETS .L_x_7359,.L_x_7360,.L_x_7361"*) ;  /* 0xffffff8c04687949 */ /* 0x000fea000383ffff */
.L_x_5548:
        /* <DEDUP_REMOVED lines=28> */
.L_x_5554:
[----:B------:R0:W5:Y:S02]  /*7420*/  LDG.E R3, desc[UR36][R16.64] ;  /* 0x0000002410037981 */ /* 0x000164000c1e1900 */
.L_x_5553:
[----:B------:R-:W-:Y:S05]  /*7430*/  BSYNC B6 ;  /* 0x0000000000067941 */ /* 0x000fea0003800000 */
.L_x_5552:
[----:B-----5:R-:W-:-:S04]  /*7440*/  FSETP.GTU.FTZ.AND P0, PT, R34, R3, PT ;  /* 0x000000032200720b */ /* 0x020fc80003f1c000 */
[----:B------:R-:W-:-:S05]  /*7450*/  SEL R3, RZ, 0x1, P0 ;  /* 0x00000001ff037807 */ /* 0x000fca0000000000 */
[----:B------:R1:W-:Y:S04]  /*7460*/  STG.E.U8 desc[UR36][R38.64], R3 ;  /* 0x0000000326007986 */ /* 0x0003e8000c101124 */
.L_x_5550:
[----:B------:R-:W-:Y:S05]  /*7470*/  BSYNC B7 ;  /* 0x0000000000077941 */ /* 0x000fea0003800000 */
.L_x_5549:
        /* <DEDUP_REMOVED lines=21> */
.L_x_5557:
[----:B------:R2:W5:Y:S02]  /*75d0*/  LDG.E R0, desc[UR36][R18.64] ;  /* 0x0000002412007981 */ /* 0x000564000c1e1900 */
.L_x_5556:
[----:B------:R-:W-:Y:S05]  /*75e0*/  BSYNC B6 ;  /* 0x0000000000067941 */ /* 0x000fea0003800000 */
.L_x_5555:
[----:B-----5:R-:W-:-:S04]  /*75f0*/  FSETP.GTU.FTZ.AND P0, PT, R33, R0, PT ;  /* 0x000000002100720b */ /* 0x020fc80003f1c000 */
[----:B-1----:R-:W-:-:S05]  /*7600*/  SEL R3, RZ, 0x1, P0 ;  /* 0x00000001ff037807 */ /* 0x002fca0000000000 */
[----:B------:R1:W-:Y:S04]  /*7610*/  STG.E.U8 desc[UR36][R36.64], R3 ;  /* 0x0000000324007986 */ /* 0x0003e8000c101124 */
.L_x_7360:
        /* <DEDUP_REMOVED lines=21> */
.L_x_5560:
[----:B------:R1:W5:Y:S02]  /*7770*/  LDG.E R3, desc[UR36][R22.64] ;  /* 0x0000002416037981 */ /* 0x000364000c1e1900 */
.L_x_5559:
[----:B------:R-:W-:Y:S05]  /*7780*/  BSYNC B6 ;  /* 0x0000000000067941 */ /* 0x000fea0003800000 */
.L_x_5558:
[----:B-----5:R-:W-:-:S04]  /*7790*/  FSETP.GTU.FTZ.AND P0, PT, R32, R3, PT ;  /* 0x000000032000720b */ /* 0x020fc80003f1c000 */
[----:B------:R-:W-:-:S05]  /*77a0*/  SEL R3, RZ, 0x1, P0 ;  /* 0x00000001ff037807 */ /* 0x000fca0000000000 */
[----:B------:R3:W-:Y:S04]  /*77b0*/  STG.E.U8 desc[UR36][R28.64], R3 ;  /* 0x000000031c007986 */ /* 0x0007e8000c101124 */
.L_x_7359:
[----:B------:R-:W-:Y:S05]  /*77c0*/  BSYNC B8 ;  /* 0x0000000000087941 */ /* 0x000fea0003800000 */
.L_x_5547:
        /* <DEDUP_REMOVED lines=21> */
.L_x_5563:
[----:B------:R4:W5:Y:S02]  /*7920*/  LDG.E R0, desc[UR36][R24.64] ;  /* 0x0000002418007981 */ /* 0x000964000c1e1900 */
.L_x_5562:
[----:B------:R-:W-:Y:S05]  /*7930*/  BSYNC B6 ;  /* 0x0000000000067941 */ /* 0x000fea0003800000 */
.L_x_5561:
[----:B-----5:R-:W-:-:S04]  /*7940*/  FSETP.GTU.FTZ.AND P0, PT, R31, R0, PT ;  /* 0x000000001f00720b */ /* 0x020fc80003f1c000 */
[----:B---3--:R-:W-:-:S05]  /*7950*/  SEL R3, RZ, 0x1, P0 ;  /* 0x00000001ff037807 */ /* 0x008fca0000000000 */
[----:B------:R3:W-:Y:S01]  /*7960*/  STG.E.U8 desc[UR36][R26.64], R3 ;  /* 0x000000031a007986 */ /* 0x0007e2000c101124 */
[----:B------:R-:W-:Y:S05]  /*7970*/  BRA `(.L_x_5551) ;  /* 0x0000000000047947 */ /* 0x000fea0003800000 */
.L_x_7361:
[----:B------:R-:W-:Y:S05]  /*7980*/  BREAK B8 ;  /* 0x0000000000087942 */ /* 0x000fea0003800000 */
.L_x_5551:
[----:B------:R-:W-:Y:S05]  /*7990*/  BSYNC B9 ;  /* 0x0000000000097941 */ /* 0x000fea0003800000 */
.L_x_5546:
        /* <DEDUP_REMOVED lines=8> */
.L_x_5565:
        /* <DEDUP_REMOVED lines=14> */
.L_x_7661:


//--------------------- .text._ZN2at4cuda57_GLOBAL__N__cd6b329d_24_DistributionBernoulli_cu_7537a20d21kernelPointwiseApply2IZNS_6native9templates4cuda28bernoulli_tensor_cuda_kernelIafEEvRKNS_10TensorBaseES9_NS_15PhiloxCudaStateEEUliRaSB_SB_SB_RKfSD_SD_SD_E_aSC_jLin1ELi2ELi4ELi512ELi2EEEvNS0_6detail10TensorInfoIT0_T2_EENSG_IT1_SI_EESI_T_ --------------------------
	.section	.text._ZN2at4cuda57_GLOBAL__N__cd6b329d_24_DistributionBernoulli_cu_7537a20d21kernelPointwiseApply2IZNS_6native9templates4cuda28bernoulli_tensor_cuda_kernelIafEEvRKNS_10TensorBaseES9_NS_15PhiloxCudaStateEEUliRaSB_SB_SB_RKfSD_SD_SD_E_aSC_jLin1ELi2ELi4ELi512ELi2EEEvNS0_6detail10TensorInfoIT0_T2_EENSG_IT1_SI_EESI_T_,"ax",@progbits
	.align	128
.text._ZN2at4cuda57_GLOBAL__N__cd6b329d_24_DistributionBernoulli_cu_7537a20d21kernelPointwiseApply2IZNS_6native9templates4cuda28bernoulli_tensor_cuda_kernelIafEEvRKNS_10TensorBaseES9_NS_15PhiloxCudaStateEEUliRaSB_SB_SB_RKfSD_SD_SD_E_aSC_jLin1ELi2ELi4ELi512ELi2EEEvNS0_6detail10TensorInfoIT0_T2_EENSG_IT1_SI_EESI_T_:
        .type           _ZN2at4cuda57_GLOBAL__N__cd6b329d_24_DistributionBernoulli_cu_7537a20d21kernelPointwiseApply2IZNS_6native9templates4cuda28bernoulli_tensor_cuda_kernelIafEEvRKNS_10TensorBaseES9_NS_15PhiloxCudaStateEEUliRaSB_SB_SB_RKfSD_SD_SD_E_aSC_jLin1ELi2ELi4ELi512ELi2EEEvNS0_6detail10TensorInfoIT0_T2_EENSG_IT1_SI_EESI_T_,@function
        .size           _ZN2at4cuda57_GLOBAL__N__cd6b329d_24_DistributionBernoulli_cu_7537a20d21kernelPointwiseApply2IZNS_6native9templates4cuda28bernoulli_tensor_cuda_kernelIafEEvRKNS_10TensorBaseES9_NS_15PhiloxCudaStateEEUliRaSB_SB_SB_RKfSD_SD_SD_E_aSC_jLin1ELi2ELi4ELi512ELi2EEEvNS0_6detail10TensorInfoIT0_T2_EENSG_IT1_SI_EESI_T_,(.L_x_7662 - _ZN2at4cuda57_GLOBAL__N__cd6b329d_24_DistributionBernoulli_cu_7537a20d21kernelPointwiseApply2IZNS_6native9templates4cuda28bernoulli_tensor_cuda_kernelIafEEvRKNS_10TensorBaseES9_NS_15PhiloxCudaStateEEUliRaSB_SB_SB_RKfSD_SD_SD_E_aSC_jLin1ELi2ELi4ELi512ELi2EEEvNS0_6detail10TensorInfoIT0_T2_EENSG_IT1_SI_EESI_T_)
        .other          _ZN2at4cuda57_GLOBAL__N__cd6b329d_24_DistributionBernoulli_cu_7537a20d21kernelPointwiseApply2IZNS_6native9templates4cuda28bernoulli_tensor_cuda_kernelIafEEvRKNS_10TensorBaseES9_NS_15PhiloxCudaStateEEUliRaSB_SB_SB_RKfSD_SD_SD_E_aSC_jLin1ELi2ELi4ELi512ELi2EEEvNS0_6detail10TensorInfoIT0_T2_EENSG_IT1_SI_EESI_T_,@"STO_CUDA_ENTRY STV_DEFAULT"
_ZN2at4cuda57_GLOBAL__N__cd6b329d_24_DistributionBernoulli_cu_7537a20d21kernelPointwiseApply2IZNS_6native9templates4cuda28bernoulli_tensor_cuda_kernelIafEEvRKNS_10TensorBaseES9_NS_15PhiloxCudaStateEEUliRaSB_SB_SB_RKfSD_SD_SD_E_aSC_jLin1ELi2ELi4ELi512ELi2EEEvNS0_6detail10TensorInfoIT0_T2_EENSG_IT1_SI_EESI_T_:
        /* <DEDUP_REMOVED lines=11> */
.L_x_5606:
        /* <DEDUP_REMOVED lines=30> */
.L_x_5570:
        /* <DEDUP_REMOVED lines=100> */
.L_x_5569:
        /* <DEDUP_REMOVED lines=79> */
.L_x_5568:
        /* <DEDUP_REMOVED lines=27> */
.L_x_5567:
[----:B------:R-:W-:Y:S05]  /*0f70*/  BSYNC B0 ;  /* 0x0000000000007941 */ /* 0x000fea0003800000 */
.L_x_5566:
        /* <DEDUP_REMOVED lines=28> */
.L_x_5575:
        /* <DEDUP_REMOVED lines=100> */
.L_x_5574:
        /* <DEDUP_REMOVED lines=78> */
.L_x_5573:
        /* <DEDUP_REMOVED lines=27> */
.L_x_5572:
[----:B------:R-:W-:Y:S05]  /*1e10*/  BSYNC B0 ;  /* 0x0000000000007941 */ /* 0x000fea0003800000 */
.L_x_5571:
        /* <DEDUP_REMOVED lines=29> */
.L_x_5580:
        /* <DEDUP_REMOVED lines=100> */
.L_x_5579:
        /* <DEDUP_REMOVED lines=78> */
.L_x_5578:
        /* <DEDUP_REMOVED lines=27> */
.L_x_5577:
[----:B------:R-:W-:Y:S05]  /*2cc0*/  BSYNC B0 ;  /* 0x0000000000007941 */ /* 0x000fea0003800000 */
.L_x_5576:
        /* <DEDUP_REMOVED lines=28> */
.L_x_5585:
        /* <DEDUP_REMOVED lines=100> */
.L_x_5584:
        /* <DEDUP_REMOVED lines=78> */
.L_x_5583:
        /* <DEDUP_REMOVED lines=27> */
.L_x_5582:
[----:B------:R-:W-:Y:S05]  /*3b60*/  BSYNC B0 ;  /* 0x0000000000007941 */ /* 0x000fea0003800000 */
.L_x_5581:
        /* <DEDUP_REMOVED lines=148> */
.L_x_5587:
[----:B------:R-:W-:Y:S01]  /*44b0*/  MOV R15, R5 ;  /* 0x00000005000f7202 */ /* 0x000fe20000000f00 */
[----:B------:R-:W-:Y:S01]  /*44c0*/  IMAD.MOV.U32 R7, RZ, RZ, R3 ;  /* 0x000000ffff077224 */ /* 0x000fe200078e0003 */
[----:B------:R-:W-:Y:S01]  /*44d0*/  MOV R14, R8 ;  /* 0x00000008000e7202 */ /* 0x000fe20000000f00 */
[----:B------:R-:W-:-:S07]  /*44e0*/  IMAD.MOV.U32 R5, RZ, RZ, R12 ;  /* 0x000000ffff057224 */ /* 0x000fce00078e000c */
.L_x_5586:
        /* <DEDUP_REMOVED lines=18> */
.L_x_7362:
[----:B------:R-:W-:Y:S05]  /*4610*/  BRX R4 -0x4620                                                                                                                                                                                                                                                                                                                                                                                                                                                                               (*"BRANCH_TARGETS .L_x_7363,.L_x_7364,.L_x_7365"*) ;  /* 0xffffffb804787949 */ /* 0x000fea000383ffff */
.L_x_5590:
        /* <DEDUP_REMOVED lines=28> */
.L_x_5596:
[----:B------:R0:W5:Y:S02]  /*47e0*/  LDG.E R3, desc[UR36][R16.64] ;  /* 0x0000002410037981 */ /* 0x000164000c1e1900 */
.L_x_5595:
[----:B------:R-:W-:Y:S05]  /*47f0*/  BSYNC B6 ;  /* 0x0000000000067941 */ /* 0x000fea0003800000 */
.L_x_5594:
[----:B-----5:R-:W-:-:S04]  /*4800*/  FSETP.GTU.FTZ.AND P0, PT, R34, R3, PT ;  /* 0x000000032200720b */ /* 0x020fc80003f1c000 */
[----:B------:R-:W-:-:S05]  /*4810*/  SEL R3, RZ, 0x1, P0 ;  /* 0x00000001ff037807 */ /* 0x000fca0000000000 */
[----:B------:R1:W-:Y:S04]  /*4820*/  STG.E.U8 desc[UR36][R38.64], R3 ;  /* 0x0000000326007986 */ /* 0x0003e8000c101124 */
.L_x_5592:
[----:B------:R-:W-:Y:S05]  /*4830*/  BSYNC B7 ;  /* 0x0000000000077941 */ /* 0x000fea0003800000 */
.L_x_5591:
        /* <DEDUP_REMOVED lines=21> */
.L_x_5599:
[----:B------:R2:W5:Y:S02]  /*4990*/  LDG.E R0, desc[UR36][R18.64] ;  /* 0x0000002412007981 */ /* 0x000564000c1e1900 */
.L_x_5598:
[----:B------:R-:W-:Y:S05]  /*49a0*/  BSYNC B6 ;  /* 0x0000000000067941 */ /* 0x000fea0003800000 */
.L_x_5597:
[----:B-----5:R-:W-:-:S04]  /*49b0*/  FSETP.GTU.FTZ.AND P0, PT, R33, R0, PT ;  /* 0x000000002100720b */ /* 0x020fc80003f1c000 */
[----:B-1----:R-:W-:-:S05]  /*49c0*/  SEL R3, RZ, 0x1, P0 ;  /* 0x00000001ff037807 */ /* 0x002fca0000000000 */
[----:B------:R1:W-:Y:S04]  /*49d0*/  STG.E.U8 desc[UR36][R36.64], R3 ;  /* 0x0000000324007986 */ /* 0x0003e8000c101124 */
.L_x_7364:
        /* <DEDUP_REMOVED lines=21> */
.L_x_5602:
[----:B------:R1:W5:Y:S02]  /*4b30*/  LDG.E R3, desc[UR36][R22.64] ;  /* 0x0000002416037981 */ /* 0x000364000c1e1900 */
.L_x_5601:
[----:B------:R-:W-:Y:S05]  /*4b40*/  BSYNC B6 ;  /* 0x0000000000067941 */ /* 0x000fea0003800000 */
.L_x_5600:
[----:B-----5:R-:W-:-:S04]  /*4b50*/  FSETP.GTU.FTZ.AND P0, PT, R32, R3, PT ;  /* 0x000000032000720b */ /* 0x020fc80003f1c000 */
[----:B------:R-:W-:-:S05]  /*4b60*/  SEL R3, RZ, 0x1, P0 ;  /* 0x00000001ff037807 */ /* 0x000fca0000000000 */
[----:B------:R3:W-:Y:S04]  /*4b70*/  STG.E.U8 desc[UR36][R28.64], R3 ;  /* 0x000000031c007986 */ /* 0x0007e8000c101124 */
.L_x_7363:
[----:B------:R-:W-:Y:S05]  /*4b80*/  BSYNC B8 ;  /* 0x0000000000087941 */ /* 0x000fea0003800000 */
.L_x_5589:
        /* <DEDUP_REMOVED lines=21> */
.L_x_5605:
[----:B------:R4:W5:Y:S02]  /*4ce0*/  LDG.E R0, desc[UR36][R24.64] ;  /* 0x0000002418007981 */ /* 0x000964000c1e1900 */
.L_x_5604:
[----:B------:R-:W-:Y:S05]  /*4cf0*/  BSYNC B6 ;  /* 0x0000000000067941 */ /* 0x000fea0003800000 */
.L_x_5603:
[----:B-----5:R-:W-:-:S04]  /*4d00*/  FSETP.GTU.FTZ.AND P0, PT, R31, R0, PT ;  /* 0x000000001f00720b */ /* 0x020fc80003f1c000 */
[----:B---3--:R-:W-:-:S05]  /*4d10*/  SEL R3, RZ, 0x1, P0 ;  /* 0x00000001ff037807 */ /* 0x008fca0000000000 */
[----:B------:R3:W-:Y:S01]  /*4d20*/  STG.E.U8 desc[UR36][R26.64], R3 ;  /* 0x000000031a007986 */ /* 0x0007e2000c101124 */
[----:B------:R-:W-:Y:S05]  /*4d30*/  BRA `(.L_x_5593) ;  /* 0x0000000000047947 */ /* 0x000fea0003800000 */
.L_x_7365:
[----:B------:R-:W-:Y:S05]  /*4d40*/  BREAK B8 ;  /* 0x0000000000087942 */ /* 0x000fea0003800000 */
.L_x_5593:
[----:B------:R-:W-:Y:S05]  /*4d50*/  BSYNC B9 ;  /* 0x0000000000097941 */ /* 0x000fea0003800000 */
.L_x_5588:
        /* <DEDUP_REMOVED lines=8> */
.L_x_5607:
        /* <DEDUP_REMOVED lines=10> */
.L_x_7662:


//--------------------- .text._ZN2at4cuda57_GLOBAL__N__cd6b329d_24_DistributionBernoulli_cu_7537a20d21kernelPointwiseApply2IZNS_6native9templates4cuda28bernoulli_tensor_cuda_kernelIafEEvRKNS_10TensorBaseES9_NS_15PhiloxCudaStateEEUliRaSB_SB_SB_RKfSD_SD_SD_E_aSC_jLin1ELi1ELi4ELi512ELi2EEEvNS0_6detail10TensorInfoIT0_T2_EENSG_IT1_SI_EESI_T_ --------------------------
	.section	.text._ZN2at4cuda57_GLOBAL__N__cd6b329d_24_DistributionBernoulli_cu_7537a20d21kernelPointwiseApply2IZNS_6native9templates4cuda28bernoulli_tensor_cuda_kernelIafEEvRKNS_10TensorBaseES9_NS_15PhiloxCudaStateEEUliRaSB_SB_SB_RKfSD_SD_SD_E_aSC_jLin1ELi1ELi4ELi512ELi2EEEvNS0_6detail10TensorInfoIT0_T2_EENSG_IT1_SI_EESI_T_,"ax",@progbits
	.align	128
.text._ZN2at4cuda57_GLOBAL__N__cd6b329d_24_DistributionBernoulli_cu_7537a20d21kernelPointwiseApply2IZNS_6native9templates4cuda28bernoulli_tensor_cuda_kernelIafEEvRKNS_10TensorBaseES9_NS_15PhiloxCudaStateEEUliRaSB_SB_SB_RKfSD_SD_SD_E_aSC_jLin1ELi1ELi4ELi512ELi2EEEvNS0_6detail10TensorInfoIT0_T2_EENSG_IT1_SI_EESI_T_:
        .type           _ZN2at4cuda57_GLOBAL__N__cd6b329d_24_DistributionBernoulli_cu_7537a20d21kernelPointwiseApply2IZNS_6native9templates4cuda28bernoulli_tensor_cuda_kernelIafEEvRKNS_10TensorBaseES9_NS_15PhiloxCudaStateEEUliRaSB_SB_SB_RKfSD_SD_SD_E_aSC_jLin1ELi1ELi4ELi512ELi2EEEvNS0_6detail10TensorInfoIT0_T2_EENSG_IT1_SI_EESI_T_,@function
        .size           _ZN2at4cuda57_GLOBAL__N__cd6b329d_24_DistributionBernoulli_cu_7537a20d21kernelPointwiseApply2IZNS_6native9templates4cuda28bernoulli_tensor_cuda_kernelIafEEvRKNS_10TensorBaseES9_NS_15PhiloxCudaStateEEUliRaSB_SB_SB_RKfSD_SD_SD_E_aSC_jLin1ELi1ELi4ELi512ELi2EEEvNS0_6detail10TensorInfoIT0_T2_EENSG_IT1_SI_EESI_T_,(.L_x_7663 - _ZN2at4cuda57_GLOBAL__N__cd6b329d_24_DistributionBernoulli_cu_7537a20d21kernelPointwiseApply2IZNS_6native9templates4cuda28bernoulli_tensor_cuda_kernelIafEEvRKNS_10TensorBaseES9_NS_15PhiloxCudaStateEEUliRaSB_SB_SB_RKfSD_SD_SD_E_aSC_jLin1ELi1ELi4ELi512ELi2EEEvNS0_6detail10TensorInfoIT0_T2_EENSG_IT1_SI_EESI_T_)
        .other          _ZN2at4cuda57_GLOBAL__N__cd6b329d_24_DistributionBernoulli_cu_7537a20d21kernelPointwiseApply2IZNS_6native9templates4cuda28bernoulli_tensor_cuda_kernelIafEEvRKNS_10TensorBaseES9_NS_15PhiloxCudaStateEEUliRaSB_SB_SB_RKfSD_SD_SD_E_aSC_jLin1ELi1ELi4ELi512ELi2EEEvNS0_6detail10TensorInfoIT0_T2_EENSG_IT1_SI_EESI_T_,@"STO_CUDA_ENTRY STV_DEFAULT"
_ZN2at4cuda57_GLOBAL__N__cd6b329d_24_DistributionBernoulli_cu_7537a20d21kernelPointwiseApply2IZNS_6native9templates4cuda28bernoulli_tensor_cuda_kernelIafEEvRKNS_10TensorBaseES9_NS_15PhiloxCudaStateEEUliRaSB_SB_SB_RKfSD_SD_SD_E_aSC_jLin1ELi1ELi4ELi512ELi2EEEvNS0_6detail10TensorInfoIT0_T2_EENSG_IT1_SI_EESI_T_:
        /* <DEDUP_REMOVED lines=11> */
.L_x_5648:
        /* <DEDUP_REMOVED lines=29> */
.L_x_5612:
        /* <DEDUP_REMOVED lines=100> */
.L_x_5611:
        /* <DEDUP_REMOVED lines=79> */
.L_x_5610:
[----:B------:R-:W-:Y:S02]  /*0db0*/  ULDC UR4, c[0x0][0x27c] ;  /* 0x00009f0000047ab9 */ /* 0x000fe40000000800 */
[----:B------:R-:W-:-:S07]  /*0dc0*/  IMAD R18, R3, UR4, R18 ;  /* 0x0000000403127c24 */ /* 0x000fce000f8e0212 */
.L_x_5609:
[----:B------:R-:W-:Y:S05]  /*0dd0*/  BSYNC B0 ;  /* 0x0000000000007941 */ /* 0x000fea0003800000 */
.L_x_5608:
        /* <DEDUP_REMOVED lines=25> */
.L_x_5617:
        /* <DEDUP_REMOVED lines=100> */
.L_x_5616:
        /* <DEDUP_REMOVED lines=79> */
.L_x_5615:
[----:B------:R-:W-:Y:S02]  /*1aa0*/  ULDC UR4, c[0x0][0x27c] ;  /* 0x00009f0000047ab9 */ /* 0x000fe40000000800 */
[----:B------:R-:W-:-:S07]  /*1ab0*/  IMAD R22, R3, UR4, R22 ;  /* 0x0000000403167c24 */ /* 0x000fce000f8e0216 */
.L_x_5614:
[----:B------:R-:W-:Y:S05]  /*1ac0*/  BSYNC B0 ;  /* 0x0000000000007941 */ /* 0x000fea0003800000 */
.L_x_5613:
        /* <DEDUP_REMOVED lines=25> */
.L_x_5622:
        /* <DEDUP_REMOVED lines=100> */
.L_x_5621:
        /* <DEDUP_REMOVED lines=78> */
.L_x_5620:
[----:B------:R-:W-:Y:S02]  /*2780*/  ULDC UR4, c[0x0][0x27c] ;  /* 0x00009f0000047ab9 */ /* 0x000fe40000000800 */
[----:B------:R-:W-:-:S07]  /*2790*/  IMAD R24, R5, UR4, R24 ;  /* 0x0000000405187c24 */ /* 0x000fce000f8e0218 */
.L_x_5619:
[----:B------:R-:W-:Y:S05]  /*27a0*/  BSYNC B0 ;  /* 0x0000000000007941 */ /* 0x000fea0003800000 */
.L_x_5618:
        /* <DEDUP_REMOVED lines=24> */
.L_x_5627:
        /* <DEDUP_REMOVED lines=100> */
.L_x_5626:
        /* <DEDUP_REMOVED lines=78> */
.L_x_5625:
[----:B------:R-:W-:Y:S02]  /*3450*/  ULDC UR4, c[0x0][0x27c] ;  /* 0x00009f0000047ab9 */ /* 0x000fe40000000800 */
[----:B------:R-:W-:-:S07]  /*3460*/  IMAD R26, R5, UR4, R26 ;  /* 0x00000004051a7c24 */ /* 0x000fce000f8e021a */
.L_x_5624:
[----:B------:R-:W-:Y:S05]  /*3470*/  BSYNC B0 ;  /* 0x0000000000007941 */ /* 0x000fea0003800000 */
.L_x_5623:
        /* <DEDUP_REMOVED lines=143> */
.L_x_5629:
[----:B------:R-:W-:Y:S01]  /*3d70*/  IMAD.MOV.U32 R9, RZ, RZ, R14 ;  /* 0x000000ffff097224 */ /* 0x000fe200078e000e */
[----:B------:R-:W-:Y:S01]  /*3d80*/  MOV R0, R10 ;  /* 0x0000000a00007202 */ /* 0x000fe20000000f00 */
[----:B------:R-:W-:Y:S01]  /*3d90*/  IMAD.MOV.U32 R8, RZ, RZ, R2 ;  /* 0x000000ffff087224 */ /* 0x000fe200078e0002 */
[----:B------:R-:W-:-:S07]  /*3da0*/  MOV R14, R6 ;  /* 0x00000006000e7202 */ /* 0x000fce0000000f00 */
.L_x_5628:
        /* <DEDUP_REMOVED lines=19> */
.L_x_7366:
[----:B------:R-:W-:Y:S05]  /*3ee0*/  BRX R2 -0x3ef0                                                                                                                                                                                                                                                                                                                                                                                                                                                                               (*"BRANCH_TARGETS .L_x_7367,.L_x_7368,.L_x_7369"*) ;  /* 0xffffffc002447949 */ /* 0x000fea000383ffff */
.L_x_5632:
        /* <DEDUP_REMOVED lines=33> */
.L_x_5638:
[----:B------:R0:W5:Y:S02]  /*4100*/  LDG.E R0, desc[UR36][R16.64] ;  /* 0x0000002410007981 */ /* 0x000164000c1e1900 */
.L_x_5637:
[----:B------:R-:W-:Y:S05]  /*4110*/  BSYNC B6 ;  /* 0x0000000000067941 */ /* 0x000fea0003800000 */
.L_x_5636:
[----:B-----5:R-:W-:-:S04]  /*4120*/  FSETP.GTU.FTZ.AND P0, PT, R33, R0, PT ;  /* 0x000000002100720b */ /* 0x020fc80003f1c000 */
[----:B------:R-:W-:-:S05]  /*4130*/  SEL R3, RZ, 0x1, P0 ;  /* 0x00000001ff037807 */ /* 0x000fca0000000000 */
[----:B------:R1:W-:Y:S04]  /*4140*/  STG.E.U8 desc[UR36][R26.64], R3 ;  /* 0x000000031a007986 */ /* 0x0003e8000c101124 */
.L_x_5634:
[----:B------:R-:W-:Y:S05]  /*4150*/  BSYNC B7 ;  /* 0x0000000000077941 */ /* 0x000fea0003800000 */
.L_x_5633:
        /* <DEDUP_REMOVED lines=28> */
.L_x_5641:
[----:B------:R0:W5:Y:S02]  /*4320*/  LDG.E R3, desc[UR36][R16.64] ;  /* 0x0000002410037981 */ /* 0x000164000c1e1900 */
.L_x_5640:
[----:B------:R-:W-:Y:S05]  /*4330*/  BSYNC B6 ;  /* 0x0000000000067941 */ /* 0x000fea0003800000 */
.L_x_5639:
[----:B-----5:R-:W-:-:S04]  /*4340*/  FSETP.GTU.FTZ.AND P0, PT, R2, R3, PT ;  /* 0x000000030200720b */ /* 0x020fc80003f1c000 */
[----:B------:R-:W-:-:S05]  /*4350*/  SEL R3, RZ, 0x1, P0 ;  /* 0x00000001ff037807 */ /* 0x000fca0000000000 */
[----:B------:R1:W-:Y:S04]  /*4360*/  STG.E.U8 desc[UR36][R24.64], R3 ;  /* 0x0000000318007986 */ /* 0x0003e8000c101124 */
.L_x_7368:
        /* <DEDUP_REMOVED lines=28> */
.L_x_5644:
[----:B------:R0:W5:Y:S02]  /*4530*/  LDG.E R3, desc[UR36][R16.64] ;  /* 0x0000002410037981 */ /* 0x000164000c1e1900 */
.L_x_5643:
[----:B------:R-:W-:Y:S05]  /*4540*/  BSYNC B6 ;  /* 0x0000000000067941 */ /* 0x000fea0003800000 */
.L_x_5642:
[----:B-----5:R-:W-:-:S04]  /*4550*/  FSETP.GTU.FTZ.AND P0, PT, R28, R3, PT ;  /* 0x000000031c00720b */ /* 0x020fc80003f1c000 */
[----:B------:R-:W-:-:S05]  /*4560*/  SEL R3, RZ, 0x1, P0 ;  /* 0x00000001ff037807 */ /* 0x000fca0000000000 */
[----:B------:R1:W-:Y:S04]  /*4570*/  STG.E.U8 desc[UR36][R22.64], R3 ;  /* 0x0000000316007986 */ /* 0x0003e8000c101124 */
.L_x_7367:
[----:B------:R-:W-:Y:S05]  /*4580*/  BSYNC B8 ;  /* 0x0000000000087941 */ /* 0x000fea0003800000 */
.L_x_5631:
        /* <DEDUP_REMOVED lines=29> */
.L_x_5647:
[----:B------:R0:W5:Y:S02]  /*4760*/  LDG.E R0, desc[UR36][R16.64] ;  /* 0x0000002410007981 */ /* 0x000164000c1e1900 */
.L_x_5646:
[----:B------:R-:W-:Y:S05]  /*4770*/  BSYNC B6 ;  /* 0x0000000000067941 */ /* 0x000fea0003800000 */
.L_x_5645:
[----:B-----5:R-:W-:-:S04]  /*4780*/  FSETP.GTU.FTZ.AND P0, PT, R29, R0, PT ;  /* 0x000000001d00720b */ /* 0x020fc80003f1c000 */
[----:B------:R-:W-:-:S05]  /*4790*/  SEL R3, RZ, 0x1, P0 ;  /* 0x00000001ff037807 */ /* 0x000fca0000000000 */
[----:B------:R1:W-:Y:S01]  /*47a0*/  STG.E.U8 desc[UR36][R18.64], R3 ;  /* 0x0000000312007986 */ /* 0x0003e2000c101124 */
[----:B------:R-:W-:Y:S05]  /*47b0*/  BRA `(.L_x_5635) ;  /* 0x0000000000047947 */ /* 0x000fea0003800000 */
.L_x_7369:
[----:B------:R-:W-:Y:S05]  /*47c0*/  BREAK B8 ;  /* 0x0000000000087942 */ /* 0x000fea0003800000 */
.L_x_5635:
[----:B------:R-:W-:Y:S05]  /*47d0*/  BSYNC B9 ;  /* 0x0000000000097941 */ /* 0x000fea0003800000 */
.L_x_5630:
        /* <DEDUP_REMOVED lines=8> */
.L_x_5649:
        /* <DEDUP_REMOVED lines=10> */
.L_x_7663:


//--------------------- .text._ZN2at4cuda57_GLOBAL__N__cd6b329d_24_DistributionBernoulli_cu_7537a20d21kernelPointwiseApply2IZNS_6native9templates4cuda28bernoulli_tensor_cuda_kernelIafEEvRKNS_10TensorBaseES9_NS_15PhiloxCudaStateEEUliRaSB_SB_SB_RKfSD_SD_SD_E_aSC_jLi2ELin1ELi4ELi512ELi2EEEvNS0_6detail10TensorInfoIT0_T2_EENSG_IT1_SI_EESI_T_ --------------------------
	.section	.text._ZN2at4cuda57_GLOBAL__N__cd6b329d_24_DistributionBernoulli_cu_7537a20d21kernelPointwiseApply2IZNS_6native9templates4cuda28bernoulli_tensor_cuda_kernelIafEEvRKNS_10TensorBaseES9_NS_15PhiloxCudaStateEEUliRaSB_SB_SB_RKfSD_SD_SD_E_aSC_jLi2ELin1ELi4ELi512ELi2EEEvNS0_6detail10TensorInfoIT0_T2_EENSG_IT1_SI_EESI_T_,"ax",@progbits
	.align	128
.text._ZN2at4cuda57_GLOBAL__N__cd6b329d_24_DistributionBernoulli_cu_7537a20d21kernelPointwiseApply2IZNS_6native9templates4cuda28bernoulli_tensor_cuda_kernelIafEEvRKNS_10TensorBaseES9_NS_15PhiloxCudaStateEEUliRaSB_SB_SB_RKfSD_SD_SD_E_aSC_jLi2ELin1ELi4ELi512ELi2EEEvNS0_6detail10TensorInfoIT0_T2_EENSG_IT1_SI_EESI_T_:
        .type           _ZN2at4cuda57_GLOBAL__N__cd6b329d_24_DistributionBernoulli_cu_7537a20d21kernelPointwiseApply2IZNS_6native9templates4cuda28bernoulli_tensor_cuda_kernelIafEEvRKNS_10TensorBaseES9_NS_15PhiloxCudaStateEEUliRaSB_SB_SB_RKfSD_SD_SD_E_aSC_jLi2ELin1ELi4ELi512ELi2EEEvNS0_6detail10TensorInfoIT0_T2_EENSG_IT1_SI_EESI_T_,@function
        .size           _ZN2at4cuda57_GLOBAL__N__cd6b329d_24_DistributionBernoulli_cu_7537a20d21kernelPointwiseApply2IZNS_6native9templates4cuda28bernoulli_tensor_cuda_kernelIafEEvRKNS_10TensorBaseES9_NS_15PhiloxCudaStateEEUliRaSB_SB_SB_RKfSD_SD_SD_E_aSC_jLi2ELin1ELi4ELi512ELi2EEEvNS0_6detail10TensorInfoIT0_T2_EENSG_IT1_SI_EESI_T_,(.L_x_7664 - _ZN2at4cuda57_GLOBAL__N__cd6b329d_24_DistributionBernoulli_cu_7537a20d21kernelPointwiseApply2IZNS_6native9templates4cuda28bernoulli_tensor_cuda_kernelIafEEvRKNS_10TensorBaseES9_NS_15PhiloxCudaStateEEUliRaSB_SB_SB_RKfSD_SD_SD_E_aSC_jLi2ELin1ELi4ELi512ELi2EEEvNS0_6detail10TensorInfoIT0_T2_EENSG_IT1_SI_EESI_T_)
        .other          _ZN2at4cuda57_GLOBAL__N__cd6b329d_24_DistributionBernoulli_cu_7537a20d21kernelPointwiseApply2IZNS_6native9templates4cuda28bernoulli_tensor_cuda_kernelIafEEvRKNS_10TensorBaseES9_NS_15PhiloxCudaStateEEUliRaSB_SB_SB_RKfSD_SD_SD_E_aSC_jLi2ELin1ELi4ELi512ELi2EEEvNS0_6detail10TensorInfoIT0_T2_EENSG_IT1_SI_EESI_T_,@"STO_CUDA_ENTRY STV_DEFAULT"
_ZN2at4cuda57_GLOBAL__N__cd6b329d_24_DistributionBernoulli_cu_7537a20d21kernelPointwiseApply2IZNS_6native9templates4cuda28bernoulli_tensor_cuda_kernelIafEEvRKNS_10TensorBaseES9_NS_15PhiloxCudaStateEEUliRaSB_SB_SB_RKfSD_SD_SD_E_aSC_jLi2ELin1ELi4ELi512ELi2EEEvNS0_6detail10TensorInfoIT0_T2_EENSG_IT1_SI_EESI_T_:
        /* <DEDUP_REMOVED lines=11> */
.L_x_5690:
        /* <DEDUP_REMOVED lines=55> */
.L_x_5654:
        /* <DEDUP_REMOVED lines=101> */
.L_x_5653:
        /* <DEDUP_REMOVED lines=79> */
.L_x_5652:
[----:B------:R-:W-:Y:S02]  /*0f60*/  ULDC UR4, c[0x0][0x354] ;  /* 0x0000d50000047ab9 */ /* 0x000fe40000000800 */
[----:B------:R-:W-:-:S07]  /*0f70*/  IMAD R19, R6, UR4, R19 ;  /* 0x0000000406137c24 */ /* 0x000fce000f8e0213 */
.L_x_5651:
[----:B------:R-:W-:Y:S05]  /*0f80*/  BSYNC B0 ;  /* 0x0000000000007941 */ /* 0x000fea0003800000 */
.L_x_5650:
        /* <DEDUP_REMOVED lines=50> */
.L_x_5659:
        /* <DEDUP_REMOVED lines=101> */
.L_x_5658:
        /* <DEDUP_REMOVED lines=79> */
.L_x_5657:
[----:B------:R-:W-:Y:S02]  /*1df0*/  ULDC UR4, c[0x0][0x354] ;  /* 0x0000d50000047ab9 */ /* 0x000fe40000000800 */
[----:B------:R-:W-:-:S07]  /*1e00*/  IMAD R15, R15, UR4, R6 ;  /* 0x000000040f0f7c24 */ /* 0x000fce000f8e0206 */
.L_x_5656:
[----:B------:R-:W-:Y:S05]  /*1e10*/  BSYNC B0 ;  /* 0x0000000000007941 */ /* 0x000fea0003800000 */
.L_x_5655:
        /* <DEDUP_REMOVED lines=51> */
.L_x_5664:
        /* <DEDUP_REMOVED lines=101> */
.L_x_5663:
        /* <DEDUP_REMOVED lines=79> */
.L_x_5662:
[----:B------:R-:W-:Y:S02]  /*2c90*/  ULDC UR4, c[0x0][0x354] ;  /* 0x0000d50000047ab9 */ /* 0x000fe40000000800 */
[----:B------:R-:W-:-:S07]  /*2ca0*/  IMAD R18, R7, UR4, R18 ;  /* 0x0000000407127c24 */ /* 0x000fce000f8e0212 */
.L_x_5661:
[----:B------:R-:W-:Y:S05]  /*2cb0*/  BSYNC B0 ;  /* 0x0000000000007941 */ /* 0x000fea0003800000 */
.L_x_5660:
        /* <DEDUP_REMOVED lines=50> */
.L_x_5669:
        /* <DEDUP_REMOVED lines=101> */
.L_x_5668:
        /* <DEDUP_REMOVED lines=79> */
.L_x_5667:
[----:B------:R-:W-:Y:S02]  /*3b20*/  ULDC UR4, c[0x0][0x354] ;  /* 0x0000d50000047ab9 */ /* 0x000fe40000000800 */
[----:B------:R-:W-:-:S07]  /*3b30*/  IMAD R14, R7, UR4, R14 ;  /* 0x00000004070e7c24 */ /* 0x000fce000f8e020e */
.L_x_5666:
[----:B------:R-:W-:Y:S05]  /*3b40*/  BSYNC B0 ;  /* 0x0000000000007941 */ /* 0x000fea0003800000 */
.L_x_5665:
        /* <DEDUP_REMOVED lines=148> */
.L_x_5671:
[----:B------:R-:W-:Y:S01]  /*4490*/  MOV R15, R5 ;  /* 0x00000005000f7202 */ /* 0x000fe20000000f00 */
[----:B------:R-:W-:Y:S01]  /*44a0*/  IMAD.MOV.U32 R7, RZ, RZ, R3 ;  /* 0x000000ffff077224 */ /* 0x000fe200078e0003 */
[----:B------:R-:W-:Y:S01]  /*44b0*/  MOV R14, R8 ;  /* 0x00000008000e7202 */ /* 0x000fe20000000f00 */
[----:B------:R-:W-:-:S07]  /*44c0*/  IMAD.MOV.U32 R5, RZ, RZ, R12 ;  /* 0x000000ffff057224 */ /* 0x000fce00078e000c */
.L_x_5670:
        /* <DEDUP_REMOVED lines=18> */
.L_x_7370:
[----:B------:R-:W-:Y:S05]  /*45f0*/  BRX R4 -0x4600                                                                                                                                                                                                                                                                                                                                                                                                                                                                               (*"BRANCH_TARGETS .L_x_7371,.L_x_7372,.L_x_7373"*) ;  /* 0xffffffb804807949 */ /* 0x000fea000383ffff */
.L_x_5674:
        /* <DEDUP_REMOVED lines=28> */
.L_x_5680:
[----:B------:R0:W5:Y:S02]  /*47c0*/  LDG.E R3, desc[UR36][R16.64] ;  /* 0x0000002410037981 */ /* 0x000164000c1e1900 */
.L_x_5679:
[----:B------:R-:W-:Y:S05]  /*47d0*/  BSYNC B6 ;  /* 0x0000000000067941 */ /* 0x000fea0003800000 */
.L_x_5678:
[----:B-----5:R-:W-:-:S04]  /*47e0*/  FSETP.GTU.FTZ.AND P0, PT, R34, R3, PT ;  /* 0x000000032200720b */ /* 0x020fc80003f1c000 */
[----:B------:R-:W-:-:S05]  /*47f0*/  SEL R3, RZ, 0x1, P0 ;  /* 0x00000001ff037807 */ /* 0x000fca0000000000 */
[----:B------:R1:W-:Y:S04]  /*4800*/  STG.E.U8 desc[UR36][R38.64], R3 ;  /* 0x0000000326007986 */ /* 0x0003e8000c101124 */
.L_x_5676:
[----:B------:R-:W-:Y:S05]  /*4810*/  BSYNC B7 ;  /* 0x0000000000077941 */ /* 0x000fea0003800000 */
.L_x_5675:
        /* <DEDUP_REMOVED lines=21> */
.L_x_5683:
[----:B------:R2:W5:Y:S02]  /*4970*/  LDG.E R0, desc[UR36][R18.64] ;  /* 0x0000002412007981 */ /* 0x000564000c1e1900 */
.L_x_5682:
[----:B------:R-:W-:Y:S05]  /*4980*/  BSYNC B6 ;  /* 0x0000000000067941 */ /* 0x000fea0003800000 */
.L_x_5681:
[----:B-----5:R-:W-:-:S04]  /*4990*/  FSETP.GTU.FTZ.AND P0, PT, R33, R0, PT ;  /* 0x000000002100720b */ /* 0x020fc80003f1c000 */
[----:B-1----:R-:W-:-:S05]  /*49a0*/  SEL R3, RZ, 0x1, P0 ;  /* 0x00000001ff037807 */ /* 0x002fca0000000000 */
[----:B------:R1:W-:Y:S04]  /*49b0*/  STG.E.U8 desc[UR36][R36.64], R3 ;  /* 0x0000000324007986 */ /* 0x0003e8000c101124 */
.L_x_7372:
        /* <DEDUP_REMOVED lines=21> */
.L_x_5686:
[----:B------:R1:W5:Y:S02]  /*4b10*/  LDG.E R3, desc[UR36][R22.64] ;  /* 0x0000002416037981 */ /* 0x000364000c1e1900 */
.L_x_5685:
[----:B------:R-:W-:Y:S05]  /*4b20*/  BSYNC B6 ;  /* 0x0000000000067941 */ /* 0x000fea0003800000 */
.L_x_5684:
[----:B-----5:R-:W-:-:S04]  /*4b30*/  FSETP.GTU.FTZ.AND P0, PT, R32, R3, PT ;  /* 0x000000032000720b */ /* 0x020fc80003f1c000 */
[----:B------:R-:W-:-:S05]  /*4b40*/  SEL R3, RZ, 0x1, P0 ;  /* 0x00000001ff037807 */ /* 0x000fca0000000000 */
[----:B------:R3:W-:Y:S04]  /*4b50*/  STG.E.U8 desc[UR36][R28.64], R3 ;  /* 0x000000031c007986 */ /* 0x0007e8000c101124 */
.L_x_7371:
[----:B------:R-:W-:Y:S05]  /*4b60*/  BSYNC B8 ;  /* 0x0000000000087941 */ /* 0x000fea0003800000 */
.L_x_5673:
        /* <DEDUP_REMOVED lines=21> */
.L_x_5689:
[----:B------:R4:W5:Y:S02]  /*4cc0*/  LDG.E R0, desc[UR36][R24.64] ;  /* 0x0000002418007981 */ /* 0x000964000c1e1900 */
.L_x_5688:
[----:B------:R-:W-:Y:S05]  /*4cd0*/  BSYNC B6 ;  /* 0x0000000000067941 */ /* 0x000fea0003800000 */
.L_x_5687:
[----:B-----5:R-:W-:-:S04]  /*4ce0*/  FSETP.GTU.FTZ.AND P0, PT, R31, R0, PT ;  /* 0x000000001f00720b */ /* 0x020fc80003f1c000 */
[----:B---3--:R-:W-:-:S05]  /*4cf0*/  SEL R3, RZ, 0x1, P0 ;  /* 0x00000001ff037807 */ /* 0x008fca0000000000 */
[----:B------:R3:W-:Y:S01]  /*4d00*/  STG.E.U8 desc[UR36][R26.64], R3 ;  /* 0x000000031a007986 */ /* 0x0007e2000c101124 */
[----:B------:R-:W-:Y:S05]  /*4d10*/  BRA `(.L_x_5677) ;  /* 0x0000000000047947 */ /* 0x000fea0003800000 */
.L_x_7373:
[----:B------:R-:W-:Y:S05]  /*4d20*/  BREAK B8 ;  /* 0x0000000000087942 */ /* 0x000fea0003800000 */
.L_x_5677:
[----:B------:R-:W-:Y:S05]  /*4d30*/  BSYNC B9 ;  /* 0x0000000000097941 */ /* 0x000fea0003800000 */
.L_x_5672:
        /* <DEDUP_REMOVED lines=8> */
.L_x_5691:
        /* <DEDUP_REMOVED lines=12> */
.L_x_7664:


//--------------------- .text._ZN2at4cuda57_GLOBAL__N__cd6b329d_24_DistributionBernoulli_cu_7537a20d21kernelPointwiseApply2IZNS_6native9templates4cuda28bernoulli_tensor_cuda_kernelIafEEvRKNS_10TensorBaseES9_NS_15PhiloxCudaStateEEUliRaSB_SB_SB_RKfSD_SD_SD_E_aSC_jLi2ELi2ELi4ELi512ELi2EEEvNS0_6detail10TensorInfoIT0_T2_EENSG_IT1_SI_EESI_T_ --------------------------
	.section	.text._ZN2at4cuda57_GLOBAL__N__cd6b329d_24_DistributionBernoulli_cu_7537a20d21kernelPointwiseApply2IZNS_6native9templates4cuda28bernoulli_tensor_cuda_kernelIafEEvRKNS_10TensorBaseES9_NS_15PhiloxCudaStateEEUliRaSB_SB_SB_RKfSD_SD_SD_E_aSC_jLi2ELi2ELi4ELi512ELi2EEEvNS0_6detail10TensorInfoIT0_T2_EENSG_IT1_SI_EESI_T_,"ax",@progbits
	.align	128
.text._ZN2at4cuda57_GLOBAL__N__cd6b329d_24_DistributionBernoulli_cu_7537a20d21kernelPointwiseApply2IZNS_6native9templates4cuda28bernoulli_tensor_cuda_kernelIafEEvRKNS_10TensorBaseES9_NS_15PhiloxCudaStateEEUliRaSB_SB_SB_RKfSD_SD_SD_E_aSC_jLi2ELi2ELi4ELi512ELi2EEEvNS0_6detail10TensorInfoIT0_T2_EENSG_IT1_SI_EESI_T_:
        .type           _ZN2at4cuda57_GLOBAL__N__cd6b329d_24_DistributionBernoulli_cu_7537a20d21kernelPointwiseApply2IZNS_6native9templates4cuda28bernoulli_tensor_cuda_kernelIafEEvRKNS_10TensorBaseES9_NS_15PhiloxCudaStateEEUliRaSB_SB_SB_RKfSD_SD_SD_E_aSC_jLi2ELi2ELi4ELi512ELi2EEEvNS0_6detail10TensorInfoIT0_T2_EENSG_IT1_SI_EESI_T_,@function
        .size           _ZN2at4cuda57_GLOBAL__N__cd6b329d_24_DistributionBernoulli_cu_7537a20d21kernelPointwiseApply2IZNS_6native9templates4cuda28bernoulli_tensor_cuda_kernelIafEEvRKNS_10TensorBaseES9_NS_15PhiloxCudaStateEEUliRaSB_SB_SB_RKfSD_SD_SD_E_aSC_jLi2ELi2ELi4ELi512ELi2EEEvNS0_6detail10TensorInfoIT0_T2_EENSG_IT1_SI_EESI_T_,(.L_x_7665 - _ZN2at4cuda57_GLOBAL__N__cd6b329d_24_DistributionBernoulli_cu_7537a20d21kernelPointwiseApply2IZNS_6native9templates4cuda28bernoulli_tensor_cuda_kernelIafEEvRKNS_10TensorBaseES9_NS_15PhiloxCudaStateEEUliRaSB_SB_SB_RKfSD_SD_SD_E_aSC_jLi2ELi2ELi4ELi512ELi2EEEvNS0_6detail10TensorInfoIT0_T2_EENSG_IT1_SI_EESI_T_)
        .other          _ZN2at4cuda57_GLOBAL__N__cd6b329d_24_DistributionBernoulli_cu_7537a20d21kernelPointwiseApply2IZNS_6native9templates4cuda28bernoulli_tensor_cuda_kernelIafEEvRKNS_10TensorBaseES9_NS_15PhiloxCudaStateEEUliRaSB_SB_SB_RKfSD_SD_SD_E_aSC_jLi2ELi2ELi4ELi512ELi2EEEvNS0_6detail10TensorInfoIT0_T2_EENSG_IT1_SI_EESI_T_,@"STO_CUDA_ENTRY STV_DEFAULT"
_ZN2at4cuda57_GLOBAL__N__cd6b329d_24_DistributionBernoulli_cu_7537a20d21kernelPointwiseApply2IZNS_6native9templates4cuda28bernoulli_tensor_cuda_kernelIafEEvRKNS_10TensorBaseES9_NS_15PhiloxCudaStateEEUliRaSB_SB_SB_RKfSD_SD_SD_E_aSC_jLi2ELi2ELi4ELi512ELi2EEEvNS0_6detail10TensorInfoIT0_T2_EENSG_IT1_SI_EESI_T_:
        /* <DEDUP_REMOVED lines=20> */
.L_x_5721:
        /* <DEDUP_REMOVED lines=177> */
.L_x_5694:
[----:B------:R-:W-:Y:S05]  /*0c50*/  BSYNC B0 ;  /* 0x0000000000007941 */ /* 0x000fea0003800000 */
.L_x_5693:
        /* <DEDUP_REMOVED lines=47> */
.L_x_5696:
[----:B------:R-:W-:Y:S05]  /*0f50*/  BSYNC B0 ;  /* 0x0000000000007941 */ /* 0x000fea0003800000 */
.L_x_5695:
        /* <DEDUP_REMOVED lines=47> */
.L_x_5698:
[----:B------:R-:W-:Y:S05]  /*1250*/  BSYNC B0 ;  /* 0x0000000000007941 */ /* 0x000fea0003800000 */
.L_x_5697:
        /* <DEDUP_REMOVED lines=47> */
.L_x_5700:
[----:B------:R-:W-:Y:S05]  /*1550*/  BSYNC B0 ;  /* 0x0000000000007941 */ /* 0x000fea0003800000 */
.L_x_5699:
        /* <DEDUP_REMOVED lines=29> */
.L_x_5702:
[----:B------:R-:W-:Y:S01]  /*1730*/  MOV R20, R11 ;  /* 0x0000000b00147202 */ /* 0x000fe20000000f00 */
[----:B------:R-:W-:Y:S01]  /*1740*/  IMAD.MOV.U32 R14, RZ, RZ, R3 ;  /* 0x000000ffff0e7224 */ /* 0x000fe200078e0003 */
[----:B------:R-:W-:Y:S01]  /*1750*/  MOV R15, R8 ;  /* 0x00000008000f7202 */ /* 0x000fe20000000f00 */
[----:B------:R-:W-:-:S07]  /*1760*/  IMAD.MOV.U32 R11, RZ, RZ, R4 ;  /* 0x000000ffff0b7224 */ /* 0x000fce00078e0004 */
.L_x_5701:
        /* <DEDUP_REMOVED lines=18> */
.L_x_7374:
[----:B------:R-:W-:Y:S05]  /*1890*/  BRX R4 -0x18a0                                                                                                                                                                                                                                                                                                                                                                                                                                                                               (*"BRANCH_TARGETS .L_x_7375,.L_x_7376,.L_x_7377"*) ;  /* 0xffffffe404d87949 */ /* 0x000fea000383ffff */
.L_x_5705:
        /* <DEDUP_REMOVED lines=28> */
.L_x_5711:
[----:B------:R0:W5:Y:S02]  /*1a60*/  LDG.E R3, desc[UR36][R16.64] ;  /* 0x0000002410037981 */ /* 0x000164000c1e1900 */
.L_x_5710:
[----:B------:R-:W-:Y:S05]  /*1a70*/  BSYNC B6 ;  /* 0x0000000000067941 */ /* 0x000fea0003800000 */
.L_x_5709:
[----:B-----5:R-:W-:-:S04]  /*1a80*/  FSETP.GTU.FTZ.AND P0, PT, R34, R3, PT ;  /* 0x000000032200720b */ /* 0x020fc80003f1c000 */
[----:B------:R-:W-:-:S05]  /*1a90*/  SEL R3, RZ, 0x1, P0 ;  /* 0x00000001ff037807 */ /* 0x000fca0000000000 */
[----:B------:R1:W-:Y:S04]  /*1aa0*/  STG.E.U8 desc[UR36][R38.64], R3 ;  /* 0x0000000326007986 */ /* 0x0003e8000c101124 */
.L_x_5707:
[----:B------:R-:W-:Y:S05]  /*1ab0*/  BSYNC B7 ;  /* 0x0000000000077941 */ /* 0x000fea0003800000 */
.L_x_5706:
        /* <DEDUP_REMOVED lines=21> */
.L_x_5714:
[----:B------:R2:W5:Y:S02]  /*1c10*/  LDG.E R0, desc[UR36][R18.64] ;  /* 0x0000002412007981 */ /* 0x000564000c1e1900 */
.L_x_5713:
[----:B------:R-:W-:Y:S05]  /*1c20*/  BSYNC B6 ;  /* 0x0000000000067941 */ /* 0x000fea0003800000 */
.L_x_5712:
[----:B-----5:R-:W-:-:S04]  /*1c30*/  FSETP.GTU.FTZ.AND P0, PT, R33, R0, PT ;  /* 0x000000002100720b */ /* 0x020fc80003f1c000 */
[----:B-1----:R-:W-:-:S05]  /*1c40*/  SEL R3, RZ, 0x1, P0 ;  /* 0x00000001ff037807 */ /* 0x002fca0000000000 */
[----:B------:R1:W-:Y:S04]  /*1c50*/  STG.E.U8 desc[UR36][R36.64], R3 ;  /* 0x0000000324007986 */ /* 0x0003e8000c101124 */
.L_x_7376:
        /* <DEDUP_REMOVED lines=21> */
.L_x_5717:
[----:B------:R1:W5:Y:S02]  /*1db0*/  LDG.E R3, desc[UR36][R22.64] ;  /* 0x0000002416037981 */ /* 0x000364000c1e1900 */
.L_x_5716:
[----:B------:R-:W-:Y:S05]  /*1dc0*/  BSYNC B6 ;  /* 0x0000000000067941 */ /* 0x000fea0003800000 */
.L_x_5715:
[----:B-----5:R-:W-:-:S04]  /*1dd0*/  FSETP.GTU.FTZ.AND P0, PT, R32, R3, PT ;  /* 0x000000032000720b */ /* 0x020fc80003f1c000 */
[----:B------:R-:W-:-:S05]  /*1de0*/  SEL R3, RZ, 0x1, P0 ;  /* 0x00000001ff037807 */ /* 0x000fca0000000000 */
[----:B------:R3:W-:Y:S04]  /*1df0*/  STG.E.U8 desc[UR36][R28.64], R3 ;  /* 0x000000031c007986 */ /* 0x0007e8000c101124 */
.L_x_7375:
[----:B------:R-:W-:Y:S05]  /*1e00*/  BSYNC B8 ;  /* 0x0000000000087941 */ /* 0x000fea0003800000 */
.L_x_5704:
        /* <DEDUP_REMOVED lines=21> */
.L_x_5720:
[----:B------:R4:W5:Y:S02]  /*1f60*/  LDG.E R0, desc[UR36][R24.64] ;  /* 0x0000002418007981 */ /* 0x000964000c1e1900 */
.L_x_5719:
[----:B------:R-:W-:Y:S05]  /*1f70*/  BSYNC B6 ;  /* 0x0000000000067941 */ /* 0x000fea0003800000 */
.L_x_5718:
[----:B-----5:R-:W-:-:S04]  /*1f80*/  FSETP.GTU.FTZ.AND P0, PT, R31, R0, PT ;  /* 0x000000001f00720b */ /* 0x020fc80003f1c000 */
[----:B---3--:R-:W-:-:S05]  /*1f90*/  SEL R3, RZ, 0x1, P0 ;  /* 0x00000001ff037807 */ /* 0x008fca0000000000 */
[----:B------:R3:W-:Y:S01]  /*1fa0*/  STG.E.U8 desc[UR36][R26.64], R3 ;  /* 0x000000031a007986 */ /* 0x0007e2000c101124 */
[----:B------:R-:W-:Y:S05]  /*1fb0*/  BRA `(.L_x_5708) ;  /* 0x0000000000047947 */ /* 0x000fea0003800000 */
.L_x_7377:
[----:B------:R-:W-:Y:S05]  /*1fc0*/  BREAK B8 ;  /* 0x0000000000087942 */ /* 0x000fea0003800000 */
.L_x_5708:
[----:B------:R-:W-:Y:S05]  /*1fd0*/  BSYNC B9 ;  /* 0x0000000000097941 */ /* 0x000fea0003800000 */
.L_x_5703:
[----:B------:R-:W-:Y:S01]  /*1fe0*/  ULDC UR4, c[0x0][0x0] ;  /* 0x0000000000047ab9 */ /* 0x000fe20000000800 */
[----:B---3--:R-:W3:Y:S01]  /*1ff0*/  LDC R3, c[0x0][0xc] ;  /* 0x00000300ff037b82 */ /* 0x008ee20000000800 */
[----:B------:R-:W-:-:S06]  /*2000*/  USHF.L.U32 UR4, UR4, 0x2, URZ ;  /* 0x0000000204047899 */ /* 0x000fcc000800063f */
[----:B---3--:R-:W-:-:S05]  /*2010*/  IMAD R2, R3, UR4, R2 ;  /* 0x0000000403027c24 */ /* 0x008fca000f8e0202 */
[----:B------:R-:W-:-:S13]  /*2020*/  ISETP.GE.U32.AND P0, PT, R2, UR47, PT ;  /* 0x0000002f02007c0c */ /* 0x000fda000bf06070 */
[----:B------:R-:W-:Y:S05]  /*2030*/  @!P0 BRA `(.L_x_5721) ;  /* 0xffffffe000408947 */ /* 0x000fea000383ffff */
[----:B------:R-:W-:Y:S05]  /*2040*/  BSYNC B10 ;  /* 0x00000000000a7941 */ /* 0x000fea0003800000 */
.L_x_5692:
[----:B------:R-:W-:Y:S05]  /*2050*/  EXIT ;  /* 0x000000000000794d */ /* 0x000fea0003800000 */
.L_x_5722:
        /* <DEDUP_REMOVED lines=10> */
.L_x_7665:


//--------------------- .text._ZN2at4cuda57_GLOBAL__N__cd6b329d_24_DistributionBernoulli_cu_7537a20d21kernelPointwiseApply2IZNS_6native9templates4cuda28bernoulli_tensor_cuda_kernelIafEEvRKNS_10TensorBaseES9_NS_15PhiloxCudaStateEEUliRaSB_SB_SB_RKfSD_SD_SD_E_aSC_jLi2ELi1ELi4ELi512ELi2EEEvNS0_6detail10TensorInfoIT0_T2_EENSG_IT1_SI_EESI_T_ --------------------------
	.section	.text._ZN2at4cuda57_GLOBAL__N__cd6b329d_24_DistributionBernoulli_cu_7537a20d21kernelPointwiseApply2IZNS_6native9templates4cuda28bernoulli_tensor_cuda_kernelIafEEvRKNS_10TensorBaseES9_NS_15PhiloxCudaStateEEUliRaSB_SB_SB_RKfSD_SD_SD_E_aSC_jLi2ELi1ELi4ELi512ELi2EEEvNS0_6detail10TensorInfoIT0_T2_EENSG_IT1_SI_EESI_T_,"ax",@progbits
	.align	128
.text._ZN2at4cuda57_GLOBAL__N__cd6b329d_24_DistributionBernoulli_cu_7537a20d21kernelPointwiseApply2IZNS_6native9templates4cuda28bernoulli_tensor_cuda_kernelIafEEvRKNS_10TensorBaseES9_NS_15PhiloxCudaStateEEUliRaSB_SB_SB_RKfSD_SD_SD_E_aSC_jLi2ELi1ELi4ELi512ELi2EEEvNS0_6detail10TensorInfoIT0_T2_EENSG_IT1_SI_EESI_T_:
        .type           _ZN2at4cuda57_GLOBAL__N__cd6b329d_24_DistributionBernoulli_cu_7537a20d21kernelPointwiseApply2IZNS_6native9templates4cuda28bernoulli_tensor_cuda_kernelIafEEvRKNS_10TensorBaseES9_NS_15PhiloxCudaStateEEUliRaSB_SB_SB_RKfSD_SD_SD_E_aSC_jLi2ELi1ELi4ELi512ELi2EEEvNS0_6detail10TensorInfoIT0_T2_EENSG_IT1_SI_EESI_T_,@function
        .size           _ZN2at4cuda57_GLOBAL__N__cd6b329d_24_DistributionBernoulli_cu_7537a20d21kernelPointwiseApply2IZNS_6native9templates4cuda28bernoulli_tensor_cuda_kernelIafEEvRKNS_10TensorBaseES9_NS_15PhiloxCudaStateEEUliRaSB_SB_SB_RKfSD_SD_SD_E_aSC_jLi2ELi1ELi4ELi512ELi2EEEvNS0_6detail10TensorInfoIT0_T2_EENSG_IT1_SI_EESI_T_,(.L_x_7666 - _ZN2at4cuda57_GLOBAL__N__cd6b329d_24_DistributionBernoulli_cu_7537a20d21kernelPointwiseApply2IZNS_6native9templates4cuda28bernoulli_tensor_cuda_kernelIafEEvRKNS_10TensorBaseES9_NS_15PhiloxCudaStateEEUliRaSB_SB_SB_RKfSD_SD_SD_E_aSC_jLi2ELi1ELi4ELi512ELi2EEEvNS0_6detail10TensorInfoIT0_T2_EENSG_IT1_SI_EESI_T_)
        .other          _ZN2at4cuda57_GLOBAL__N__cd6b329d_24_DistributionBernoulli_cu_7537a20d21kernelPointwiseApply2IZNS_6native9templates4cuda28bernoulli_tensor_cuda_kernelIafEEvRKNS_10TensorBaseES9_NS_15PhiloxCudaStateEEUliRaSB_SB_SB_RKfSD_SD_SD_E_aSC_jLi2ELi1ELi4ELi512ELi2EEEvNS0_6detail10TensorInfoIT0_T2_EENSG_IT1_SI_EESI_T_,@"STO_CUDA_ENTRY STV_DEFAULT"
_ZN2at4cuda57_GLOBAL__N__cd6b329d_24_DistributionBernoulli_cu_7537a20d21kernelPointwiseApply2IZNS_6native9templates4cuda28bernoulli_tensor_cuda_kernelIafEEvRKNS_10TensorBaseES9_NS_15PhiloxCudaStateEEUliRaSB_SB_SB_RKfSD_SD_SD_E_aSC_jLi2ELi1ELi4ELi512ELi2EEEvNS0_6detail10TensorInfoIT0_T2_EENSG_IT1_SI_EESI_T_:
        /* <DEDUP_REMOVED lines=18> */
.L_x_5751:
        /* <DEDUP_REMOVED lines=154> */
.L_x_5724:
[----:B------:R-:W-:Y:S05]  /*0ac0*/  BSYNC B0 ;  /* 0x0000000000007941 */ /* 0x000fea0003800000 */
.L_x_5723:
        /* <DEDUP_REMOVED lines=24> */
.L_x_5726:
[----:B------:R-:W-:Y:S05]  /*0c50*/  BSYNC B0 ;  /* 0x0000000000007941 */ /* 0x000fea0003800000 */
.L_x_5725:
        /* <DEDUP_REMOVED lines=24> */
.L_x_5728:
[----:B------:R-:W-:Y:S05]  /*0de0*/  BSYNC B0 ;  /* 0x0000000000007941 */ /* 0x000fea0003800000 */
.L_x_5727:
        /* <DEDUP_REMOVED lines=25> */
.L_x_5730:
[----:B------:R-:W-:Y:S05]  /*0f80*/  BSYNC B0 ;  /* 0x0000000000007941 */ /* 0x000fea0003800000 */
.L_x_5729:
        /* <DEDUP_REMOVED lines=24> */
.L_x_5732:
[----:B------:R-:W-:Y:S01]  /*1110*/  MOV R15, R10 ;  /* 0x0000000a000f7202 */ /* 0x000fe20000000f00 */
[----:B------:R-:W-:Y:S02]  /*1120*/  IMAD.MOV.U32 R14, RZ, RZ, R4 ;  /* 0x000000ffff0e7224 */ /* 0x000fe400078e0004 */
[----:B------:R-:W-:Y:S02]  /*1130*/  IMAD.MOV.U32 R13, RZ, RZ, R0 ;  /* 0x000000ffff0d7224 */ /* 0x000fe400078e0000 */
[----:B------:R-:W-:-:S07]  /*1140*/  IMAD.MOV.U32 R10, RZ, RZ, R6 ;  /* 0x000000ffff0a7224 */ /* 0x000fce00078e0006 */
.L_x_5731:
        /* <DEDUP_REMOVED lines=19> */
.L_x_7378:
[----:B------:R-:W-:Y:S05]  /*1280*/  BRX R2 -0x1290                                                                                                                                                                                                                                                                                                                                                                                                                                                                               (*"BRANCH_TARGETS .L_x_7379,.L_x_7380,.L_x_7381"*) ;  /* 0xffffffec025c7949 */ /* 0x000fea000383ffff */
.L_x_5735:
        /* <DEDUP_REMOVED lines=31> */
.L_x_5741:
[----:B------:R0:W5:Y:S02]  /*1480*/  LDG.E R3, desc[UR36][R16.64] ;  /* 0x0000002410037981 */ /* 0x000164000c1e1900 */
.L_x_5740:
[----:B------:R-:W-:Y:S05]  /*1490*/  BSYNC B6 ;  /* 0x0000000000067941 */ /* 0x000fea0003800000 */
.L_x_5739:
[----:B-----5:R-:W-:-:S04]  /*14a0*/  FSETP.GTU.FTZ.AND P0, PT, R34, R3, PT ;  /* 0x000000032200720b */ /* 0x020fc80003f1c000 */
[----:B------:R-:W-:-:S05]  /*14b0*/  SEL R3, RZ, 0x1, P0 ;  /* 0x00000001ff037807 */ /* 0x000fca0000000000 */
[----:B------:R1:W-:Y:S04]  /*14c0*/  STG.E.U8 desc[UR36][R38.64], R3 ;  /* 0x0000000326007986 */ /* 0x0003e8000c101124 */
.L_x_5737:
[----:B------:R-:W-:Y:S05]  /*14d0*/  BSYNC B7 ;  /* 0x0000000000077941 */ /* 0x000fea0003800000 */
.L_x_5736:
        /* <DEDUP_REMOVED lines=25> */
.L_x_5744:
[----:B------:R0:W5:Y:S02]  /*1670*/  LDG.E R0, desc[UR36][R16.64] ;  /* 0x0000002410007981 */ /* 0x000164000c1e1900 */
.L_x_5743:
[----:B------:R-:W-:Y:S05]  /*1680*/  BSYNC B6 ;  /* 0x0000000000067941 */ /* 0x000fea0003800000 */
.L_x_5742:
[----:B-----5:R-:W-:-:S04]  /*1690*/  FSETP.GTU.FTZ.AND P0, PT, R33, R0, PT ;  /* 0x000000002100720b */ /* 0x020fc80003f1c000 */
[----:B-1----:R-:W-:-:S05]  /*16a0*/  SEL R3, RZ, 0x1, P0 ;  /* 0x00000001ff037807 */ /* 0x002fca0000000000 */
[----:B------:R1:W-:Y:S04]  /*16b0*/  STG.E.U8 desc[UR36][R36.64], R3 ;  /* 0x0000000324007986 */ /* 0x0003e8000c101124 */
.L_x_7380:
        /* <DEDUP_REMOVED lines=25> */
.L_x_5747:
[----:B------:R0:W5:Y:S02]  /*1850*/  LDG.E R3, desc[UR36][R16.64] ;  /* 0x0000002410037981 */ /* 0x000164000c1e1900 */
.L_x_5746:
[----:B------:R-:W-:Y:S05]  /*1860*/  BSYNC B6 ;  /* 0x0000000000067941 */ /* 0x000fea0003800000 */
.L_x_5745:
[----:B-----5:R-:W-:-:S04]  /*1870*/  FSETP.GTU.FTZ.AND P0, PT, R32, R3, PT ;  /* 0x000000032000720b */ /* 0x020fc80003f1c000 */
[----:B------:R-:W-:-:S05]  /*1880*/  SEL R3, RZ, 0x1, P0 ;  /* 0x00000001ff037807 */ /* 0x000fca0000000000 */
[----:B------:R1:W-:Y:S04]  /*1890*/  STG.E.U8 desc[UR36][R24.64], R3 ;  /* 0x0000000318007986 */ /* 0x0003e8000c101124 */
.L_x_7379:
[----:B------:R-:W-:Y:S05]  /*18a0*/  BSYNC B8 ;  /* 0x0000000000087941 */ /* 0x000fea0003800000 */
.L_x_5734:
        /* <DEDUP_REMOVED lines=25> */
.L_x_5750:
[----:B------:R0:W5:Y:S02]  /*1a40*/  LDG.E R0, desc[UR36][R16.64] ;  /* 0x0000002410007981 */ /* 0x000164000c1e1900 */
.L_x_5749:
[----:B------:R-:W-:Y:S05]  /*1a50*/  BSYNC B6 ;  /* 0x0000000000067941 */ /* 0x000fea0003800000 */
.L_x_5748:
[----:B-----5:R-:W-:-:S04]  /*1a60*/  FSETP.GTU.FTZ.AND P0, PT, R31, R0, PT ;  /* 0x000000001f00720b */ /* 0x020fc80003f1c000 */
[----:B-1----:R-:W-:-:S05]  /*1a70*/  SEL R3, RZ, 0x1, P0 ;  /* 0x00000001ff037807 */ /* 0x002fca0000000000 */
[----:B------:R1:W-:Y:S01]  /*1a80*/  STG.E.U8 desc[UR36][R22.64], R3 ;  /* 0x0000000316007986 */ /* 0x0003e2000c101124 */
[----:B------:R-:W-:Y:S05]  /*1a90*/  BRA `(.L_x_5738) ;  /* 0x0000000000047947 */ /* 0x000fea0003800000 */
.L_x_7381:
[----:B------:R-:W-:Y:S05]  /*1aa0*/  BREAK B8 ;  /* 0x0000000000087942 */ /* 0x000fea0003800000 */
.L_x_5738:
[----:B------:R-:W-:Y:S05]  /*1ab0*/  BSYNC B9 ;  /* 0x0000000000097941 */ /* 0x000fea0003800000 */
.L_x_5733:
[----:B------:R-:W2:Y:S01]  /*1ac0*/  LDC R0, c[0x0][0xc] ;  /* 0x00000300ff007b82 */ /* 0x000ea20000000800 */
[----:B------:R-:W-:-:S06]  /*1ad0*/  USHF.L.U32 UR4, UR40, 0x2, URZ ;  /* 0x0000000228047899 */ /* 0x000fcc000800063f */
[----:B--2---:R-:W-:-:S05]  /*1ae0*/  IMAD R29, R0, UR4, R29 ;  /* 0x00000004001d7c24 */ /* 0x004fca000f8e021d */
[----:B------:R-:W-:-:S13]  /*1af0*/  ISETP.GE.U32.AND P0, PT, R29, UR46, PT ;  /* 0x0000002e1d007c0c */ /* 0x000fda000bf06070 */
[----:B------:R-:W-:Y:S05]  /*1b00*/  @!P0 BRA `(.L_x_5751) ;  /* 0xffffffe400848947 */ /* 0x000fea000383ffff */
[----:B------:R-:W-:Y:S05]  /*1b10*/  EXIT ;  /* 0x000000000000794d */ /* 0x000fea0003800000 */
.L_x_5752:
        /* <DEDUP_REMOVED lines=14> */
.L_x_7666:


//--------------------- .text._ZN2at4cuda57_GLOBAL__N__cd6b329d_24_DistributionBernoulli_cu_7537a20d21kernelPointwiseApply2IZNS_6native9templates4cuda28bernoulli_tensor_cuda_kernelIafEEvRKNS_10TensorBaseES9_NS_15PhiloxCudaStateEEUliRaSB_SB_SB_RKfSD_SD_SD_E_aSC_jLi1ELin1ELi4ELi512ELi2EEEvNS0_6detail10TensorInfoIT0_T2_EENSG_IT1_SI_EESI_T_ --------------------------
	.section	.text._ZN2at4cuda57_GLOBAL__N__cd6b329d_24_DistributionBernoulli_cu_7537a20d21kernelPointwiseApply2IZNS_6native9templates4cuda28bernoulli_tensor_cuda_kernelIafEEvRKNS_10TensorBaseES9_NS_15PhiloxCudaStateEEUliRaSB_SB_SB_RKfSD_SD_SD_E_aSC_jLi1ELin1ELi4ELi512ELi2EEEvNS0_6detail10TensorInfoIT0_T2_EENSG_IT1_SI_EESI_T_,"ax",@progbits
	.align	128
.text._ZN2at4cuda57_GLOBAL__N__cd6b329d_24_DistributionBernoulli_cu_7537a20d21kernelPointwiseApply2IZNS_6native9templates4cuda28bernoulli_tensor_cuda_kernelIafEEvRKNS_10TensorBaseES9_NS_15PhiloxCudaStateEEUliRaSB_SB_SB_RKfSD_SD_SD_E_aSC_jLi1ELin1ELi4ELi512ELi2EEEvNS0_6detail10TensorInfoIT0_T2_EENSG_IT1_SI_EESI_T_:
        .type           _ZN2at4cuda57_GLOBAL__N__cd6b329d_24_DistributionBernoulli_cu_7537a20d21kernelPointwiseApply2IZNS_6native9templates4cuda28bernoulli_tensor_cuda_kernelIafEEvRKNS_10TensorBaseES9_NS_15PhiloxCudaStateEEUliRaSB_SB_SB_RKfSD_SD_SD_E_aSC_jLi1ELin1ELi4ELi512ELi2EEEvNS0_6detail10TensorInfoIT0_T2_EENSG_IT1_SI_EESI_T_,@function
        .size           _ZN2at4cuda57_GLOBAL__N__cd6b329d_24_DistributionBernoulli_cu_7537a20d21kernelPointwiseApply2IZNS_6native9templates4cuda28bernoulli_tensor_cuda_kernelIafEEvRKNS_10TensorBaseES9_NS_15PhiloxCudaStateEEUliRaSB_SB_SB_RKfSD_SD_SD_E_aSC_jLi1ELin1ELi4ELi512ELi2EEEvNS0_6detail10TensorInfoIT0_T2_EENSG_IT1_SI_EESI_T_,(.L_x_7667 - _ZN2at4cuda57_GLOBAL__N__cd6b329d_24_DistributionBernoulli_cu_7537a20d21kernelPointwiseApply2IZNS_6native9templates4cuda28bernoulli_tensor_cuda_kernelIafEEvRKNS_10TensorBaseES9_NS_15PhiloxCudaStateEEUliRaSB_SB_SB_RKfSD_SD_SD_E_aSC_jLi1ELin1ELi4ELi512ELi2EEEvNS0_6detail10TensorInfoIT0_T2_EENSG_IT1_SI_EESI_T_)
        .other          _ZN2at4cuda57_GLOBAL__N__cd6b329d_24_DistributionBernoulli_cu_7537a20d21kernelPointwiseApply2IZNS_6native9templates4cuda28bernoulli_tensor_cuda_kernelIafEEvRKNS_10TensorBaseES9_NS_15PhiloxCudaStateEEUliRaSB_SB_SB_RKfSD_SD_SD_E_aSC_jLi1ELin1ELi4ELi512ELi2EEEvNS0_6detail10TensorInfoIT0_T2_EENSG_IT1_SI_EESI_T_,@"STO_CUDA_ENTRY STV_DEFAULT"
_ZN2at4cuda57_GLOBAL__N__cd6b329d_24_DistributionBernoulli_cu_7537a20d21kernelPointwiseApply2IZNS_6native9templates4cuda28bernoulli_tensor_cuda_kernelIafEEvRKNS_10TensorBaseES9_NS_15PhiloxCudaStateEEUliRaSB_SB_SB_RKfSD_SD_SD_E_aSC_jLi1ELin1ELi4ELi512ELi2EEEvNS0_6detail10TensorInfoIT0_T2_EENSG_IT1_SI_EESI_T_:
        /* <DEDUP_REMOVED lines=11> */
.L_x_5793:
        /* <DEDUP_REMOVED lines=30> */
.L_x_5757:
        /* <DEDUP_REMOVED lines=101> */
.L_x_5756:
        /* <DEDUP_REMOVED lines=79> */
.L_x_5755:
[----:B------:R-:W-:Y:S02]  /*0dd0*/  ULDC UR4, c[0x0][0x354] ;  /* 0x0000d50000047ab9 */ /* 0x000fe40000000800 */
[----:B------:R-:W-:-:S07]  /*0de0*/  IMAD R25, R4, UR4, R25 ;  /* 0x0000000404197c24 */ /* 0x000fce000f8e0219 */
.L_x_5754:
[----:B------:R-:W-:Y:S05]  /*0df0*/  BSYNC B0 ;  /* 0x0000000000007941 */ /* 0x000fea0003800000 */
.L_x_5753:
        /* <DEDUP_REMOVED lines=25> */
.L_x_5762:
        /* <DEDUP_REMOVED lines=101> */
.L_x_5761:
        /* <DEDUP_REMOVED lines=79> */
.L_x_5760:
[----:B------:R-:W-:Y:S02]  /*1ad0*/  ULDC UR4, c[0x0][0x354] ;  /* 0x0000d50000047ab9 */ /* 0x000fe40000000800 */
[----:B------:R-:W-:-:S07]  /*1ae0*/  IMAD R31, R6, UR4, R31 ;  /* 0x00000004061f7c24 */ /* 0x000fce000f8e021f */
.L_x_5759:
[----:B------:R-:W-:Y:S05]  /*1af0*/  BSYNC B0 ;  /* 0x0000000000007941 */ /* 0x000fea0003800000 */
.L_x_5758:
        /* <DEDUP_REMOVED lines=25> */
.L_x_5767:
        /* <DEDUP_REMOVED lines=101> */
.L_x_5766:
        /* <DEDUP_REMOVED lines=79> */
.L_x_5765:
[----:B------:R-:W-:Y:S02]  /*27d0*/  ULDC UR4, c[0x0][0x354] ;  /* 0x0000d50000047ab9 */ /* 0x000fe40000000800 */
[----:B------:R-:W-:-:S07]  /*27e0*/  IMAD R27, R4, UR4, R27 ;  /* 0x00000004041b7c24 */ /* 0x000fce000f8e021b */
.L_x_5764:
[----:B------:R-:W-:Y:S05]  /*27f0*/  BSYNC B0 ;  /* 0x0000000000007941 */ /* 0x000fea0003800000 */
.L_x_5763:
        /* <DEDUP_REMOVED lines=24> */
.L_x_5772:
        /* <DEDUP_REMOVED lines=101> */
.L_x_5771:
        /* <DEDUP_REMOVED lines=79> */
.L_x_5770:
[----:B------:R-:W-:Y:S02]  /*34c0*/  ULDC UR4, c[0x0][0x354] ;  /* 0x0000d50000047ab9 */ /* 0x000fe40000000800 */
[----:B------:R-:W-:-:S07]  /*34d0*/  IMAD R7, R4, UR4, R7 ;  /* 0x0000000404077c24 */ /* 0x000fce000f8e0207 */
.L_x_5769:
[----:B------:R-:W-:Y:S05]  /*34e0*/  BSYNC B0 ;  /* 0x0000000000007941 */ /* 0x000fea0003800000 */
.L_x_5768:
        /* <DEDUP_REMOVED lines=139> */
.L_x_5774:
[----:B------:R-:W-:Y:S01]  /*3da0*/  IMAD.MOV.U32 R11, RZ, RZ, R14 ;  /* 0x000000ffff0b7224 */ /* 0x000fe200078e000e */
[----:B------:R-:W-:Y:S01]  /*3db0*/  MOV R7, R10 ;  /* 0x0000000a00077202 */ /* 0x000fe20000000f00 */
[----:B------:R-:W-:Y:S01]  /*3dc0*/  IMAD.MOV.U32 R9, RZ, RZ, R2 ;  /* 0x000000ffff097224 */ /* 0x000fe200078e0002 */
[----:B------:R-:W-:-:S07]  /*3dd0*/  MOV R14, R20 ;  /* 0x00000014000e7202 */ /* 0x000fce0000000f00 */
.L_x_5773:
        /* <DEDUP_REMOVED lines=19> */
.L_x_7382:
[----:B------:R-:W-:Y:S05]  /*3f10*/  BRX R2 -0x3f20                                                                                                                                                                                                                                                                                                                                                                                                                                                                               (*"BRANCH_TARGETS .L_x_7383,.L_x_7384,.L_x_7385"*) ;  /* 0xffffffc002387949 */ /* 0x000fea000383ffff */
.L_x_5777:
        /* <DEDUP_REMOVED lines=28> */
.L_x_5783:
[----:B------:R0:W5:Y:S02]  /*40e0*/  LDG.E R0, desc[UR36][R16.64] ;  /* 0x0000002410007981 */ /* 0x000164000c1e1900 */
.L_x_5782:
[----:B------:R-:W-:Y:S05]  /*40f0*/  BSYNC B6 ;  /* 0x0000000000067941 */ /* 0x000fea0003800000 */
.L_x_5781:
        /* <DEDUP_REMOVED lines=9> */
.L_x_5779:
[----:B------:R-:W-:Y:S05]  /*4190*/  BSYNC B7 ;  /* 0x0000000000077941 */ /* 0x000fea0003800000 */
.L_x_5778:
        /* <DEDUP_REMOVED lines=21> */
.L_x_5786:
[----:B------:R2:W5:Y:S02]  /*42f0*/  LDG.E R0, desc[UR36][R18.64] ;  /* 0x0000002412007981 */ /* 0x000564000c1e1900 */
.L_x_5785:
[----:B------:R-:W-:Y:S05]  /*4300*/  BSYNC B6 ;  /* 0x0000000000067941 */ /* 0x000fea0003800000 */
.L_x_5784:
        /* <DEDUP_REMOVED lines=11> */
.L_x_7384:
        /* <DEDUP_REMOVED lines=21> */
.L_x_5789:
[----:B------:R1:W5:Y:S02]  /*4510*/  LDG.E R3, desc[UR36][R22.64] ;  /* 0x0000002416037981 */ /* 0x000364000c1e1900 */
.L_x_5788:
[----:B------:R-:W-:Y:S05]  /*4520*/  BSYNC B6 ;  /* 0x0000000000067941 */ /* 0x000fea0003800000 */
.L_x_5787:
        /* <DEDUP_REMOVED lines=11> */
.L_x_7383:
[----:B------:R-:W-:Y:S05]  /*45e0*/  BSYNC B8 ;  /* 0x0000000000087941 */ /* 0x000fea0003800000 */
.L_x_5776:
        /* <DEDUP_REMOVED lines=21> */
.L_x_5792:
[----:B------:R4:W5:Y:S02]  /*4740*/  LDG.E R4, desc[UR36][R24.64] ;  /* 0x0000002418047981 */ /* 0x000964000c1e1900 */
.L_x_5791:
[----:B------:R-:W-:Y:S05]  /*4750*/  BSYNC B6 ;  /* 0x0000000000067941 */ /* 0x000fea0003800000 */
.L_x_5790:
        /* <DEDUP_REMOVED lines=14> */
.L_x_7385:
[----:B------:R-:W-:Y:S05]  /*4840*/  BREAK B8 ;  /* 0x0000000000087942 */ /* 0x000fea0003800000 */
.L_x_5780:
[----:B------:R-:W-:Y:S05]  /*4850*/  BSYNC B9 ;  /* 0x0000000000097941 */ /* 0x000fea0003800000 */
.L_x_5775:
[----:B------:R-:W-:Y:S01]  /*4860*/  ULDC UR4, c[0x0][0x0] ;  /* 0x0000000000047ab9 */ /* 0x000fe20000000800 */
[----:B---3--:R-:W3:Y:S01]  /*4870*/  LDC R2, c[0x0][0xc] ;  /* 0x00000300ff027b82 */ /* 0x008ee20000000800 */
[----:B------:R-:W-:-:S06]  /*4880*/  USHF.L.U32 UR4, UR4, 0x2, URZ ;  /* 0x0000000204047899 */ /* 0x000fcc000800063f */
[----:B---3--:R-:W-:-:S05]  /*4890*/  IMAD R29, R2, UR4, R29 ;  /* 0x00000004021d7c24 */ /* 0x008fca000f8e021d */
[----:B------:R-:W-:-:S13]  /*48a0*/  ISETP.GE.U32.AND P0, PT, R29, R0, PT ;  /* 0x000000001d00720c */ /* 0x000fda0003f06070 */
[----:B------:R-:W-:Y:S05]  /*48b0*/  @!P0 BRA `(.L_x_5793) ;  /* 0xffffffb400fc8947 */ /* 0x000fea000383ffff */
[----:B------:R-:W-:Y:S05]  /*48c0*/  EXIT ;  /* 0x000000000000794d */ /* 0x000fea0003800000 */
.L_x_5794:
        /* <DEDUP_REMOVED lines=11> */
.L_x_7667:


//--------------------- .text._ZN2at4cuda57_GLOBAL__N__cd6b329d_24_DistributionBernoulli_cu_7537a20d21kernelPointwiseApply2IZNS_6native9templates4cuda28bernoulli_tensor_cuda_kernelIafEEvRKNS_10TensorBaseES9_NS_15PhiloxCudaStateEEUliRaSB_SB_SB_RKfSD_SD_SD_E_aSC_jLi1ELi2ELi4ELi512ELi2EEEvNS0_6detail10TensorInfoIT0_T2_EENSG_IT1_SI_EESI_T_ --------------------------
	.section	.text._ZN2at4cuda57_GLOBAL__N__cd6b329d_24_DistributionBernoulli_cu_7537a20d21kernelPointwiseApply2IZNS_6native9templates4cuda28bernoulli_tensor_cuda_kernelIafEEvRKNS_10TensorBaseES9_NS_15PhiloxCudaStateEEUliRaSB_SB_SB_RKfSD_SD_SD_E_aSC_jLi1ELi2ELi4ELi512ELi2EEEvNS0_6detail10TensorInfoIT0_T2_EENSG_IT1_SI_EESI_T_,"ax",@progbits
	.align	128
.text._ZN2at4cuda57_GLOBAL__N__cd6b329d_24_DistributionBernoulli_cu_7537a20d21kernelPointwiseApply2IZNS_6native9templates4cuda28bernoulli_tensor_cuda_kernelIafEEvRKNS_10TensorBaseES9_NS_15PhiloxCudaStateEEUliRaSB_SB_SB_RKfSD_SD_SD_E_aSC_jLi1ELi2ELi4ELi512ELi2EEEvNS0_6detail10TensorInfoIT0_T2_EENSG_IT1_SI_EESI_T_:
        .type           _ZN2at4cuda57_GLOBAL__N__cd6b329d_24_DistributionBernoulli_cu_7537a20d21kernelPointwiseApply2IZNS_6native9templates4cuda28bernoulli_tensor_cuda_kernelIafEEvRKNS_10TensorBaseES9_NS_15PhiloxCudaStateEEUliRaSB_SB_SB_RKfSD_SD_SD_E_aSC_jLi1ELi2ELi4ELi512ELi2EEEvNS0_6detail10TensorInfoIT0_T2_EENSG_IT1_SI_EESI_T_,@function
        .size           _ZN2at4cuda57_GLOBAL__N__cd6b329d_24_DistributionBernoulli_cu_7537a20d21kernelPointwiseApply2IZNS_6native9templates4cuda28bernoulli_tensor_cuda_kernelIafEEvRKNS_10TensorBaseES9_NS_15PhiloxCudaStateEEUliRaSB_SB_SB_RKfSD_SD_SD_E_aSC_jLi1ELi2ELi4ELi512ELi2EEEvNS0_6detail10TensorInfoIT0_T2_EENSG_IT1_SI_EESI_T_,(.L_x_7668 - _ZN2at4cuda57_GLOBAL__N__cd6b329d_24_DistributionBernoulli_cu_7537a20d21kernelPointwiseApply2IZNS_6native9templates4cuda28bernoulli_tensor_cuda_kernelIafEEvRKNS_10TensorBaseES9_NS_15PhiloxCudaStateEEUliRaSB_SB_SB_RKfSD_SD_SD_E_aSC_jLi1ELi2ELi4ELi512ELi2EEEvNS0_6detail10TensorInfoIT0_T2_EENSG_IT1_SI_EESI_T_)
        .other          _ZN2at4cuda57_GLOBAL__N__cd6b329d_24_DistributionBernoulli_cu_7537a20d21kernelPointwiseApply2IZNS_6native9templates4cuda28bernoulli_tensor_cuda_kernelIafEEvRKNS_10TensorBaseES9_NS_15PhiloxCudaStateEEUliRaSB_SB_SB_RKfSD_SD_SD_E_aSC_jLi1ELi2ELi4ELi512ELi2EEEvNS0_6detail10TensorInfoIT0_T2_EENSG_IT1_SI_EESI_T_,@"STO_CUDA_ENTRY STV_DEFAULT"
_ZN2at4cuda57_GLOBAL__N__cd6b329d_24_DistributionBernoulli_cu_7537a20d21kernelPointwiseApply2IZNS_6native9templates4cuda28bernoulli_tensor_cuda_kernelIafEEvRKNS_10TensorBaseES9_NS_15PhiloxCudaStateEEUliRaSB_SB_SB_RKfSD_SD_SD_E_aSC_jLi1ELi2ELi4ELi512ELi2EEEvNS0_6detail10TensorInfoIT0_T2_EENSG_IT1_SI_EESI_T_:
        /* <DEDUP_REMOVED lines=19> */
.L_x_5823:
        /* <DEDUP_REMOVED lines=152> */
.L_x_5796:
[----:B------:R-:W-:Y:S05]  /*0ab0*/  BSYNC B0 ;  /* 0x0000000000007941 */ /* 0x000fea0003800000 */
.L_x_5795:
        /* <DEDUP_REMOVED lines=25> */
.L_x_5798:
[----:B------:R-:W-:Y:S05]  /*0c50*/  BSYNC B0 ;  /* 0x0000000000007941 */ /* 0x000fea0003800000 */
.L_x_5797:
        /* <DEDUP_REMOVED lines=25> */
.L_x_5800:
[----:B------:R-:W-:Y:S05]  /*0df0*/  BSYNC B0 ;  /* 0x0000000000007941 */ /* 0x000fea0003800000 */
.L_x_5799:
        /* <DEDUP_REMOVED lines=25> */
.L_x_5802:
[----:B------:R-:W-:Y:S05]  /*0f90*/  BSYNC B0 ;  /* 0x0000000000007941 */ /* 0x000fea0003800000 */
.L_x_5801:
        /* <DEDUP_REMOVED lines=20> */
.L_x_5804:
[----:B------:R-:W-:Y:S01]  /*10e0*/  IMAD.MOV.U32 R15, RZ, RZ, R3 ;  /* 0x000000ffff0f7224 */ /* 0x000fe200078e0003 */
[----:B------:R-:W-:Y:S01]  /*10f0*/  MOV R14, R4 ;  /* 0x00000004000e7202 */ /* 0x000fe20000000f00 */
[----:B------:R-:W-:Y:S01]  /*1100*/  IMAD.MOV.U32 R13, RZ, RZ, R7 ;  /* 0x000000ffff0d7224 */ /* 0x000fe200078e0007 */
[----:B------:R-:W-:-:S07]  /*1110*/  MOV R3, R10 ;  /* 0x0000000a00037202 */ /* 0x000fce0000000f00 */
.L_x_5803:
        /* <DEDUP_REMOVED lines=19> */
.L_x_7386:
[----:B------:R-:W-:Y:S05]  /*1250*/  BRX R4 -0x1260                                                                                                                                                                                                                                                                                                                                                                                                                                                                               (*"BRANCH_TARGETS .L_x_7387,.L_x_7388,.L_x_7389"*) ;  /* 0xffffffec04687949 */ /* 0x000fea000383ffff */
.L_x_5807:
        /* <DEDUP_REMOVED lines=28> */
.L_x_5813:
[----:B------:R0:W5:Y:S02]  /*1420*/  LDG.E R3, desc[UR36][R16.64] ;  /* 0x0000002410037981 */ /* 0x000164000c1e1900 */
.L_x_5812:
[----:B------:R-:W-:Y:S05]  /*1430*/  BSYNC B6 ;  /* 0x0000000000067941 */ /* 0x000fea0003800000 */
.L_x_5811:
[----:B------:R-:W-:Y:S01]  /*1440*/  VIADD R0, R26, 0x3 ;  /* 0x000000031a007836 */ /* 0x000fe20000000000 */
[----:B-----5:R-:W-:-:S03]  /*1450*/  FSETP.GTU.FTZ.AND P0, PT, R34, R3, PT ;  /* 0x000000032200720b */ /* 0x020fc60003f1c000 */
[----:B------:R-:W-:Y:S01]  /*1460*/  IMAD R5, R0, UR45, RZ ;  /* 0x0000002d00057c24 */ /* 0x000fe2000f8e02ff */
[----:B------:R-:W-:-:S04]  /*1470*/  SEL R3, RZ, 0x1, P0 ;  /* 0x00000001ff037807 */ /* 0x000fc80000000000 */
[----:B-1----:R-:W-:-:S05]  /*1480*/  IADD3 R4, P1, R5, R30, RZ ;  /* 0x0000001e05047210 */ /* 0x002fca0007f3e0ff */
[----:B------:R-:W-:-:S05]  /*1490*/  IMAD.X R5, RZ, RZ, R31, P1 ;  /* 0x000000ffff057224 */ /* 0x000fca00008e061f */
[----:B------:R2:W-:Y:S03]  /*14a0*/  STG.E.U8 desc[UR36][R4.64], R3 ;  /* 0x0000000304007986 */ /* 0x0005e6000c101124 */
.L_x_5809:
[----:B------:R-:W-:Y:S05]  /*14b0*/  BSYNC B7 ;  /* 0x0000000000077941 */ /* 0x000fea0003800000 */
.L_x_5808:
        /* <DEDUP_REMOVED lines=21> */
.L_x_5816:
[----:B------:R3:W5:Y:S02]  /*1610*/  LDG.E R0, desc[UR36][R18.64] ;  /* 0x0000002412007981 */ /* 0x000764000c1e1900 */
.L_x_5815:
[----:B------:R-:W-:Y:S05]  /*1620*/  BSYNC B6 ;  /* 0x0000000000067941 */ /* 0x000fea0003800000 */
.L_x_5814:
        /* <DEDUP_REMOVED lines=9> */
.L_x_7388:
        /* <DEDUP_REMOVED lines=21> */
.L_x_5819:
[----:B------:R2:W5:Y:S02]  /*1810*/  LDG.E R3, desc[UR36][R22.64] ;  /* 0x0000002416037981 */ /* 0x000564000c1e1900 */
.L_x_5818:
[----:B------:R-:W-:Y:S05]  /*1820*/  BSYNC B6 ;  /* 0x0000000000067941 */ /* 0x000fea0003800000 */
.L_x_5817:
        /* <DEDUP_REMOVED lines=9> */
.L_x_7387:
[----:B------:R-:W-:Y:S05]  /*18c0*/  BSYNC B8 ;  /* 0x0000000000087941 */ /* 0x000fea0003800000 */
.L_x_5806:
        /* <DEDUP_REMOVED lines=21> */
.L_x_5822:
[----:B------:R0:W5:Y:S02]  /*1a20*/  LDG.E R0, desc[UR36][R24.64] ;  /* 0x0000002418007981 */ /* 0x000164000c1e1900 */
.L_x_5821:
[----:B------:R-:W-:Y:S05]  /*1a30*/  BSYNC B6 ;  /* 0x0000000000067941 */ /* 0x000fea0003800000 */
.L_x_5820:
        /* <DEDUP_REMOVED lines=9> */
.L_x_7389:
[----:B------:R-:W-:Y:S05]  /*1ad0*/  BREAK B8 ;  /* 0x0000000000087942 */ /* 0x000fea0003800000 */
.L_x_5810:
[----:B------:R-:W-:Y:S05]  /*1ae0*/  BSYNC B9 ;  /* 0x0000000000097941 */ /* 0x000fea0003800000 */
.L_x_5805:
[----:B----4-:R-:W4:Y:S01]  /*1af0*/  LDC R3, c[0x0][0xc] ;  /* 0x00000300ff037b82 */ /* 0x010f220000000800 */
[----:B------:R-:W-:-:S06]  /*1b00*/  USHF.L.U32 UR4, UR40, 0x2, URZ ;  /* 0x0000000228047899 */ /* 0x000fcc000800063f */
[----:B----4-:R-:W-:-:S05]  /*1b10*/  IMAD R26, R3, UR4, R26 ;  /* 0x00000004031a7c24 */ /* 0x010fca000f8e021a */
[----:B------:R-:W-:-:S13]  /*1b20*/  ISETP.GE.U32.AND P0, PT, R26, UR46, PT ;  /* 0x0000002e1a007c0c */ /* 0x000fda000bf06070 */
[----:B------:R-:W-:Y:S05]  /*1b30*/  @!P0 BRA `(.L_x_5823) ;  /* 0xffffffe4007c8947 */ /* 0x000fea000383ffff */
[----:B------:R-:W-:Y:S05]  /*1b40*/  EXIT ;  /* 0x000000000000794d */ /* 0x000fea0003800000 */
.L_x_5824:
        /* <DEDUP_REMOVED lines=11> */
.L_x_7668:


//--------------------- .text._ZN2at4cuda57_GLOBAL__N__cd6b329d_24_DistributionBernoulli_cu_7537a20d21kernelPointwiseApply2IZNS_6native9templates4cuda28bernoulli_tensor_cuda_kernelIafEEvRKNS_10TensorBaseES9_NS_15PhiloxCudaStateEEUliRaSB_SB_SB_RKfSD_SD_SD_E_aSC_jLi1ELi1ELi4ELi512ELi2EEEvNS0_6detail10TensorInfoIT0_T2_EENSG_IT1_SI_EESI_T_ --------------------------
	.section	.text._ZN2at4cuda57_GLOBAL__N__cd6b329d_24_DistributionBernoulli_cu_7537a20d21kernelPointwiseApply2IZNS_6native9templates4cuda28bernoulli_tensor_cuda_kernelIafEEvRKNS_10TensorBaseES9_NS_15PhiloxCudaStateEEUliRaSB_SB_SB_RKfSD_SD_SD_E_aSC_jLi1ELi1ELi4ELi512ELi2EEEvNS0_6detail10TensorInfoIT0_T2_EENSG_IT1_SI_EESI_T_,"ax",@progbits
	.align	128
.text._ZN2at4cuda57_GLOBAL__N__cd6b329d_24_DistributionBernoulli_cu_7537a20d21kernelPointwiseApply2IZNS_6native9templates4cuda28bernoulli_tensor_cuda_kernelIafEEvRKNS_10TensorBaseES9_NS_15PhiloxCudaStateEEUliRaSB_SB_SB_RKfSD_SD_SD_E_aSC_jLi1ELi1ELi4ELi512ELi2EEEvNS0_6detail10TensorInfoIT0_T2_EENSG_IT1_SI_EESI_T_:
        .type           _ZN2at4cuda57_GLOBAL__N__cd6b329d_24_DistributionBernoulli_cu_7537a20d21kernelPointwiseApply2IZNS_6native9templates4cuda28bernoulli_tensor_cuda_kernelIafEEvRKNS_10TensorBaseES9_NS_15PhiloxCudaStateEEUliRaSB_SB_SB_RKfSD_SD_SD_E_aSC_jLi1ELi1ELi4ELi512ELi2EEEvNS0_6detail10TensorInfoIT0_T2_EENSG_IT1_SI_EESI_T_,@function
        .size           _ZN2at4cuda57_GLOBAL__N__cd6b329d_24_DistributionBernoulli_cu_7537a20d21kernelPointwiseApply2IZNS_6native9templates4cuda28bernoulli_tensor_cuda_kernelIafEEvRKNS_10TensorBaseES9_NS_15PhiloxCudaStateEEUliRaSB_SB_SB_RKfSD_SD_SD_E_aSC_jLi1ELi1ELi4ELi512ELi2EEEvNS0_6detail10TensorInfoIT0_T2_EENSG_IT1_SI_EESI_T_,(.L_x_7669 - _ZN2at4cuda57_GLOBAL__N__cd6b329d_24_DistributionBernoulli_cu_7537a20d21kernelPointwiseApply2IZNS_6native9templates4cuda28bernoulli_tensor_cuda_kernelIafEEvRKNS_10TensorBaseES9_NS_15PhiloxCudaStateEEUliRaSB_SB_SB_RKfSD_SD_SD_E_aSC_jLi1ELi1ELi4ELi512ELi2EEEvNS0_6detail10TensorInfoIT0_T2_EENSG_IT1_SI_EESI_T_)
        .other          _ZN2at4cuda57_GLOBAL__N__cd6b329d_24_DistributionBernoulli_cu_7537a20d21kernelPointwiseApply2IZNS_6native9templates4cuda28bernoulli_tensor_cuda_kernelIafEEvRKNS_10TensorBaseES9_NS_15PhiloxCudaStateEEUliRaSB_SB_SB_RKfSD_SD_SD_E_aSC_jLi1ELi1ELi4ELi512ELi2EEEvNS0_6detail10TensorInfoIT0_T2_EENSG_IT1_SI_EESI_T_,@"STO_CUDA_ENTRY STV_DEFAULT"
_ZN2at4cuda57_GLOBAL__N__cd6b329d_24_DistributionBernoulli_cu_7537a20d21kernelPointwiseApply2IZNS_6native9templates4cuda28bernoulli_tensor_cuda_kernelIafEEvRKNS_10TensorBaseES9_NS_15PhiloxCudaStateEEUliRaSB_SB_SB_RKfSD_SD_SD_E_aSC_jLi1ELi1ELi4ELi512ELi2EEEvNS0_6detail10TensorInfoIT0_T2_EENSG_IT1_SI_EESI_T_:
        /* <DEDUP_REMOVED lines=17> */
.L_x_5845:
        /* <DEDUP_REMOVED lines=163> */
.L_x_5826:
[----:B------:R-:W-:Y:S01]  /*0b40*/  MOV R15, R12 ;  /* 0x0000000c000f7202 */ /* 0x000fe20000000f00 */
[----:B------:R-:W-:Y:S02]  /*0b50*/  IMAD.MOV.U32 R14, RZ, RZ, R4 ;  /* 0x000000ffff0e7224 */ /* 0x000fe400078e0004 */
[----:B------:R-:W-:Y:S02]  /*0b60*/  IMAD.MOV.U32 R0, RZ, RZ, R3 ;  /* 0x000000ffff007224 */ /* 0x000fe400078e0003 */
[----:B------:R-:W-:-:S07]  /*0b70*/  IMAD.MOV.U32 R12, RZ, RZ, R6 ;  /* 0x000000ffff0c7224 */ /* 0x000fce00078e0006 */
.L_x_5825:
        /* <DEDUP_REMOVED lines=17> */
.L_x_7390:
[----:B------:R-:W-:Y:S05]  /*0c90*/  BRX R4 -0xca0                                                                                                                                                                                                                                                                                                                                                                                                                                                                                (*"BRANCH_TARGETS .L_x_7391,.L_x_7392,.L_x_7393"*) ;  /* 0xfffffff004d87949 */ /* 0x000fea000383ffff */
.L_x_5829:
        /* <DEDUP_REMOVED lines=28> */
.L_x_5835:
[----:B------:R0:W5:Y:S02]  /*0e60*/  LDG.E R0, desc[UR36][R16.64] ;  /* 0x0000002410007981 */ /* 0x000164000c1e1900 */
.L_x_5834:
[----:B------:R-:W-:Y:S05]  /*0e70*/  BSYNC B6 ;  /* 0x0000000000067941 */ /* 0x000fea0003800000 */
.L_x_5833:
[----:B-----5:R-:W-:-:S04]  /*0e80*/  FSETP.GTU.FTZ.AND P0, PT, R35, R0, PT ;  /* 0x000000002300720b */ /* 0x020fc80003f1c000 */
[----:B------:R-:W-:-:S05]  /*0e90*/  SEL R3, RZ, 0x1, P0 ;  /* 0x00000001ff037807 */ /* 0x000fca0000000000 */
[----:B------:R1:W-:Y:S04]  /*0ea0*/  STG.E.U8 desc[UR36][R36.64], R3 ;  /* 0x0000000324007986 */ /* 0x0003e8000c101124 */
.L_x_5831:
[----:B------:R-:W-:Y:S05]  /*0eb0*/  BSYNC B7 ;  /* 0x0000000000077941 */ /* 0x000fea0003800000 */
.L_x_5830:
        /* <DEDUP_REMOVED lines=21> */
.L_x_5838:
[----:B------:R1:W5:Y:S02]  /*1010*/  LDG.E R3, desc[UR36][R18.64] ;  /* 0x0000002412037981 */ /* 0x000364000c1e1900 */
.L_x_5837:
[----:B------:R-:W-:Y:S05]  /*1020*/  BSYNC B6 ;  /* 0x0000000000067941 */ /* 0x000fea0003800000 */
.L_x_5836:
[----:B-----5:R-:W-:-:S04]  /*1030*/  FSETP.GTU.FTZ.AND P0, PT, R34, R3, PT ;  /* 0x000000032200720b */ /* 0x020fc80003f1c000 */
[----:B------:R-:W-:-:S05]  /*1040*/  SEL R3, RZ, 0x1, P0 ;  /* 0x00000001ff037807 */ /* 0x000fca0000000000 */
[----:B------:R2:W-:Y:S04]  /*1050*/  STG.E.U8 desc[UR36][R28.64], R3 ;  /* 0x000000031c007986 */ /* 0x0005e8000c101124 */
.L_x_7392:
        /* <DEDUP_REMOVED lines=21> */
.L_x_5841:
[----:B------:R3:W5:Y:S02]  /*11b0*/  LDG.E R0, desc[UR36][R22.64] ;  /* 0x0000002416007981 */ /* 0x000764000c1e1900 */
.L_x_5840:
[----:B------:R-:W-:Y:S05]  /*11c0*/  BSYNC B6 ;  /* 0x0000000000067941 */ /* 0x000fea0003800000 */
.L_x_5839:
[----:B-----5:R-:W-:-:S04]  /*11d0*/  FSETP.GTU.FTZ.AND P0, PT, R33, R0, PT ;  /* 0x000000002100720b */ /* 0x020fc80003f1c000 */
[----:B--2---:R-:W-:-:S05]  /*11e0*/  SEL R3, RZ, 0x1, P0 ;  /* 0x00000001ff037807 */ /* 0x004fca0000000000 */
[----:B------:R2:W-:Y:S04]  /*11f0*/  STG.E.U8 desc[UR36][R26.64], R3 ;  /* 0x000000031a007986 */ /* 0x0005e8000c101124 */
.L_x_7391:
[----:B------:R-:W-:Y:S05]  /*1200*/  BSYNC B8 ;  /* 0x0000000000087941 */ /* 0x000fea0003800000 */
.L_x_5828:
        /* <DEDUP_REMOVED lines=27> */
.L_x_5844:
[----:B------:R0:W5:Y:S02]  /*13c0*/  LDG.E R3, desc[UR36][R16.64] ;  /* 0x0000002410037981 */ /* 0x000164000c1e1900 */
.L_x_5843:
[----:B------:R-:W-:Y:S05]  /*13d0*/  BSYNC B6 ;  /* 0x0000000000067941 */ /* 0x000fea0003800000 */
.L_x_5842:
        /* <DEDUP_REMOVED lines=9> */
.L_x_7393:
[----:B------:R-:W-:Y:S05]  /*1470*/  BREAK B8 ;  /* 0x0000000000087942 */ /* 0x000fea0003800000 */
.L_x_5832:
[----:B------:R-:W-:Y:S05]  /*1480*/  BSYNC B9 ;  /* 0x0000000000097941 */ /* 0x000fea0003800000 */
.L_x_5827:
[----:B-1----:R-:W1:Y:S01]  /*1490*/  LDC R3, c[0x0][0xc] ;  /* 0x00000300ff037b82 */ /* 0x002e620000000800 */
[----:B------:R-:W-:-:S06]  /*14a0*/  USHF.L.U32 UR4, UR40, 0x2, URZ ;  /* 0x0000000228047899 */ /* 0x000fcc000800063f */
[----:B-1----:R-:W-:-:S05]  /*14b0*/  IMAD R2, R3, UR4, R2 ;  /* 0x0000000403027c24 */ /* 0x002fca000f8e0202 */
[----:B------:R-:W-:-:S13]  /*14c0*/  ISETP.GE.U32.AND P0, PT, R2, UR42, PT ;  /* 0x0000002a02007c0c */ /* 0x000fda000bf06070 */
[----:B------:R-:W-:Y:S05]  /*14d0*/  @!P0 BRA `(.L_x_5845) ;  /* 0xffffffec000c8947 */ /* 0x000fea000383ffff */
[----:B------:R-:W-:Y:S05]  /*14e0*/  EXIT ;  /* 0x000000000000794d */ /* 0x000fea0003800000 */
.L_x_5846:
        /* <DEDUP_REMOVED lines=9> */
.L_x_7669:


//--------------------- .text._ZN2at4cuda57_GLOBAL__N__cd6b329d_24_DistributionBernoulli_cu_7537a20d21kernelPointwiseApply2IZNS_6native9templates4cuda28bernoulli_tensor_cuda_kernelIhfEEvRKNS_10TensorBaseES9_NS_15PhiloxCudaStateEEUliRhSB_SB_SB_RKfSD_SD_SD_E_hSC_mLin1ELin1ELi4ELi512ELi2EEEvNS0_6detail10TensorInfoIT0_T2_EENSG_IT1_SI_EESI_T_ --------------------------
	.section	.text._ZN2at4cuda57_GLOBAL__N__cd6b329d_24_DistributionBernoulli_cu_7537a20d21kernelPointwiseApply2IZNS_6native9templates4cuda28bernoulli_tensor_cuda_kernelIhfEEvRKNS_10TensorBaseES9_NS_15PhiloxCudaStateEEUliRhSB_SB_SB_RKfSD_SD_SD_E_hSC_mLin1ELin1ELi4ELi512ELi2EEEvNS0_6detail10TensorInfoIT0_T2_EENSG_IT1_SI_EESI_T_,"ax",@progbits
	.align	128
.text._ZN2at4cuda57_GLOBAL__N__cd6b329d_24_DistributionBernoulli_cu_7537a20d21kernelPointwiseApply2IZNS_6native9templates4cuda28bernoulli_tensor_cuda_kernelIhfEEvRKNS_10TensorBaseES9_NS_15PhiloxCudaStateEEUliRhSB_SB_SB_RKfSD_SD_SD_E_hSC_mLin1ELin1ELi4ELi512ELi2EEEvNS0_6detail10TensorInfoIT0_T2_EENSG_IT1_SI_EESI_T_:
        .type           _ZN2at4cuda57_GLOBAL__N__cd6b329d_24_DistributionBernoulli_cu_7537a20d21kernelPointwiseApply2IZNS_6native9templates4cuda28bernoulli_tensor_cuda_kernelIhfEEvRKNS_10TensorBaseES9_NS_15PhiloxCudaStateEEUliRhSB_SB_SB_RKfSD_SD_SD_E_hSC_mLin1ELin1ELi4ELi512ELi2EEEvNS0_6detail10TensorInfoIT0_T2_EENSG_IT1_SI_EESI_T_,@function
        .size           _ZN2at4cuda57_GLOBAL__N__cd6b329d_24_DistributionBernoulli_cu_7537a20d21kernelPointwiseApply2IZNS_6native9templates4cuda28bernoulli_tensor_cuda_kernelIhfEEvRKNS_10TensorBaseES9_NS_15PhiloxCudaStateEEUliRhSB_SB_SB_RKfSD_SD_SD_E_hSC_mLin1ELin1ELi4ELi512ELi2EEEvNS0_6detail10TensorInfoIT0_T2_EENSG_IT1_SI_EESI_T_,(.L_x_7670 - _ZN2at4cuda57_GLOBAL__N__cd6b329d_24_DistributionBernoulli_cu_7537a20d21kernelPointwiseApply2IZNS_6native9templates4cuda28bernoulli_tensor_cuda_kernelIhfEEvRKNS_10TensorBaseES9_NS_15PhiloxCudaStateEEUliRhSB_SB_SB_RKfSD_SD_SD_E_hSC_mLin1ELin1ELi4ELi512ELi2EEEvNS0_6detail10TensorInfoIT0_T2_EENSG_IT1_SI_EESI_T_)
        .other          _ZN2at4cuda57_GLOBAL__N__cd6b329d_24_DistributionBernoulli_cu_7537a20d21kernelPointwiseApply2IZNS_6native9templates4cuda28bernoulli_tensor_cuda_kernelIhfEEvRKNS_10TensorBaseES9_NS_15PhiloxCudaStateEEUliRhSB_SB_SB_RKfSD_SD_SD_E_hSC_mLin1ELin1ELi4ELi512ELi2EEEvNS0_6detail10TensorInfoIT0_T2_EENSG_IT1_SI_EESI_T_,@"STO_CUDA_ENTRY STV_DEFAULT"
_ZN2at4cuda57_GLOBAL__N__cd6b329d_24_DistributionBernoulli_cu_7537a20d21kernelPointwiseApply2IZNS_6native9templates4cuda28bernoulli_tensor_cuda_kernelIhfEEvRKNS_10TensorBaseES9_NS_15PhiloxCudaStateEEUliRhSB_SB_SB_RKfSD_SD_SD_E_hSC_mLin1ELin1ELi4ELi512ELi2EEEvNS0_6detail10TensorInfoIT0_T2_EENSG_IT1_SI_EESI_T_:
        /* <DEDUP_REMOVED lines=13> */
.L_x_6067:
        /* <DEDUP_REMOVED lines=35> */
.L_x_5863:
        /* <DEDUP_REMOVED lines=13> */
[----:B------:R-:W-:Y:S05]  /*03d0*/  CALL.REL.NOINC `($__internal_49_$__cuda_sm20_div_u64) ;  /* 0x000000dc00107944 */ /* 0x000fea0003c00000 */
        /* <DEDUP_REMOVED lines=10> */
.L_x_5852:
        /* <DEDUP_REMOVED lines=23> */
.L_x_5853:
[----:B------:R-:W-:Y:S05]  /*05f0*/  BSYNC B2 ;  /* 0x0000000000027941 */ /* 0x000fea0003800000 */
.L_x_5851:
        /* <DEDUP_REMOVED lines=15> */
[----:B------:R-:W-:Y:S05]  /*06f0*/  CALL.REL.NOINC `($__internal_49_$__cuda_sm20_div_u64) ;  /* 0x000000d800487944 */ /* 0x000fea0003c00000 */
        /* <DEDUP_REMOVED lines=12> */
.L_x_5855:
        /* <DEDUP_REMOVED lines=23> */
.L_x_5856:
[----:B------:R-:W-:Y:S05]  /*0930*/  BSYNC B2 ;  /* 0x0000000000027941 */ /* 0x000fea0003800000 */
.L_x_5854:
        /* <DEDUP_REMOVED lines=29> */
.L_x_5858:
        /* <DEDUP_REMOVED lines=23> */
.L_x_5859:
[----:B------:R-:W-:Y:S05]  /*0c80*/  BSYNC B2 ;  /* 0x0000000000027941 */ /* 0x000fea0003800000 */
.L_x_5857:
        /* <DEDUP_REMOVED lines=17> */
[----:B------:R-:W-:Y:S05]  /*0da0*/  CALL.REL.NOINC `($__internal_49_$__cuda_sm20_div_u64) ;  /* 0x000000d0009c7944 */ /* 0x000fea0003c00000 */
        /* <DEDUP_REMOVED lines=12> */
.L_x_5861:
        /* <DEDUP_REMOVED lines=23> */
.L_x_5862:
[----:B------:R-:W-:Y:S05]  /*0fe0*/  BSYNC B2 ;  /* 0x0000000000027941 */ /* 0x000fea0003800000 */
.L_x_5860:
        /* <DEDUP_REMOVED lines=8> */
.L_x_5850:
        /* <DEDUP_REMOVED lines=13> */
[----:B------:R-:W-:Y:S05]  /*1140*/  CALL.REL.NOINC `($__internal_49_$__cuda_sm20_div_u64) ;  /* 0x000000cc00b47944 */ /* 0x000fea0003c00000 */
        /* <DEDUP_REMOVED lines=10> */
.L_x_5865:
        /* <DEDUP_REMOVED lines=23> */
.L_x_5866:
[----:B------:R-:W-:Y:S05]  /*1360*/  BSYNC B1 ;  /* 0x0000000000017941 */ /* 0x000fea0003800000 */
.L_x_5864:
        /* <DEDUP_REMOVED lines=28> */
.L_x_5868:
        /* <DEDUP_REMOVED lines=23> */
.L_x_5869:
[----:B------:R-:W-:Y:S05]  /*16a0*/  BSYNC B1 ;  /* 0x0000000000017941 */ /* 0x000fea0003800000 */
.L_x_5867:
        /* <DEDUP_REMOVED lines=27> */
.L_x_5871:
        /* <DEDUP_REMOVED lines=23> */
.L_x_5872:
[----:B------:R-:W-:Y:S05]  /*19d0*/  BSYNC B1 ;  /* 0x0000000000017941 */ /* 0x000fea0003800000 */
.L_x_5870:
[----:B------:R-:W0:Y:S02]  /*19e0*/  LDC.64 R12, c[0x0][R12+0x2c8] ;  /* 0x0000b2000c0c7b82 */ /* 0x000e240000000a00 */
[-C--:B0-----:R-:W-:Y:S02]  /*19f0*/  IMAD R3, R13, R4.reuse, RZ ;  /* 0x000000040d037224 */ /* 0x081fe400078e02ff */
[----:B------:R-:W-:-:S04]  /*1a00*/  IMAD.WIDE.U32 R16, R12, R4, R16 ;  /* 0x000000040c107225 */ /* 0x000fc800078e0010 */
[----:B------:R-:W-:-:S04]  /*1a10*/  IMAD R3, R12, R7, R3 ;  /* 0x000000070c037224 */ /* 0x000fc800078e0203 */
[----:B------:R-:W-:-:S07]  /*1a20*/  IMAD.IADD R17, R17, 0x1, R3 ;  /* 0x0000000111117824 */ /* 0x000fce00078e0203 */
.L_x_5849:
        /* <DEDUP_REMOVED lines=31> */
.L_x_5887:
        /* <DEDUP_REMOVED lines=25> */
.L_x_5876:
        /* <DEDUP_REMOVED lines=23> */
.L_x_5877:
[----:B------:R-:W-:Y:S05]  /*1f20*/  BSYNC B2 ;  /* 0x0000000000027941 */ /* 0x000fea0003800000 */
.L_x_5875:
        /* <DEDUP_REMOVED lines=29> */
.L_x_5879:
        /* <DEDUP_REMOVED lines=23> */
.L_x_5880:
[----:B------:R-:W-:Y:S05]  /*2270*/  BSYNC B2 ;  /* 0x0000000000027941 */ /* 0x000fea0003800000 */
.L_x_5878:
        /* <DEDUP_REMOVED lines=29> */
.L_x_5882:
        /* <DEDUP_REMOVED lines=23> */
.L_x_5883:
[----:B------:R-:W-:Y:S05]  /*25c0*/  BSYNC B2 ;  /* 0x0000000000027941 */ /* 0x000fea0003800000 */
.L_x_5881:
        /* <DEDUP_REMOVED lines=29> */
.L_x_5885:
        /* <DEDUP_REMOVED lines=23> */
.L_x_5886:
[----:B------:R-:W-:Y:S05]  /*2910*/  BSYNC B2 ;  /* 0x0000000000027941 */ /* 0x000fea0003800000 */
.L_x_5884:
        /* <DEDUP_REMOVED lines=9> */
.L_x_5874:
        /* <DEDUP_REMOVED lines=25> */
.L_x_5889:
        /* <DEDUP_REMOVED lines=23> */
.L_x_5890:
[----:B------:R-:W-:Y:S05]  /*2cb0*/  BSYNC B1 ;  /* 0x0000000000017941 */ /* 0x000fea0003800000 */
.L_x_5888:
        /* <DEDUP_REMOVED lines=29> */
.L_x_5892:
        /* <DEDUP_REMOVED lines=23> */
.L_x_5893:
[----:B------:R-:W-:Y:S05]  /*3000*/  BSYNC B1 ;  /* 0x0000000000017941 */ /* 0x000fea0003800000 */
.L_x_5891:
        /* <DEDUP_REMOVED lines=28> */
.L_x_5895:
        /* <DEDUP_REMOVED lines=23> */
.L_x_5896:
[----:B------:R-:W-:Y:S05]  /*3340*/  BSYNC B1 ;  /* 0x0000000000017941 */ /* 0x000fea0003800000 */
.L_x_5894:
[----:B------:R-:W0:Y:S01]  /*3350*/  LDC.64 R10, c[0x0][R10+0x2c8] ;  /* 0x0000b2000a0a7b82 */ /* 0x000e220000000a00 */
[----:B------:R-:W-:Y:S01]  /*3360*/  MOV R3, R0 ;  /* 0x0000000000037202 */ /* 0x000fe20000000f00 */
[-C--:B0-----:R-:W-:Y:S02]  /*3370*/  IMAD R5, R11, R4.reuse, RZ ;  /* 0x000000040b057224 */ /* 0x081fe400078e02ff */
[----:B------:R-:W-:-:S04]  /*3380*/  IMAD.WIDE.U32 R2, R10, R4, R2 ;  /* 0x000000040a027225 */ /* 0x000fc800078e0002 */
[----:B------:R-:W-:-:S04]  /*3390*/  IMAD R5, R10, R7, R5 ;  /* 0x000000070a057224 */ /* 0x000fc800078e0205 */
[----:B------:R-:W-:-:S07]  /*33a0*/  IMAD.IADD R0, R3, 0x1, R5 ;  /* 0x0000000103007824 */ /* 0x000fce00078e0205 */
.L_x_5873:
[----:B------:R-:W-:Y:S01]  /*33b0*/  ULDC.64 UR4, c[0x0][0x480] ;  /* 0x0001200000047ab9 */ /* 0x000fe20000000a00 */
[----:B------:R-:W-:Y:S01]  /*33c0*/  MOV R3, R0 ;  /* 0x0000000000037202 */ /* 0x000fe20000000f00 */
[----:B------:R-:W-:Y:S02]  /*33d0*/  IMAD R5, R17, UR4, RZ ;  /* 0x0000000411057c24 */ /* 0x000fe4000f8e02ff */
[----:B------:R-:W-:-:S04]  /*33e0*/  IMAD.WIDE.U32 R2, R16, UR4, R2 ;  /* 0x0000000410027c25 */ /* 0x000fc8000f8e0002 */
[----:B------:R-:W-:Y:S02]  /*33f0*/  IMAD R5, R16, UR5, R5 ;  /* 0x0000000510057c24 */ /* 0x000fe4000f8e0205 */
[----:B------:R-:W-:-:S03]  /*3400*/  IMAD.MOV.U32 R35, RZ, RZ, R2 ;  /* 0x000000ffff237224 */ /* 0x000fc600078e0002 */
[----:B------:R-:W-:-:S07]  /*3410*/  IADD3 R37, R3, R5, RZ ;  /* 0x0000000503257210 */ /* 0x000fce0007ffe0ff */
.L_x_5848:
[----:B------:R-:W-:Y:S05]  /*3420*/  BSYNC B0 ;  /* 0x0000000000007941 */ /* 0x000fea0003800000 */
.L_x_5847:
        /* <DEDUP_REMOVED lines=34> */
.L_x_5913:
        /* <DEDUP_REMOVED lines=24> */
.L_x_5902:
        /* <DEDUP_REMOVED lines=23> */
.L_x_5903:
[----:B------:R-:W-:Y:S05]  /*3940*/  BSYNC B2 ;  /* 0x0000000000027941 */ /* 0x000fea0003800000 */
.L_x_5901:
        /* <DEDUP_REMOVED lines=28> */
.L_x_5905:
        /* <DEDUP_REMOVED lines=23> */
.L_x_5906:
[----:B------:R-:W-:Y:S05]  /*3c80*/  BSYNC B2 ;  /* 0x0000000000027941 */ /* 0x000fea0003800000 */
.L_x_5904:
        /* <DEDUP_REMOVED lines=29> */
.L_x_5908:
        /* <DEDUP_REMOVED lines=23> */
.L_x_5909:
[----:B------:R-:W-:Y:S05]  /*3fd0*/  BSYNC B2 ;  /* 0x0000000000027941 */ /* 0x000fea0003800000 */
.L_x_5907:
        /* <DEDUP_REMOVED lines=29> */
.L_x_5911:
        /* <DEDUP_REMOVED lines=23> */
.L_x_5912:
[----:B------:R-:W-:Y:S05]  /*4320*/  BSYNC B2 ;  /* 0x0000000000027941 */ /* 0x000fea0003800000 */
.L_x_5910:
        /* <DEDUP_REMOVED lines=9> */
.L_x_5900:
        /* <DEDUP_REMOVED lines=24> */
.L_x_5915:
        /* <DEDUP_REMOVED lines=23> */
.L_x_5916:
[----:B------:R-:W-:Y:S05]  /*46b0*/  BSYNC B1 ;  /* 0x0000000000017941 */ /* 0x000fea0003800000 */
.L_x_5914:
        /* <DEDUP_REMOVED lines=28> */
.L_x_5918:
        /* <DEDUP_REMOVED lines=23> */
.L_x_5919:
[----:B------:R-:W-:Y:S05]  /*49f0*/  BSYNC B1 ;  /* 0x0000000000017941 */ /* 0x000fea0003800000 */
.L_x_5917:
        /* <DEDUP_REMOVED lines=27> */
.L_x_5921:
        /* <DEDUP_REMOVED lines=23> */
.L_x_5922:
[----:B------:R-:W-:Y:S05]  /*4d20*/  BSYNC B1 ;  /* 0x0000000000017941 */ /* 0x000fea0003800000 */
.L_x_5920:
[----:B------:R-:W0:Y:S02]  /*4d30*/  LDC.64 R12, c[0x0][R12+0x2c8] ;  /* 0x0000b2000c0c7b82 */ /* 0x000e240000000a00 */
[-C--:B0-----:R-:W-:Y:S02]  /*4d40*/  IMAD R3, R13, R4.reuse, RZ ;  /* 0x000000040d037224 */ /* 0x081fe400078e02ff */
[----:B------:R-:W-:-:S04]  /*4d50*/  IMAD.WIDE.U32 R24, R12, R4, R24 ;  /* 0x000000040c187225 */ /* 0x000fc800078e0018 */
[----:B------:R-:W-:-:S04]  /*4d60*/  IMAD R3, R12, R7, R3 ;  /* 0x000000070c037224 */ /* 0x000fc800078e0203 */
[----:B------:R-:W-:-:S07]  /*4d70*/  IMAD.IADD R25, R25, 0x1, R3 ;  /* 0x0000000119197824 */ /* 0x000fce00078e0203 */
.L_x_5899:
        /* <DEDUP_REMOVED lines=25> */
.L_x_5937:
        /* <DEDUP_REMOVED lines=27> */
.L_x_5926:
        /* <DEDUP_REMOVED lines=23> */
.L_x_5927:
[----:B------:R-:W-:Y:S05]  /*5230*/  BSYNC B2 ;  /* 0x0000000000027941 */ /* 0x000fea0003800000 */
.L_x_5925:
        /* <DEDUP_REMOVED lines=29> */
.L_x_5929:
        /* <DEDUP_REMOVED lines=23> */
.L_x_5930:
[----:B------:R-:W-:Y:S05]  /*5580*/  BSYNC B2 ;  /* 0x0000000000027941 */ /* 0x000fea0003800000 */
.L_x_5928:
        /* <DEDUP_REMOVED lines=30> */
.L_x_5932:
        /* <DEDUP_REMOVED lines=22> */
.L_x_5933:
[----:B------:R-:W-:Y:S05]  /*58d0*/  BSYNC B2 ;  /* 0x0000000000027941 */ /* 0x000fea0003800000 */
.L_x_5931:
        /* <DEDUP_REMOVED lines=30> */
.L_x_5935:
        /* <DEDUP_REMOVED lines=22> */
.L_x_5936:
[----:B------:R-:W-:Y:S05]  /*5c20*/  BSYNC B2 ;  /* 0x0000000000027941 */ /* 0x000fea0003800000 */
.L_x_5934:
        /* <DEDUP_REMOVED lines=9> */
.L_x_5924:
        /* <DEDUP_REMOVED lines=27> */
.L_x_5939:
        /* <DEDUP_REMOVED lines=23> */
.L_x_5940:
[----:B------:R-:W-:Y:S05]  /*5fe0*/  BSYNC B1 ;  /* 0x0000000000017941 */ /* 0x000fea0003800000 */
.L_x_5938:
        /* <DEDUP_REMOVED lines=31> */
.L_x_5942:
        /* <DEDUP_REMOVED lines=23> */
.L_x_5943:
[----:B------:R-:W-:Y:S05]  /*6350*/  BSYNC B1 ;  /* 0x0000000000017941 */ /* 0x000fea0003800000 */
.L_x_5941:
        /* <DEDUP_REMOVED lines=30> */
.L_x_5945:
        /* <DEDUP_REMOVED lines=23> */
.L_x_5946:
[----:B------:R-:W-:Y:S05]  /*66b0*/  BSYNC B1 ;  /* 0x0000000000017941 */ /* 0x000fea0003800000 */
.L_x_5944:
[----:B------:R-:W0:Y:S01]  /*66c0*/  LDC.64 R12, c[0x0][R12+0x2c8] ;  /* 0x0000b2000c0c7b82 */ /* 0x000e220000000a00 */
[----:B------:R-:W-:Y:S01]  /*66d0*/  MOV R3, R0 ;  /* 0x0000000000037202 */ /* 0x000fe20000000f00 */
[-C--:B0-----:R-:W-:Y:S02]  /*66e0*/  IMAD R6, R13, R4.reuse, RZ ;  /* 0x000000040d067224 */ /* 0x081fe400078e02ff */
[----:B------:R-:W-:-:S04]  /*66f0*/  IMAD.WIDE.U32 R2, R12, R4, R2 ;  /* 0x000000040c027225 */ /* 0x000fc800078e0002 */
[----:B------:R-:W-:-:S04]  /*6700*/  IMAD R5, R12, R5, R6 ;  /* 0x000000050c057224 */ /* 0x000fc800078e0206 */
[----:B------:R-:W-:-:S07]  /*6710*/  IMAD.IADD R0, R3, 0x1, R5 ;  /* 0x0000000103007824 */ /* 0x000fce00078e0205 */
.L_x_5923:
[----:B------:R-:W-:Y:S01]  /*6720*/  ULDC.64 UR4, c[0x0][0x480] ;  /* 0x0001200000047ab9 */ /* 0x000fe20000000a00 */
[----:B------:R-:W-:Y:S01]  /*6730*/  MOV R3, R0 ;  /* 0x0000000000037202 */ /* 0x000fe20000000f00 */
[----:B------:R-:W-:Y:S02]  /*6740*/  IMAD R8, R8, UR4, RZ ;  /* 0x0000000408087c24 */ /* 0x000fe4000f8e02ff */
[----:B------:R-:W-:-:S04]  /*6750*/  IMAD.WIDE.U32 R2, R9, UR4, R2 ;  /* 0x0000000409027c25 */ /* 0x000fc8000f8e0002 */
[----:B------:R-:W-:Y:S02]  /*6760*/  IMAD R9, R9, UR5, R8 ;  /* 0x0000000509097c24 */ /* 0x000fe4000f8e0208 */
[----:B------:R-:W-:-:S03]  /*6770*/  IMAD.MOV.U32 R27, RZ, RZ, R2 ;  /* 0x000000ffff1b7224 */ /* 0x000fc600078e0002 */
[----:B------:R-:W-:-:S07]  /*6780*/  IADD3 R36, R3, R9, RZ ;  /* 0x0000000903247210 */ /* 0x000fce0007ffe0ff */
.L_x_5898:
[----:B------:R-:W-:Y:S05]  /*6790*/  BSYNC B0 ;  /* 0x0000000000007941 */ /* 0x000fea0003800000 */
.L_x_5897:
        /* <DEDUP_REMOVED lines=29> */
.L_x_5963:
        /* <DEDUP_REMOVED lines=24> */
.L_x_5952:
        /* <DEDUP_REMOVED lines=23> */
.L_x_5953:
[----:B------:R-:W-:Y:S05]  /*6c60*/  BSYNC B2 ;  /* 0x0000000000027941 */ /* 0x000fea0003800000 */
.L_x_5951:
        /* <DEDUP_REMOVED lines=28> */
.L_x_5955:
        /* <DEDUP_REMOVED lines=23> */
.L_x_5956:
[----:B------:R-:W-:Y:S05]  /*6fa0*/  BSYNC B2 ;  /* 0x0000000000027941 */ /* 0x000fea0003800000 */
.L_x_5954:
        /* <DEDUP_REMOVED lines=29> */
.L_x_5958:
        /* <DEDUP_REMOVED lines=23> */
.L_x_5959:
[----:B------:R-:W-:Y:S05]  /*72f0*/  BSYNC B2 ;  /* 0x0000000000027941 */ /* 0x000fea0003800000 */
.L_x_5957:
        /* <DEDUP_REMOVED lines=30> */
.L_x_5961:
        /* <DEDUP_REMOVED lines=23> */
.L_x_5962:
[----:B------:R-:W-:Y:S05]  /*7650*/  BSYNC B2 ;  /* 0x0000000000027941 */ /* 0x000fea0003800000 */
.L_x_5960:
        /* <DEDUP_REMOVED lines=8> */
.L_x_5950:
        /* <DEDUP_REMOVED lines=24> */
.L_x_5965:
        /* <DEDUP_REMOVED lines=23> */
.L_x_5966:
[----:B------:R-:W-:Y:S05]  /*79d0*/  BSYNC B1 ;  /* 0x0000000000017941 */ /* 0x000fea0003800000 */
.L_x_5964:
        /* <DEDUP_REMOVED lines=28> */
.L_x_5968:
        /* <DEDUP_REMOVED lines=23> */
.L_x_5969:
[----:B------:R-:W-:Y:S05]  /*7d10*/  BSYNC B1 ;  /* 0x0000000000017941 */ /* 0x000fea0003800000 */
.L_x_5967:
        /* <DEDUP_REMOVED lines=27> */
.L_x_5971:
        /* <DEDUP_REMOVED lines=23> */
.L_x_5972:
[----:B------:R-:W-:Y:S05]  /*8040*/  BSYNC B1 ;  /* 0x0000000000017941 */ /* 0x000fea0003800000 */
.L_x_5970:
[----:B------:R-:W0:Y:S02]  /*8050*/  LDC.64 R12, c[0x0][R12+0x2c8] ;  /* 0x0000b2000c0c7b82 */ /* 0x000e240000000a00 */
[-C--:B0-----:R-:W-:Y:S02]  /*8060*/  IMAD R3, R13, R4.reuse, RZ ;  /* 0x000000040d037224 */ /* 0x081fe400078e02ff */
[----:B------:R-:W-:-:S04]  /*8070*/  IMAD.WIDE.U32 R16, R12, R4, R16 ;  /* 0x000000040c107225 */ /* 0x000fc800078e0010 */
[----:B------:R-:W-:-:S04]  /*8080*/  IMAD R3, R12, R7, R3 ;  /* 0x000000070c037224 */ /* 0x000fc800078e0203 */
[----:B------:R-:W-:-:S07]  /*8090*/  IMAD.IADD R17, R17, 0x1, R3 ;  /* 0x0000000111117824 */ /* 0x000fce00078e0203 */
.L_x_5949:
        /* <DEDUP_REMOVED lines=30> */
.L_x_5987:
        /* <DEDUP_REMOVED lines=25> */
.L_x_5976:
        /* <DEDUP_REMOVED lines=23> */
.L_x_5977:
[----:B------:R-:W-:Y:S05]  /*8580*/  BSYNC B2 ;  /* 0x0000000000027941 */ /* 0x000fea0003800000 */
.L_x_5975:
        /* <DEDUP_REMOVED lines=29> */
.L_x_5979:
        /* <DEDUP_REMOVED lines=23> */
.L_x_5980:
[----:B------:R-:W-:Y:S05]  /*88d0*/  BSYNC B2 ;  /* 0x0000000000027941 */ /* 0x000fea0003800000 */
.L_x_5978:
        /* <DEDUP_REMOVED lines=29> */
.L_x_5982:
        /* <DEDUP_REMOVED lines=23> */
.L_x_5983:
[----:B------:R-:W-:Y:S05]  /*8c20*/  BSYNC B2 ;  /* 0x0000000000027941 */ /* 0x000fea0003800000 */
.L_x_5981:
        /* <DEDUP_REMOVED lines=29> */
.L_x_5985:
        /* <DEDUP_REMOVED lines=23> */
.L_x_5986:
[----:B------:R-:W-:Y:S05]  /*8f70*/  BSYNC B2 ;  /* 0x0000000000027941 */ /* 0x000fea0003800000 */
.L_x_5984:
        /* <DEDUP_REMOVED lines=9> */
.L_x_5974:
        /* <DEDUP_REMOVED lines=25> */
.L_x_5989:
        /* <DEDUP_REMOVED lines=23> */
.L_x_5990:
[----:B------:R-:W-:Y:S05]  /*9310*/  BSYNC B1 ;  /* 0x0000000000017941 */ /* 0x000fea0003800000 */
.L_x_5988:
        /* <DEDUP_REMOVED lines=29> */
.L_x_5992:
        /* <DEDUP_REMOVED lines=23> */
.L_x_5993:
[----:B------:R-:W-:Y:S05]  /*9660*/  BSYNC B1 ;  /* 0x0000000000017941 */ /* 0x000fea0003800000 */
.L_x_5991:
        /* <DEDUP_REMOVED lines=28> */
.L_x_5995:
        /* <DEDUP_REMOVED lines=23> */
.L_x_5996:
[----:B------:R-:W-:Y:S05]  /*99a0*/  BSYNC B1 ;  /* 0x0000000000017941 */ /* 0x000fea0003800000 */
.L_x_5994:
[----:B------:R-:W0:Y:S01]  /*99b0*/  LDC.64 R10, c[0x0][R10+0x2c8] ;  /* 0x0000b2000a0a7b82 */ /* 0x000e220000000a00 */
[----:B------:R-:W-:Y:S01]  /*99c0*/  MOV R3, R0 ;  /* 0x0000000000037202 */ /* 0x000fe20000000f00 */
[-C--:B0-----:R-:W-:Y:S02]  /*99d0*/  IMAD R5, R11, R4.reuse, RZ ;  /* 0x000000040b057224 */ /* 0x081fe400078e02ff */
[----:B------:R-:W-:-:S04]  /*99e0*/  IMAD.WIDE.U32 R2, R10, R4, R2 ;  /* 0x000000040a027225 */ /* 0x000fc800078e0002 */
[----:B------:R-:W-:-:S04]  /*99f0*/  IMAD R5, R10, R7, R5 ;  /* 0x000000070a057224 */ /* 0x000fc800078e0205 */
[----:B------:R-:W-:-:S07]  /*9a00*/  IMAD.IADD R0, R3, 0x1, R5 ;  /* 0x0000000103007824 */ /* 0x000fce00078e0205 */
.L_x_5973:
[----:B------:R-:W-:Y:S01]  /*9a10*/  ULDC.64 UR4, c[0x0][0x480] ;  /* 0x0001200000047ab9 */ /* 0x000fe20000000a00 */
[----:B------:R-:W-:Y:S01]  /*9a20*/  MOV R3, R0 ;  /* 0x0000000000037202 */ /* 0x000fe20000000f00 */
[----:B------:R-:W-:Y:S02]  /*9a30*/  IMAD R17, R17, UR4, RZ ;  /* 0x0000000411117c24 */ /* 0x000fe4000f8e02ff */
[----:B------:R-:W-:-:S04]  /*9a40*/  IMAD.WIDE.U32 R24, R16, UR4, R2 ;  /* 0x0000000410187c25 */ /* 0x000fc8000f8e0002 */
[----:B------:R-:W-:-:S04]  /*9a50*/  IMAD R17, R16, UR5, R17 ;  /* 0x0000000510117c24 */ /* 0x000fc8000f8e0211 */
[----:B------:R-:W-:-:S07]  /*9a60*/  IMAD.IADD R25, R25, 0x1, R17 ;  /* 0x0000000119197824 */ /* 0x000fce00078e0211 */
.L_x_5948:
[----:B------:R-:W-:Y:S05]  /*9a70*/  BSYNC B0 ;  /* 0x0000000000007941 */ /* 0x000fea0003800000 */
.L_x_5947:
        /* <DEDUP_REMOVED lines=27> */
.L_x_6013:
        /* <DEDUP_REMOVED lines=22> */
.L_x_6002:
        /* <DEDUP_REMOVED lines=23> */
.L_x_6003:
[----:B------:R-:W-:Y:S05]  /*9f00*/  BSYNC B2 ;  /* 0x0000000000027941 */ /* 0x000fea0003800000 */
.L_x_6001:
        /* <DEDUP_REMOVED lines=28> */
.L_x_6005:
        /* <DEDUP_REMOVED lines=23> */
.L_x_6006:
[----:B------:R-:W-:Y:S05]  /*a240*/  BSYNC B2 ;  /* 0x0000000000027941 */ /* 0x000fea0003800000 */
.L_x_6004:
        /* <DEDUP_REMOVED lines=29> */
.L_x_6008:
        /* <DEDUP_REMOVED lines=23> */
.L_x_6009:
[----:B------:R-:W-:Y:S05]  /*a590*/  BSYNC B2 ;  /* 0x0000000000027941 */ /* 0x000fea0003800000 */
.L_x_6007:
        /* <DEDUP_REMOVED lines=29> */
.L_x_6011:
        /* <DEDUP_REMOVED lines=23> */
.L_x_6012:
[----:B------:R-:W-:Y:S05]  /*a8e0*/  BSYNC B2 ;  /* 0x0000000000027941 */ /* 0x000fea0003800000 */
.L_x_6010:
        /* <DEDUP_REMOVED lines=11> */
.L_x_6000:
        /* <DEDUP_REMOVED lines=24> */
.L_x_6015:
        /* <DEDUP_REMOVED lines=23> */
.L_x_6016:
[----:B------:R-:W-:Y:S05]  /*ac90*/  BSYNC B1 ;  /* 0x0000000000017941 */ /* 0x000fea0003800000 */
.L_x_6014:
        /* <DEDUP_REMOVED lines=28> */
.L_x_6018:
        /* <DEDUP_REMOVED lines=23> */
.L_x_6019:
[----:B------:R-:W-:Y:S05]  /*afd0*/  BSYNC B1 ;  /* 0x0000000000017941 */ /* 0x000fea0003800000 */
.L_x_6017:
        /* <DEDUP_REMOVED lines=27> */
.L_x_6021:
        /* <DEDUP_REMOVED lines=23> */
.L_x_6022:
[----:B------:R-:W-:Y:S05]  /*b300*/  BSYNC B1 ;  /* 0x0000000000017941 */ /* 0x000fea0003800000 */
.L_x_6020:
[----:B------:R-:W0:Y:S02]  /*b310*/  LDC.64 R12, c[0x0][R12+0x2c8] ;  /* 0x0000b2000c0c7b82 */ /* 0x000e240000000a00 */
[-C--:B0-----:R-:W-:Y:S02]  /*b320*/  IMAD R3, R13, R4.reuse, RZ ;  /* 0x000000040d037224 */ /* 0x081fe400078e02ff */
[----:B------:R-:W-:-:S04]  /*b330*/  IMAD.WIDE.U32 R16, R12, R4, R16 ;  /* 0x000000040c107225 */ /* 0x000fc800078e0010 */
[----:B------:R-:W-:-:S05]  /*b340*/  IMAD R3, R12, R7, R3 ;  /* 0x000000070c037224 */ /* 0x000fca00078e0203 */
[----:B------:R-:W-:-:S07]  /*b350*/  IADD3 R17, R17, R3, RZ ;  /* 0x0000000311117210 */ /* 0x000fce0007ffe0ff */
.L_x_5999:
        /* <DEDUP_REMOVED lines=30> */
.L_x_6037:
        /* <DEDUP_REMOVED lines=25> */
.L_x_6026:
        /* <DEDUP_REMOVED lines=23> */
.L_x_6027:
[----:B------:R-:W-:Y:S05]  /*b840*/  BSYNC B2 ;  /* 0x0000000000027941 */ /* 0x000fea0003800000 */
.L_x_6025:
        /* <DEDUP_REMOVED lines=29> */
.L_x_6029:
        /* <DEDUP_REMOVED lines=23> */
.L_x_6030:
[----:B------:R-:W-:Y:S05]  /*bb90*/  BSYNC B2 ;  /* 0x0000000000027941 */ /* 0x000fea0003800000 */
.L_x_6028:
        /* <DEDUP_REMOVED lines=29> */
.L_x_6032:
        /* <DEDUP_REMOVED lines=23> */
.L_x_6033:
[----:B------:R-:W-:Y:S05]  /*bee0*/  BSYNC B2 ;  /* 0x0000000000027941 */ /* 0x000fea0003800000 */
.L_x_6031:
        /* <DEDUP_REMOVED lines=29> */
.L_x_6035:
        /* <DEDUP_REMOVED lines=23> */
.L_x_6036:
[----:B------:R-:W-:Y:S05]  /*c230*/  BSYNC B2 ;  /* 0x0000000000027941 */ /* 0x000fea0003800000 */
.L_x_6034:
        /* <DEDUP_REMOVED lines=9> */
.L_x_6024:
        /* <DEDUP_REMOVED lines=25> */
.L_x_6039:
        /* <DEDUP_REMOVED lines=23> */
.L_x_6040:
[----:B------:R-:W-:Y:S05]  /*c5d0*/  BSYNC B1 ;  /* 0x0000000000017941 */ /* 0x000fea0003800000 */
.L_x_6038:
        /* <DEDUP_REMOVED lines=29> */
.L_x_6042:
        /* <DEDUP_REMOVED lines=23> */
.L_x_6043:
[----:B------:R-:W-:Y:S05]  /*c920*/  BSYNC B1 ;  /* 0x0000000000017941 */ /* 0x000fea0003800000 */
.L_x_6041:
        /* <DEDUP_REMOVED lines=28> */
.L_x_6045:
        /* <DEDUP_REMOVED lines=23> */
.L_x_6046:
[----:B------:R-:W-:Y:S05]  /*cc60*/  BSYNC B1 ;  /* 0x0000000000017941 */ /* 0x000fea0003800000 */
.L_x_6044:
[----:B------:R-:W0:Y:S01]  /*cc70*/  LDC.64 R10, c[0x0][R10+0x2c8] ;  /* 0x0000b2000a0a7b82 */ /* 0x000e220000000a00 */
[----:B------:R-:W-:Y:S02]  /*cc80*/  IMAD.MOV.U32 R3, RZ, RZ, R0 ;  /* 0x000000ffff037224 */ /* 0x000fe400078e0000 */
[-C--:B0-----:R-:W-:Y:S02]  /*cc90*/  IMAD R5, R11, R4.reuse, RZ ;  /* 0x000000040b057224 */ /* 0x081fe400078e02ff */
[----:B------:R-:W-:-:S04]  /*cca0*/  IMAD.WIDE.U32 R2, R10, R4, R2 ;  /* 0x000000040a027225 */ /* 0x000fc800078e0002 */
[----:B------:R-:W-:-:S05]  /*ccb0*/  IMAD R5, R10, R7, R5 ;  /* 0x000000070a057224 */ /* 0x000fca00078e0205 */
[----:B------:R-:W-:-:S07]  /*ccc0*/  IADD3 R0, R3, R5, RZ ;  /* 0x0000000503007210 */ /* 0x000fce0007ffe0ff */
.L_x_6023:
[----:B------:R-:W-:Y:S01]  /*ccd0*/  ULDC.64 UR4, c[0x0][0x480] ;  /* 0x0001200000047ab9 */ /* 0x000fe20000000a00 */
[----:B------:R-:W-:Y:S02]  /*cce0*/  IMAD.MOV.U32 R3, RZ, RZ, R0 ;  /* 0x000000ffff037224 */ /* 0x000fe400078e0000 */
[----:B------:R-:W-:Y:S02]  /*ccf0*/  IMAD R17, R17, UR4, RZ ;  /* 0x0000000411117c24 */ /* 0x000fe4000f8e02ff */
[----:B------:R-:W-:-:S04]  /*cd00*/  IMAD.WIDE.U32 R2, R16, UR4, R2 ;  /* 0x0000000410027c25 */ /* 0x000fc8000f8e0002 */
[----:B------:R-:W-:Y:S01]  /*cd10*/  IMAD R17, R16, UR5, R17 ;  /* 0x0000000510117c24 */ /* 0x000fe2000f8e0211 */
[----:B------:R-:W-:-:S03]  /*cd20*/  MOV R43, R2 ;  /* 0x00000002002b7202 */ /* 0x000fc60000000f00 */
[----:B------:R-:W-:-:S07]  /*cd30*/  IMAD.IADD R26, R3, 0x1, R17 ;  /* 0x00000001031a7824 */ /* 0x000fce00078e0211 */
.L_x_5998:
[----:B------:R-:W-:Y:S05]  /*cd40*/  BSYNC B0 ;  /* 0x0000000000007941 */ /* 0x000fea0003800000 */
.L_x_5997:
        /* <DEDUP_REMOVED lines=152> */
.L_x_6048:
[----:B------:R-:W-:Y:S01]  /*d6d0*/  MOV R10, R9 ;  /* 0x00000009000a7202 */ /* 0x000fe20000000f00 */
[----:B------:R-:W-:Y:S01]  /*d6e0*/  IMAD.MOV.U32 R8, RZ, RZ, R6 ;  /* 0x000000ffff087224 */ /* 0x000fe200078e0006 */
[----:B------:R-:W-:Y:S01]  /*d6f0*/  MOV R0, R14 ;  /* 0x0000000e00007202 */ /* 0x000fe20000000f00 */
[----:B------:R-:W-:-:S07]  /*d700*/  IMAD.MOV.U32 R9, RZ, RZ, R2 ;  /* 0x000000ffff097224 */ /* 0x000fce00078e0002 */
.L_x_6047:
        /* <DEDUP_REMOVED lines=18> */
.L_x_7394:
[----:B------:R-:W-:Y:S05]  /*d830*/  BRX R2 -0xd840                                                                                                                                                                                                                                                                                                                                                                                                                                                                               (*"BRANCH_TARGETS .L_x_7395,.L_x_7396,.L_x_7397"*) ;  /* 0xffffff2402f07949 */ /* 0x000fea000383ffff */
.L_x_6051:
        /* <DEDUP_REMOVED lines=28> */
.L_x_6057:
[----:B------:R0:W5:Y:S02]  /*da00*/  LDG.E R0, desc[UR36][R24.64] ;  /* 0x0000002418007981 */ /* 0x000164000c1e1900 */
.L_x_6056:
[----:B------:R-:W-:Y:S05]  /*da10*/  BSYNC B9 ;  /* 0x0000000000097941 */ /* 0x000fea0003800000 */
.L_x_6055:
[----:B-----5:R-:W-:-:S04]  /*da20*/  FSETP.GTU.FTZ.AND P0, PT, R41, R0, PT ;  /* 0x000000002900720b */ /* 0x020fc80003f1c000 */
[----:B------:R-:W-:-:S05]  /*da30*/  SEL R3, RZ, 0x1, P0 ;  /* 0x00000001ff037807 */ /* 0x000fca0000000000 */
[----:B------:R1:W-:Y:S04]  /*da40*/  STG.E.U8 desc[UR36][R32.64], R3 ;  /* 0x0000000320007986 */ /* 0x0003e8000c101124 */
.L_x_6053:
[----:B------:R-:W-:Y:S05]  /*da50*/  BSYNC B8 ;  /* 0x0000000000087941 */ /* 0x000fea0003800000 */
.L_x_6052:
        /* <DEDUP_REMOVED lines=21> */
.L_x_6060:
[----:B------:R2:W5:Y:S02]  /*dbb0*/  LDG.E R0, desc[UR36][R22.64] ;  /* 0x0000002416007981 */ /* 0x000564000c1e1900 */
.L_x_6059:
[----:B------:R-:W-:Y:S05]  /*dbc0*/  BSYNC B8 ;  /* 0x0000000000087941 */ /* 0x000fea0003800000 */
.L_x_6058:
[----:B-----5:R-:W-:-:S04]  /*dbd0*/  FSETP.GTU.FTZ.AND P0, PT, R37, R0, PT ;  /* 0x000000002500720b */ /* 0x020fc80003f1c000 */
[----:B-1----:R-:W-:-:S05]  /*dbe0*/  SEL R3, RZ, 0x1, P0 ;  /* 0x00000001ff037807 */ /* 0x002fca0000000000 */
[----:B------:R1:W-:Y:S04]  /*dbf0*/  STG.E.U8 desc[UR36][R34.64], R3 ;  /* 0x0000000322007986 */ /* 0x0003e8000c101124 */
.L_x_7396:
        /* <DEDUP_REMOVED lines=21> */
.L_x_6063:
[----:B------:R1:W5:Y:S02]  /*dd50*/  LDG.E R3, desc[UR36][R18.64] ;  /* 0x0000002412037981 */ /* 0x000364000c1e1900 */
.L_x_6062:
[----:B------:R-:W-:Y:S05]  /*dd60*/  BSYNC B8 ;  /* 0x0000000000087941 */ /* 0x000fea0003800000 */
.L_x_6061:
[----:B-----5:R-:W-:-:S04]  /*dd70*/  FSETP.GTU.FTZ.AND P0, PT, R36, R3, PT ;  /* 0x000000032400720b */ /* 0x020fc80003f1c000 */
[----:B------:R-:W-:-:S05]  /*dd80*/  SEL R3, RZ, 0x1, P0 ;  /* 0x00000001ff037807 */ /* 0x000fca0000000000 */
[----:B------:R3:W-:Y:S04]  /*dd90*/  STG.E.U8 desc[UR36][R38.64], R3 ;  /* 0x0000000326007986 */ /* 0x0007e8000c101124 */
.L_x_7395:
[----:B------:R-:W-:Y:S05]  /*dda0*/  BSYNC B6 ;  /* 0x0000000000067941 */ /* 0x000fea0003800000 */
.L_x_6050:
        /* <DEDUP_REMOVED lines=21> */
.L_x_6066:
[----:B------:R4:W5:Y:S02]  /*df00*/  LDG.E R0, desc[UR36][R16.64] ;  /* 0x0000002410007981 */ /* 0x000964000c1e1900 */
.L_x_6065:
[----:B------:R-:W-:Y:S05]  /*df10*/  BSYNC B8 ;  /* 0x0000000000087941 */ /* 0x000fea0003800000 */
.L_x_6064:
[----:B-----5:R-:W-:-:S04]  /*df20*/  FSETP.GTU.FTZ.AND P0, PT, R31, R0, PT ;  /* 0x000000001f00720b */ /* 0x020fc80003f1c000 */
[----:B---3--:R-:W-:-:S05]  /*df30*/  SEL R3, RZ, 0x1, P0 ;  /* 0x00000001ff037807 */ /* 0x008fca0000000000 */
[----:B------:R3:W-:Y:S01]  /*df40*/  STG.E.U8 desc[UR36][R26.64], R3 ;  /* 0x000000031a007986 */ /* 0x0007e2000c101124 */
[----:B------:R-:W-:Y:S05]  /*df50*/  BRA `(.L_x_6054) ;  /* 0x0000000000047947 */ /* 0x000fea0003800000 */
.L_x_7397:
[----:B------:R-:W-:Y:S05]  /*df60*/  BREAK B6 ;  /* 0x0000000000067942 */ /* 0x000fea0003800000 */
.L_x_6054:
[----:B------:R-:W-:Y:S05]  /*df70*/  BSYNC B7 ;  /* 0x0000000000077941 */ /* 0x000fea0003800000 */
.L_x_6049:
        /* <DEDUP_REMOVED lines=10> */
        .weak           $__internal_49_$__cuda_sm20_div_u64
        .type           $__internal_49_$__cuda_sm20_div_u64,@function
        .size           $__internal_49_$__cuda_sm20_div_u64,(.L_x_7670 - $__internal_49_$__cuda_sm20_div_u64)
$__internal_49_$__cuda_sm20_div_u64:
        /* <DEDUP_REMOVED lines=68> */
[----:B------:R-:W-:Y:S06]  /*e460*/  RET.REL.NODEC R6 `(_ZN2at4cuda57_GLOBAL__N__cd6b329d_24_DistributionBernoulli_cu_7537a20d21kernelPointwiseApply2IZNS_6native9templates4cuda28bernoulli_tensor_cuda_kernelIhfEEvRKNS_10TensorBaseES9_NS_15PhiloxCudaStateEEUliRhSB_SB_SB_RKfSD_SD_SD_E_hSC_mLin1ELin1ELi4ELi512ELi2EEEvNS0_6detail10TensorInfoIT0_T2_EENSG_IT1_SI_EESI_T_) ;  /* 0xffffff1806e47950 */ /* 0x000fec0003c3ffff */
.L_x_6068:
        /* <DEDUP_REMOVED lines=9> */
.L_x_7670:


//--------------------- .text._ZN2at4cuda57_GLOBAL__N__cd6b329d_24_DistributionBernoulli_cu_7537a20d21kernelPointwiseApply2IZNS_6native9templates4cuda28bernoulli_tensor_cuda_kernelIhfEEvRKNS_10TensorBaseES9_NS_15PhiloxCudaStateEEUliRhSB_SB_SB_RKfSD_SD_SD_E_hSC_mLi1ELi1ELi4ELi512ELi2EEEvNS0_6detail10TensorInfoIT0_T2_EENSG_IT1_SI_EESI_T_ --------------------------
	.section	.text._ZN2at4cuda57_GLOBAL__N__cd6b329d_24_DistributionBernoulli_cu_7537a20d21kernelPointwiseApply2IZNS_6native9templates4cuda28bernoulli_tensor_cuda_kernelIhfEEvRKNS_10TensorBaseES9_NS_15PhiloxCudaStateEEUliRhSB_SB_SB_RKfSD_SD_SD_E_hSC_mLi1ELi1ELi4ELi512ELi2EEEvNS0_6detail10TensorInfoIT0_T2_EENSG_IT1_SI_EESI_T_,"ax",@progbits
	.align	128
.text._ZN2at4cuda57_GLOBAL__N__cd6b329d_24_DistributionBernoulli_cu_7537a20d21kernelPointwiseApply2IZNS_6native9templates4cuda28bernoulli_tensor_cuda_kernelIhfEEvRKNS_10TensorBaseES9_NS_15PhiloxCudaStateEEUliRhSB_SB_SB_RKfSD_SD_SD_E_hSC_mLi1ELi1ELi4ELi512ELi2EEEvNS0_6detail10TensorInfoIT0_T2_EENSG_IT1_SI_EESI_T_:
        .type           _ZN2at4cuda57_GLOBAL__N__cd6b329d_24_DistributionBernoulli_cu_7537a20d21kernelPointwiseApply2IZNS_6native9templates4cuda28bernoulli_tensor_cuda_kernelIhfEEvRKNS_10TensorBaseES9_NS_15PhiloxCudaStateEEUliRhSB_SB_SB_RKfSD_SD_SD_E_hSC_mLi1ELi1ELi4ELi512ELi2EEEvNS0_6detail10TensorInfoIT0_T2_EENSG_IT1_SI_EESI_T_,@function
        .size           _ZN2at4cuda57_GLOBAL__N__cd6b329d_24_DistributionBernoulli_cu_7537a20d21kernelPointwiseApply2IZNS_6native9templates4cuda28bernoulli_tensor_cuda_kernelIhfEEvRKNS_10TensorBaseES9_NS_15PhiloxCudaStateEEUliRhSB_SB_SB_RKfSD_SD_SD_E_hSC_mLi1ELi1ELi4ELi512ELi2EEEvNS0_6detail10TensorInfoIT0_T2_EENSG_IT1_SI_EESI_T_,(.L_x_7672 - _ZN2at4cuda57_GLOBAL__N__cd6b329d_24_DistributionBernoulli_cu_7537a20d21kernelPointwiseApply2IZNS_6native9templates4cuda28bernoulli_tensor_cuda_kernelIhfEEvRKNS_10TensorBaseES9_NS_15PhiloxCudaStateEEUliRhSB_SB_SB_RKfSD_SD_SD_E_hSC_mLi1ELi1ELi4ELi512ELi2EEEvNS0_6detail10TensorInfoIT0_T2_EENSG_IT1_SI_EESI_T_)
        .other          _ZN2at4cuda57_GLOBAL__N__cd6b329d_24_DistributionBernoulli_cu_7537a20d21kernelPointwiseApply2IZNS_6native9templates4cuda28bernoulli_tensor_cuda_kernelIhfEEvRKNS_10TensorBaseES9_NS_15PhiloxCudaStateEEUliRhSB_SB_SB_RKfSD_SD_SD_E_hSC_mLi1ELi1ELi4ELi512ELi2EEEvNS0_6detail10TensorInfoIT0_T2_EENSG_IT1_SI_EESI_T_,@"STO_CUDA_ENTRY STV_DEFAULT"
_ZN2at4cuda57_GLOBAL__N__cd6b329d_24_DistributionBernoulli_cu_7537a20d21kernelPointwiseApply2IZNS_6native9templates4cuda28bernoulli_tensor_cuda_kernelIhfEEvRKNS_10TensorBaseES9_NS_15PhiloxCudaStateEEUliRhSB_SB_SB_RKfSD_SD_SD_E_hSC_mLi1ELi1ELi4ELi512ELi2EEEvNS0_6detail10TensorInfoIT0_T2_EENSG_IT1_SI_EESI_T_:
        /* <DEDUP_REMOVED lines=21> */
.L_x_6090:
        /* <DEDUP_REMOVED lines=192> */
.L_x_6071:
[----:B------:R-:W-:Y:S01]  /*0d50*/  MOV R5, R33 ;  /* 0x0000002100057202 */ /* 0x000fe20000000f00 */
[----:B------:R-:W-:Y:S02]  /*0d60*/  IMAD.MOV.U32 R4, RZ, RZ, R10 ;  /* 0x000000ffff047224 */ /* 0x000fe400078e000a */
[----:B------:R-:W-:Y:S02]  /*0d70*/  IMAD.MOV.U32 R3, RZ, RZ, R14 ;  /* 0x000000ffff037224 */ /* 0x000fe400078e000e */
[----:B------:R-:W-:-:S07]  /*0d80*/  IMAD.MOV.U32 R33, RZ, RZ, R6 ;  /* 0x000000ffff217224 */ /* 0x000fce00078e0006 */
.L_x_6070:
        /* <DEDUP_REMOVED lines=17> */
.L_x_7398:
[----:B------:R-:W-:Y:S05]  /*0ea0*/  BRX R4 -0xeb0                                                                                                                                                                                                                                                                                                                                                                                                                                                                                (*"BRANCH_TARGETS .L_x_7399,.L_x_7400,.L_x_7401"*) ;  /* 0xfffffff004547949 */ /* 0x000fea000383ffff */
.L_x_6074:
        /* <DEDUP_REMOVED lines=28> */
.L_x_6080:
[----:B------:R0:W5:Y:S02]  /*1070*/  LDG.E R3, desc[UR36][R16.64] ;  /* 0x0000002410037981 */ /* 0x000164000c1e1900 */
.L_x_6079:
[----:B------:R-:W-:Y:S05]  /*1080*/  BSYNC B6 ;  /* 0x0000000000067941 */ /* 0x000fea0003800000 */
.L_x_6078:
[----:B-----5:R-:W-:-:S04]  /*1090*/  FSETP.GTU.FTZ.AND P0, PT, R34, R3, PT ;  /* 0x000000032200720b */ /* 0x020fc80003f1c000 */
[----:B------:R-:W-:-:S05]  /*10a0*/  SEL R3, RZ, 0x1, P0 ;  /* 0x00000001ff037807 */ /* 0x000fca0000000000 */
[----:B------:R1:W-:Y:S04]  /*10b0*/  STG.E.U8 desc[UR36][R36.64], R3 ;  /* 0x0000000324007986 */ /* 0x0003e8000c101124 */
.L_x_6076:
[----:B------:R-:W-:Y:S05]  /*10c0*/  BSYNC B7 ;  /* 0x0000000000077941 */ /* 0x000fea0003800000 */
.L_x_6075:
        /* <DEDUP_REMOVED lines=21> */
.L_x_6083:
[----:B------:R2:W5:Y:S02]  /*1220*/  LDG.E R0, desc[UR36][R18.64] ;  /* 0x0000002412007981 */ /* 0x000564000c1e1900 */
.L_x_6082:
[----:B------:R-:W-:Y:S05]  /*1230*/  BSYNC B6 ;  /* 0x0000000000067941 */ /* 0x000fea0003800000 */
.L_x_6081:
[----:B-----5:R-:W-:-:S04]  /*1240*/  FSETP.GTU.FTZ.AND P0, PT, R33, R0, PT ;  /* 0x000000002100720b */ /* 0x020fc80003f1c000 */
[----:B-1----:R-:W-:-:S05]  /*1250*/  SEL R3, RZ, 0x1, P0 ;  /* 0x00000001ff037807 */ /* 0x002fca0000000000 */
[----:B------:R1:W-:Y:S04]  /*1260*/  STG.E.U8 desc[UR36][R26.64], R3 ;  /* 0x000000031a007986 */ /* 0x0003e8000c101124 */
.L_x_7400:
        /* <DEDUP_REMOVED lines=21> */
.L_x_6086:
[----:B------:R1:W5:Y:S02]  /*13c0*/  LDG.E R3, desc[UR36][R22.64] ;  /* 0x0000002416037981 */ /* 0x000364000c1e1900 */
.L_x_6085:
[----:B------:R-:W-:Y:S05]  /*13d0*/  BSYNC B6 ;  /* 0x0000000000067941 */ /* 0x000fea0003800000 */
.L_x_6084:
[----:B-----5:R-:W-:-:S04]  /*13e0*/  FSETP.GTU.FTZ.AND P0, PT, R32, R3, PT ;  /* 0x000000032000720b */ /* 0x020fc80003f1c000 */
[----:B------:R-:W-:-:S05]  /*13f0*/  SEL R3, RZ, 0x1, P0 ;  /* 0x00000001ff037807 */ /* 0x000fca0000000000 */
[----:B------:R3:W-:Y:S04]  /*1400*/  STG.E.U8 desc[UR36][R24.64], R3 ;  /* 0x0000000318007986 */ /* 0x0007e8000c101124 */
.L_x_7399:
[----:B------:R-:W-:Y:S05]  /*1410*/  BSYNC B8 ;  /* 0x0000000000087941 */ /* 0x000fea0003800000 */
.L_x_6073:
        /* <DEDUP_REMOVED lines=32> */
.L_x_6089:
[----:B------:R0:W5:Y:S02]  /*1620*/  LDG.E R0, desc[UR36][R16.64] ;  /* 0x0000002410007981 */ /* 0x000164000c1e1900 */
.L_x_6088:
[----:B------:R-:W-:Y:S05]  /*1630*/  BSYNC B6 ;  /* 0x0000000000067941 */ /* 0x000fea0003800000 */
.L_x_6087:
        /* <DEDUP_REMOVED lines=13> */
.L_x_7401:
[----:B------:R-:W-:Y:S05]  /*1710*/  BREAK B8 ;  /* 0x0000000000087942 */ /* 0x000fea0003800000 */
.L_x_6077:
[----:B------:R-:W-:Y:S05]  /*1720*/  BSYNC B9 ;  /* 0x0000000000097941 */ /* 0x000fea0003800000 */
.L_x_6072:
        /* <DEDUP_REMOVED lines=9> */
.L_x_6069:
[----:B------:R-:W-:Y:S05]  /*17c0*/  EXIT ;  /* 0x000000000000794d */ /* 0x000fea0003800000 */
.L_x_6091:
        /* <DEDUP_REMOVED lines=11> */
.L_x_7672:


//--------------------- .text._ZN2at4cuda57_GLOBAL__N__cd6b329d_24_DistributionBernoulli_cu_7537a20d21kernelPointwiseApply2IZNS_6native9templates4cuda28bernoulli_tensor_cuda_kernelIhfEEvRKNS_10TensorBaseES9_NS_15PhiloxCudaStateEEUliRhSB_SB_SB_RKfSD_SD_SD_E_hSC_jLin1ELin1ELi4ELi512ELi2EEEvNS0_6detail10TensorInfoIT0_T2_EENSG_IT1_SI_EESI_T_ --------------------------
	.section	.text._ZN2at4cuda57_GLOBAL__N__cd6b329d_24_DistributionBernoulli_cu_7537a20d21kernelPointwiseApply2IZNS_6native9templates4cuda28bernoulli_tensor_cuda_kernelIhfEEvRKNS_10TensorBaseES9_NS_15PhiloxCudaStateEEUliRhSB_SB_SB_RKfSD_SD_SD_E_hSC_jLin1ELin1ELi4ELi512ELi2EEEvNS0_6detail10TensorInfoIT0_T2_EENSG_IT1_SI_EESI_T_,"ax",@progbits
	.align	128
.text._ZN2at4cuda57_GLOBAL__N__cd6b329d_24_DistributionBernoulli_cu_7537a20d21kernelPointwiseApply2IZNS_6native9templates4cuda28bernoulli_tensor_cuda_kernelIhfEEvRKNS_10TensorBaseES9_NS_15PhiloxCudaStateEEUliRhSB_SB_SB_RKfSD_SD_SD_E_hSC_jLin1ELin1ELi4ELi512ELi2EEEvNS0_6detail10TensorInfoIT0_T2_EENSG_IT1_SI_EESI_T_:
        .type           _ZN2at4cuda57_GLOBAL__N__cd6b329d_24_DistributionBernoulli_cu_7537a20d21kernelPointwiseApply2IZNS_6native9templates4cuda28bernoulli_tensor_cuda_kernelIhfEEvRKNS_10TensorBaseES9_NS_15PhiloxCudaStateEEUliRhSB_SB_SB_RKfSD_SD_SD_E_hSC_jLin1ELin1ELi4ELi512ELi2EEEvNS0_6detail10TensorInfoIT0_T2_EENSG_IT1_SI_EESI_T_,@function
        .size           _ZN2at4cuda57_GLOBAL__N__cd6b329d_24_DistributionBernoulli_cu_7537a20d21kernelPointwiseApply2IZNS_6native9templates4cuda28bernoulli_tensor_cuda_kernelIhfEEvRKNS_10TensorBaseES9_NS_15PhiloxCudaStateEEUliRhSB_SB_SB_RKfSD_SD_SD_E_hSC_jLin1ELin1ELi4ELi512ELi2EEEvNS0_6detail10TensorInfoIT0_T2_EENSG_IT1_SI_EESI_T_,(.L_x_7673 - _ZN2at4cuda57_GLOBAL__N__cd6b329d_24_DistributionBernoulli_cu_7537a20d21kernelPointwiseApply2IZNS_6native9templates4cuda28bernoulli_tensor_cuda_kernelIhfEEvRKNS_10TensorBaseES9_NS_15PhiloxCudaStateEEUliRhSB_SB_SB_RKfSD_SD_SD_E_hSC_jLin1ELin1ELi4ELi512ELi2EEEvNS0_6detail10TensorInfoIT0_T2_EENSG_IT1_SI_EESI_T_)
        .other          _ZN2at4cuda57_GLOBAL__N__cd6b329d_24_DistributionBernoulli_cu_7537a20d21kernelPointwiseApply2IZNS_6native9templates4cuda28bernoulli_tensor_cuda_kernelIhfEEvRKNS_10TensorBaseES9_NS_15PhiloxCudaStateEEUliRhSB_SB_SB_RKfSD_SD_SD_E_hSC_jLin1ELin1ELi4ELi512ELi2EEEvNS0_6detail10TensorInfoIT0_T2_EENSG_IT1_SI_EESI_T_,@"STO_CUDA_ENTRY STV_DEFAULT"
_ZN2at4cuda57_GLOBAL__N__cd6b329d_24_DistributionBernoulli_cu_7537a20d21kernelPointwiseApply2IZNS_6native9templates4cuda28bernoulli_tensor_cuda_kernelIhfEEvRKNS_10TensorBaseES9_NS_15PhiloxCudaStateEEUliRhSB_SB_SB_RKfSD_SD_SD_E_hSC_jLin1ELin1ELi4ELi512ELi2EEEvNS0_6detail10TensorInfoIT0_T2_EENSG_IT1_SI_EESI_T_:
        /* <DEDUP_REMOVED lines=11> */
.L_x_6144:
        /* <DEDUP_REMOVED lines=31> */
.L_x_6096:
        /* <DEDUP_REMOVED lines=100> */
.L_x_6095:
        /* <DEDUP_REMOVED lines=79> */
.L_x_6094:
        /* <DEDUP_REMOVED lines=23> */
.L_x_6099:
        /* <DEDUP_REMOVED lines=101> */
.L_x_6098:
        /* <DEDUP_REMOVED lines=79> */
.L_x_6097:
[----:B------:R-:W-:Y:S02]  /*1a80*/  ULDC UR4, c[0x0][0x354] ;  /* 0x0000d50000047ab9 */ /* 0x000fe40000000800 */
[----:B------:R-:W-:-:S07]  /*1a90*/  IMAD R19, R6, UR4, R19 ;  /* 0x0000000406137c24 */ /* 0x000fce000f8e0213 */
.L_x_6093:
[----:B------:R-:W-:Y:S05]  /*1aa0*/  BSYNC B0 ;  /* 0x0000000000007941 */ /* 0x000fea0003800000 */
.L_x_6092:
        /* <DEDUP_REMOVED lines=29> */
.L_x_6104:
        /* <DEDUP_REMOVED lines=100> */
.L_x_6103:
        /* <DEDUP_REMOVED lines=79> */
.L_x_6102:
        /* <DEDUP_REMOVED lines=20> */
.L_x_6107:
        /* <DEDUP_REMOVED lines=101> */
.L_x_6106:
        /* <DEDUP_REMOVED lines=79> */
.L_x_6105:
[----:B------:R-:W-:Y:S02]  /*3430*/  ULDC UR4, c[0x0][0x354] ;  /* 0x0000d50000047ab9 */ /* 0x000fe40000000800 */
[----:B------:R-:W-:-:S07]  /*3440*/  IMAD R15, R15, UR4, R6 ;  /* 0x000000040f0f7c24 */ /* 0x000fce000f8e0206 */
.L_x_6101:
[----:B------:R-:W-:Y:S05]  /*3450*/  BSYNC B0 ;  /* 0x0000000000007941 */ /* 0x000fea0003800000 */
.L_x_6100:
        /* <DEDUP_REMOVED lines=30> */
.L_x_6112:
        /* <DEDUP_REMOVED lines=100> */
.L_x_6111:
        /* <DEDUP_REMOVED lines=78> */
.L_x_6110:
        /* <DEDUP_REMOVED lines=20> */
.L_x_6115:
        /* <DEDUP_REMOVED lines=101> */
.L_x_6114:
        /* <DEDUP_REMOVED lines=80> */
.L_x_6113:
[----:B------:R-:W-:Y:S02]  /*4df0*/  ULDC UR4, c[0x0][0x354] ;  /* 0x0000d50000047ab9 */ /* 0x000fe40000000800 */
[----:B------:R-:W-:-:S07]  /*4e00*/  IMAD R18, R3, UR4, R18 ;  /* 0x0000000403127c24 */ /* 0x000fce000f8e0212 */
.L_x_6109:
[----:B------:R-:W-:Y:S05]  /*4e10*/  BSYNC B0 ;  /* 0x0000000000007941 */ /* 0x000fea0003800000 */
.L_x_6108:
        /* <DEDUP_REMOVED lines=28> */
.L_x_6120:
        /* <DEDUP_REMOVED lines=100> */
.L_x_6119:
        /* <DEDUP_REMOVED lines=78> */
.L_x_6118:
        /* <DEDUP_REMOVED lines=20> */
.L_x_6123:
        /* <DEDUP_REMOVED lines=101> */
.L_x_6122:
        /* <DEDUP_REMOVED lines=79> */
.L_x_6121:
[----:B------:R-:W-:Y:S02]  /*6780*/  ULDC UR4, c[0x0][0x354] ;  /* 0x0000d50000047ab9 */ /* 0x000fe40000000800 */
[----:B------:R-:W-:-:S07]  /*6790*/  IMAD R14, R14, UR4, R3 ;  /* 0x000000040e0e7c24 */ /* 0x000fce000f8e0203 */
.L_x_6117:
[----:B------:R-:W-:Y:S05]  /*67a0*/  BSYNC B0 ;  /* 0x0000000000007941 */ /* 0x000fea0003800000 */
.L_x_6116:
        /* <DEDUP_REMOVED lines=148> */
.L_x_6125:
[----:B------:R-:W-:Y:S01]  /*70f0*/  MOV R15, R5 ;  /* 0x00000005000f7202 */ /* 0x000fe20000000f00 */
[----:B------:R-:W-:Y:S01]  /*7100*/  IMAD.MOV.U32 R7, RZ, RZ, R3 ;  /* 0x000000ffff077224 */ /* 0x000fe200078e0003 */
[----:B------:R-:W-:Y:S01]  /*7110*/  MOV R14, R8 ;  /* 0x00000008000e7202 */ /* 0x000fe20000000f00 */
[----:B------:R-:W-:-:S07]  /*7120*/  IMAD.MOV.U32 R5, RZ, RZ, R12 ;  /* 0x000000ffff057224 */ /* 0x000fce00078e000c */
.L_x_6124:
        /* <DEDUP_REMOVED lines=18> */
.L_x_7402:
[----:B------:R-:W-:Y:S05]  /*7250*/  BRX R4 -0x7260                                                                                                                                                                                                                                                                                                                                                                                                                                                                               (*"BRANCH_TARGETS .L_x_7403,.L_x_7404,.L_x_7405"*) ;  /* 0xffffff8c04687949 */ /* 0x000fea000383ffff */
.L_x_6128:
        /* <DEDUP_REMOVED lines=28> */
.L_x_6134:
[----:B------:R0:W5:Y:S02]  /*7420*/  LDG.E R3, desc[UR36][R16.64] ;  /* 0x0000002410037981 */ /* 0x000164000c1e1900 */
.L_x_6133:
[----:B------:R-:W-:Y:S05]  /*7430*/  BSYNC B6 ;  /* 0x0000000000067941 */ /* 0x000fea0003800000 */
.L_x_6132:
[----:B-----5:R-:W-:-:S04]  /*7440*/  FSETP.GTU.FTZ.AND P0, PT, R34, R3, PT ;  /* 0x000000032200720b */ /* 0x020fc80003f1c000 */
[----:B------:R-:W-:-:S05]  /*7450*/  SEL R3, RZ, 0x1, P0 ;  /* 0x00000001ff037807 */ /* 0x000fca0000000000 */
[----:B------:R1:W-:Y:S04]  /*7460*/  STG.E.U8 desc[UR36][R38.64], R3 ;  /* 0x0000000326007986 */ /* 0x0003e8000c101124 */
.L_x_6130:
[----:B------:R-:W-:Y:S05]  /*7470*/  BSYNC B7 ;  /* 0x0000000000077941 */ /* 0x000fea0003800000 */
.L_x_6129:
        /* <DEDUP_REMOVED lines=21> */
.L_x_6137:
[----:B------:R2:W5:Y:S02]  /*75d0*/  LDG.E R0, desc[UR36][R18.64] ;  /* 0x0000002412007981 */ /* 0x000564000c1e1900 */
.L_x_6136:
[----:B------:R-:W-:Y:S05]  /*75e0*/  BSYNC B6 ;  /* 0x0000000000067941 */ /* 0x000fea0003800000 */
.L_x_6135:
[----:B-----5:R-:W-:-:S04]  /*75f0*/  FSETP.GTU.FTZ.AND P0, PT, R33, R0, PT ;  /* 0x000000002100720b */ /* 0x020fc80003f1c000 */
[----:B-1----:R-:W-:-:S05]  /*7600*/  SEL R3, RZ, 0x1, P0 ;  /* 0x00000001ff037807 */ /* 0x002fca0000000000 */
[----:B------:R1:W-:Y:S04]  /*7610*/  STG.E.U8 desc[UR36][R36.64], R3 ;  /* 0x0000000324007986 */ /* 0x0003e8000c101124 */
.L_x_7404:
        /* <DEDUP_REMOVED lines=21> */
.L_x_6140:
[----:B------:R1:W5:Y:S02]  /*7770*/  LDG.E R3, desc[UR36][R22.64] ;  /* 0x0000002416037981 */ /* 0x000364000c1e1900 */
.L_x_6139:
[----:B------:R-:W-:Y:S05]  /*7780*/  BSYNC B6 ;  /* 0x0000000000067941 */ /* 0x000fea0003800000 */
.L_x_6138:
[----:B-----5:R-:W-:-:S04]  /*7790*/  FSETP.GTU.FTZ.AND P0, PT, R32, R3, PT ;  /* 0x000000032000720b */ /* 0x020fc80003f1c000 */
[----:B------:R-:W-:-:S05]  /*77a0*/  SEL R3, RZ, 0x1, P0 ;  /* 0x00000001ff037807 */ /* 0x000fca0000000000 */
[----:B------:R3:W-:Y:S04]  /*77b0*/  STG.E.U8 desc[UR36][R28.64], R3 ;  /* 0x000000031c007986 */ /* 0x0007e8000c101124 */
.L_x_7403:
[----:B------:R-:W-:Y:S05]  /*77c0*/  BSYNC B8 ;  /* 0x0000000000087941 */ /* 0x000fea0003800000 */
.L_x_6127:
        /* <DEDUP_REMOVED lines=21> */
.L_x_6143:
[----:B------:R4:W5:Y:S02]  /*7920*/  LDG.E R0, desc[UR36][R24.64] ;  /* 0x0000002418007981 */ /* 0x000964000c1e1900 */
.L_x_6142:
[----:B------:R-:W-:Y:S05]  /*7930*/  BSYNC B6 ;  /* 0x0000000000067941 */ /* 0x000fea0003800000 */
.L_x_6141:
[----:B-----5:R-:W-:-:S04]  /*7940*/  FSETP.GTU.FTZ.AND P0, PT, R31, R0, PT ;  /* 0x000000001f00720b */ /* 0x020fc80003f1c000 */
[----:B---3--:R-:W-:-:S05]  /*7950*/  SEL R3, RZ, 0x1, P0 ;  /* 0x00000001ff037807 */ /* 0x008fca0000000000 */
[----:B------:R3:W-:Y:S01]  /*7960*/  STG.E.U8 desc[UR36][R26.64], R3 ;  /* 0x000000031a007986 */ /* 0x0007e2000c101124 */
[----:B------:R-:W-:Y:S05]  /*7970*/  BRA `(.L_x_6131) ;  /* 0x0000000000047947 */ /* 0x000fea0003800000 */
.L_x_7405:
[----:B------:R-:W-:Y:S05]  /*7980*/  BREAK B8 ;  /* 0x0000000000087942 */ /* 0x000fea0003800000 */
.L_x_6131:
[----:B------:R-:W-:Y:S05]  /*7990*/  BSYNC B9 ;  /* 0x0000000000097941 */ /* 0x000fea0003800000 */
.L_x_6126:
        /* <DEDUP_REMOVED lines=8> */
.L_x_6145:
        /* <DEDUP_REMOVED lines=14> */
.L_x_7673:


//--------------------- .text._ZN2at4cuda57_GLOBAL__N__cd6b329d_24_DistributionBernoulli_cu_7537a20d21kernelPointwiseApply2IZNS_6native9templates4cuda28bernoulli_tensor_cuda_kernelIhfEEvRKNS_10TensorBaseES9_NS_15PhiloxCudaStateEEUliRhSB_SB_SB_RKfSD_SD_SD_E_hSC_jLin1ELi2ELi4ELi512ELi2EEEvNS0_6detail10TensorInfoIT0_T2_EENSG_IT1_SI_EESI_T_ --------------------------
	.section	.text._ZN2at4cuda57_GLOBAL__N__cd6b329d_24_DistributionBernoulli_cu_7537a20d21kernelPointwiseApply2IZNS_6native9templates4cuda28bernoulli_tensor_cuda_kernelIhfEEvRKNS_10TensorBaseES9_NS_15PhiloxCudaStateEEUliRhSB_SB_SB_RKfSD_SD_SD_E_hSC_jLin1ELi2ELi4ELi512ELi2EEEvNS0_6detail10TensorInfoIT0_T2_EENSG_IT1_SI_EESI_T_,"ax",@progbits
	.align	128
.text._ZN2at4cuda57_GLOBAL__N__cd6b329d_24_DistributionBernoulli_cu_7537a20d21kernelPointwiseApply2IZNS_6native9templates4cuda28bernoulli_tensor_cuda_kernelIhfEEvRKNS_10TensorBaseES9_NS_15PhiloxCudaStateEEUliRhSB_SB_SB_RKfSD_SD_SD_E_hSC_jLin1ELi2ELi4ELi512ELi2EEEvNS0_6detail10TensorInfoIT0_T2_EENSG_IT1_SI_EESI_T_:
        .type           _ZN2at4cuda57_GLOBAL__N__cd6b329d_24_DistributionBernoulli_cu_7537a20d21kernelPointwiseApply2IZNS_6native9templates4cuda28bernoulli_tensor_cuda_kernelIhfEEvRKNS_10TensorBaseES9_NS_15PhiloxCudaStateEEUliRhSB_SB_SB_RKfSD_SD_SD_E_hSC_jLin1ELi2ELi4ELi512ELi2EEEvNS0_6detail10TensorInfoIT0_T2_EENSG_IT1_SI_EESI_T_,@function
        .size           _ZN2at4cuda57_GLOBAL__N__cd6b329d_24_DistributionBernoulli_cu_7537a20d21kernelPointwiseApply2IZNS_6native9templates4cuda28bernoulli_tensor_cuda_kernelIhfEEvRKNS_10TensorBaseES9_NS_15PhiloxCudaStateEEUliRhSB_SB_SB_RKfSD_SD_SD_E_hSC_jLin1ELi2ELi4ELi512ELi2EEEvNS0_6detail10TensorInfoIT0_T2_EENSG_IT1_SI_EESI_T_,(.L_x_7674 - _ZN2at4cuda57_GLOBAL__N__cd6b329d_24_DistributionBernoulli_cu_7537a20d21kernelPointwiseApply2IZNS_6native9templates4cuda28bernoulli_tensor_cuda_kernelIhfEEvRKNS_10TensorBaseES9_NS_15PhiloxCudaStateEEUliRhSB_SB_SB_RKfSD_SD_SD_E_hSC_jLin1ELi2ELi4ELi512ELi2EEEvNS0_6detail10TensorInfoIT0_T2_EENSG_IT1_SI_EESI_T_)
        .other          _ZN2at4cuda57_GLOBAL__N__cd6b329d_24_DistributionBernoulli_cu_7537a20d21kernelPointwiseApply2IZNS_6native9templates4cuda28bernoulli_tensor_cuda_kernelIhfEEvRKNS_10TensorBaseES9_NS_15PhiloxCudaStateEEUliRhSB_SB_SB_RKfSD_SD_SD_E_hSC_jLin1ELi2ELi4ELi512ELi2EEEvNS0_6detail10TensorInfoIT0_T2_EENSG_IT1_SI_EESI_T_,@"STO_CUDA_ENTRY STV_DEFAULT"
_ZN2at4cuda57_GLOBAL__N__cd6b329d_24_DistributionBernoulli_cu_7537a20d21kernelPointwiseApply2IZNS_6native9templates4cuda28bernoulli_tensor_cuda_kernelIhfEEvRKNS_10TensorBaseES9_NS_15PhiloxCudaStateEEUliRhSB_SB_SB_RKfSD_SD_SD_E_hSC_jLin1ELi2ELi4ELi512ELi2EEEvNS0_6detail10TensorInfoIT0_T2_EENSG_IT1_SI_EESI_T_:
        /* <DEDUP_REMOVED lines=11> */
.L_x_6186:
        /* <DEDUP_REMOVED lines=30> */
.L_x_6150:
        /* <DEDUP_REMOVED lines=100> */
.L_x_6149:
        /* <DEDUP_REMOVED lines=79> */
.L_x_6148:
        /* <DEDUP_REMOVED lines=27> */
.L_x_6147:
[----:B------:R-:W-:Y:S05]  /*0f70*/  BSYNC B0 ;  /* 0x0000000000007941 */ /* 0x000fea0003800000 */
.L_x_6146:
        /* <DEDUP_REMOVED lines=28> */
.L_x_6155:
        /* <DEDUP_REMOVED lines=100> */
.L_x_6154:
        /* <DEDUP_REMOVED lines=78> */
.L_x_6153:
        /* <DEDUP_REMOVED lines=27> */
.L_x_6152:
[----:B------:R-:W-:Y:S05]  /*1e10*/  BSYNC B0 ;  /* 0x0000000000007941 */ /* 0x000fea0003800000 */
.L_x_6151:
        /* <DEDUP_REMOVED lines=29> */
.L_x_6160:
        /* <DEDUP_REMOVED lines=100> */
.L_x_6159:
        /* <DEDUP_REMOVED lines=78> */
.L_x_6158:
        /* <DEDUP_REMOVED lines=27> */
.L_x_6157:
[----:B------:R-:W-:Y:S05]  /*2cc0*/  BSYNC B0 ;  /* 0x0000000000007941 */ /* 0x000fea0003800000 */
.L_x_6156:
        /* <DEDUP_REMOVED lines=28> */
.L_x_6165:
        /* <DEDUP_REMOVED lines=100> */
.L_x_6164:
        /* <DEDUP_REMOVED lines=78> */
.L_x_6163:
        /* <DEDUP_REMOVED lines=27> */
.L_x_6162:
[----:B------:R-:W-:Y:S05]  /*3b60*/  BSYNC B0 ;  /* 0x0000000000007941 */ /* 0x000fea0003800000 */
.L_x_6161:
        /* <DEDUP_REMOVED lines=148> */
.L_x_6167:
[----:B------:R-:W-:Y:S01]  /*44b0*/  MOV R15, R5 ;  /* 0x00000005000f7202 */ /* 0x000fe20000000f00 */
[----:B------:R-:W-:Y:S01]  /*44c0*/  IMAD.MOV.U32 R7, RZ, RZ, R3 ;  /* 0x000000ffff077224 */ /* 0x000fe200078e0003 */
[----:B------:R-:W-:Y:S01]  /*44d0*/  MOV R14, R8 ;  /* 0x00000008000e7202 */ /* 0x000fe20000000f00 */
[----:B------:R-:W-:-:S07]  /*44e0*/  IMAD.MOV.U32 R5, RZ, RZ, R12 ;  /* 0x000000ffff057224 */ /* 0x000fce00078e000c */
.L_x_6166:
        /* <DEDUP_REMOVED lines=18> */
.L_x_7406:
[----:B------:R-:W-:Y:S05]  /*4610*/  BRX R4 -0x4620                                                                                                                                                                                                                                                                                                                                                                                                                                                                               (*"BRANCH_TARGETS .L_x_7407,.L_x_7408,.L_x_7409"*) ;  /* 0xffffffb804787949 */ /* 0x000fea000383ffff */
.L_x_6170:
        /* <DEDUP_REMOVED lines=28> */
.L_x_6176:
[----:B------:R0:W5:Y:S02]  /*47e0*/  LDG.E R3, desc[UR36][R16.64] ;  /* 0x0000002410037981 */ /* 0x000164000c1e1900 */
.L_x_6175:
[----:B------:R-:W-:Y:S05]  /*47f0*/  BSYNC B6 ;  /* 0x0000000000067941 */ /* 0x000fea0003800000 */
.L_x_6174:
[----:B-----5:R-:W-:-:S04]  /*4800*/  FSETP.GTU.FTZ.AND P0, PT, R34, R3, PT ;  /* 0x000000032200720b */ /* 0x020fc80003f1c000 */
[----:B------:R-:W-:-:S05]  /*4810*/  SEL R3, RZ, 0x1, P0 ;  /* 0x00000001ff037807 */ /* 0x000fca0000000000 */
[----:B------:R1:W-:Y:S04]  /*4820*/  STG.E.U8 desc[UR36][R38.64], R3 ;  /* 0x0000000326007986 */ /* 0x0003e8000c101124 */
.L_x_6172:
[----:B------:R-:W-:Y:S05]  /*4830*/  BSYNC B7 ;  /* 0x0000000000077941 */ /* 0x000fea0003800000 */
.L_x_6171:
        /* <DEDUP_REMOVED lines=21> */
.L_x_6179:
[----:B------:R2:W5:Y:S02]  /*4990*/  LDG.E R0, desc[UR36][R18.64] ;  /* 0x0000002412007981 */ /* 0x000564000c1e1900 */
.L_x_6178:
[----:B------:R-:W-:Y:S05]  /*49a0*/  BSYNC B6 ;  /* 0x0000000000067941 */ /* 0x000fea0003800000 */
.L_x_6177:
[----:B-----5:R-:W-:-:S04]  /*49b0*/  FSETP.GTU.FTZ.AND P0, PT, R33, R0, PT ;  /* 0x000000002100720b */ /* 0x020fc80003f1c000 */
[----:B-1----:R-:W-:-:S05]  /*49c0*/  SEL R3, RZ, 0x1, P0 ;  /* 0x00000001ff037807 */ /* 0x002fca0000000000 */
[----:B------:R1:W-:Y:S04]  /*49d0*/  STG.E.U8 desc[UR36][R36.64], R3 ;  /* 0x0000000324007986 */ /* 0x0003e8000c101124 */
.L_x_7408:
        /* <DEDUP_REMOVED lines=21> */
.L_x_6182:
[----:B------:R1:W5:Y:S02]  /*4b30*/  LDG.E R3, desc[UR36][R22.64] ;  /* 0x0000002416037981 */ /* 0x000364000c1e1900 */
.L_x_6181:
[----:B------:R-:W-:Y:S05]  /*4b40*/  BSYNC B6 ;  /* 0x0000000000067941 */ /* 0x000fea0003800000 */
.L_x_6180:
[----:B-----5:R-:W-:-:S04]  /*4b50*/  FSETP.GTU.FTZ.AND P0, PT, R32, R3, PT ;  /* 0x000000032000720b */ /* 0x020fc80003f1c000 */
[----:B------:R-:W-:-:S05]  /*4b60*/  SEL R3, RZ, 0x1, P0 ;  /* 0x00000001ff037807 */ /* 0x000fca0000000000 */
[----:B------:R3:W-:Y:S04]  /*4b70*/  STG.E.U8 desc[UR36][R28.64], R3 ;  /* 0x000000031c007986 */ /* 0x0007e8000c101124 */
.L_x_7407:
[----:B------:R-:W-:Y:S05]  /*4b80*/  BSYNC B8 ;  /* 0x0000000000087941 */ /* 0x000fea0003800000 */
.L_x_6169:
        /* <DEDUP_REMOVED lines=21> */
.L_x_6185:
[----:B------:R4:W5:Y:S02]  /*4ce0*/  LDG.E R0, desc[UR36][R24.64] ;  /* 0x0000002418007981 */ /* 0x000964000c1e1900 */
.L_x_6184:
[----:B------:R-:W-:Y:S05]  /*4cf0*/  BSYNC B6 ;  /* 0x0000000000067941 */ /* 0x000fea0003800000 */
.L_x_6183:
[----:B-----5:R-:W-:-:S04]  /*4d00*/  FSETP.GTU.FTZ.AND P0, PT, R31, R0, PT ;  /* 0x000000001f00720b */ /* 0x020fc80003f1c000 */
[----:B---3--:R-:W-:-:S05]  /*4d10*/  SEL R3, RZ, 0x1, P0 ;  /* 0x00000001ff037807 */ /* 0x008fca0000000000 */
[----:B------:R3:W-:Y:S01]  /*4d20*/  STG.E.U8 desc[UR36][R26.64], R3 ;  /* 0x000000031a007986 */ /* 0x0007e2000c101124 */
[----:B------:R-:W-:Y:S05]  /*4d30*/  BRA `(.L_x_6173) ;  /* 0x0000000000047947 */ /* 0x000fea0003800000 */
.L_x_7409:
[----:B------:R-:W-:Y:S05]  /*4d40*/  BREAK B8 ;  /* 0x0000000000087942 */ /* 0x000fea0003800000 */
.L_x_6173:
[----:B------:R-:W-:Y:S05]  /*4d50*/  BSYNC B9 ;  /* 0x0000000000097941 */ /* 0x000fea0003800000 */
.L_x_6168:
        /* <DEDUP_REMOVED lines=8> */
.L_x_6187:
        /* <DEDUP_REMOVED lines=10> */
.L_x_7674:


//--------------------- .text._ZN2at4cuda57_GLOBAL__N__cd6b329d_24_DistributionBernoulli_cu_7537a20d21kernelPointwiseApply2IZNS_6native9templates4cuda28bernoulli_tensor_cuda_kernelIhfEEvRKNS_10TensorBaseES9_NS_15PhiloxCudaStateEEUliRhSB_SB_SB_RKfSD_SD_SD_E_hSC_jLin1ELi1ELi4ELi512ELi2EEEvNS0_6detail10TensorInfoIT0_T2_EENSG_IT1_SI_EESI_T_ --------------------------
	.section	.text._ZN2at4cuda57_GLOBAL__N__cd6b329d_24_DistributionBernoulli_cu_7537a20d21kernelPointwiseApply2IZNS_6native9templates4cuda28bernoulli_tensor_cuda_kernelIhfEEvRKNS_10TensorBaseES9_NS_15PhiloxCudaStateEEUliRhSB_SB_SB_RKfSD_SD_SD_E_hSC_jLin1ELi1ELi4ELi512ELi2EEEvNS0_6detail10TensorInfoIT0_T2_EENSG_IT1_SI_EESI_T_,"ax",@progbits
	.align	128
.text._ZN2at4cuda57_GLOBAL__N__cd6b329d_24_DistributionBernoulli_cu_7537a20d21kernelPointwiseApply2IZNS_6native9templates4cuda28bernoulli_tensor_cuda_kernelIhfEEvRKNS_10TensorBaseES9_NS_15PhiloxCudaStateEEUliRhSB_SB_SB_RKfSD_SD_SD_E_hSC_jLin1ELi1ELi4ELi512ELi2EEEvNS0_6detail10TensorInfoIT0_T2_EENSG_IT1_SI_EESI_T_:
        .type           _ZN2at4cuda57_GLOBAL__N__cd6b329d_24_DistributionBernoulli_cu_7537a20d21kernelPointwiseApply2IZNS_6native9templates4cuda28bernoulli_tensor_cuda_kernelIhfEEvRKNS_10TensorBaseES9_NS_15PhiloxCudaStateEEUliRhSB_SB_SB_RKfSD_SD_SD_E_hSC_jLin1ELi1ELi4ELi512ELi2EEEvNS0_6detail10TensorInfoIT0_T2_EENSG_IT1_SI_EESI_T_,@function
        .size           _ZN2at4cuda57_GLOBAL__N__cd6b329d_24_DistributionBernoulli_cu_7537a20d21kernelPointwiseApply2IZNS_6native9templates4cuda28bernoulli_tensor_cuda_kernelIhfEEvRKNS_10TensorBaseES9_NS_15PhiloxCudaStateEEUliRhSB_SB_SB_RKfSD_SD_SD_E_hSC_jLin1ELi1ELi4ELi512ELi2EEEvNS0_6detail10TensorInfoIT0_T2_EENSG_IT1_SI_EESI_T_,(.L_x_7675 - _ZN2at4cuda57_GLOBAL__N__cd6b329d_24_DistributionBernoulli_cu_7537a20d21kernelPointwiseApply2IZNS_6native9templates4cuda28bernoulli_tensor_cuda_kernelIhfEEvRKNS_10TensorBaseES9_NS_15PhiloxCudaStateEEUliRhSB_SB_SB_RKfSD_SD_SD_E_hSC_jLin1ELi1ELi4ELi512ELi2EEEvNS0_6detail10TensorInfoIT0_T2_EENSG_IT1_SI_EESI_T_)
        .other          _ZN2at4cuda57_GLOBAL__N__cd6b329d_24_DistributionBernoulli_cu_7537a20d21kernelPointwiseApply2IZNS_6native9templates4cuda28bernoulli_tensor_cuda_kernelIhfEEvRKNS_10TensorBaseES9_NS_15PhiloxCudaStateEEUliRhSB_SB_SB_RKfSD_SD_SD_E_hSC_jLin1ELi1ELi4ELi512ELi2EEEvNS0_6detail10TensorInfoIT0_T2_EENSG_IT1_SI_EESI_T_,@"STO_CUDA_ENTRY STV_DEFAULT"
_ZN2at4cuda57_GLOBAL__N__cd6b329d_24_DistributionBernoulli_cu_7537a20d21kernelPointwiseApply2IZNS_6native9templates4cuda28bernoulli_tensor_cuda_kernelIhfEEvRKNS_10TensorBaseES9_NS_15PhiloxCudaStateEEUliRhSB_SB_SB_RKfSD_SD_SD_E_hSC_jLin1ELi1ELi4ELi512ELi2EEEvNS0_6detail10TensorInfoIT0_T2_EENSG_IT1_SI_EESI_T_:
        /* <DEDUP_REMOVED lines=11> */
.L_x_6228:
        /* <DEDUP_REMOVED lines=29> */
.L_x_6192:
        /* <DEDUP_REMOVED lines=100> */
.L_x_6191:
        /* <DEDUP_REMOVED lines=79> */
.L_x_6190:
[----:B------:R-:W-:Y:S02]  /*0db0*/  ULDC UR4, c[0x0][0x27c] ;  /* 0x00009f0000047ab9 */ /* 0x000fe40000000800 */
[----:B------:R-:W-:-:S07]  /*0dc0*/  IMAD R18, R3, UR4, R18 ;  /* 0x0000000403127c24 */ /* 0x000fce000f8e0212 */
.L_x_6189:
[----:B------:R-:W-:Y:S05]  /*0dd0*/  BSYNC B0 ;  /* 0x0000000000007941 */ /* 0x000fea0003800000 */
.L_x_6188:
        /* <DEDUP_REMOVED lines=25> */
.L_x_6197:
        /* <DEDUP_REMOVED lines=100> */
.L_x_6196:
        /* <DEDUP_REMOVED lines=79> */
.L_x_6195:
[----:B------:R-:W-:Y:S02]  /*1aa0*/  ULDC UR4, c[0x0][0x27c] ;  /* 0x00009f0000047ab9 */ /* 0x000fe40000000800 */
[----:B------:R-:W-:-:S07]  /*1ab0*/  IMAD R22, R3, UR4, R22 ;  /* 0x0000000403167c24 */ /* 0x000fce000f8e0216 */
.L_x_6194:
[----:B------:R-:W-:Y:S05]  /*1ac0*/  BSYNC B0 ;  /* 0x0000000000007941 */ /* 0x000fea0003800000 */
.L_x_6193:
        /* <DEDUP_REMOVED lines=25> */
.L_x_6202:
        /* <DEDUP_REMOVED lines=100> */
.L_x_6201:
        /* <DEDUP_REMOVED lines=78> */
.L_x_6200:
[----:B------:R-:W-:Y:S02]  /*2780*/  ULDC UR4, c[0x0][0x27c] ;  /* 0x00009f0000047ab9 */ /* 0x000fe40000000800 */
[----:B------:R-:W-:-:S07]  /*2790*/  IMAD R24, R5, UR4, R24 ;  /* 0x0000000405187c24 */ /* 0x000fce000f8e0218 */
.L_x_6199:
[----:B------:R-:W-:Y:S05]  /*27a0*/  BSYNC B0 ;  /* 0x0000000000007941 */ /* 0x000fea0003800000 */
.L_x_6198:
        /* <DEDUP_REMOVED lines=24> */
.L_x_6207:
        /* <DEDUP_REMOVED lines=100> */
.L_x_6206:
        /* <DEDUP_REMOVED lines=78> */
.L_x_6205:
[----:B------:R-:W-:Y:S02]  /*3450*/  ULDC UR4, c[0x0][0x27c] ;  /* 0x00009f0000047ab9 */ /* 0x000fe40000000800 */
[----:B------:R-:W-:-:S07]  /*3460*/  IMAD R26, R5, UR4, R26 ;  /* 0x00000004051a7c24 */ /* 0x000fce000f8e021a */
.L_x_6204:
[----:B------:R-:W-:Y:S05]  /*3470*/  BSYNC B0 ;  /* 0x0000000000007941 */ /* 0x000fea0003800000 */
.L_x_6203:
        /* <DEDUP_REMOVED lines=143> */
.L_x_6209:
[----:B------:R-:W-:Y:S01]  /*3d70*/  IMAD.MOV.U32 R9, RZ, RZ, R14 ;  /* 0x000000ffff097224 */ /* 0x000fe200078e000e */
[----:B------:R-:W-:Y:S01]  /*3d80*/  MOV R0, R10 ;  /* 0x0000000a00007202 */ /* 0x000fe20000000f00 */
[----:B------:R-:W-:Y:S01]  /*3d90*/  IMAD.MOV.U32 R8, RZ, RZ, R2 ;  /* 0x000000ffff087224 */ /* 0x000fe200078e0002 */
[----:B------:R-:W-:-:S07]  /*3da0*/  MOV R14, R6 ;  /* 0x00000006000e7202 */ /* 0x000fce0000000f00 */
.L_x_6208:
        /* <DEDUP_REMOVED lines=19> */
.L_x_7410:
[----:B------:R-:W-:Y:S05]  /*3ee0*/  BRX R2 -0x3ef0                                                                                                                                                                                                                                                                                                                                                                                                                                                                               (*"BRANCH_TARGETS .L_x_7411,.L_x_7412,.L_x_7413"*) ;  /* 0xffffffc002447949 */ /* 0x000fea000383ffff */
.L_x_6212:
        /* <DEDUP_REMOVED lines=33> */
.L_x_6218:
[----:B------:R0:W5:Y:S02]  /*4100*/  LDG.E R0, desc[UR36][R16.64] ;  /* 0x0000002410007981 */ /* 0x000164000c1e1900 */
.L_x_6217:
[----:B------:R-:W-:Y:S05]  /*4110*/  BSYNC B6 ;  /* 0x0000000000067941 */ /* 0x000fea0003800000 */
.L_x_6216:
[----:B-----5:R-:W-:-:S04]  /*4120*/  FSETP.GTU.FTZ.AND P0, PT, R33, R0, PT ;  /* 0x000000002100720b */ /* 0x020fc80003f1c000 */
[----:B------:R-:W-:-:S05]  /*4130*/  SEL R3, RZ, 0x1, P0 ;  /* 0x00000001ff037807 */ /* 0x000fca0000000000 */
[----:B------:R1:W-:Y:S04]  /*4140*/  STG.E.U8 desc[UR36][R26.64], R3 ;  /* 0x000000031a007986 */ /* 0x0003e8000c101124 */
.L_x_6214:
[----:B------:R-:W-:Y:S05]  /*4150*/  BSYNC B7 ;  /* 0x0000000000077941 */ /* 0x000fea0003800000 */
.L_x_6213:
        /* <DEDUP_REMOVED lines=28> */
.L_x_6221:
[----:B------:R0:W5:Y:S02]  /*4320*/  LDG.E R3, desc[UR36][R16.64] ;  /* 0x0000002410037981 */ /* 0x000164000c1e1900 */
.L_x_6220:
[----:B------:R-:W-:Y:S05]  /*4330*/  BSYNC B6 ;  /* 0x0000000000067941 */ /* 0x000fea0003800000 */
.L_x_6219:
[----:B-----5:R-:W-:-:S04]  /*4340*/  FSETP.GTU.FTZ.AND P0, PT, R2, R3, PT ;  /* 0x000000030200720b */ /* 0x020fc80003f1c000 */
[----:B------:R-:W-:-:S05]  /*4350*/  SEL R3, RZ, 0x1, P0 ;  /* 0x00000001ff037807 */ /* 0x000fca0000000000 */
[----:B------:R1:W-:Y:S04]  /*4360*/  STG.E.U8 desc[UR36][R24.64], R3 ;  /* 0x0000000318007986 */ /* 0x0003e8000c101124 */
.L_x_7412:
        /* <DEDUP_REMOVED lines=28> */
.L_x_6224:
[----:B------:R0:W5:Y:S02]  /*4530*/  LDG.E R3, desc[UR36][R16.64] ;  /* 0x0000002410037981 */ /* 0x000164000c1e1900 */
.L_x_6223:
[----:B------:R-:W-:Y:S05]  /*4540*/  BSYNC B6 ;  /* 0x0000000000067941 */ /* 0x000fea0003800000 */
.L_x_6222:
[----:B-----5:R-:W-:-:S04]  /*4550*/  FSETP.GTU.FTZ.AND P0, PT, R28, R3, PT ;  /* 0x000000031c00720b */ /* 0x020fc80003f1c000 */
[----:B------:R-:W-:-:S05]  /*4560*/  SEL R3, RZ, 0x1, P0 ;  /* 0x00000001ff037807 */ /* 0x000fca0000000000 */
[----:B------:R1:W-:Y:S04]  /*4570*/  STG.E.U8 desc[UR36][R22.64], R3 ;  /* 0x0000000316007986 */ /* 0x0003e8000c101124 */
.L_x_7411:
[----:B------:R-:W-:Y:S05]  /*4580*/  BSYNC B8 ;  /* 0x0000000000087941 */ /* 0x000fea0003800000 */
.L_x_6211:
        /* <DEDUP_REMOVED lines=29> */
.L_x_6227:
[----:B------:R0:W5:Y:S02]  /*4760*/  LDG.E R0, desc[UR36][R16.64] ;  /* 0x0000002410007981 */ /* 0x000164000c1e1900 */
.L_x_6226:
[----:B------:R-:W-:Y:S05]  /*4770*/  BSYNC B6 ;  /* 0x0000000000067941 */ /* 0x000fea0003800000 */
.L_x_6225:
[----:B-----5:R-:W-:-:S04]  /*4780*/  FSETP.GTU.FTZ.AND P0, PT, R29, R0, PT ;  /* 0x000000001d00720b */ /* 0x020fc80003f1c000 */
[----:B------:R-:W-:-:S05]  /*4790*/  SEL R3, RZ, 0x1, P0 ;  /* 0x00000001ff037807 */ /* 0x000fca0000000000 */
[----:B------:R1:W-:Y:S01]  /*47a0*/  STG.E.U8 desc[UR36][R18.64], R3 ;  /* 0x0000000312007986 */ /* 0x0003e2000c101124 */
[----:B------:R-:W-:Y:S05]  /*47b0*/  BRA `(.L_x_6215) ;  /* 0x0000000000047947 */ /* 0x000fea0003800000 */
.L_x_7413:
[----:B------:R-:W-:Y:S05]  /*47c0*/  BREAK B8 ;  /* 0x0000000000087942 */ /* 0x000fea0003800000 */
.L_x_6215:
[----:B------:R-:W-:Y:S05]  /*47d0*/  BSYNC B9 ;  /* 0x0000000000097941 */ /* 0x000fea0003800000 */
.L_x_6210:
        /* <DEDUP_REMOVED lines=8> */
.L_x_6229:
        /* <DEDUP_REMOVED lines=10> */
.L_x_7675:


//--------------------- .text._ZN2at4cuda57_GLOBAL__N__cd6b329d_24_DistributionBernoulli_cu_7537a20d21kernelPointwiseApply2IZNS_6native9templates4cuda28bernoulli_tensor_cuda_kernelIhfEEvRKNS_10TensorBaseES9_NS_15PhiloxCudaStateEEUliRhSB_SB_SB_RKfSD_SD_SD_E_hSC_jLi2ELin1ELi4ELi512ELi2EEEvNS0_6detail10TensorInfoIT0_T2_EENSG_IT1_SI_EESI_T_ --------------------------
	.section	.text._ZN2at4cuda57_GLOBAL__N__cd6b329d_24_DistributionBernoulli_cu_7537a20d21kernelPointwiseApply2IZNS_6native9templates4cuda28bernoulli_tensor_cuda_kernelIhfEEvRKNS_10TensorBaseES9_NS_15PhiloxCudaStateEEUliRhSB_SB_SB_RKfSD_SD_SD_E_hSC_jLi2ELin1ELi4ELi512ELi2EEEvNS0_6detail10TensorInfoIT0_T2_EENSG_IT1_SI_EESI_T_,"ax",@progbits
	.align	128
.text._ZN2at4cuda57_GLOBAL__N__cd6b329d_24_DistributionBernoulli_cu_7537a20d21kernelPointwiseApply2IZNS_6native9templates4cuda28bernoulli_tensor_cuda_kernelIhfEEvRKNS_10TensorBaseES9_NS_15PhiloxCudaStateEEUliRhSB_SB_SB_RKfSD_SD_SD_E_hSC_jLi2ELin1ELi4ELi512ELi2EEEvNS0_6detail10TensorInfoIT0_T2_EENSG_IT1_SI_EESI_T_:
        .type           _ZN2at4cuda57_GLOBAL__N__cd6b329d_24_DistributionBernoulli_cu_7537a20d21kernelPointwiseApply2IZNS_6native9templates4cuda28bernoulli_tensor_cuda_kernelIhfEEvRKNS_10TensorBaseES9_NS_15PhiloxCudaStateEEUliRhSB_SB_SB_RKfSD_SD_SD_E_hSC_jLi2ELin1ELi4ELi512ELi2EEEvNS0_6detail10TensorInfoIT0_T2_EENSG_IT1_SI_EESI_T_,@function
        .size           _ZN2at4cuda57_GLOBAL__N__cd6b329d_24_DistributionBernoulli_cu_7537a20d21kernelPointwiseApply2IZNS_6native9templates4cuda28bernoulli_tensor_cuda_kernelIhfEEvRKNS_10TensorBaseES9_NS_15PhiloxCudaStateEEUliRhSB_SB_SB_RKfSD_SD_SD_E_hSC_jLi2ELin1ELi4ELi512ELi2EEEvNS0_6detail10TensorInfoIT0_T2_EENSG_IT1_SI_EESI_T_,(.L_x_7676 - _ZN2at4cuda57_GLOBAL__N__cd6b329d_24_DistributionBernoulli_cu_7537a20d21kernelPointwiseApply2IZNS_6native9templates4cuda28bernoulli_tensor_cuda_kernelIhfEEvRKNS_10TensorBaseES9_NS_15PhiloxCudaStateEEUliRhSB_SB_SB_RKfSD_SD_SD_E_hSC_jLi2ELin1ELi4ELi512ELi2EEEvNS0_6detail10TensorInfoIT0_T2_EENSG_IT1_SI_EESI_T_)
        .other          _ZN2at4cuda57_GLOBAL__N__cd6b329d_24_DistributionBernoulli_cu_7537a20d21kernelPointwiseApply2IZNS_6native9templates4cuda28bernoulli_tensor_cuda_kernelIhfEEvRKNS_10TensorBaseES9_NS_15PhiloxCudaStateEEUliRhSB_SB_SB_RKfSD_SD_SD_E_hSC_jLi2ELin1ELi4ELi512ELi2EEEvNS0_6detail10TensorInfoIT0_T2_EENSG_IT1_SI_EESI_T_,@"STO_CUDA_ENTRY STV_DEFAULT"
_ZN2at4cuda57_GLOBAL__N__cd6b329d_24_DistributionBernoulli_cu_7537a20d21kernelPointwiseApply2IZNS_6native9templates4cuda28bernoulli_tensor_cuda_kernelIhfEEvRKNS_10TensorBaseES9_NS_15PhiloxCudaStateEEUliRhSB_SB_SB_RKfSD_SD_SD_E_hSC_jLi2ELin1ELi4ELi512ELi2EEEvNS0_6detail10TensorInfoIT0_T2_EENSG_IT1_SI_EESI_T_:
        /* <DEDUP_REMOVED lines=11> */
.L_x_6270:
        /* <DEDUP_REMOVED lines=55> */
.L_x_6234:
        /* <DEDUP_REMOVED lines=101> */
.L_x_6233:
        /* <DEDUP_REMOVED lines=79> */
.L_x_6232:
[----:B------:R-:W-:Y:S02]  /*0f60*/  ULDC UR4, c[0x0][0x354] ;  /* 0x0000d50000047ab9 */ /* 0x000fe40000000800 */
[----:B------:R-:W-:-:S07]  /*0f70*/  IMAD R19, R6, UR4, R19 ;  /* 0x0000000406137c24 */ /* 0x000fce000f8e0213 */
.L_x_6231:
[----:B------:R-:W-:Y:S05]  /*0f80*/  BSYNC B0 ;  /* 0x0000000000007941 */ /* 0x000fea0003800000 */
.L_x_6230:
        /* <DEDUP_REMOVED lines=50> */
.L_x_6239:
        /* <DEDUP_REMOVED lines=101> */
.L_x_6238:
        /* <DEDUP_REMOVED lines=79> */
.L_x_6237:
[----:B------:R-:W-:Y:S02]  /*1df0*/  ULDC UR4, c[0x0][0x354] ;  /* 0x0000d50000047ab9 */ /* 0x000fe40000000800 */
[----:B------:R-:W-:-:S07]  /*1e00*/  IMAD R15, R15, UR4, R6 ;  /* 0x000000040f0f7c24 */ /* 0x000fce000f8e0206 */
.L_x_6236:
[----:B------:R-:W-:Y:S05]  /*1e10*/  BSYNC B0 ;  /* 0x0000000000007941 */ /* 0x000fea0003800000 */
.L_x_6235:
        /* <DEDUP_REMOVED lines=51> */
.L_x_6244:
        /* <DEDUP_REMOVED lines=101> */
.L_x_6243:
        /* <DEDUP_REMOVED lines=79> */
.L_x_6242:
[----:B------:R-:W-:Y:S02]  /*2c90*/  ULDC UR4, c[0x0][0x354] ;  /* 0x0000d50000047ab9 */ /* 0x000fe40000000800 */
[----:B------:R-:W-:-:S07]  /*2ca0*/  IMAD R18, R7, UR4, R18 ;  /* 0x0000000407127c24 */ /* 0x000fce000f8e0212 */
.L_x_6241:
[----:B------:R-:W-:Y:S05]  /*2cb0*/  BSYNC B0 ;  /* 0x0000000000007941 */ /* 0x000fea0003800000 */
.L_x_6240:
        /* <DEDUP_REMOVED lines=50> */
.L_x_6249:
        /* <DEDUP_REMOVED lines=101> */
.L_x_6248:
        /* <DEDUP_REMOVED lines=79> */
.L_x_6247:
[----:B------:R-:W-:Y:S02]  /*3b20*/  ULDC UR4, c[0x0][0x354] ;  /* 0x0000d50000047ab9 */ /* 0x000fe40000000800 */
[----:B------:R-:W-:-:S07]  /*3b30*/  IMAD R14, R7, UR4, R14 ;  /* 0x00000004070e7c24 */ /* 0x000fce000f8e020e */
.L_x_6246:
[----:B------:R-:W-:Y:S05]  /*3b40*/  BSYNC B0 ;  /* 0x0000000000007941 */ /* 0x000fea0003800000 */
.L_x_6245:
        /* <DEDUP_REMOVED lines=148> */
.L_x_6251:
[----:B------:R-:W-:Y:S01]  /*4490*/  MOV R15, R5 ;  /* 0x00000005000f7202 */ /* 0x000fe20000000f00 */
[----:B------:R-:W-:Y:S01]  /*44a0*/  IMAD.MOV.U32 R7, RZ, RZ, R3 ;  /* 0x000000ffff077224 */ /* 0x000fe200078e0003 */
[----:B------:R-:W-:Y:S01]  /*44b0*/  MOV R14, R8 ;  /* 0x00000008000e7202 */ /* 0x000fe20000000f00 */
[----:B------:R-:W-:-:S07]  /*44c0*/  IMAD.MOV.U32 R5, RZ, RZ, R12 ;  /* 0x000000ffff057224 */ /* 0x000fce00078e000c */
.L_x_6250:
        /* <DEDUP_REMOVED lines=18> */
.L_x_7414:
[----:B------:R-:W-:Y:S05]  /*45f0*/  BRX R4 -0x4600                                                                                                                                                                                                                                                                                                                                                                                                                                                                               (*"BRANCH_TARGETS .L_x_7415,.L_x_7416,.L_x_7417"*) ;  /* 0xffffffb804807949 */ /* 0x000fea000383ffff */
.L_x_6254:
        /* <DEDUP_REMOVED lines=28> */
.L_x_6260:
[----:B------:R0:W5:Y:S02]  /*47c0*/  LDG.E R3, desc[UR36][R16.64] ;  /* 0x0000002410037981 */ /* 0x000164000c1e1900 */
.L_x_6259:
[----:B------:R-:W-:Y:S05]  /*47d0*/  BSYNC B6 ;  /* 0x0000000000067941 */ /* 0x000fea0003800000 */
.L_x_6258:
[----:B-----5:R-:W-:-:S04]  /*47e0*/  FSETP.GTU.FTZ.AND P0, PT, R34, R3, PT ;  /* 0x000000032200720b */ /* 0x020fc80003f1c000 */
[----:B------:R-:W-:-:S05]  /*47f0*/  SEL R3, RZ, 0x1, P0 ;  /* 0x00000001ff037807 */ /* 0x000fca0000000000 */
[----:B------:R1:W-:Y:S04]  /*4800*/  STG.E.U8 desc[UR36][R38.64], R3 ;  /* 0x0000000326007986 */ /* 0x0003e8000c101124 */
.L_x_6256:
[----:B------:R-:W-:Y:S05]  /*4810*/  BSYNC B7 ;  /* 0x0000000000077941 */ /* 0x000fea0003800000 */
.L_x_6255:
        /* <DEDUP_REMOVED lines=21> */
.L_x_6263:
[----:B------:R2:W5:Y:S02]  /*4970*/  LDG.E R0, desc[UR36][R18.64] ;  /* 0x0000002412007981 */ /* 0x000564000c1e1900 */
.L_x_6262:
[----:B------:R-:W-:Y:S05]  /*4980*/  BSYNC B6 ;  /* 0x0000000000067941 */ /* 0x000fea0003800000 */
.L_x_6261:
[----:B-----5:R-:W-:-:S04]  /*4990*/  FSETP.GTU.FTZ.AND P0, PT, R33, R0, PT ;  /* 0x000000002100720b */ /* 0x020fc80003f1c000 */
[----:B-1----:R-:W-:-:S05]  /*49a0*/  SEL R3, RZ, 0x1, P0 ;  /* 0x00000001ff037807 */ /* 0x002fca0000000000 */
[----:B------:R1:W-:Y:S04]  /*49b0*/  STG.E.U8 desc[UR36][R36.64], R3 ;  /* 0x0000000324007986 */ /* 0x0003e8000c101124 */
.L_x_7416:
        /* <DEDUP_REMOVED lines=21> */
.L_x_6266:
[----:B------:R1:W5:Y:S02]  /*4b10*/  LDG.E R3, desc[UR36][R22.64] ;  /* 0x0000002416037981 */ /* 0x000364000c1e1900 */
.L_x_6265:
[----:B------:R-:W-:Y:S05]  /*4b20*/  BSYNC B6 ;  /* 0x0000000000067941 */ /* 0x000fea0003800000 */
.L_x_6264:
[----:B-----5:R-:W-:-:S04]  /*4b30*/  FSETP.GTU.FTZ.AND P0, PT, R32, R3, PT ;  /* 0x000000032000720b */ /* 0x020fc80003f1c000 */
[----:B------:R-:W-:-:S05]  /*4b40*/  SEL R3, RZ, 0x1, P0 ;  /* 0x00000001ff037807 */ /* 0x000fca0000000000 */
[----:B------:R3:W-:Y:S04]  /*4b50*/  STG.E.U8 desc[UR36][R28.64], R3 ;  /* 0x000000031c007986 */ /* 0x0007e8000c101124 */
.L_x_7415:
[----:B------:R-:W-:Y:S05]  /*4b60*/  BSYNC B8 ;  /* 0x0000000000087941 */ /* 0x000fea0003800000 */
.L_x_6253:
        /* <DEDUP_REMOVED lines=21> */
.L_x_6269:
[----:B------:R4:W5:Y:S02]  /*4cc0*/  LDG.E R0, desc[UR36][R24.64] ;  /* 0x0000002418007981 */ /* 0x000964000c1e1900 */
.L_x_6268:
[----:B------:R-:W-:Y:S05]  /*4cd0*/  BSYNC B6 ;  /* 0x0000000000067941 */ /* 0x000fea0003800000 */
.L_x_6267:
[----:B-----5:R-:W-:-:S04]  /*4ce0*/  FSETP.GTU.FTZ.AND P0, PT, R31, R0, PT ;  /* 0x000000001f00720b */ /* 0x020fc80003f1c000 */
[----:B---3--:R-:W-:-:S05]  /*4cf0*/  SEL R3, RZ, 0x1, P0 ;  /* 0x00000001ff037807 */ /* 0x008fca0000000000 */
[----:B------:R3:W-:Y:S01]  /*4d00*/  STG.E.U8 desc[UR36][R26.64], R3 ;  /* 0x000000031a007986 */ /* 0x0007e2000c101124 */
[----:B------:R-:W-:Y:S05]  /*4d10*/  BRA `(.L_x_6257) ;  /* 0x0000000000047947 */ /* 0x000fea0003800000 */
.L_x_7417:
[----:B------:R-:W-:Y:S05]  /*4d20*/  BREAK B8 ;  /* 0x0000000000087942 */ /* 0x000fea0003800000 */
.L_x_6257:
[----:B------:R-:W-:Y:S05]  /*4d30*/  BSYNC B9 ;  /* 0x0000000000097941 */ /* 0x000fea0003800000 */
.L_x_6252:
        /* <DEDUP_REMOVED lines=8> */
.L_x_6271:
        /* <DEDUP_REMOVED lines=12> */
.L_x_7676:


//--------------------- .text._ZN2at4cuda57_GLOBAL__N__cd6b329d_24_DistributionBernoulli_cu_7537a20d21kernelPointwiseApply2IZNS_6native9templates4cuda28bernoulli_tensor_cuda_kernelIhfEEvRKNS_10TensorBaseES9_NS_15PhiloxCudaStateEEUliRhSB_SB_SB_RKfSD_SD_SD_E_hSC_jLi2ELi2ELi4ELi512ELi2EEEvNS0_6detail10TensorInfoIT0_T2_EENSG_IT1_SI_EESI_T_ --------------------------
	.section	.text._ZN2at4cuda57_GLOBAL__N__cd6b329d_24_DistributionBernoulli_cu_7537a20d21kernelPointwiseApply2IZNS_6native9templates4cuda28bernoulli_tensor_cuda_kernelIhfEEvRKNS_10TensorBaseES9_NS_15PhiloxCudaStateEEUliRhSB_SB_SB_RKfSD_SD_SD_E_hSC_jLi2ELi2ELi4ELi512ELi2EEEvNS0_6detail10TensorInfoIT0_T2_EENSG_IT1_SI_EESI_T_,"ax",@progbits
	.align	128
.text._ZN2at4cuda57_GLOBAL__N__cd6b329d_24_DistributionBernoulli_cu_7537a20d21kernelPointwiseApply2IZNS_6native9templates4cuda28bernoulli_tensor_cuda_kernelIhfEEvRKNS_10TensorBaseES9_NS_15PhiloxCudaStateEEUliRhSB_SB_SB_RKfSD_SD_SD_E_hSC_jLi2ELi2ELi4ELi512ELi2EEEvNS0_6detail10TensorInfoIT0_T2_EENSG_IT1_SI_EESI_T_:
        .type           _ZN2at4cuda57_GLOBAL__N__cd6b329d_24_DistributionBernoulli_cu_7537a20d21kernelPointwiseApply2IZNS_6native9templates4cuda28bernoulli_tensor_cuda_kernelIhfEEvRKNS_10TensorBaseES9_NS_15PhiloxCudaStateEEUliRhSB_SB_SB_RKfSD_SD_SD_E_hSC_jLi2ELi2ELi4ELi512ELi2EEEvNS0_6detail10TensorInfoIT0_T2_EENSG_IT1_SI_EESI_T_,@function
        .size           _ZN2at4cuda57_GLOBAL__N__cd6b329d_24_DistributionBernoulli_cu_7537a20d21kernelPointwiseApply2IZNS_6native9templates4cuda28bernoulli_tensor_cuda_kernelIhfEEvRKNS_10TensorBaseES9_NS_15PhiloxCudaStateEEUliRhSB_SB_SB_RKfSD_SD_SD_E_hSC_jLi2ELi2ELi4ELi512ELi2EEEvNS0_6detail10TensorInfoIT0_T2_EENSG_IT1_SI_EESI_T_,(.L_x_7677 - _ZN2at4cuda57_GLOBAL__N__cd6b329d_24_DistributionBernoulli_cu_7537a20d21kernelPointwiseApply2IZNS_6native9templates4cuda28bernoulli_tensor_cuda_kernelIhfEEvRKNS_10TensorBaseES9_NS_15PhiloxCudaStateEEUliRhSB_SB_SB_RKfSD_SD_SD_E_hSC_jLi2ELi2ELi4ELi512ELi2EEEvNS0_6detail10TensorInfoIT0_T2_EENSG_IT1_SI_EESI_T_)
        .other          _ZN2at4cuda57_GLOBAL__N__cd6b329d_24_DistributionBernoulli_cu_7537a20d21kernelPointwiseApply2IZNS_6native9templates4cuda28bernoulli_tensor_cuda_kernelIhfEEvRKNS_10TensorBaseES9_NS_15PhiloxCudaStateEEUliRhSB_SB_SB_RKfSD_SD_SD_E_hSC_jLi2ELi2ELi4ELi512ELi2EEEvNS0_6detail10TensorInfoIT0_T2_EENSG_IT1_SI_EESI_T_,@"STO_CUDA_ENTRY STV_DEFAULT"
_ZN2at4cuda57_GLOBAL__N__cd6b329d_24_DistributionBernoulli_cu_7537a20d21kernelPointwiseApply2IZNS_6native9templates4cuda28bernoulli_tensor_cuda_kernelIhfEEvRKNS_10TensorBaseES9_NS_15PhiloxCudaStateEEUliRhSB_SB_SB_RKfSD_SD_SD_E_hSC_jLi2ELi2ELi4ELi512ELi2EEEvNS0_6detail10TensorInfoIT0_T2_EENSG_IT1_SI_EESI_T_:
        /* <DEDUP_REMOVED lines=20> */
.L_x_6301:
        /* <DEDUP_REMOVED lines=177> */
.L_x_6274:
[----:B------:R-:W-:Y:S05]  /*0c50*/  BSYNC B0 ;  /* 0x0000000000007941 */ /* 0x000fea0003800000 */
.L_x_6273:
        /* <DEDUP_REMOVED lines=47> */
.L_x_6276:
[----:B------:R-:W-:Y:S05]  /*0f50*/  BSYNC B0 ;  /* 0x0000000000007941 */ /* 0x000fea0003800000 */
.L_x_6275:
        /* <DEDUP_REMOVED lines=47> */
.L_x_6278:
[----:B------:R-:W-:Y:S05]  /*1250*/  BSYNC B0 ;  /* 0x0000000000007941 */ /* 0x000fea0003800000 */
.L_x_6277:
        /* <DEDUP_REMOVED lines=47> */
.L_x_6280:
[----:B------:R-:W-:Y:S05]  /*1550*/  BSYNC B0 ;  /* 0x0000000000007941 */ /* 0x000fea0003800000 */
.L_x_6279:
        /* <DEDUP_REMOVED lines=29> */
.L_x_6282:
[----:B------:R-:W-:Y:S01]  /*1730*/  MOV R20, R11 ;  /* 0x0000000b00147202 */ /* 0x000fe20000000f00 */
[----:B------:R-:W-:Y:S01]  /*1740*/  IMAD.MOV.U32 R14, RZ, RZ, R3 ;  /* 0x000000ffff0e7224 */ /* 0x000fe200078e0003 */
[----:B------:R-:W-:Y:S01]  /*1750*/  MOV R15, R8 ;  /* 0x00000008000f7202 */ /* 0x000fe20000000f00 */
[----:B------:R-:W-:-:S07]  /*1760*/  IMAD.MOV.U32 R11, RZ, RZ, R4 ;  /* 0x000000ffff0b7224 */ /* 0x000fce00078e0004 */
.L_x_6281:
        /* <DEDUP_REMOVED lines=18> */
.L_x_7418:
[----:B------:R-:W-:Y:S05]  /*1890*/  BRX R4 -0x18a0                                                                                                                                                                                                                                                                                                                                                                                                                                                                               (*"BRANCH_TARGETS .L_x_7419,.L_x_7420,.L_x_7421"*) ;  /* 0xffffffe404d87949 */ /* 0x000fea000383ffff */
.L_x_6285:
        /* <DEDUP_REMOVED lines=28> */
.L_x_6291:
[----:B------:R0:W5:Y:S02]  /*1a60*/  LDG.E R3, desc[UR36][R16.64] ;  /* 0x0000002410037981 */ /* 0x000164000c1e1900 */
.L_x_6290:
[----:B------:R-:W-:Y:S05]  /*1a70*/  BSYNC B6 ;  /* 0x0000000000067941 */ /* 0x000fea0003800000 */
.L_x_6289:
[----:B-----5:R-:W-:-:S04]  /*1a80*/  FSETP.GTU.FTZ.AND P0, PT, R34, R3, PT ;  /* 0x000000032200720b */ /* 0x020fc80003f1c000 */
[----:B------:R-:W-:-:S05]  /*1a90*/  SEL R3, RZ, 0x1, P0 ;  /* 0x00000001ff037807 */ /* 0x000fca0000000000 */
[----:B------:R1:W-:Y:S04]  /*1aa0*/  STG.E.U8 desc[UR36][R38.64], R3 ;  /* 0x0000000326007986 */ /* 0x0003e8000c101124 */
.L_x_6287:
[----:B------:R-:W-:Y:S05]  /*1ab0*/  BSYNC B7 ;  /* 0x0000000000077941 */ /* 0x000fea0003800000 */
.L_x_6286:
        /* <DEDUP_REMOVED lines=21> */
.L_x_6294:
[----:B------:R2:W5:Y:S02]  /*1c10*/  LDG.E R0, desc[UR36][R18.64] ;  /* 0x0000002412007981 */ /* 0x000564000c1e1900 */
.L_x_6293:
[----:B------:R-:W-:Y:S05]  /*1c20*/  BSYNC B6 ;  /* 0x0000000000067941 */ /* 0x000fea0003800000 */
.L_x_6292:
[----:B-----5:R-:W-:-:S04]  /*1c30*/  FSETP.GTU.FTZ.AND P0, PT, R33, R0, PT ;  /* 0x000000002100720b */ /* 0x020fc80003f1c000 */
[----:B-1----:R-:W-:-:S05]  /*1c40*/  SEL R3, RZ, 0x1, P0 ;  /* 0x00000001ff037807 */ /* 0x002fca0000000000 */
[----:B------:R1:W-:Y:S04]  /*1c50*/  STG.E.U8 desc[UR36][R36.64], R3 ;  /* 0x0000000324007986 */ /* 0x0003e8000c101124 */
.L_x_7420:
        /* <DEDUP_REMOVED lines=21> */
.L_x_6297:
[----:B------:R1:W5:Y:S02]  /*1db0*/  LDG.E R3, desc[UR36][R22.64] ;  /* 0x0000002416037981 */ /* 0x000364000c1e1900 */
.L_x_6296:
[----:B------:R-:W-:Y:S05]  /*1dc0*/  BSYNC B6 ;  /* 0x0000000000067941 */ /* 0x000fea0003800000 */
.L_x_6295:
[----:B-----5:R-:W-:-:S04]  /*1dd0*/  FSETP.GTU.FTZ.AND P0, PT, R32, R3, PT ;  /* 0x000000032000720b */ /* 0x020fc80003f1c000 */
[----:B------:R-:W-:-:S05]  /*1de0*/  SEL R3, RZ, 0x1, P0 ;  /* 0x00000001ff037807 */ /* 0x000fca0000000000 */
[----:B------:R3:W-:Y:S04]  /*1df0*/  STG.E.U8 desc[UR36][R28.64], R3 ;  /* 0x000000031c007986 */ /* 0x0007e8000c101124 */
.L_x_7419:
[----:B------:R-:W-:Y:S05]  /*1e00*/  BSYNC B8 ;  /* 0x0000000000087941 */ /* 0x000fea0003800000 */
.L_x_6284:
        /* <DEDUP_REMOVED lines=21> */
.L_x_6300:
[----:B------:R4:W5:Y:S02]  /*1f60*/  LDG.E R0, desc[UR36][R24.64] ;  /* 0x0000002418007981 */ /* 0x000964000c1e1900 */
.L_x_6299:
[----:B------:R-:W-:Y:S05]  /*1f70*/  BSYNC B6 ;  /* 0x0000000000067941 */ /* 0x000fea0003800000 */
.L_x_6298:
[----:B-----5:R-:W-:-:S04]  /*1f80*/  FSETP.GTU.FTZ.AND P0, PT, R31, R0, PT ;  /* 0x000000001f00720b */ /* 0x020fc80003f1c000 */
[----:B---3--:R-:W-:-:S05]  /*1f90*/  SEL R3, RZ, 0x1, P0 ;  /* 0x00000001ff037807 */ /* 0x008fca0000000000 */
[----:B------:R3:W-:Y:S01]  /*1fa0*/  STG.E.U8 desc[UR36][R26.64], R3 ;  /* 0x000000031a007986 */ /* 0x0007e2000c101124 */
[----:B------:R-:W-:Y:S05]  /*1fb0*/  BRA `(.L_x_6288) ;  /* 0x0000000000047947 */ /* 0x000fea0003800000 */
.L_x_7421:
[----:B------:R-:W-:Y:S05]  /*1fc0*/  BREAK B8 ;  /* 0x0000000000087942 */ /* 0x000fea0003800000 */
.L_x_6288:
[----:B------:R-:W-:Y:S05]  /*1fd0*/  BSYNC B9 ;  /* 0x0000000000097941 */ /* 0x000fea0003800000 */
.L_x_6283:
[----:B------:R-:W-:Y:S01]  /*1fe0*/  ULDC UR4, c[0x0][0x0] ;  /* 0x0000000000047ab9 */ /* 0x000fe20000000800 */
[----:B---3--:R-:W3:Y:S01]  /*1ff0*/  LDC R3, c[0x0][0xc] ;  /* 0x00000300ff037b82 */ /* 0x008ee20000000800 */
[----:B------:R-:W-:-:S06]  /*2000*/  USHF.L.U32 UR4, UR4, 0x2, URZ ;  /* 0x0000000204047899 */ /* 0x000fcc000800063f */
[----:B---3--:R-:W-:-:S05]  /*2010*/  IMAD R2, R3, UR4, R2 ;  /* 0x0000000403027c24 */ /* 0x008fca000f8e0202 */
[----:B------:R-:W-:-:S13]  /*2020*/  ISETP.GE.U32.AND P0, PT, R2, UR47, PT ;  /* 0x0000002f02007c0c */ /* 0x000fda000bf06070 */
[----:B------:R-:W-:Y:S05]  /*2030*/  @!P0 BRA `(.L_x_6301) ;  /* 0xffffffe000408947 */ /* 0x000fea000383ffff */
[----:B------:R-:W-:Y:S05]  /*2040*/  BSYNC B10 ;  /* 0x00000000000a7941 */ /* 0x000fea0003800000 */
.L_x_6272:
[----:B------:R-:W-:Y:S05]  /*2050*/  EXIT ;  /* 0x000000000000794d */ /* 0x000fea0003800000 */
.L_x_6302:
        /* <DEDUP_REMOVED lines=10> */
.L_x_7677:


//--------------------- .text._ZN2at4cuda57_GLOBAL__N__cd6b329d_24_DistributionBernoulli_cu_7537a20d21kernelPointwiseApply2IZNS_6native9templates4cuda28bernoulli_tensor_cuda_kernelIhfEEvRKNS_10TensorBaseES9_NS_15PhiloxCudaStateEEUliRhSB_SB_SB_RKfSD_SD_SD_E_hSC_jLi2ELi1ELi4ELi512ELi2EEEvNS0_6detail10TensorInfoIT0_T2_EENSG_IT1_SI_EESI_T_ --------------------------
	.section	.text._ZN2at4cuda57_GLOBAL__N__cd6b329d_24_DistributionBernoulli_cu_7537a20d21kernelPointwiseApply2IZNS_6native9templates4cuda28bernoulli_tensor_cuda_kernelIhfEEvRKNS_10TensorBaseES9_NS_15PhiloxCudaStateEEUliRhSB_SB_SB_RKfSD_SD_SD_E_hSC_jLi2ELi1ELi4ELi512ELi2EEEvNS0_6detail10TensorInfoIT0_T2_EENSG_IT1_SI_EESI_T_,"ax",@progbits
	.align	128
.text._ZN2at4cuda57_GLOBAL__N__cd6b329d_24_DistributionBernoulli_cu_7537a20d21kernelPointwiseApply2IZNS_6native9templates4cuda28bernoulli_tensor_cuda_kernelIhfEEvRKNS_10TensorBaseES9_NS_15PhiloxCudaStateEEUliRhSB_SB_SB_RKfSD_SD_SD_E_hSC_jLi2ELi1ELi4ELi512ELi2EEEvNS0_6detail10TensorInfoIT0_T2_EENSG_IT1_SI_EESI_T_:
        .type           _ZN2at4cuda57_GLOBAL__N__cd6b329d_24_DistributionBernoulli_cu_7537a20d21kernelPointwiseApply2IZNS_6native9templates4cuda28bernoulli_tensor_cuda_kernelIhfEEvRKNS_10TensorBaseES9_NS_15PhiloxCudaStateEEUliRhSB_SB_SB_RKfSD_SD_SD_E_hSC_jLi2ELi1ELi4ELi512ELi2EEEvNS0_6detail10TensorInfoIT0_T2_EENSG_IT1_SI_EESI_T_,@function
        .size           _ZN2at4cuda57_GLOBAL__N__cd6b329d_24_DistributionBernoulli_cu_7537a20d21kernelPointwiseApply2IZNS_6native9templates4cuda28bernoulli_tensor_cuda_kernelIhfEEvRKNS_10TensorBaseES9_NS_15PhiloxCudaStateEEUliRhSB_SB_SB_RKfSD_SD_SD_E_hSC_jLi2ELi1ELi4ELi512ELi2EEEvNS0_6detail10TensorInfoIT0_T2_EENSG_IT1_SI_EESI_T_,(.L_x_7678 - _ZN2at4cuda57_GLOBAL__N__cd6b329d_24_DistributionBernoulli_cu_7537a20d21kernelPointwiseApply2IZNS_6native9templates4cuda28bernoulli_tensor_cuda_kernelIhfEEvRKNS_10TensorBaseES9_NS_15PhiloxCudaStateEEUliRhSB_SB_SB_RKfSD_SD_SD_E_hSC_jLi2ELi1ELi4ELi512ELi2EEEvNS0_6detail10TensorInfoIT0_T2_EENSG_IT1_SI_EESI_T_)
        .other          _ZN2at4cuda57_GLOBAL__N__cd6b329d_24_DistributionBernoulli_cu_7537a20d21kernelPointwiseApply2IZNS_6native9templates4cuda28bernoulli_tensor_cuda_kernelIhfEEvRKNS_10TensorBaseES9_NS_15PhiloxCudaStateEEUliRhSB_SB_SB_RKfSD_SD_SD_E_hSC_jLi2ELi1ELi4ELi512ELi2EEEvNS0_6detail10TensorInfoIT0_T2_EENSG_IT1_SI_EESI_T_,@"STO_CUDA_ENTRY STV_DEFAULT"
_ZN2at4cuda57_GLOBAL__N__cd6b329d_24_DistributionBernoulli_cu_7537a20d21kernelPointwiseApply2IZNS_6native9templates4cuda28bernoulli_tensor_cuda_kernelIhfEEvRKNS_10TensorBaseES9_NS_15PhiloxCudaStateEEUliRhSB_SB_SB_RKfSD_SD_SD_E_hSC_jLi2ELi1ELi4ELi512ELi2EEEvNS0_6detail10TensorInfoIT0_T2_EENSG_IT1_SI_EESI_T_:
        /* <DEDUP_REMOVED lines=18> */
.L_x_6331:
        /* <DEDUP_REMOVED lines=154> */
.L_x_6304:
[----:B------:R-:W-:Y:S05]  /*0ac0*/  BSYNC B0 ;  /* 0x0000000000007941 */ /* 0x000fea0003800000 */
.L_x_6303:
        /* <DEDUP_REMOVED lines=24> */
.L_x_6306:
[----:B------:R-:W-:Y:S05]  /*0c50*/  BSYNC B0 ;  /* 0x0000000000007941 */ /* 0x000fea0003800000 */
.L_x_6305:
        /* <DEDUP_REMOVED lines=24> */
.L_x_6308:
[----:B------:R-:W-:Y:S05]  /*0de0*/  BSYNC B0 ;  /* 0x0000000000007941 */ /* 0x000fea0003800000 */
.L_x_6307:
        /* <DEDUP_REMOVED lines=25> */
.L_x_6310:
[----:B------:R-:W-:Y:S05]  /*0f80*/  BSYNC B0 ;  /* 0x0000000000007941 */ /* 0x000fea0003800000 */
.L_x_6309:
        /* <DEDUP_REMOVED lines=24> */
.L_x_6312:
[----:B------:R-:W-:Y:S01]  /*1110*/  MOV R15, R10 ;  /* 0x0000000a000f7202 */ /* 0x000fe20000000f00 */
[----:B------:R-:W-:Y:S02]  /*1120*/  IMAD.MOV.U32 R14, RZ, RZ, R4 ;  /* 0x000000ffff0e7224 */ /* 0x000fe400078e0004 */
[----:B------:R-:W-:Y:S02]  /*1130*/  IMAD.MOV.U32 R13, RZ, RZ, R0 ;  /* 0x000000ffff0d7224 */ /* 0x000fe400078e0000 */
[----:B------:R-:W-:-:S07]  /*1140*/  IMAD.MOV.U32 R10, RZ, RZ, R6 ;  /* 0x000000ffff0a7224 */ /* 0x000fce00078e0006 */
.L_x_6311:
        /* <DEDUP_REMOVED lines=19> */
.L_x_7422:
[----:B------:R-:W-:Y:S05]  /*1280*/  BRX R2 -0x1290                                                                                                                                                                                                                                                                                                                                                                                                                                                                               (*"BRANCH_TARGETS .L_x_7423,.L_x_7424,.L_x_7425"*) ;  /* 0xffffffec025c7949 */ /* 0x000fea000383ffff */
.L_x_6315:
        /* <DEDUP_REMOVED lines=31> */
.L_x_6321:
[----:B------:R0:W5:Y:S02]  /*1480*/  LDG.E R3, desc[UR36][R16.64] ;  /* 0x0000002410037981 */ /* 0x000164000c1e1900 */
.L_x_6320:
[----:B------:R-:W-:Y:S05]  /*1490*/  BSYNC B6 ;  /* 0x0000000000067941 */ /* 0x000fea0003800000 */
.L_x_6319:
[----:B-----5:R-:W-:-:S04]  /*14a0*/  FSETP.GTU.FTZ.AND P0, PT, R34, R3, PT ;  /* 0x000000032200720b */ /* 0x020fc80003f1c000 */
[----:B------:R-:W-:-:S05]  /*14b0*/  SEL R3, RZ, 0x1, P0 ;  /* 0x00000001ff037807 */ /* 0x000fca0000000000 */
[----:B------:R1:W-:Y:S04]  /*14c0*/  STG.E.U8 desc[UR36][R38.64], R3 ;  /* 0x0000000326007986 */ /* 0x0003e8000c101124 */
.L_x_6317:
[----:B------:R-:W-:Y:S05]  /*14d0*/  BSYNC B7 ;  /* 0x0000000000077941 */ /* 0x000fea0003800000 */
.L_x_6316:
        /* <DEDUP_REMOVED lines=25> */
.L_x_6324:
[----:B------:R0:W5:Y:S02]  /*1670*/  LDG.E R0, desc[UR36][R16.64] ;  /* 0x0000002410007981 */ /* 0x000164000c1e1900 */
.L_x_6323:
[----:B------:R-:W-:Y:S05]  /*1680*/  BSYNC B6 ;  /* 0x0000000000067941 */ /* 0x000fea0003800000 */
.L_x_6322:
[----:B-----5:R-:W-:-:S04]  /*1690*/  FSETP.GTU.FTZ.AND P0, PT, R33, R0, PT ;  /* 0x000000002100720b */ /* 0x020fc80003f1c000 */
[----:B-1----:R-:W-:-:S05]  /*16a0*/  SEL R3, RZ, 0x1, P0 ;  /* 0x00000001ff037807 */ /* 0x002fca0000000000 */
[----:B------:R1:W-:Y:S04]  /*16b0*/  STG.E.U8 desc[UR36][R36.64], R3 ;  /* 0x0000000324007986 */ /* 0x0003e8000c101124 */
.L_x_7424:
        /* <DEDUP_REMOVED lines=25> */
.L_x_6327:
[----:B------:R0:W5:Y:S02]  /*1850*/  LDG.E R3, desc[UR36][R16.64] ;  /* 0x0000002410037981 */ /* 0x000164000c1e1900 */
.L_x_6326:
[----:B------:R-:W-:Y:S05]  /*1860*/  BSYNC B6 ;  /* 0x0000000000067941 */ /* 0x000fea0003800000 */
.L_x_6325:
[----:B-----5:R-:W-:-:S04]  /*1870*/  FSETP.GTU.FTZ.AND P0, PT, R32, R3, PT ;  /* 0x000000032000720b */ /* 0x020fc80003f1c000 */
[----:B------:R-:W-:-:S05]  /*1880*/  SEL R3, RZ, 0x1, P0 ;  /* 0x00000001ff037807 */ /* 0x000fca0000000000 */
[----:B------:R1:W-:Y:S04]  /*1890*/  STG.E.U8 desc[UR36][R24.64], R3 ;  /* 0x0000000318007986 */ /* 0x0003e8000c101124 */
.L_x_7423:
[----:B------:R-:W-:Y:S05]  /*18a0*/  BSYNC B8 ;  /* 0x0000000000087941 */ /* 0x000fea0003800000 */
.L_x_6314:
        /* <DEDUP_REMOVED lines=25> */
.L_x_6330:
[----:B------:R0:W5:Y:S02]  /*1a40*/  LDG.E R0, desc[UR36][R16.64] ;  /* 0x0000002410007981 */ /* 0x000164000c1e1900 */
.L_x_6329:
[----:B------:R-:W-:Y:S05]  /*1a50*/  BSYNC B6 ;  /* 0x0000000000067941 */ /* 0x000fea0003800000 */
.L_x_6328:
[----:B-----5:R-:W-:-:S04]  /*1a60*/  FSETP.GTU.FTZ.AND P0, PT, R31, R0, PT ;  /* 0x000000001f00720b */ /* 0x020fc80003f1c000 */
[----:B-1----:R-:W-:-:S05]  /*1a70*/  SEL R3, RZ, 0x1, P0 ;  /* 0x00000001ff037807 */ /* 0x002fca0000000000 */
[----:B------:R1:W-:Y:S01]  /*1a80*/  STG.E.U8 desc[UR36][R22.64], R3 ;  /* 0x0000000316007986 */ /* 0x0003e2000c101124 */
[----:B------:R-:W-:Y:S05]  /*1a90*/  BRA `(.L_x_6318) ;  /* 0x0000000000047947 */ /* 0x000fea0003800000 */
.L_x_7425:
[----:B------:R-:W-:Y:S05]  /*1aa0*/  BREAK B8 ;  /* 0x0000000000087942 */ /* 0x000fea0003800000 */
.L_x_6318:
[----:B------:R-:W-:Y:S05]  /*1ab0*/  BSYNC B9 ;  /* 0x0000000000097941 */ /* 0x000fea0003800000 */
.L_x_6313:
[----:B------:R-:W2:Y:S01]  /*1ac0*/  LDC R0, c[0x0][0xc] ;  /* 0x00000300ff007b82 */ /* 0x000ea20000000800 */
[----:B------:R-:W-:-:S06]  /*1ad0*/  USHF.L.U32 UR4, UR40, 0x2, URZ ;  /* 0x0000000228047899 */ /* 0x000fcc000800063f */
[----:B--2---:R-:W-:-:S05]  /*1ae0*/  IMAD R29, R0, UR4, R29 ;  /* 0x00000004001d7c24 */ /* 0x004fca000f8e021d */
[----:B------:R-:W-:-:S13]  /*1af0*/  ISETP.GE.U32.AND P0, PT, R29, UR46, PT ;  /* 0x0000002e1d007c0c */ /* 0x000fda000bf06070 */
[----:B------:R-:W-:Y:S05]  /*1b00*/  @!P0 BRA `(.L_x_6331) ;  /* 0xffffffe400848947 */ /* 0x000fea000383ffff */
[----:B------:R-:W-:Y:S05]  /*1b10*/  EXIT ;  /* 0x000000000000794d */ /* 0x000fea0003800000 */
.L_x_6332:
        /* <DEDUP_REMOVED lines=14> */
.L_x_7678:


//--------------------- .text._ZN2at4cuda57_GLOBAL__N__cd6b329d_24_DistributionBernoulli_cu_7537a20d21kernelPointwiseApply2IZNS_6native9templates4cuda28bernoulli_tensor_cuda_kernelIhfEEvRKNS_10TensorBaseES9_NS_15PhiloxCudaStateEEUliRhSB_SB_SB_RKfSD_SD_SD_E_hSC_jLi1ELin1ELi4ELi512ELi2EEEvNS0_6detail10TensorInfoIT0_T2_EENSG_IT1_SI_EESI_T_ --------------------------
	.section	.text._ZN2at4cuda57_GLOBAL__N__cd6b329d_24_DistributionBernoulli_cu_7537a20d21kernelPointwiseApply2IZNS_6native9templates4cuda28bernoulli_tensor_cuda_kernelIhfEEvRKNS_10TensorBaseES9_NS_15PhiloxCudaStateEEUliRhSB_SB_SB_RKfSD_SD_SD_E_hSC_jLi1ELin1ELi4ELi512ELi2EEEvNS0_6detail10TensorInfoIT0_T2_EENSG_IT1_SI_EESI_T_,"ax",@progbits
	.align	128
.text._ZN2at4cuda57_GLOBAL__N__cd6b329d_24_DistributionBernoulli_cu_7537a20d21kernelPointwiseApply2IZNS_6native9templates4cuda28bernoulli_tensor_cuda_kernelIhfEEvRKNS_10TensorBaseES9_NS_15PhiloxCudaStateEEUliRhSB_SB_SB_RKfSD_SD_SD_E_hSC_jLi1ELin1ELi4ELi512ELi2EEEvNS0_6detail10TensorInfoIT0_T2_EENSG_IT1_SI_EESI_T_:
        .type           _ZN2at4cuda57_GLOBAL__N__cd6b329d_24_DistributionBernoulli_cu_7537a20d21kernelPointwiseApply2IZNS_6native9templates4cuda28bernoulli_tensor_cuda_kernelIhfEEvRKNS_10TensorBaseES9_NS_15PhiloxCudaStateEEUliRhSB_SB_SB_RKfSD_SD_SD_E_hSC_jLi1ELin1ELi4ELi512ELi2EEEvNS0_6detail10TensorInfoIT0_T2_EENSG_IT1_SI_EESI_T_,@function
        .size           _ZN2at4cuda57_GLOBAL__N__cd6b329d_24_DistributionBernoulli_cu_7537a20d21kernelPointwiseApply2IZNS_6native9templates4cuda28bernoulli_tensor_cuda_kernelIhfEEvRKNS_10TensorBaseES9_NS_15PhiloxCudaStateEEUliRhSB_SB_SB_RKfSD_SD_SD_E_hSC_jLi1ELin1ELi4ELi512ELi2EEEvNS0_6detail10TensorInfoIT0_T2_EENSG_IT1_SI_EESI_T_,(.L_x_7679 - _ZN2at4cuda57_GLOBAL__N__cd6b329d_24_DistributionBernoulli_cu_7537a20d21kernelPointwiseApply2IZNS_6native9templates4cuda28bernoulli_tensor_cuda_kernelIhfEEvRKNS_10TensorBaseES9_NS_15PhiloxCudaStateEEUliRhSB_SB_SB_RKfSD_SD_SD_E_hSC_jLi1ELin1ELi4ELi512ELi2EEEvNS0_6detail10TensorInfoIT0_T2_EENSG_IT1_SI_EESI_T_)
        .other          _ZN2at4cuda57_GLOBAL__N__cd6b329d_24_DistributionBernoulli_cu_7537a20d21kernelPointwiseApply2IZNS_6native9templates4cuda28bernoulli_tensor_cuda_kernelIhfEEvRKNS_10TensorBaseES9_NS_15PhiloxCudaStateEEUliRhSB_SB_SB_RKfSD_SD_SD_E_hSC_jLi1ELin1ELi4ELi512ELi2EEEvNS0_6detail10TensorInfoIT0_T2_EENSG_IT1_SI_EESI_T_,@"STO_CUDA_ENTRY STV_DEFAULT"
_ZN2at4cuda57_GLOBAL__N__cd6b329d_24_DistributionBernoulli_cu_7537a20d21kernelPointwiseApply2IZNS_6native9templates4cuda28bernoulli_tensor_cuda_kernelIhfEEvRKNS_10TensorBaseES9_NS_15PhiloxCudaStateEEUliRhSB_SB_SB_RKfSD_SD_SD_E_hSC_jLi1ELin1ELi4ELi512ELi2EEEvNS0_6detail10TensorInfoIT0_T2_EENSG_IT1_SI_EESI_T_:
        /* <DEDUP_REMOVED lines=11> */
.L_x_6373:
        /* <DEDUP_REMOVED lines=30> */
.L_x_6337:
        /* <DEDUP_REMOVED lines=101> */
.L_x_6336:
        /* <DEDUP_REMOVED lines=79> */
.L_x_6335:
[----:B------:R-:W-:Y:S02]  /*0dd0*/  ULDC UR4, c[0x0][0x354] ;  /* 0x0000d50000047ab9 */ /* 0x000fe40000000800 */
[----:B------:R-:W-:-:S07]  /*0de0*/  IMAD R25, R4, UR4, R25 ;  /* 0x0000000404197c24 */ /* 0x000fce000f8e0219 */
.L_x_6334:
[----:B------:R-:W-:Y:S05]  /*0df0*/  BSYNC B0 ;  /* 0x0000000000007941 */ /* 0x000fea0003800000 */
.L_x_6333:
        /* <DEDUP_REMOVED lines=25> */
.L_x_6342:
        /* <DEDUP_REMOVED lines=101> */
.L_x_6341:
        /* <DEDUP_REMOVED lines=79> */
.L_x_6340:
[----:B------:R-:W-:Y:S02]  /*1ad0*/  ULDC UR4, c[0x0][0x354] ;  /* 0x0000d50000047ab9 */ /* 0x000fe40000000800 */
[----:B------:R-:W-:-:S07]  /*1ae0*/  IMAD R31, R6, UR4, R31 ;  /* 0x00000004061f7c24 */ /* 0x000fce000f8e021f */
.L_x_6339:
[----:B------:R-:W-:Y:S05]  /*1af0*/  BSYNC B0 ;  /* 0x0000000000007941 */ /* 0x000fea0003800000 */
.L_x_6338:
        /* <DEDUP_REMOVED lines=25> */
.L_x_6347:
        /* <DEDUP_REMOVED lines=101> */
.L_x_6346:
        /* <DEDUP_REMOVED lines=79> */
.L_x_6345:
[----:B------:R-:W-:Y:S02]  /*27d0*/  ULDC UR4, c[0x0][0x354] ;  /* 0x0000d50000047ab9 */ /* 0x000fe40000000800 */
[----:B------:R-:W-:-:S07]  /*27e0*/  IMAD R27, R4, UR4, R27 ;  /* 0x00000004041b7c24 */ /* 0x000fce000f8e021b */
.L_x_6344:
[----:B------:R-:W-:Y:S05]  /*27f0*/  BSYNC B0 ;  /* 0x0000000000007941 */ /* 0x000fea0003800000 */
.L_x_6343:
        /* <DEDUP_REMOVED lines=24> */
.L_x_6352:
        /* <DEDUP_REMOVED lines=101> */
.L_x_6351:
        /* <DEDUP_REMOVED lines=79> */
.L_x_6350:
[----:B------:R-:W-:Y:S02]  /*34c0*/  ULDC UR4, c[0x0][0x354] ;  /* 0x0000d50000047ab9 */ /* 0x000fe40000000800 */
[----:B------:R-:W-:-:S07]  /*34d0*/  IMAD R7, R4, UR4, R7 ;  /* 0x0000000404077c24 */ /* 0x000fce000f8e0207 */
.L_x_6349:
[----:B------:R-:W-:Y:S05]  /*34e0*/  BSYNC B0 ;  /* 0x0000000000007941 */ /* 0x000fea0003800000 */
.L_x_6348:
        /* <DEDUP_REMOVED lines=139> */
.L_x_6354:
[----:B------:R-:W-:Y:S01]  /*3da0*/  IMAD.MOV.U32 R11, RZ, RZ, R14 ;  /* 0x000000ffff0b7224 */ /* 0x000fe200078e000e */
[----:B------:R-:W-:Y:S01]  /*3db0*/  MOV R7, R10 ;  /* 0x0000000a00077202 */ /* 0x000fe20000000f00 */
[----:B------:R-:W-:Y:S01]  /*3dc0*/  IMAD.MOV.U32 R9, RZ, RZ, R2 ;  /* 0x000000ffff097224 */ /* 0x000fe200078e0002 */
[----:B------:R-:W-:-:S07]  /*3dd0*/  MOV R14, R20 ;  /* 0x00000014000e7202 */ /* 0x000fce0000000f00 */
.L_x_6353:
        /* <DEDUP_REMOVED lines=19> */
.L_x_7426:
[----:B------:R-:W-:Y:S05]  /*3f10*/  BRX R2 -0x3f20                                                                                                                                                                                                                                                                                                                                                                                                                                                                               (*"BRANCH_TARGETS .L_x_7427,.L_x_7428,.L_x_7429"*) ;  /* 0xffffffc002387949 */ /* 0x000fea000383ffff */
.L_x_6357:
        /* <DEDUP_REMOVED lines=28> */
.L_x_6363:
[----:B------:R0:W5:Y:S02]  /*40e0*/  LDG.E R0, desc[UR36][R16.64] ;  /* 0x0000002410007981 */ /* 0x000164000c1e1900 */
.L_x_6362:
[----:B------:R-:W-:Y:S05]  /*40f0*/  BSYNC B6 ;  /* 0x0000000000067941 */ /* 0x000fea0003800000 */
.L_x_6361:
        /* <DEDUP_REMOVED lines=9> */
.L_x_6359:
[----:B------:R-:W-:Y:S05]  /*4190*/  BSYNC B7 ;  /* 0x0000000000077941 */ /* 0x000fea0003800000 */
.L_x_6358:
        /* <DEDUP_REMOVED lines=21> */
.L_x_6366:
[----:B------:R2:W5:Y:S02]  /*42f0*/  LDG.E R0, desc[UR36][R18.64] ;  /* 0x0000002412007981 */ /* 0x000564000c1e1900 */
.L_x_6365:
[----:B------:R-:W-:Y:S05]  /*4300*/  BSYNC B6 ;  /* 0x0000000000067941 */ /* 0x000fea0003800000 */
.L_x_6364:
        /* <DEDUP_REMOVED lines=11> */
.L_x_7428:
        /* <DEDUP_REMOVED lines=21> */
.L_x_6369:
[----:B------:R1:W5:Y:S02]  /*4510*/  LDG.E R3, desc[UR36][R22.64] ;  /* 0x0000002416037981 */ /* 0x000364000c1e1900 */
.L_x_6368:
[----:B------:R-:W-:Y:S05]  /*4520*/  BSYNC B6 ;  /* 0x0000000000067941 */ /* 0x000fea0003800000 */
.L_x_6367:
        /* <DEDUP_REMOVED lines=11> */
.L_x_7427:
[----:B------:R-:W-:Y:S05]  /*45e0*/  BSYNC B8 ;  /* 0x0000000000087941 */ /* 0x000fea0003800000 */
.L_x_6356:
        /* <DEDUP_REMOVED lines=21> */
.L_x_6372:
[----:B------:R4:W5:Y:S02]  /*4740*/  LDG.E R4, desc[UR36][R24.64] ;  /* 0x0000002418047981 */ /* 0x000964000c1e1900 */
.L_x_6371:
[----:B------:R-:W-:Y:S05]  /*4750*/  BSYNC B6 ;  /* 0x0000000000067941 */ /* 0x000fea0003800000 */
.L_x_6370:
        /* <DEDUP_REMOVED lines=14> */
.L_x_7429:
[----:B------:R-:W-:Y:S05]  /*4840*/  BREAK B8 ;  /* 0x0000000000087942 */ /* 0x000fea0003800000 */
.L_x_6360:
[----:B------:R-:W-:Y:S05]  /*4850*/  BSYNC B9 ;  /* 0x0000000000097941 */ /* 0x000fea0003800000 */
.L_x_6355:
[----:B------:R-:W-:Y:S01]  /*4860*/  ULDC UR4, c[0x0][0x0] ;  /* 0x0000000000047ab9 */ /* 0x000fe20000000800 */
[----:B---3--:R-:W3:Y:S01]  /*4870*/  LDC R2, c[0x0][0xc] ;  /* 0x00000300ff027b82 */ /* 0x008ee20000000800 */
[----:B------:R-:W-:-:S06]  /*4880*/  USHF.L.U32 UR4, UR4, 0x2, URZ ;  /* 0x0000000204047899 */ /* 0x000fcc000800063f */
[----:B---3--:R-:W-:-:S05]  /*4890*/  IMAD R29, R2, UR4, R29 ;  /* 0x00000004021d7c24 */ /* 0x008fca000f8e021d */
[----:B------:R-:W-:-:S13]  /*48a0*/  ISETP.GE.U32.AND P0, PT, R29, R0, PT ;  /* 0x000000001d00720c */ /* 0x000fda0003f06070 */
[----:B------:R-:W-:Y:S05]  /*48b0*/  @!P0 BRA `(.L_x_6373) ;  /* 0xffffffb400fc8947 */ /* 0x000fea000383ffff */
[----:B------:R-:W-:Y:S05]  /*48c0*/  EXIT ;  /* 0x000000000000794d */ /* 0x000fea0003800000 */
.L_x_6374:
        /* <DEDUP_REMOVED lines=11> */
.L_x_7679:


//--------------------- .text._ZN2at4cuda57_GLOBAL__N__cd6b329d_24_DistributionBernoulli_cu_7537a20d21kernelPointwiseApply2IZNS_6native9templates4cuda28bernoulli_tensor_cuda_kernelIhfEEvRKNS_10TensorBaseES9_NS_15PhiloxCudaStateEEUliRhSB_SB_SB_RKfSD_SD_SD_E_hSC_jLi1ELi2ELi4ELi512ELi2EEEvNS0_6detail10TensorInfoIT0_T2_EENSG_IT1_SI_EESI_T_ --------------------------
	.section	.text._ZN2at4cuda57_GLOBAL__N__cd6b329d_24_DistributionBernoulli_cu_7537a20d21kernelPointwiseApply2IZNS_6native9templates4cuda28bernoulli_tensor_cuda_kernelIhfEEvRKNS_10TensorBaseES9_NS_15PhiloxCudaStateEEUliRhSB_SB_SB_RKfSD_SD_SD_E_hSC_jLi1ELi2ELi4ELi512ELi2EEEvNS0_6detail10TensorInfoIT0_T2_EENSG_IT1_SI_EESI_T_,"ax",@progbits
	.align	128
.text._ZN2at4cuda57_GLOBAL__N__cd6b329d_24_DistributionBernoulli_cu_7537a20d21kernelPointwiseApply2IZNS_6native9templates4cuda28bernoulli_tensor_cuda_kernelIhfEEvRKNS_10TensorBaseES9_NS_15PhiloxCudaStateEEUliRhSB_SB_SB_RKfSD_SD_SD_E_hSC_jLi1ELi2ELi4ELi512ELi2EEEvNS0_6detail10TensorInfoIT0_T2_EENSG_IT1_SI_EESI_T_:
        .type           _ZN2at4cuda57_GLOBAL__N__cd6b329d_24_DistributionBernoulli_cu_7537a20d21kernelPointwiseApply2IZNS_6native9templates4cuda28bernoulli_tensor_cuda_kernelIhfEEvRKNS_10TensorBaseES9_NS_15PhiloxCudaStateEEUliRhSB_SB_SB_RKfSD_SD_SD_E_hSC_jLi1ELi2ELi4ELi512ELi2EEEvNS0_6detail10TensorInfoIT0_T2_EENSG_IT1_SI_EESI_T_,@function
        .size           _ZN2at4cuda57_GLOBAL__N__cd6b329d_24_DistributionBernoulli_cu_7537a20d21kernelPointwiseApply2IZNS_6native9templates4cuda28bernoulli_tensor_cuda_kernelIhfEEvRKNS_10TensorBaseES9_NS_15PhiloxCudaStateEEUliRhSB_SB_SB_RKfSD_SD_SD_E_hSC_jLi1ELi2ELi4ELi512ELi2EEEvNS0_6detail10TensorInfoIT0_T2_EENSG_IT1_SI_EESI_T_,(.L_x_7680 - _ZN2at4cuda57_GLOBAL__N__cd6b329d_24_DistributionBernoulli_cu_7537a20d21kernelPointwiseApply2IZNS_6native9templates4cuda28bernoulli_tensor_cuda_kernelIhfEEvRKNS_10TensorBaseES9_NS_15PhiloxCudaStateEEUliRhSB_SB_SB_RKfSD_SD_SD_E_hSC_jLi1ELi2ELi4ELi512ELi2EEEvNS0_6detail10TensorInfoIT0_T2_EENSG_IT1_SI_EESI_T_)
        .other          _ZN2at4cuda57_GLOBAL__N__cd6b329d_24_DistributionBernoulli_cu_7537a20d21kernelPointwiseApply2IZNS_6native9templates4cuda28bernoulli_tensor_cuda_kernelIhfEEvRKNS_10TensorBaseES9_NS_15PhiloxCudaStateEEUliRhSB_SB_SB_RKfSD_SD_SD_E_hSC_jLi1ELi2ELi4ELi512ELi2EEEvNS0_6detail10TensorInfoIT0_T2_EENSG_IT1_SI_EESI_T_,@"STO_CUDA_ENTRY STV_DEFAULT"
_ZN2at4cuda57_GLOBAL__N__cd6b329d_24_DistributionBernoulli_cu_7537a20d21kernelPointwiseApply2IZNS_6native9templates4cuda28bernoulli_tensor_cuda_kernelIhfEEvRKNS_10TensorBaseES9_NS_15PhiloxCudaStateEEUliRhSB_SB_SB_RKfSD_SD_SD_E_hSC_jLi1ELi2ELi4ELi512ELi2EEEvNS0_6detail10TensorInfoIT0_T2_EENSG_IT1_SI_EESI_T_:
        /* <DEDUP_REMOVED lines=19> */
.L_x_6403:
        /* <DEDUP_REMOVED lines=152> */
.L_x_6376:
[----:B------:R-:W-:Y:S05]  /*0ab0*/  BSYNC B0 ;  /* 0x0000000000007941 */ /* 0x000fea0003800000 */
.L_x_6375:
        /* <DEDUP_REMOVED lines=25> */
.L_x_6378:
[----:B------:R-:W-:Y:S05]  /*0c50*/  BSYNC B0 ;  /* 0x0000000000007941 */ /* 0x000fea0003800000 */
.L_x_6377:
        /* <DEDUP_REMOVED lines=25> */
.L_x_6380:
[----:B------:R-:W-:Y:S05]  /*0df0*/  BSYNC B0 ;  /* 0x0000000000007941 */ /* 0x000fea0003800000 */
.L_x_6379:
        /* <DEDUP_REMOVED lines=25> */
.L_x_6382:
[----:B------:R-:W-:Y:S05]  /*0f90*/  BSYNC B0 ;  /* 0x0000000000007941 */ /* 0x000fea0003800000 */
.L_x_6381:
        /* <DEDUP_REMOVED lines=20> */
.L_x_6384:
[----:B------:R-:W-:Y:S01]  /*10e0*/  IMAD.MOV.U32 R15, RZ, RZ, R3 ;  /* 0x000000ffff0f7224 */ /* 0x000fe200078e0003 */
[----:B------:R-:W-:Y:S01]  /*10f0*/  MOV R14, R4 ;  /* 0x00000004000e7202 */ /* 0x000fe20000000f00 */
[----:B------:R-:W-:Y:S01]  /*1100*/  IMAD.MOV.U32 R13, RZ, RZ, R7 ;  /* 0x000000ffff0d7224 */ /* 0x000fe200078e0007 */
[----:B------:R-:W-:-:S07]  /*1110*/  MOV R3, R10 ;  /* 0x0000000a00037202 */ /* 0x000fce0000000f00 */
.L_x_6383:
        /* <DEDUP_REMOVED lines=19> */
.L_x_7430:
[----:B------:R-:W-:Y:S05]  /*1250*/  BRX R4 -0x1260                                                                                                                                                                                                                                                                                                                                                                                                                                                                               (*"BRANCH_TARGETS .L_x_7431,.L_x_7432,.L_x_7433"*) ;  /* 0xffffffec04687949 */ /* 0x000fea000383ffff */
.L_x_6387:
        /* <DEDUP_REMOVED lines=28> */
.L_x_6393:
[----:B------:R0:W5:Y:S02]  /*1420*/  LDG.E R3, desc[UR36][R16.64] ;  /* 0x0000002410037981 */ /* 0x000164000c1e1900 */
.L_x_6392:
[----:B------:R-:W-:Y:S05]  /*1430*/  BSYNC B6 ;  /* 0x0000000000067941 */ /* 0x000fea0003800000 */
.L_x_6391:
[----:B------:R-:W-:Y:S01]  /*1440*/  VIADD R0, R26, 0x3 ;  /* 0x000000031a007836 */ /* 0x000fe20000000000 */
[----:B-----5:R-:W-:-:S03]  /*1450*/  FSETP.GTU.FTZ.AND P0, PT, R34, R3, PT ;  /* 0x000000032200720b */ /* 0x020fc60003f1c000 */
[----:B------:R-:W-:Y:S01]  /*1460*/  IMAD R5, R0, UR45, RZ ;  /* 0x0000002d00057c24 */ /* 0x000fe2000f8e02ff */
[----:B------:R-:W-:-:S04]  /*1470*/  SEL R3, RZ, 0x1, P0 ;  /* 0x00000001ff037807 */ /* 0x000fc80000000000 */
[----:B-1----:R-:W-:-:S05]  /*1480*/  IADD3 R4, P1, R5, R30, RZ ;  /* 0x0000001e05047210 */ /* 0x002fca0007f3e0ff */
[----:B------:R-:W-:-:S05]  /*1490*/  IMAD.X R5, RZ, RZ, R31, P1 ;  /* 0x000000ffff057224 */ /* 0x000fca00008e061f */
[----:B------:R2:W-:Y:S03]  /*14a0*/  STG.E.U8 desc[UR36][R4.64], R3 ;  /* 0x0000000304007986 */ /* 0x0005e6000c101124 */
.L_x_6389:
[----:B------:R-:W-:Y:S05]  /*14b0*/  BSYNC B7 ;  /* 0x0000000000077941 */ /* 0x000fea0003800000 */
.L_x_6388:
        /* <DEDUP_REMOVED lines=21> */
.L_x_6396:
[----:B------:R3:W5:Y:S02]  /*1610*/  LDG.E R0, desc[UR36][R18.64] ;  /* 0x0000002412007981 */ /* 0x000764000c1e1900 */
.L_x_6395:
[----:B------:R-:W-:Y:S05]  /*1620*/  BSYNC B6 ;  /* 0x0000000000067941 */ /* 0x000fea0003800000 */
.L_x_6394:
        /* <DEDUP_REMOVED lines=9> */
.L_x_7432:
        /* <DEDUP_REMOVED lines=21> */
.L_x_6399:
[----:B------:R2:W5:Y:S02]  /*1810*/  LDG.E R3, desc[UR36][R22.64] ;  /* 0x0000002416037981 */ /* 0x000564000c1e1900 */
.L_x_6398:
[----:B------:R-:W-:Y:S05]  /*1820*/  BSYNC B6 ;  /* 0x0000000000067941 */ /* 0x000fea0003800000 */
.L_x_6397:
        /* <DEDUP_REMOVED lines=9> */
.L_x_7431:
[----:B------:R-:W-:Y:S05]  /*18c0*/  BSYNC B8 ;  /* 0x0000000000087941 */ /* 0x000fea0003800000 */
.L_x_6386:
        /* <DEDUP_REMOVED lines=21> */
.L_x_6402:
[----:B------:R0:W5:Y:S02]  /*1a20*/  LDG.E R0, desc[UR36][R24.64] ;  /* 0x0000002418007981 */ /* 0x000164000c1e1900 */
.L_x_6401:
[----:B------:R-:W-:Y:S05]  /*1a30*/  BSYNC B6 ;  /* 0x0000000000067941 */ /* 0x000fea0003800000 */
.L_x_6400:
        /* <DEDUP_REMOVED lines=9> */
.L_x_7433:
[----:B------:R-:W-:Y:S05]  /*1ad0*/  BREAK B8 ;  /* 0x0000000000087942 */ /* 0x000fea0003800000 */
.L_x_6390:
[----:B------:R-:W-:Y:S05]  /*1ae0*/  BSYNC B9 ;  /* 0x0000000000097941 */ /* 0x000fea0003800000 */
.L_x_6385:
[----:B----4-:R-:W4:Y:S01]  /*1af0*/  LDC R3, c[0x0][0xc] ;  /* 0x00000300ff037b82 */ /* 0x010f220000000800 */
[----:B------:R-:W-:-:S06]  /*1b00*/  USHF.L.U32 UR4, UR40, 0x2, URZ ;  /* 0x0000000228047899 */ /* 0x000fcc000800063f */
[----:B----4-:R-:W-:-:S05]  /*1b10*/  IMAD R26, R3, UR4, R26 ;  /* 0x00000004031a7c24 */ /* 0x010fca000f8e021a */
[----:B------:R-:W-:-:S13]  /*1b20*/  ISETP.GE.U32.AND P0, PT, R26, UR46, PT ;  /* 0x0000002e1a007c0c */ /* 0x000fda000bf06070 */
[----:B------:R-:W-:Y:S05]  /*1b30*/  @!P0 BRA `(.L_x_6403) ;  /* 0xffffffe4007c8947 */ /* 0x000fea000383ffff */
[----:B------:R-:W-:Y:S05]  /*1b40*/  EXIT ;  /* 0x000000000000794d */ /* 0x000fea0003800000 */
.L_x_6404:
        /* <DEDUP_REMOVED lines=11> */
.L_x_7680:


//--------------------- .text._ZN2at4cuda57_GLOBAL__N__cd6b329d_24_DistributionBernoulli_cu_7537a20d21kernelPointwiseApply2IZNS_6native9templates4cuda28bernoulli_tensor_cuda_kernelIhfEEvRKNS_10TensorBaseES9_NS_15PhiloxCudaStateEEUliRhSB_SB_SB_RKfSD_SD_SD_E_hSC_jLi1ELi1ELi4ELi512ELi2EEEvNS0_6detail10TensorInfoIT0_T2_EENSG_IT1_SI_EESI_T_ --------------------------
	.section	.text._ZN2at4cuda57_GLOBAL__N__cd6b329d_24_DistributionBernoulli_cu_7537a20d21kernelPointwiseApply2IZNS_6native9templates4cuda28bernoulli_tensor_cuda_kernelIhfEEvRKNS_10TensorBaseES9_NS_15PhiloxCudaStateEEUliRhSB_SB_SB_RKfSD_SD_SD_E_hSC_jLi1ELi1ELi4ELi512ELi2EEEvNS0_6detail10TensorInfoIT0_T2_EENSG_IT1_SI_EESI_T_,"ax",@progbits
	.align	128
.text._ZN2at4cuda57_GLOBAL__N__cd6b329d_24_DistributionBernoulli_cu_7537a20d21kernelPointwiseApply2IZNS_6native9templates4cuda28bernoulli_tensor_cuda_kernelIhfEEvRKNS_10TensorBaseES9_NS_15PhiloxCudaStateEEUliRhSB_SB_SB_RKfSD_SD_SD_E_hSC_jLi1ELi1ELi4ELi512ELi2EEEvNS0_6detail10TensorInfoIT0_T2_EENSG_IT1_SI_EESI_T_:
        .type           _ZN2at4cuda57_GLOBAL__N__cd6b329d_24_DistributionBernoulli_cu_7537a20d21kernelPointwiseApply2IZNS_6native9templates4cuda28bernoulli_tensor_cuda_kernelIhfEEvRKNS_10TensorBaseES9_NS_15PhiloxCudaStateEEUliRhSB_SB_SB_RKfSD_SD_SD_E_hSC_jLi1ELi1ELi4ELi512ELi2EEEvNS0_6detail10TensorInfoIT0_T2_EENSG_IT1_SI_EESI_T_,@function
        .size           _ZN2at4cuda57_GLOBAL__N__cd6b329d_24_DistributionBernoulli_cu_7537a20d21kernelPointwiseApply2IZNS_6native9templates4cuda28bernoulli_tensor_cuda_kernelIhfEEvRKNS_10TensorBaseES9_NS_15PhiloxCudaStateEEUliRhSB_SB_SB_RKfSD_SD_SD_E_hSC_jLi1ELi1ELi4ELi512ELi2EEEvNS0_6detail10TensorInfoIT0_T2_EENSG_IT1_SI_EESI_T_,(.L_x_7681 - _ZN2at4cuda57_GLOBAL__N__cd6b329d_24_DistributionBernoulli_cu_7537a20d21kernelPointwiseApply2IZNS_6native9templates4cuda28bernoulli_tensor_cuda_kernelIhfEEvRKNS_10TensorBaseES9_NS_15PhiloxCudaStateEEUliRhSB_SB_SB_RKfSD_SD_SD_E_hSC_jLi1ELi1ELi4ELi512ELi2EEEvNS0_6detail10TensorInfoIT0_T2_EENSG_IT1_SI_EESI_T_)
        .other          _ZN2at4cuda57_GLOBAL__N__cd6b329d_24_DistributionBernoulli_cu_7537a20d21kernelPointwiseApply2IZNS_6native9templates4cuda28bernoulli_tensor_cuda_kernelIhfEEvRKNS_10TensorBaseES9_NS_15PhiloxCudaStateEEUliRhSB_SB_SB_RKfSD_SD_SD_E_hSC_jLi1ELi1ELi4ELi512ELi2EEEvNS0_6detail10TensorInfoIT0_T2_EENSG_IT1_SI_EESI_T_,@"STO_CUDA_ENTRY STV_DEFAULT"
_ZN2at4cuda57_GLOBAL__N__cd6b329d_24_DistributionBernoulli_cu_7537a20d21kernelPointwiseApply2IZNS_6native9templates4cuda28bernoulli_tensor_cuda_kernelIhfEEvRKNS_10TensorBaseES9_NS_15PhiloxCudaStateEEUliRhSB_SB_SB_RKfSD_SD_SD_E_hSC_jLi1ELi1ELi4ELi512ELi2EEEvNS0_6detail10TensorInfoIT0_T2_EENSG_IT1_SI_EESI_T_:
        /* <DEDUP_REMOVED lines=17> */
.L_x_6425:
        /* <DEDUP_REMOVED lines=163> */
.L_x_6406:
[----:B------:R-:W-:Y:S01]  /*0b40*/  MOV R15, R12 ;  /* 0x0000000c000f7202 */ /* 0x000fe20000000f00 */
[----:B------:R-:W-:Y:S02]  /*0b50*/  IMAD.MOV.U32 R14, RZ, RZ, R4 ;  /* 0x000000ffff0e7224 */ /* 0x000fe400078e0004 */
[----:B------:R-:W-:Y:S02]  /*0b60*/  IMAD.MOV.U32 R0, RZ, RZ, R3 ;  /* 0x000000ffff007224 */ /* 0x000fe400078e0003 */
[----:B------:R-:W-:-:S07]  /*0b70*/  IMAD.MOV.U32 R12, RZ, RZ, R6 ;  /* 0x000000ffff0c7224 */ /* 0x000fce00078e0006 */
.L_x_6405:
        /* <DEDUP_REMOVED lines=17> */
.L_x_7434:
[----:B------:R-:W-:Y:S05]  /*0c90*/  BRX R4 -0xca0                                                                                                                                                                                                                                                                                                                                                                                                                                                                                (*"BRANCH_TARGETS .L_x_7435,.L_x_7436,.L_x_7437"*) ;  /* 0xfffffff004d87949 */ /* 0x000fea000383ffff */
.L_x_6409:
        /* <DEDUP_REMOVED lines=28> */
.L_x_6415:
[----:B------:R0:W5:Y:S02]  /*0e60*/  LDG.E R0, desc[UR36][R16.64] ;  /* 0x0000002410007981 */ /* 0x000164000c1e1900 */
.L_x_6414:
[----:B------:R-:W-:Y:S05]  /*0e70*/  BSYNC B6 ;  /* 0x0000000000067941 */ /* 0x000fea0003800000 */
.L_x_6413:
[----:B-----5:R-:W-:-:S04]  /*0e80*/  FSETP.GTU.FTZ.AND P0, PT, R35, R0, PT ;  /* 0x000000002300720b */ /* 0x020fc80003f1c000 */
[----:B------:R-:W-:-:S05]  /*0e90*/  SEL R3, RZ, 0x1, P0 ;  /* 0x00000001ff037807 */ /* 0x000fca0000000000 */
[----:B------:R1:W-:Y:S04]  /*0ea0*/  STG.E.U8 desc[UR36][R36.64], R3 ;  /* 0x0000000324007986 */ /* 0x0003e8000c101124 */
.L_x_6411:
[----:B------:R-:W-:Y:S05]  /*0eb0*/  BSYNC B7 ;  /* 0x0000000000077941 */ /* 0x000fea0003800000 */
.L_x_6410:
        /* <DEDUP_REMOVED lines=21> */
.L_x_6418:
[----:B------:R1:W5:Y:S02]  /*1010*/  LDG.E R3, desc[UR36][R18.64] ;  /* 0x0000002412037981 */ /* 0x000364000c1e1900 */
.L_x_6417:
[----:B------:R-:W-:Y:S05]  /*1020*/  BSYNC B6 ;  /* 0x0000000000067941 */ /* 0x000fea0003800000 */
.L_x_6416:
[----:B-----5:R-:W-:-:S04]  /*1030*/  FSETP.GTU.FTZ.AND P0, PT, R34, R3, PT ;  /* 0x000000032200720b */ /* 0x020fc80003f1c000 */
[----:B------:R-:W-:-:S05]  /*1040*/  SEL R3, RZ, 0x1, P0 ;  /* 0x00000001ff037807 */ /* 0x000fca0000000000 */
[----:B------:R2:W-:Y:S04]  /*1050*/  STG.E.U8 desc[UR36][R28.64], R3 ;  /* 0x000000031c007986 */ /* 0x0005e8000c101124 */
.L_x_7436:
        /* <DEDUP_REMOVED lines=21> */
.L_x_6421:
[----:B------:R3:W5:Y:S02]  /*11b0*/  LDG.E R0, desc[UR36][R22.64] ;  /* 0x0000002416007981 */ /* 0x000764000c1e1900 */
.L_x_6420:
[----:B------:R-:W-:Y:S05]  /*11c0*/  BSYNC B6 ;  /* 0x0000000000067941 */ /* 0x000fea0003800000 */
.L_x_6419:
[----:B-----5:R-:W-:-:S04]  /*11d0*/  FSETP.GTU.FTZ.AND P0, PT, R33, R0, PT ;  /* 0x000000002100720b */ /* 0x020fc80003f1c000 */
[----:B--2---:R-:W-:-:S05]  /*11e0*/  SEL R3, RZ, 0x1, P0 ;  /* 0x00000001ff037807 */ /* 0x004fca0000000000 */
[----:B------:R2:W-:Y:S04]  /*11f0*/  STG.E.U8 desc[UR36][R26.64], R3 ;  /* 0x000000031a007986 */ /* 0x0005e8000c101124 */
.L_x_7435:
[----:B------:R-:W-:Y:S05]  /*1200*/  BSYNC B8 ;  /* 0x0000000000087941 */ /* 0x000fea0003800000 */
.L_x_6408:
        /* <DEDUP_REMOVED lines=27> */
.L_x_6424:
[----:B------:R0:W5:Y:S02]  /*13c0*/  LDG.E R3, desc[UR36][R16.64] ;  /* 0x0000002410037981 */ /* 0x000164000c1e1900 */
.L_x_6423:
[----:B------:R-:W-:Y:S05]  /*13d0*/  BSYNC B6 ;  /* 0x0000000000067941 */ /* 0x000fea0003800000 */
.L_x_6422:
        /* <DEDUP_REMOVED lines=9> */
.L_x_7437:
[----:B------:R-:W-:Y:S05]  /*1470*/  BREAK B8 ;  /* 0x0000000000087942 */ /* 0x000fea0003800000 */
.L_x_6412:
[----:B------:R-:W-:Y:S05]  /*1480*/  BSYNC B9 ;  /* 0x0000000000097941 */ /* 0x000fea0003800000 */
.L_x_6407:
[----:B-1----:R-:W1:Y:S01]  /*1490*/  LDC R3, c[0x0][0xc] ;  /* 0x00000300ff037b82 */ /* 0x002e620000000800 */
[----:B------:R-:W-:-:S06]  /*14a0*/  USHF.L.U32 UR4, UR40, 0x2, URZ ;  /* 0x0000000228047899 */ /* 0x000fcc000800063f */
[----:B-1----:R-:W-:-:S05]  /*14b0*/  IMAD R2, R3, UR4, R2 ;  /* 0x0000000403027c24 */ /* 0x002fca000f8e0202 */
[----:B------:R-:W-:-:S13]  /*14c0*/  ISETP.GE.U32.AND P0, PT, R2, UR42, PT ;  /* 0x0000002a02007c0c */ /* 0x000fda000bf06070 */
[----:B------:R-:W-:Y:S05]  /*14d0*/  @!P0 BRA `(.L_x_6425) ;  /* 0xffffffec000c8947 */ /* 0x000fea000383ffff */
[----:B------:R-:W-:Y:S05]  /*14e0*/  EXIT ;  /* 0x000000000000794d */ /* 0x000fea0003800000 */
.L_x_6426:
        /* <DEDUP_REMOVED lines=9> */
.L_x_7681:


//--------------------- .text._ZN2at4cuda57_GLOBAL__N__cd6b329d_24_DistributionBernoulli_cu_7537a20d21kernelPointwiseApply2IZNS_6native9templates4cuda28bernoulli_tensor_cuda_kernelIddEEvRKNS_10TensorBaseES9_NS_15PhiloxCudaStateEEUliRdSB_SB_SB_RKdSD_SD_SD_E_dSC_mLin1ELin1ELi4ELi512ELi2EEEvNS0_6detail10TensorInfoIT0_T2_EENSG_IT1_SI_EESI_T_ --------------------------
	.section	.text._ZN2at4cuda57_GLOBAL__N__cd6b329d_24_DistributionBernoulli_cu_7537a20d21kernelPointwiseApply2IZNS_6native9templates4cuda28bernoulli_tensor_cuda_kernelIddEEvRKNS_10TensorBaseES9_NS_15PhiloxCudaStateEEUliRdSB_SB_SB_RKdSD_SD_SD_E_dSC_mLin1ELin1ELi4ELi512ELi2EEEvNS0_6detail10TensorInfoIT0_T2_EENSG_IT1_SI_EESI_T_,"ax",@progbits
	.align	128
.text._ZN2at4cuda57_GLOBAL__N__cd6b329d_24_DistributionBernoulli_cu_7537a20d21kernelPointwiseApply2IZNS_6native9templates4cuda28bernoulli_tensor_cuda_kernelIddEEvRKNS_10TensorBaseES9_NS_15PhiloxCudaStateEEUliRdSB_SB_SB_RKdSD_SD_SD_E_dSC_mLin1ELin1ELi4ELi512ELi2EEEvNS0_6detail10TensorInfoIT0_T2_EENSG_IT1_SI_EESI_T_:
        .type           _ZN2at4cuda57_GLOBAL__N__cd6b329d_24_DistributionBernoulli_cu_7537a20d21kernelPointwiseApply2IZNS_6native9templates4cuda28bernoulli_tensor_cuda_kernelIddEEvRKNS_10TensorBaseES9_NS_15PhiloxCudaStateEEUliRdSB_SB_SB_RKdSD_SD_SD_E_dSC_mLin1ELin1ELi4ELi512ELi2EEEvNS0_6detail10TensorInfoIT0_T2_EENSG_IT1_SI_EESI_T_,@function
        .size           _ZN2at4cuda57_GLOBAL__N__cd6b329d_24_DistributionBernoulli_cu_7537a20d21kernelPointwiseApply2IZNS_6native9templates4cuda28bernoulli_tensor_cuda_kernelIddEEvRKNS_10TensorBaseES9_NS_15PhiloxCudaStateEEUliRdSB_SB_SB_RKdSD_SD_SD_E_dSC_mLin1ELin1ELi4ELi512ELi2EEEvNS0_6detail10TensorInfoIT0_T2_EENSG_IT1_SI_EESI_T_,(.L_x_7682 - _ZN2at4cuda57_GLOBAL__N__cd6b329d_24_DistributionBernoulli_cu_7537a20d21kernelPointwiseApply2IZNS_6native9templates4cuda28bernoulli_tensor_cuda_kernelIddEEvRKNS_10TensorBaseES9_NS_15PhiloxCudaStateEEUliRdSB_SB_SB_RKdSD_SD_SD_E_dSC_mLin1ELin1ELi4ELi512ELi2EEEvNS0_6detail10TensorInfoIT0_T2_EENSG_IT1_SI_EESI_T_)
        .other          _ZN2at4cuda57_GLOBAL__N__cd6b329d_24_DistributionBernoulli_cu_7537a20d21kernelPointwiseApply2IZNS_6native9templates4cuda28bernoulli_tensor_cuda_kernelIddEEvRKNS_10TensorBaseES9_NS_15PhiloxCudaStateEEUliRdSB_SB_SB_RKdSD_SD_SD_E_dSC_mLin1ELin1ELi4ELi512ELi2EEEvNS0_6detail10TensorInfoIT0_T2_EENSG_IT1_SI_EESI_T_,@"STO_CUDA_ENTRY STV_DEFAULT"
_ZN2at4cuda57_GLOBAL__N__cd6b329d_24_DistributionBernoulli_cu_7537a20d21kernelPointwiseApply2IZNS_6native9templates4cuda28bernoulli_tensor_cuda_kernelIddEEvRKNS_10TensorBaseES9_NS_15PhiloxCudaStateEEUliRdSB_SB_SB_RKdSD_SD_SD_E_dSC_mLin1ELin1ELi4ELi512ELi2EEEvNS0_6detail10TensorInfoIT0_T2_EENSG_IT1_SI_EESI_T_:
        /* <DEDUP_REMOVED lines=13> */
.L_x_6647:
[----:B------:R-:W-:Y:S01]  /*00d0*/  ULDC UR4, c[0x0][0x550] ;  /* 0x0001540000047ab9 */ /* 0x000fe20000000800 */
[----:B------:R-:W-:Y:S01]  /*00e0*/  BSSY B0, `(.L_x_6427) ;  /* 0x0000334000007945 */ /* 0x000fe20003800000 */
[----:B------:R-:W-:Y:S01]  /*00f0*/  IADD3 R30, -R28, UR4, RZ ;  /* 0x000000041c1e7c10 */ /* 0x000fe2000fffe1ff */
[----:B------:R-:W-:Y:S01]  /*0100*/  HFMA2.MMA R37, -RZ, RZ, 0, 0 ;  /* 0x00000000ff257435 */ /* 0x000fe200000001ff */
[----:B--2---:R-:W-:Y:S02]  /*0110*/  CS2R R38, SRZ ;  /* 0x0000000000267805 */ /* 0x004fe4000001ff00 */
[----:B------:R-:W-:Y:S02]  /*0120*/  CS2R R40, SRZ ;  /* 0x0000000000287805 */ /* 0x000fe4000001ff00 */
[----:B------:R-:W-:Y:S01]  /*0130*/  ISETP.GE.AND P0, PT, R30, 0x1, PT ;  /* 0x000000011e00780c */ /* 0x000fe20003f06270 */
[----:B---3--:R-:W-:-:S12]  /*0140*/  IMAD.MOV.U32 R35, RZ, RZ, RZ ;  /* 0x000000ffff237224 */ /* 0x008fd800078e00ff */
[----:B01----:R-:W-:Y:S05]  /*0150*/  @!P0 BRA `(.L_x_6428) ;  /* 0x0000003000b08947 */ /* 0x003fea0003800000 */
        /* <DEDUP_REMOVED lines=26> */
.L_x_6443:
        /* <DEDUP_REMOVED lines=13> */
[----:B------:R-:W-:Y:S05]  /*03d0*/  CALL.REL.NOINC `($__internal_50_$__cuda_sm20_div_u64) ;  /* 0x000000dc00407944 */ /* 0x000fea0003c00000 */
        /* <DEDUP_REMOVED lines=10> */
.L_x_6432:
        /* <DEDUP_REMOVED lines=23> */
.L_x_6433:
[----:B------:R-:W-:Y:S05]  /*05f0*/  BSYNC B2 ;  /* 0x0000000000027941 */ /* 0x000fea0003800000 */
.L_x_6431:
        /* <DEDUP_REMOVED lines=15> */
[----:B------:R-:W-:Y:S05]  /*06f0*/  CALL.REL.NOINC `($__internal_50_$__cuda_sm20_div_u64) ;  /* 0x000000d800787944 */ /* 0x000fea0003c00000 */
        /* <DEDUP_REMOVED lines=12> */
.L_x_6435:
        /* <DEDUP_REMOVED lines=23> */
.L_x_6436:
[----:B------:R-:W-:Y:S05]  /*0930*/  BSYNC B2 ;  /* 0x0000000000027941 */ /* 0x000fea0003800000 */
.L_x_6434:
        /* <DEDUP_REMOVED lines=29> */
.L_x_6438:
        /* <DEDUP_REMOVED lines=23> */
.L_x_6439:
[----:B------:R-:W-:Y:S05]  /*0c80*/  BSYNC B2 ;  /* 0x0000000000027941 */ /* 0x000fea0003800000 */
.L_x_6437:
        /* <DEDUP_REMOVED lines=17> */
[----:B------:R-:W-:Y:S05]  /*0da0*/  CALL.REL.NOINC `($__internal_50_$__cuda_sm20_div_u64) ;  /* 0x000000d000cc7944 */ /* 0x000fea0003c00000 */
        /* <DEDUP_REMOVED lines=12> */
.L_x_6441:
        /* <DEDUP_REMOVED lines=23> */
.L_x_6442:
[----:B------:R-:W-:Y:S05]  /*0fe0*/  BSYNC B2 ;  /* 0x0000000000027941 */ /* 0x000fea0003800000 */
.L_x_6440:
        /* <DEDUP_REMOVED lines=8> */
.L_x_6430:
        /* <DEDUP_REMOVED lines=13> */
[----:B------:R-:W-:Y:S05]  /*1140*/  CALL.REL.NOINC `($__internal_50_$__cuda_sm20_div_u64) ;  /* 0x000000cc00e47944 */ /* 0x000fea0003c00000 */
        /* <DEDUP_REMOVED lines=10> */
.L_x_6445:
        /* <DEDUP_REMOVED lines=23> */
.L_x_6446:
[----:B------:R-:W-:Y:S05]  /*1360*/  BSYNC B1 ;  /* 0x0000000000017941 */ /* 0x000fea0003800000 */
.L_x_6444:
        /* <DEDUP_REMOVED lines=28> */
.L_x_6448:
        /* <DEDUP_REMOVED lines=23> */
.L_x_6449:
[----:B------:R-:W-:Y:S05]  /*16a0*/  BSYNC B1 ;  /* 0x0000000000017941 */ /* 0x000fea0003800000 */
.L_x_6447:
        /* <DEDUP_REMOVED lines=27> */
.L_x_6451:
        /* <DEDUP_REMOVED lines=23> */
.L_x_6452:
[----:B------:R-:W-:Y:S05]  /*19d0*/  BSYNC B1 ;  /* 0x0000000000017941 */ /* 0x000fea0003800000 */
.L_x_6450:
[----:B------:R-:W0:Y:S02]  /*19e0*/  LDC.64 R12, c[0x0][R12+0x2c8] ;  /* 0x0000b2000c0c7b82 */ /* 0x000e240000000a00 */
[-C--:B0-----:R-:W-:Y:S02]  /*19f0*/  IMAD R3, R13, R4.reuse, RZ ;  /* 0x000000040d037224 */ /* 0x081fe400078e02ff */
[----:B------:R-:W-:-:S04]  /*1a00*/  IMAD.WIDE.U32 R16, R12, R4, R16 ;  /* 0x000000040c107225 */ /* 0x000fc800078e0010 */
[----:B------:R-:W-:-:S04]  /*1a10*/  IMAD R3, R12, R7, R3 ;  /* 0x000000070c037224 */ /* 0x000fc800078e0203 */
[----:B------:R-:W-:-:S07]  /*1a20*/  IMAD.IADD R17, R17, 0x1, R3 ;  /* 0x0000000111117824 */ /* 0x000fce00078e0203 */
.L_x_6429:
        /* <DEDUP_REMOVED lines=31> */
.L_x_6467:
        /* <DEDUP_REMOVED lines=25> */
.L_x_6456:
        /* <DEDUP_REMOVED lines=23> */
.L_x_6457:
[----:B------:R-:W-:Y:S05]  /*1f20*/  BSYNC B2 ;  /* 0x0000000000027941 */ /* 0x000fea0003800000 */
.L_x_6455:
        /* <DEDUP_REMOVED lines=29> */
.L_x_6459:
        /* <DEDUP_REMOVED lines=23> */
.L_x_6460:
[----:B------:R-:W-:Y:S05]  /*2270*/  BSYNC B2 ;  /* 0x0000000000027941 */ /* 0x000fea0003800000 */
.L_x_6458:
        /* <DEDUP_REMOVED lines=29> */
.L_x_6462:
        /* <DEDUP_REMOVED lines=23> */
.L_x_6463:
[----:B------:R-:W-:Y:S05]  /*25c0*/  BSYNC B2 ;  /* 0x0000000000027941 */ /* 0x000fea0003800000 */
.L_x_6461:
        /* <DEDUP_REMOVED lines=29> */
.L_x_6465:
        /* <DEDUP_REMOVED lines=23> */
.L_x_6466:
[----:B------:R-:W-:Y:S05]  /*2910*/  BSYNC B2 ;  /* 0x0000000000027941 */ /* 0x000fea0003800000 */
.L_x_6464:
        /* <DEDUP_REMOVED lines=9> */
.L_x_6454:
        /* <DEDUP_REMOVED lines=25> */
.L_x_6469:
        /* <DEDUP_REMOVED lines=23> */
.L_x_6470:
[----:B------:R-:W-:Y:S05]  /*2cb0*/  BSYNC B1 ;  /* 0x0000000000017941 */ /* 0x000fea0003800000 */
.L_x_6468:
        /* <DEDUP_REMOVED lines=29> */
.L_x_6472:
        /* <DEDUP_REMOVED lines=23> */
.L_x_6473:
[----:B------:R-:W-:Y:S05]  /*3000*/  BSYNC B1 ;  /* 0x0000000000017941 */ /* 0x000fea0003800000 */
.L_x_6471:
        /* <DEDUP_REMOVED lines=28> */
.L_x_6475:
        /* <DEDUP_REMOVED lines=23> */
.L_x_6476:
[----:B------:R-:W-:Y:S05]  /*3340*/  BSYNC B1 ;  /* 0x0000000000017941 */ /* 0x000fea0003800000 */
.L_x_6474:
[----:B------:R-:W0:Y:S01]  /*3350*/  LDC.64 R10, c[0x0][R10+0x2c8] ;  /* 0x0000b2000a0a7b82 */ /* 0x000e220000000a00 */
[----:B------:R-:W-:Y:S01]  /*3360*/  MOV R3, R0 ;  /* 0x0000000000037202 */ /* 0x000fe20000000f00 */
[-C--:B0-----:R-:W-:Y:S02]  /*3370*/  IMAD R5, R11, R4.reuse, RZ ;  /* 0x000000040b057224 */ /* 0x081fe400078e02ff */
[----:B------:R-:W-:-:S04]  /*3380*/  IMAD.WIDE.U32 R2, R10, R4, R2 ;  /* 0x000000040a027225 */ /* 0x000fc800078e0002 */
[----:B------:R-:W-:-:S04]  /*3390*/  IMAD R5, R10, R7, R5 ;  /* 0x000000070a057224 */ /* 0x000fc800078e0205 */
[----:B------:R-:W-:-:S07]  /*33a0*/  IMAD.IADD R0, R3, 0x1, R5 ;  /* 0x0000000103007824 */ /* 0x000fce00078e0205 */
.L_x_6453:
[----:B------:R-:W-:Y:S01]  /*33b0*/  ULDC.64 UR4, c[0x0][0x480] ;  /* 0x0001200000047ab9 */ /* 0x000fe20000000a00 */
[----:B------:R-:W-:Y:S01]  /*33c0*/  MOV R3, R0 ;  /* 0x0000000000037202 */ /* 0x000fe20000000f00 */
[----:B------:R-:W-:Y:S02]  /*33d0*/  IMAD R5, R17, UR4, RZ ;  /* 0x0000000411057c24 */ /* 0x000fe4000f8e02ff */
[----:B------:R-:W-:-:S04]  /*33e0*/  IMAD.WIDE.U32 R2, R16, UR4, R2 ;  /* 0x0000000410027c25 */ /* 0x000fc8000f8e0002 */
[----:B------:R-:W-:Y:S02]  /*33f0*/  IMAD R5, R16, UR5, R5 ;  /* 0x0000000510057c24 */ /* 0x000fe4000f8e0205 */
[----:B------:R-:W-:-:S03]  /*3400*/  IMAD.MOV.U32 R35, RZ, RZ, R2 ;  /* 0x000000ffff237224 */ /* 0x000fc600078e0002 */
[----:B------:R-:W-:-:S07]  /*3410*/  IADD3 R39, R3, R5, RZ ;  /* 0x0000000503277210 */ /* 0x000fce0007ffe0ff */
.L_x_6428:
[----:B------:R-:W-:Y:S05]  /*3420*/  BSYNC B0 ;  /* 0x0000000000007941 */ /* 0x000fea0003800000 */
.L_x_6427:
        /* <DEDUP_REMOVED lines=34> */
.L_x_6493:
        /* <DEDUP_REMOVED lines=24> */
.L_x_6482:
        /* <DEDUP_REMOVED lines=23> */
.L_x_6483:
[----:B------:R-:W-:Y:S05]  /*3940*/  BSYNC B2 ;  /* 0x0000000000027941 */ /* 0x000fea0003800000 */
.L_x_6481:
        /* <DEDUP_REMOVED lines=28> */
.L_x_6485:
        /* <DEDUP_REMOVED lines=23> */
.L_x_6486:
[----:B------:R-:W-:Y:S05]  /*3c80*/  BSYNC B2 ;  /* 0x0000000000027941 */ /* 0x000fea0003800000 */
.L_x_6484:
        /* <DEDUP_REMOVED lines=29> */
.L_x_6488:
        /* <DEDUP_REMOVED lines=23> */
.L_x_6489:
[----:B------:R-:W-:Y:S05]  /*3fd0*/  BSYNC B2 ;  /* 0x0000000000027941 */ /* 0x000fea0003800000 */
.L_x_6487:
        /* <DEDUP_REMOVED lines=29> */
.L_x_6491:
        /* <DEDUP_REMOVED lines=23> */
.L_x_6492:
[----:B------:R-:W-:Y:S05]  /*4320*/  BSYNC B2 ;  /* 0x0000000000027941 */ /* 0x000fea0003800000 */
.L_x_6490:
        /* <DEDUP_REMOVED lines=9> */
.L_x_6480:
        /* <DEDUP_REMOVED lines=24> */
.L_x_6495:
        /* <DEDUP_REMOVED lines=23> */
.L_x_6496:
[----:B------:R-:W-:Y:S05]  /*46b0*/  BSYNC B1 ;  /* 0x0000000000017941 */ /* 0x000fea0003800000 */
.L_x_6494:
        /* <DEDUP_REMOVED lines=28> */
.L_x_6498:
        /* <DEDUP_REMOVED lines=23> */
.L_x_6499:
[----:B------:R-:W-:Y:S05]  /*49f0*/  BSYNC B1 ;  /* 0x0000000000017941 */ /* 0x000fea0003800000 */
.L_x_6497:
        /* <DEDUP_REMOVED lines=27> */
.L_x_6501:
        /* <DEDUP_REMOVED lines=23> */
.L_x_6502:
[----:B------:R-:W-:Y:S05]  /*4d20*/  BSYNC B1 ;  /* 0x0000000000017941 */ /* 0x000fea0003800000 */
.L_x_6500:
[----:B------:R-:W0:Y:S02]  /*4d30*/  LDC.64 R12, c[0x0][R12+0x2c8] ;  /* 0x0000b2000c0c7b82 */ /* 0x000e240000000a00 */
[-C--:B0-----:R-:W-:Y:S02]  /*4d40*/  IMAD R3, R13, R4.reuse, RZ ;  /* 0x000000040d037224 */ /* 0x081fe400078e02ff */
[----:B------:R-:W-:-:S04]  /*4d50*/  IMAD.WIDE.U32 R24, R12, R4, R24 ;  /* 0x000000040c187225 */ /* 0x000fc800078e0018 */
[----:B------:R-:W-:-:S04]  /*4d60*/  IMAD R3, R12, R7, R3 ;  /* 0x000000070c037224 */ /* 0x000fc800078e0203 */
[----:B------:R-:W-:-:S07]  /*4d70*/  IMAD.IADD R25, R25, 0x1, R3 ;  /* 0x0000000119197824 */ /* 0x000fce00078e0203 */
.L_x_6479:
        /* <DEDUP_REMOVED lines=25> */
.L_x_6517:
        /* <DEDUP_REMOVED lines=27> */
.L_x_6506:
        /* <DEDUP_REMOVED lines=23> */
.L_x_6507:
[----:B------:R-:W-:Y:S05]  /*5230*/  BSYNC B2 ;  /* 0x0000000000027941 */ /* 0x000fea0003800000 */
.L_x_6505:
        /* <DEDUP_REMOVED lines=29> */
.L_x_6509:
        /* <DEDUP_REMOVED lines=23> */
.L_x_6510:
[----:B------:R-:W-:Y:S05]  /*5580*/  BSYNC B2 ;  /* 0x0000000000027941 */ /* 0x000fea0003800000 */
.L_x_6508:
        /* <DEDUP_REMOVED lines=30> */
.L_x_6512:
        /* <DEDUP_REMOVED lines=22> */
.L_x_6513:
[----:B------:R-:W-:Y:S05]  /*58d0*/  BSYNC B2 ;  /* 0x0000000000027941 */ /* 0x000fea0003800000 */
.L_x_6511:
        /* <DEDUP_REMOVED lines=30> */
.L_x_6515:
        /* <DEDUP_REMOVED lines=22> */
.L_x_6516:
[----:B------:R-:W-:Y:S05]  /*5c20*/  BSYNC B2 ;  /* 0x0000000000027941 */ /* 0x000fea0003800000 */
.L_x_6514:
        /* <DEDUP_REMOVED lines=9> */
.L_x_6504:
        /* <DEDUP_REMOVED lines=27> */
.L_x_6519:
        /* <DEDUP_REMOVED lines=23> */
.L_x_6520:
[----:B------:R-:W-:Y:S05]  /*5fe0*/  BSYNC B1 ;  /* 0x0000000000017941 */ /* 0x000fea0003800000 */
.L_x_6518:
        /* <DEDUP_REMOVED lines=31> */
.L_x_6522:
        /* <DEDUP_REMOVED lines=23> */
.L_x_6523:
[----:B------:R-:W-:Y:S05]  /*6350*/  BSYNC B1 ;  /* 0x0000000000017941 */ /* 0x000fea0003800000 */
.L_x_6521:
        /* <DEDUP_REMOVED lines=30> */
.L_x_6525:
        /* <DEDUP_REMOVED lines=23> */
.L_x_6526:
[----:B------:R-:W-:Y:S05]  /*66b0*/  BSYNC B1 ;  /* 0x0000000000017941 */ /* 0x000fea0003800000 */
.L_x_6524:
[----:B------:R-:W0:Y:S01]  /*66c0*/  LDC.64 R12, c[0x0][R12+0x2c8] ;  /* 0x0000b2000c0c7b82 */ /* 0x000e220000000a00 */
[----:B------:R-:W-:Y:S01]  /*66d0*/  MOV R3, R0 ;  /* 0x0000000000037202 */ /* 0x000fe20000000f00 */
[-C--:B0-----:R-:W-:Y:S02]  /*66e0*/  IMAD R6, R13, R4.reuse, RZ ;  /* 0x000000040d067224 */ /* 0x081fe400078e02ff */
[----:B------:R-:W-:-:S04]  /*66f0*/  IMAD.WIDE.U32 R2, R12, R4, R2 ;  /* 0x000000040c027225 */ /* 0x000fc800078e0002 */
[----:B------:R-:W-:-:S04]  /*6700*/  IMAD R5, R12, R5, R6 ;  /* 0x000000050c057224 */ /* 0x000fc800078e0206 */
[----:B------:R-:W-:-:S07]  /*6710*/  IMAD.IADD R0, R3, 0x1, R5 ;  /* 0x0000000103007824 */ /* 0x000fce00078e0205 */
.L_x_6503:
[----:B------:R-:W-:Y:S01]  /*6720*/  ULDC.64 UR4, c[0x0][0x480] ;  /* 0x0001200000047ab9 */ /* 0x000fe20000000a00 */
[----:B------:R-:W-:Y:S01]  /*6730*/  MOV R3, R0 ;  /* 0x0000000000037202 */ /* 0x000fe20000000f00 */
[----:B------:R-:W-:Y:S02]  /*6740*/  IMAD R8, R8, UR4, RZ ;  /* 0x0000000408087c24 */ /* 0x000fe4000f8e02ff */
[----:B------:R-:W-:-:S04]  /*6750*/  IMAD.WIDE.U32 R32, R9, UR4, R2 ;  /* 0x0000000409207c25 */ /* 0x000fc8000f8e0002 */
[----:B------:R-:W-:-:S04]  /*6760*/  IMAD R9, R9, UR5, R8 ;  /* 0x0000000509097c24 */ /* 0x000fc8000f8e0208 */
[----:B------:R-:W-:-:S07]  /*6770*/  IMAD.IADD R36, R33, 0x1, R9 ;  /* 0x0000000121247824 */ /* 0x000fce00078e0209 */
.L_x_6478:
[----:B------:R-:W-:Y:S05]  /*6780*/  BSYNC B0 ;  /* 0x0000000000007941 */ /* 0x000fea0003800000 */
.L_x_6477:
        /* <DEDUP_REMOVED lines=30> */
.L_x_6543:
        /* <DEDUP_REMOVED lines=24> */
.L_x_6532:
        /* <DEDUP_REMOVED lines=23> */
.L_x_6533:
[----:B------:R-:W-:Y:S05]  /*6c60*/  BSYNC B2 ;  /* 0x0000000000027941 */ /* 0x000fea0003800000 */
.L_x_6531:
        /* <DEDUP_REMOVED lines=28> */
.L_x_6535:
        /* <DEDUP_REMOVED lines=23> */
.L_x_6536:
[----:B------:R-:W-:Y:S05]  /*6fa0*/  BSYNC B2 ;  /* 0x0000000000027941 */ /* 0x000fea0003800000 */
.L_x_6534:
        /* <DEDUP_REMOVED lines=29> */
.L_x_6538:
        /* <DEDUP_REMOVED lines=23> */
.L_x_6539:
[----:B------:R-:W-:Y:S05]  /*72f0*/  BSYNC B2 ;  /* 0x0000000000027941 */ /* 0x000fea0003800000 */
.L_x_6537:
        /* <DEDUP_REMOVED lines=30> */
.L_x_6541:
        /* <DEDUP_REMOVED lines=23> */
.L_x_6542:
[----:B------:R-:W-:Y:S05]  /*7650*/  BSYNC B2 ;  /* 0x0000000000027941 */ /* 0x000fea0003800000 */
.L_x_6540:
        /* <DEDUP_REMOVED lines=8> */
.L_x_6530:
        /* <DEDUP_REMOVED lines=24> */
.L_x_6545:
        /* <DEDUP_REMOVED lines=23> */
.L_x_6546:
[----:B------:R-:W-:Y:S05]  /*79d0*/  BSYNC B1 ;  /* 0x0000000000017941 */ /* 0x000fea0003800000 */
.L_x_6544:
        /* <DEDUP_REMOVED lines=28> */
.L_x_6548:
        /* <DEDUP_REMOVED lines=23> */
.L_x_6549:
[----:B------:R-:W-:Y:S05]  /*7d10*/  BSYNC B1 ;  /* 0x0000000000017941 */ /* 0x000fea0003800000 */
.L_x_6547:
        /* <DEDUP_REMOVED lines=27> */
.L_x_6551:
        /* <DEDUP_REMOVED lines=23> */
.L_x_6552:
[----:B------:R-:W-:Y:S05]  /*8040*/  BSYNC B1 ;  /* 0x0000000000017941 */ /* 0x000fea0003800000 */
.L_x_6550:
[----:B------:R-:W0:Y:S02]  /*8050*/  LDC.64 R12, c[0x0][R12+0x2c8] ;  /* 0x0000b2000c0c7b82 */ /* 0x000e240000000a00 */
[-C--:B0-----:R-:W-:Y:S02]  /*8060*/  IMAD R3, R13, R4.reuse, RZ ;  /* 0x000000040d037224 */ /* 0x081fe400078e02ff */
[----:B------:R-:W-:-:S04]  /*8070*/  IMAD.WIDE.U32 R16, R12, R4, R16 ;  /* 0x000000040c107225 */ /* 0x000fc800078e0010 */
[----:B------:R-:W-:-:S05]  /*8080*/  IMAD R3, R12, R7, R3 ;  /* 0x000000070c037224 */ /* 0x000fca00078e0203 */
[----:B------:R-:W-:-:S07]  /*8090*/  IADD3 R17, R17, R3, RZ ;  /* 0x0000000311117210 */ /* 0x000fce0007ffe0ff */
.L_x_6529:
        /* <DEDUP_REMOVED lines=30> */
.L_x_6567:
        /* <DEDUP_REMOVED lines=25> */
.L_x_6556:
        /* <DEDUP_REMOVED lines=23> */
.L_x_6557:
[----:B------:R-:W-:Y:S05]  /*8580*/  BSYNC B2 ;  /* 0x0000000000027941 */ /* 0x000fea0003800000 */
.L_x_6555:
        /* <DEDUP_REMOVED lines=29> */
.L_x_6559:
        /* <DEDUP_REMOVED lines=23> */
.L_x_6560:
[----:B------:R-:W-:Y:S05]  /*88d0*/  BSYNC B2 ;  /* 0x0000000000027941 */ /* 0x000fea0003800000 */
.L_x_6558:
        /* <DEDUP_REMOVED lines=29> */
.L_x_6562:
        /* <DEDUP_REMOVED lines=23> */
.L_x_6563:
[----:B------:R-:W-:Y:S05]  /*8c20*/  BSYNC B2 ;  /* 0x0000000000027941 */ /* 0x000fea0003800000 */
.L_x_6561:
        /* <DEDUP_REMOVED lines=29> */
.L_x_6565:
        /* <DEDUP_REMOVED lines=23> */
.L_x_6566:
[----:B------:R-:W-:Y:S05]  /*8f70*/  BSYNC B2 ;  /* 0x0000000000027941 */ /* 0x000fea0003800000 */
.L_x_6564:
        /* <DEDUP_REMOVED lines=9> */
.L_x_6554:
        /* <DEDUP_REMOVED lines=25> */
.L_x_6569:
        /* <DEDUP_REMOVED lines=23> */
.L_x_6570:
[----:B------:R-:W-:Y:S05]  /*9310*/  BSYNC B1 ;  /* 0x0000000000017941 */ /* 0x000fea0003800000 */
.L_x_6568:
        /* <DEDUP_REMOVED lines=29> */
.L_x_6572:
        /* <DEDUP_REMOVED lines=23> */
.L_x_6573:
[----:B------:R-:W-:Y:S05]  /*9660*/  BSYNC B1 ;  /* 0x0000000000017941 */ /* 0x000fea0003800000 */
.L_x_6571:
        /* <DEDUP_REMOVED lines=28> */
.L_x_6575:
        /* <DEDUP_REMOVED lines=23> */
.L_x_6576:
[----:B------:R-:W-:Y:S05]  /*99a0*/  BSYNC B1 ;  /* 0x0000000000017941 */ /* 0x000fea0003800000 */
.L_x_6574:
[----:B------:R-:W0:Y:S01]  /*99b0*/  LDC.64 R10, c[0x0][R10+0x2c8] ;  /* 0x0000b2000a0a7b82 */ /* 0x000e220000000a00 */
[----:B------:R-:W-:Y:S02]  /*99c0*/  IMAD.MOV.U32 R3, RZ, RZ, R0 ;  /* 0x000000ffff037224 */ /* 0x000fe400078e0000 */
[-C--:B0-----:R-:W-:Y:S02]  /*99d0*/  IMAD R5, R11, R4.reuse, RZ ;  /* 0x000000040b057224 */ /* 0x081fe400078e02ff */
[----:B------:R-:W-:-:S04]  /*99e0*/  IMAD.WIDE.U32 R2, R10, R4, R2 ;  /* 0x000000040a027225 */ /* 0x000fc800078e0002 */
[----:B------:R-:W-:-:S05]  /*99f0*/  IMAD R5, R10, R7, R5 ;  /* 0x000000070a057224 */ /* 0x000fca00078e0205 */
[----:B------:R-:W-:-:S07]  /*9a00*/  IADD3 R0, R3, R5, RZ ;  /* 0x0000000503007210 */ /* 0x000fce0007ffe0ff */
.L_x_6553:
[----:B------:R-:W-:Y:S01]  /*9a10*/  ULDC.64 UR4, c[0x0][0x480] ;  /* 0x0001200000047ab9 */ /* 0x000fe20000000a00 */
[----:B------:R-:W-:Y:S02]  /*9a20*/  IMAD.MOV.U32 R3, RZ, RZ, R0 ;  /* 0x000000ffff037224 */ /* 0x000fe400078e0000 */
[----:B------:R-:W-:Y:S02]  /*9a30*/  IMAD R17, R17, UR4, RZ ;  /* 0x0000000411117c24 */ /* 0x000fe4000f8e02ff */
[----:B------:R-:W-:-:S04]  /*9a40*/  IMAD.WIDE.U32 R2, R16, UR4, R2 ;  /* 0x0000000410027c25 */ /* 0x000fc8000f8e0002 */
[----:B------:R-:W-:Y:S01]  /*9a50*/  IMAD R17, R16, UR5, R17 ;  /* 0x0000000510117c24 */ /* 0x000fe2000f8e0211 */
[----:B------:R-:W-:-:S03]  /*9a60*/  MOV R24, R2 ;  /* 0x0000000200187202 */ /* 0x000fc60000000f00 */
[----:B------:R-:W-:-:S07]  /*9a70*/  IMAD.IADD R31, R3, 0x1, R17 ;  /* 0x00000001031f7824 */ /* 0x000fce00078e0211 */
.L_x_6528:
[----:B------:R-:W-:Y:S05]  /*9a80*/  BSYNC B0 ;  /* 0x0000000000007941 */ /* 0x000fea0003800000 */
.L_x_6527:
        /* <DEDUP_REMOVED lines=27> */
.L_x_6593:
        /* <DEDUP_REMOVED lines=22> */
.L_x_6582:
        /* <DEDUP_REMOVED lines=23> */
.L_x_6583:
[----:B------:R-:W-:Y:S05]  /*9f10*/  BSYNC B2 ;  /* 0x0000000000027941 */ /* 0x000fea0003800000 */
.L_x_6581:
        /* <DEDUP_REMOVED lines=28> */
.L_x_6585:
        /* <DEDUP_REMOVED lines=23> */
.L_x_6586:
[----:B------:R-:W-:Y:S05]  /*a250*/  BSYNC B2 ;  /* 0x0000000000027941 */ /* 0x000fea0003800000 */
.L_x_6584:
        /* <DEDUP_REMOVED lines=29> */
.L_x_6588:
        /* <DEDUP_REMOVED lines=23> */
.L_x_6589:
[----:B------:R-:W-:Y:S05]  /*a5a0*/  BSYNC B2 ;  /* 0x0000000000027941 */ /* 0x000fea0003800000 */
.L_x_6587:
        /* <DEDUP_REMOVED lines=29> */
.L_x_6591:
        /* <DEDUP_REMOVED lines=23> */
.L_x_6592:
[----:B------:R-:W-:Y:S05]  /*a8f0*/  BSYNC B2 ;  /* 0x0000000000027941 */ /* 0x000fea0003800000 */
.L_x_6590:
        /* <DEDUP_REMOVED lines=11> */
.L_x_6580:
        /* <DEDUP_REMOVED lines=24> */
.L_x_6595:
        /* <DEDUP_REMOVED lines=23> */
.L_x_6596:
[----:B------:R-:W-:Y:S05]  /*aca0*/  BSYNC B1 ;  /* 0x0000000000017941 */ /* 0x000fea0003800000 */
.L_x_6594:
        /* <DEDUP_REMOVED lines=28> */
.L_x_6598:
        /* <DEDUP_REMOVED lines=23> */
.L_x_6599:
[----:B------:R-:W-:Y:S05]  /*afe0*/  BSYNC B1 ;  /* 0x0000000000017941 */ /* 0x000fea0003800000 */
.L_x_6597:
        /* <DEDUP_REMOVED lines=27> */
.L_x_6601:
        /* <DEDUP_REMOVED lines=23> */
.L_x_6602:
[----:B------:R-:W-:Y:S05]  /*b310*/  BSYNC B1 ;  /* 0x0000000000017941 */ /* 0x000fea0003800000 */
.L_x_6600:
[----:B------:R-:W0:Y:S02]  /*b320*/  LDC.64 R12, c[0x0][R12+0x2c8] ;  /* 0x0000b2000c0c7b82 */ /* 0x000e240000000a00 */
[-C--:B0-----:R-:W-:Y:S02]  /*b330*/  IMAD R3, R13, R4.reuse, RZ ;  /* 0x000000040d037224 */ /* 0x081fe400078e02ff */
[----:B------:R-:W-:-:S04]  /*b340*/  IMAD.WIDE.U32 R16, R12, R4, R16 ;  /* 0x000000040c107225 */ /* 0x000fc800078e0010 */
[----:B------:R-:W-:-:S05]  /*b350*/  IMAD R3, R12, R7, R3 ;  /* 0x000000070c037224 */ /* 0x000fca00078e0203 */
[----:B------:R-:W-:-:S07]  /*b360*/  IADD3 R17, R17, R3, RZ ;  /* 0x0000000311117210 */ /* 0x000fce0007ffe0ff */
.L_x_6579:
        /* <DEDUP_REMOVED lines=30> */
.L_x_6617:
        /* <DEDUP_REMOVED lines=25> */
.L_x_6606:
        /* <DEDUP_REMOVED lines=23> */
.L_x_6607:
[----:B------:R-:W-:Y:S05]  /*b850*/  BSYNC B2 ;  /* 0x0000000000027941 */ /* 0x000fea0003800000 */
.L_x_6605:
        /* <DEDUP_REMOVED lines=29> */
.L_x_6609:
        /* <DEDUP_REMOVED lines=23> */
.L_x_6610:
[----:B------:R-:W-:Y:S05]  /*bba0*/  BSYNC B2 ;  /* 0x0000000000027941 */ /* 0x000fea0003800000 */
.L_x_6608:
        /* <DEDUP_REMOVED lines=29> */
.L_x_6612:
        /* <DEDUP_REMOVED lines=23> */
.L_x_6613:
[----:B------:R-:W-:Y:S05]  /*bef0*/  BSYNC B2 ;  /* 0x0000000000027941 */ /* 0x000fea0003800000 */
.L_x_6611:
        /* <DEDUP_REMOVED lines=29> */
.L_x_6615:
        /* <DEDUP_REMOVED lines=23> */
.L_x_6616:
[----:B------:R-:W-:Y:S05]  /*c240*/  BSYNC B2 ;  /* 0x0000000000027941 */ /* 0x000fea0003800000 */
.L_x_6614:
        /* <DEDUP_REMOVED lines=9> */
.L_x_6604:
        /* <DEDUP_REMOVED lines=25> */
.L_x_6619:
        /* <DEDUP_REMOVED lines=23> */
.L_x_6620:
[----:B------:R-:W-:Y:S05]  /*c5e0*/  BSYNC B1 ;  /* 0x0000000000017941 */ /* 0x000fea0003800000 */
.L_x_6618:
        /* <DEDUP_REMOVED lines=29> */
.L_x_6622:
        /* <DEDUP_REMOVED lines=21> */
[----:B------:R-:W-:Y:S01]  /*c910*/  IMAD R9, R8, R9, R16 ;  /* 0x0000000908097224 */ /* 0x000fe200078e0210 */
[----:B------:R-:W-:-:S07]  /*c920*/  MOV R16, R5 ;  /* 0x0000000500107202 */ /* 0x000fce0000000f00 */
.L_x_6623:
[----:B------:R-:W-:Y:S05]  /*c930*/  BSYNC B1 ;  /* 0x0000000000017941 */ /* 0x000fea0003800000 */
.L_x_6621:
        /* <DEDUP_REMOVED lines=15> */
[----:B------:R-:W-:Y:S02]  /*ca30*/  MOV R4, R8 ;  /* 0x0000000800047202 */ /* 0x000fe40000000f00 */
        /* <DEDUP_REMOVED lines=9> */
[----:B------:R-:W-:-:S05]  /*cad0*/  IMAD R7, R9, R11, R7 ;  /* 0x0000000b09077224 */ /* 0x000fca00078e0207 */
[----:B------:R-:W-:Y:S01]  /*cae0*/  IADD3 R7, R5, R7, RZ ;  /* 0x0000000705077210 */ /* 0x000fe20007ffe0ff */
[----:B------:R-:W-:Y:S06]  /*caf0*/  BRA `(.L_x_6626) ;  /* 0x00000000005c7947 */ /* 0x000fec0003800000 */
.L_x_6625:
[----:B------:R-:W0:Y:S01]  /*cb00*/  I2F.U32.RP R3, R8 ;  /* 0x0000000800037306 */ /* 0x000e220000209000 */
[----:B------:R-:W-:Y:S01]  /*cb10*/  IADD3 R7, RZ, -R8, RZ ;  /* 0x80000008ff077210 */ /* 0x000fe20007ffe0ff */
[----:B------:R-:W-:Y:S01]  /*cb20*/  IMAD.MOV.U32 R17, RZ, RZ, RZ ;  /* 0x000000ffff117224 */ /* 0x000fe200078e00ff */
[----:B------:R-:W-:-:S05]  /*cb30*/  ISETP.NE.U32.AND P2, PT, R8, RZ, PT ;  /* 0x000000ff0800720c */ /* 0x000fca0003f45070 */
[----:B0-----:R-:W0:Y:S02]  /*cb40*/  MUFU.RCP R3, R3 ;  /* 0x0000000300037308 */ /* 0x001e240000001000 */
[----:B0-----:R-:W-:-:S06]  /*cb50*/  IADD3 R4, R3, 0xffffffe, RZ ;  /* 0x0ffffffe03047810 */ /* 0x001fcc0007ffe0ff */
        /* <DEDUP_REMOVED lines=8> */
[----:B------:R-:W-:Y:S01]  /*cbe0*/  @P0 IADD3 R7, -R8, R7, RZ ;  /* 0x0000000708070210 */ /* 0x000fe20007ffe1ff */
[----:B------:R-:W-:-:S03]  /*cbf0*/  @P0 VIADD R5, R5, 0x1 ;  /* 0x0000000105050836 */ /* 0x000fc60000000000 */
[----:B------:R-:W-:Y:S01]  /*cc00*/  ISETP.GE.U32.AND P1, PT, R7, R8, PT ;  /* 0x000000080700720c */ /* 0x000fe20003f26070 */
[----:B------:R-:W-:-:S12]  /*cc10*/  HFMA2.MMA R7, -RZ, RZ, 0, 0 ;  /* 0x00000000ff077435 */ /* 0x000fd800000001ff */
[----:B------:R-:W-:Y:S02]  /*cc20*/  @P1 IADD3 R5, R5, 0x1, RZ ;  /* 0x0000000105051810 */ /* 0x000fe40007ffe0ff */
[----:B------:R-:W-:-:S04]  /*cc30*/  @!P2 LOP3.LUT R5, RZ, R8, RZ, 0x33, !PT ;  /* 0x00000008ff05a212 */ /* 0x000fc800078e33ff */
[----:B------:R-:W-:-:S05]  /*cc40*/  IADD3 R3, -R5, RZ, RZ ;  /* 0x000000ff05037210 */ /* 0x000fca0007ffe1ff */
[----:B------:R-:W-:Y:S01]  /*cc50*/  IMAD R4, R8, R3, R16 ;  /* 0x0000000308047224 */ /* 0x000fe200078e0210 */
[----:B------:R-:W-:-:S07]  /*cc60*/  MOV R16, R5 ;  /* 0x0000000500107202 */ /* 0x000fce0000000f00 */
.L_x_6626:
[----:B------:R-:W-:Y:S05]  /*cc70*/  BSYNC B1 ;  /* 0x0000000000017941 */ /* 0x000fea0003800000 */
.L_x_6624:
[----:B------:R-:W0:Y:S01]  /*cc80*/  LDC.64 R10, c[0x0][R10+0x2c8] ;  /* 0x0000b2000a0a7b82 */ /* 0x000e220000000a00 */
[----:B------:R-:W-:Y:S02]  /*cc90*/  IMAD.MOV.U32 R3, RZ, RZ, R0 ;  /* 0x000000ffff037224 */ /* 0x000fe400078e0000 */
[-C--:B0-----:R-:W-:Y:S02]  /*cca0*/  IMAD R5, R11, R4.reuse, RZ ;  /* 0x000000040b057224 */ /* 0x081fe400078e02ff */
[----:B------:R-:W-:-:S04]  /*ccb0*/  IMAD.WIDE.U32 R2, R10, R4, R2 ;  /* 0x000000040a027225 */ /* 0x000fc800078e0002 */
[----:B------:R-:W-:-:S05]  /*ccc0*/  IMAD R5, R10, R7, R5 ;  /* 0x000000070a057224 */ /* 0x000fca00078e0205 */
[----:B------:R-:W-:-:S07]  /*ccd0*/  IADD3 R0, R3, R5, RZ ;  /* 0x0000000503007210 */ /* 0x000fce0007ffe0ff */
.L_x_6603:
[----:B------:R-:W-:Y:S01]  /*cce0*/  ULDC.64 UR4, c[0x0][0x480] ;  /* 0x0001200000047ab9 */ /* 0x000fe20000000a00 */
[----:B------:R-:W-:Y:S01]  /*ccf0*/  MOV R3, R0 ;  /* 0x0000000000037202 */ /* 0x000fe20000000f00 */
[----:B------:R-:W-:Y:S02]  /*cd00*/  IMAD R17, R17, UR4, RZ ;  /* 0x0000000411117c24 */ /* 0x000fe4000f8e02ff */
[----:B------:R-:W-:-:S04]  /*cd10*/  IMAD.WIDE.U32 R44, R16, UR4, R2 ;  /* 0x00000004102c7c25 */ /* 0x000fc8000f8e0002 */
[----:B------:R-:W-:-:S04]  /*cd20*/  IMAD R17, R16, UR5, R17 ;  /* 0x0000000510117c24 */ /* 0x000fc8000f8e0211 */
[----:B------:R-:W-:-:S07]  /*cd30*/  IMAD.IADD R43, R45, 0x1, R17 ;  /* 0x000000012d2b7824 */ /* 0x000fce00078e0211 */
.L_x_6578:
[----:B------:R-:W-:Y:S05]  /*cd40*/  BSYNC B0 ;  /* 0x0000000000007941 */ /* 0x000fea0003800000 */
.L_x_6577:
        /* <DEDUP_REMOVED lines=22> */
[----:B------:R-:W-:Y:S02]  /*ceb0*/  @P0 IADD3 R8, R12, RZ, RZ ;  /* 0x000000ff0c080210 */ /* 0x000fe40007ffe0ff */
[--C-:B------:R-:W-:Y:S02]  /*cec0*/  LOP3.LUT R12, R7, R12, R2.reuse, 0x96, !PT ;  /* 0x0000000c070c7212 */ /* 0x100fe400078e9602 */
[-C--:B------:R-:W-:Y:S02]  /*ced0*/  LOP3.LUT R20, R5, R3.reuse, RZ, 0x3c, !PT ;  /* 0x0000000305147212 */ /* 0x080fe400078e3cff */
[----:B------:R-:W-:Y:S01]  /*cee0*/  LOP3.LUT R11, R11, R3, RZ, 0x3c, !PT ;  /* 0x000000030b0b7212 */ /* 0x000fe200078e3cff */
        /* <DEDUP_REMOVED lines=8> */
[C---:B------:R-:W-:Y:S02]  /*cf70*/  LOP3.LUT R6, R9.reuse, R21, RZ, 0x3c, !PT ;  /* 0x0000001509067212 */ /* 0x040fe400078e3cff */
        /* <DEDUP_REMOVED lines=18> */
[----:B------:R-:W-:Y:S01]  /*d0a0*/  IMAD.WIDE.U32 R14, R5, -0x326172a9, RZ ;  /* 0xcd9e8d57050e7825 */ /* 0x000fe200078e00ff */
[----:B------:R-:W-:-:S03]  /*d0b0*/  IADD3 R7, R2, -0x255992d5, RZ ;  /* 0xdaa66d2b02077810 */ /* 0x000fc60007ffe0ff */
[----:B------:R-:W-:Y:S01]  /*d0c0*/  IMAD.WIDE.U32 R20, R21, -0x326172a9, RZ ;  /* 0xcd9e8d5715147825 */ /* 0x000fe200078e00ff */
[----:B------:R-:W-:-:S03]  /*d0d0*/  LOP3.LUT R5, R13, R6, R9, 0x96, !PT ;  /* 0x000000060d057212 */ /* 0x000fc600078e9609 */
[----:B------:R-:W-:Y:S01]  /*d0e0*/  IMAD.WIDE.U32 R40, R40, -0x2daee0ad, RZ ;  /* 0xd2511f5328287825 */ /* 0x000fe200078e00ff */
[--C-:B------:R-:W-:Y:S02]  /*d0f0*/  LOP3.LUT R6, R15, R4, R7.reuse, 0x96, !PT ;  /* 0x000000040f067212 */ /* 0x100fe400078e9607 */
[----:B------:R-:W-:Y:S01]  /*d100*/  LOP3.LUT R7, R21, R10, R7, 0x96, !PT ;  /* 0x0000000a15077212 */ /* 0x000fe200078e9607 */
[----:B------:R-:W-:Y:S01]  /*d110*/  IMAD.WIDE.U32 R4, R5, -0x326172a9, RZ ;  /* 0xcd9e8d5705047825 */ /* 0x000fe200078e00ff */
[----:B------:R-:W-:Y:S02]  /*d120*/  LOP3.LUT R10, R41, R8, R9, 0x96, !PT ;  /* 0x00000008290a7212 */ /* 0x000fe400078e9609 */
[----:B------:R-:W-:Y:S01]  /*d130*/  IADD3 R13, R2, 0x78dde6e4, RZ ;  /* 0x78dde6e4020d7810 */ /* 0x000fe20007ffe0ff */
[----:B------:R-:W-:Y:S02]  /*d140*/  VIADD R15, R3, 0xed9eba14 ;  /* 0xed9eba14030f7836 */ /* 0x000fe40000000000 */
        /* <DEDUP_REMOVED lines=22> */
[----:B------:R-:W-:Y:S01]  /*d2b0*/  IMAD.WIDE.U32 R4, R8, -0x326172a9, RZ ;  /* 0xcd9e8d5708047825 */ /* 0x000fe200078e00ff */
[----:B------:R-:W-:Y:S02]  /*d2c0*/  LOP3.LUT R21, R21, R6, R7, 0x96, !PT ;  /* 0x0000000615157212 */ /* 0x000fe400078e9607 */
[----:B------:R-:W-:Y:S01]  /*d2d0*/  LEA.HI.X R35, R35, UR5, R39, 0x3, P0 ;  /* 0x0000000523237c11 */ /* 0x000fe200080f1c27 */
[----:B------:R-:W-:Y:S01]  /*d2e0*/  IMAD.WIDE.U32 R10, R11, -0x2daee0ad, RZ ;  /* 0xd2511f530b0a7825 */ /* 0x000fe200078e00ff */
[----:B------:R-:W-:-:S02]  /*d2f0*/  IADD3 R13, R2, -0x4ab325aa, RZ ;  /* 0xb54cda56020d7810 */ /* 0x000fc40007ffe0ff */
[C---:B------:R-:W-:Y:S01]  /*d300*/  LEA R38, P0, R32.reuse, UR4, 0x3 ;  /* 0x0000000420267c11 */ /* 0x040fe2000f8018ff */
[----:B------:R-:W-:Y:S01]  /*d310*/  IMAD.WIDE.U32 R6, R9, -0x2daee0ad, RZ ;  /* 0xd2511f5309067825 */ /* 0x000fe200078e00ff */
[----:B------:R-:W-:Y:S02]  /*d320*/  IADD3 R15, R3, 0x646e171e, RZ ;  /* 0x646e171e030f7810 */ /* 0x000fe40007ffe0ff */
[----:B------:R-:W-:Y:S01]  /*d330*/  LOP3.LUT R40, R5, R40, R13, 0x96, !PT ;  /* 0x0000002805287212 */ /* 0x000fe200078e960d */
[----:B------:R-:W-:Y:S01]  /*d340*/  IMAD.WIDE.U32 R8, R21, -0x326172a9, RZ ;  /* 0xcd9e8d5715087825 */ /* 0x000fe200078e00ff */
[----:B------:R-:W-:Y:S02]  /*d350*/  LEA.HI.X R39, R32, UR5, R36, 0x3, P0 ;  /* 0x0000000520277c11 */ /* 0x000fe400080f1c24 */
[--C-:B------:R-:W-:Y:S02]  /*d360*/  LOP3.LUT R36, R11, R12, R15.reuse, 0x96, !PT ;  /* 0x0000000c0b247212 */ /* 0x100fe400078e960f */
[----:B------:R-:W-:Y:S01]  /*d370*/  LOP3.LUT R15, R7, R20, R15, 0x96, !PT ;  /* 0x00000014070f7212 */ /* 0x000fe200078e960f */
        /* <DEDUP_REMOVED lines=53> */
.L_x_6628:
[----:B------:R-:W-:Y:S01]  /*d6d0*/  MOV R6, R5 ;  /* 0x0000000500067202 */ /* 0x000fe20000000f00 */
[----:B------:R-:W-:Y:S01]  /*d6e0*/  IMAD.MOV.U32 R0, RZ, RZ, R20 ;  /* 0x000000ffff007224 */ /* 0x000fe200078e0014 */
[----:B------:R-:W-:Y:S02]  /*d6f0*/  MOV R4, R2 ;  /* 0x0000000200047202 */ /* 0x000fe40000000f00 */
[----:B------:R-:W-:-:S07]  /*d700*/  MOV R5, R14 ;  /* 0x0000000e00057202 */ /* 0x000fce0000000f00 */
.L_x_6627:
        /* <DEDUP_REMOVED lines=18> */
.L_x_7438:
[----:B------:R-:W-:Y:S05]  /*d830*/  BRX R2 -0xd840                                                                                                                                                                                                                                                                                                                                                                                                                                                                               (*"BRANCH_TARGETS .L_x_7439,.L_x_7440,.L_x_7441"*) ;  /* 0xffffff2402f07949 */ /* 0x000fea000383ffff */
.L_x_6631:
[----:B------:R-:W-:Y:S01]  /*d840*/  ISETP.NE.AND P0, PT, R30, 0x3, PT ;  /* 0x000000031e00780c */ /* 0x000fe20003f05270 */
[----:B------:R-:W-:-:S12]  /*d850*/  BSSY B8, `(.L_x_6632) ;  /* 0x0000023000087945 */ /* 0x000fd80003800000 */
[----:B------:R-:W-:Y:S05]  /*d860*/  @!P0 BRA `(.L_x_6633) ;  /* 0x0000000000848947 */ /* 0x000fea0003800000 */
[----:B------:R-:W-:-:S13]  /*d870*/  ISETP.NE.AND P0, PT, R30, 0x4, PT ;  /* 0x000000041e00780c */ /* 0x000fda0003f05270 */
[----:B------:R-:W-:Y:S05]  /*d880*/  @P0 BREAK B8 ;  /* 0x0000000000080942 */ /* 0x000fea0003800000 */
[----:B------:R-:W-:Y:S05]  /*d890*/  @P0 BREAK B6 ;  /* 0x0000000000060942 */ /* 0x000fea0003800000 */
[----:B------:R-:W-:Y:S05]  /*d8a0*/  @P0 BRA `(.L_x_6634) ;  /* 0x0000000400e00947 */ /* 0x000fea0003800000 */
[----:B------:R-:W2:Y:S01]  /*d8b0*/  LDG.E.64 R2, desc[UR36][R24.64] ;  /* 0x0000002418027981 */ /* 0x000ea2000c1e1b00 */
[----:B------:R-:W-:Y:S01]  /*d8c0*/  BSSY B9, `(.L_x_6635) ;  /* 0x0000015000097945 */ /* 0x000fe20003800000 */
[C---:B--2---:R-:W-:Y:S02]  /*d8d0*/  DSETP.GTU.AND P0, PT, R2.reuse, 1, PT ;  /* 0x3ff000000200742a */ /* 0x044fe40003f0c000 */
[----:B------:R-:W-:-:S14]  /*d8e0*/  DSETP.GE.AND P1, PT, R2, RZ, PT ;  /* 0x000000ff0200722a */ /* 0x000fdc0003f26000 */
        /* <DEDUP_REMOVED lines=8> */
[----:B------:R-:W-:Y:S01]  /*d970*/  MOV R10, UR6 ;  /* 0x00000006000a7c02 */ /* 0x000fe20008000f00 */
[----:B------:R-:W-:Y:S01]  /*d980*/  IMAD.U32 R7, RZ, RZ, UR5 ;  /* 0x00000005ff077e24 */ /* 0x000fe2000f8e00ff */
[----:B------:R-:W-:Y:S01]  /*d990*/  MOV R6, UR4 ;  /* 0x0000000400067c02 */ /* 0x000fe20008000f00 */
[----:B------:R-:W-:Y:S01]  /*d9a0*/  IMAD.MOV.U32 R8, RZ, RZ, 0x270 ;  /* 0x00000270ff087424 */ /* 0x000fe200078e00ff */
[----:B------:R-:W-:-:S02]  /*d9b0*/  MOV R11, UR7 ;  /* 0x00000007000b7c02 */ /* 0x000fc40008000f00 */
[----:B------:R-:W-:Y:S02]  /*d9c0*/  MOV R12, 0x1 ;  /* 0x00000001000c7802 */ /* 0x000fe40000000f00 */
[----:B0-----:R-:W-:-:S07]  /*d9d0*/  MOV R13, RZ ;  /* 0x000000ff000d7202 */ /* 0x001fce0000000f00 */
[----:B------:R-:W-:-:S07]  /*d9e0*/  LEPC R20, `(.L_x_6637) ;  /* 0x000000001014794e */ /* 0x000fce0000000000 */
[----:B-1----:R-:W-:Y:S05]  /*d9f0*/  CALL.ABS.NOINC R2 ;  /* 0x0000000002007343 */ /* 0x002fea0003c00000 */
.L_x_6637:
[----:B------:R0:W5:Y:S02]  /*da00*/  LDG.E.64 R2, desc[UR36][R24.64] ;  /* 0x0000002418027981 */ /* 0x000164000c1e1b00 */
.L_x_6636:
[----:B------:R-:W-:Y:S05]  /*da10*/  BSYNC B9 ;  /* 0x0000000000097941 */ /* 0x000fea0003800000 */
.L_x_6635:
[----:B------:R-:W-:-:S06]  /*da20*/  FMUL.FTZ R4, R40, 1 ;  /* 0x3f80000028047820 */ /* 0x000fcc0000410000 */
[----:B------:R-:W1:Y:S02]  /*da30*/  F2F.F64.F32 R4, R4 ;  /* 0x0000000400047310 */ /* 0x000e640000201800 */
[----:B-1---5:R-:W-:Y:S01]  /*da40*/  DSETP.GE.AND P0, PT, R2, R4, PT ;  /* 0x000000040200722a */ /* 0x022fe20003f06000 */
[----:B------:R-:W-:-:S05]  /*da50*/  IMAD.MOV.U32 R2, RZ, RZ, RZ ;  /* 0x000000ffff027224 */ /* 0x000fca00078e00ff */
[----:B------:R-:W-:-:S05]  /*da60*/  FSEL R3, RZ, 1.875, !P0 ;  /* 0x3ff00000ff037808 */ /* 0x000fca0004000000 */
[----:B------:R1:W-:Y:S03]  /*da70*/  STG.E.64 desc[UR36][R26.64], R2 ;  /* 0x000000021a007986 */ /* 0x0003e6000c101b24 */
.L_x_6633:
[----:B------:R-:W-:Y:S05]  /*da80*/  BSYNC B8 ;  /* 0x0000000000087941 */ /* 0x000fea0003800000 */
.L_x_6632:
[----:B-1----:R-:W2:Y:S01]  /*da90*/  LDG.E.64 R2, desc[UR36][R32.64] ;  /* 0x0000002420027981 */ /* 0x002ea2000c1e1b00 */
[----:B------:R-:W-:Y:S01]  /*daa0*/  BSSY B8, `(.L_x_6638) ;  /* 0x0000015000087945 */ /* 0x000fe20003800000 */
[C---:B--2---:R-:W-:Y:S02]  /*dab0*/  DSETP.GTU.AND P0, PT, R2.reuse, 1, PT ;  /* 0x3ff000000200742a */ /* 0x044fe40003f0c000 */
[----:B------:R-:W-:-:S14]  /*dac0*/  DSETP.GE.AND P1, PT, R2, RZ, PT ;  /* 0x000000ff0200722a */ /* 0x000fdc0003f26000 */
[----:B------:R-:W-:Y:S05]  /*dad0*/  @!P0 BRA P1, `(.L_x_6639) ;  /* 0x0000000000448947 */ /* 0x000fea0000800000 */
[----:B------:R-:W-:Y:S01]  /*dae0*/  MOV R0, 0x1a0 ;  /* 0x000001a000007802 */ /* 0x000fe20000000f00 */
[----:B------:R-:W-:Y:S01]  /*daf0*/  ULDC.64 UR4, c[0x4][0x188] ;  /* 0x0100620000047ab9 */ /* 0x000fe20000000a00 */
[----:B------:R-:W-:Y:S01]  /*db00*/  ULDC.64 UR6, c[0x4][0x40] ;  /* 0x0100100000067ab9 */ /* 0x000fe20000000a00 */
[----:B------:R-:W-:Y:S01]  /*db10*/  MOV R4, UR4 ;  /* 0x0000000400047c02 */ /* 0x000fe20008000f00 */
[----:B------:R1:W2:Y:S01]  /*db20*/  LDC.64 R2, c[0x4][R0] ;  /* 0x0100000000027b82 */ /* 0x0002a20000000a00 */
[----:B------:R-:W-:Y:S01]  /*db30*/  MOV R5, UR5 ;  /* 0x0000000500057c02 */ /* 0x000fe20008000f00 */
[----:B------:R-:W-:Y:S01]  /*db40*/  ULDC.64 UR4, c[0x4][0x178] ;  /* 0x01005e0000047ab9 */ /* 0x000fe20000000a00 */
[----:B------:R-:W-:Y:S01]  /*db50*/  MOV R10, UR6 ;  /* 0x00000006000a7c02 */ /* 0x000fe20008000f00 */
[----:B------:R-:W-:Y:S01]  /*db60*/  IMAD.U32 R6, RZ, RZ, UR4 ;  /* 0x00000004ff067e24 */ /* 0x000fe2000f8e00ff */
[----:B------:R-:W-:Y:S01]  /*db70*/  MOV R7, UR5 ;  /* 0x0000000500077c02 */ /* 0x000fe20008000f00 */
[----:B------:R-:W-:Y:S01]  /*db80*/  IMAD.U32 R11, RZ, RZ, UR7 ;  /* 0x00000007ff0b7e24 */ /* 0x000fe2000f8e00ff */
[----:B------:R-:W-:Y:S01]  /*db90*/  MOV R8, 0x275 ;  /* 0x0000027500087802 */ /* 0x000fe20000000f00 */
[----:B------:R-:W-:Y:S01]  /*dba0*/  IMAD.MOV.U32 R13, RZ, RZ, RZ ;  /* 0x000000ffff0d7224 */ /* 0x000fe200078e00ff */
[----:B-1----:R-:W-:-:S07]  /*dbb0*/  MOV R12, 0x1 ;  /* 0x00000001000c7802 */ /* 0x002fce0000000f00 */
[----:B------:R-:W-:-:S07]  /*dbc0*/  LEPC R20, `(.L_x_6640) ;  /* 0x000000001014794e */ /* 0x000fce0000000000 */
[----:B0-2---:R-:W-:Y:S05]  /*dbd0*/  CALL.ABS.NOINC R2 ;  /* 0x0000000002007343 */ /* 0x005fea0003c00000 */
.L_x_6640:
[----:B------:R1:W5:Y:S02]  /*dbe0*/  LDG.E.64 R2, desc[UR36][R32.64] ;  /* 0x0000002420027981 */ /* 0x000364000c1e1b00 */
.L_x_6639:
[----:B------:R-:W-:Y:S05]  /*dbf0*/  BSYNC B8 ;  /* 0x0000000000087941 */ /* 0x000fea0003800000 */
.L_x_6638:
[----:B------:R-:W-:-:S06]  /*dc00*/  FMUL.FTZ R4, R37, 1 ;  /* 0x3f80000025047820 */ /* 0x000fcc0000410000 */
[----:B------:R-:W2:Y:S02]  /*dc10*/  F2F.F64.F32 R4, R4 ;  /* 0x0000000400047310 */ /* 0x000ea40000201800 */
[----:B--2--5:R-:W-:Y:S01]  /*dc20*/  DSETP.GE.AND P0, PT, R2, R4, PT ;  /* 0x000000040200722a */ /* 0x024fe20003f06000 */
[----:B------:R-:W-:-:S05]  /*dc30*/  MOV R2, RZ ;  /* 0x000000ff00027202 */ /* 0x000fca0000000f00 */
[----:B------:R-:W-:-:S05]  /*dc40*/  FSEL R3, RZ, 1.875, !P0 ;  /* 0x3ff00000ff037808 */ /* 0x000fca0004000000 */
[----:B------:R2:W-:Y:S03]  /*dc50*/  STG.E.64 desc[UR36][R22.64], R2 ;  /* 0x0000000216007986 */ /* 0x0005e6000c101b24 */
.L_x_7440:
[----:B--2---:R-:W2:Y:S01]  /*dc60*/  LDG.E.64 R2, desc[UR36][R38.64] ;  /* 0x0000002426027981 */ /* 0x004ea2000c1e1b00 */
        /* <DEDUP_REMOVED lines=11> */
[----:B------:R-:W-:Y:S01]  /*dd20*/  IMAD.U32 R10, RZ, RZ, UR6 ;  /* 0x00000006ff0a7e24 */ /* 0x000fe2000f8e00ff */
[----:B------:R-:W-:Y:S01]  /*dd30*/  MOV R6, UR4 ;  /* 0x0000000400067c02 */ /* 0x000fe20008000f00 */
[----:B------:R-:W-:Y:S01]  /*dd40*/  IMAD.MOV.U32 R12, RZ, RZ, 0x1 ;  /* 0x00000001ff0c7424 */ /* 0x000fe200078e00ff */
[----:B------:R-:W-:-:S02]  /*dd50*/  MOV R7, UR5 ;  /* 0x0000000500077c02 */ /* 0x000fc40008000f00 */
[----:B------:R-:W-:Y:S02]  /*dd60*/  MOV R11, UR7 ;  /* 0x00000007000b7c02 */ /* 0x000fe40008000f00 */
[----:B------:R-:W-:Y:S02]  /*dd70*/  MOV R8, 0x27a ;  /* 0x0000027a00087802 */ /* 0x000fe40000000f00 */
[----:B--2---:R-:W-:-:S07]  /*dd80*/  MOV R13, RZ ;  /* 0x000000ff000d7202 */ /* 0x004fce0000000f00 */
[----:B------:R-:W-:-:S07]  /*dd90*/  LEPC R20, `(.L_x_6643) ;  /* 0x000000001014794e */ /* 0x000fce0000000000 */
[----:B01-3--:R-:W-:Y:S05]  /*dda0*/  CALL.ABS.NOINC R2 ;  /* 0x0000000002007343 */ /* 0x00bfea0003c00000 */
.L_x_6643:
[----:B------:R2:W5:Y:S02]  /*ddb0*/  LDG.E.64 R2, desc[UR36][R38.64] ;  /* 0x0000002426027981 */ /* 0x000564000c1e1b00 */
.L_x_6642:
[----:B------:R-:W-:Y:S05]  /*ddc0*/  BSYNC B8 ;  /* 0x0000000000087941 */ /* 0x000fea0003800000 */
.L_x_6641:
[----:B------:R-:W-:-:S06]  /*ddd0*/  FMUL.FTZ R4, R36, 1 ;  /* 0x3f80000024047820 */ /* 0x000fcc0000410000 */
[----:B------:R-:W3:Y:S02]  /*dde0*/  F2F.F64.F32 R4, R4 ;  /* 0x0000000400047310 */ /* 0x000ee40000201800 */
[----:B---3-5:R-:W-:Y:S01]  /*ddf0*/  DSETP.GE.AND P0, PT, R2, R4, PT ;  /* 0x000000040200722a */ /* 0x028fe20003f06000 */
[----:B------:R-:W-:-:S05]  /*de00*/  MOV R2, RZ ;  /* 0x000000ff00027202 */ /* 0x000fca0000000f00 */
[----:B------:R-:W-:-:S05]  /*de10*/  FSEL R3, RZ, 1.875, !P0 ;  /* 0x3ff00000ff037808 */ /* 0x000fca0004000000 */
[----:B------:R3:W-:Y:S03]  /*de20*/  STG.E.64 desc[UR36][R18.64], R2 ;  /* 0x0000000212007986 */ /* 0x0007e6000c101b24 */
.L_x_7439:
[----:B------:R-:W-:Y:S05]  /*de30*/  BSYNC B6 ;  /* 0x0000000000067941 */ /* 0x000fea0003800000 */
.L_x_6630:
[----:B---3--:R-:W3:Y:S01]  /*de40*/  LDG.E.64 R2, desc[UR36][R34.64] ;  /* 0x0000002422027981 */ /* 0x008ee2000c1e1b00 */
[----:B------:R-:W-:Y:S01]  /*de50*/  BSSY B8, `(.L_x_6644) ;  /* 0x0000015000087945 */ /* 0x000fe20003800000 */
[C---:B---3--:R-:W-:Y:S02]  /*de60*/  DSETP.GTU.AND P0, PT, R2.reuse, 1, PT ;  /* 0x3ff000000200742a */ /* 0x048fe40003f0c000 */
[----:B------:R-:W-:-:S14]  /*de70*/  DSETP.GE.AND P1, PT, R2, RZ, PT ;  /* 0x000000ff0200722a */ /* 0x000fdc0003f26000 */
        /* <DEDUP_REMOVED lines=14> */
[----:B---3--:R-:W-:-:S07]  /*df60*/  MOV R13, RZ ;  /* 0x000000ff000d7202 */ /* 0x008fce0000000f00 */
[----:B------:R-:W-:-:S07]  /*df70*/  LEPC R20, `(.L_x_6646) ;  /* 0x000000001014794e */ /* 0x000fce0000000000 */
[----:B012-4-:R-:W-:Y:S05]  /*df80*/  CALL.ABS.NOINC R2 ;  /* 0x0000000002007343 */ /* 0x017fea0003c00000 */
.L_x_6646:
[----:B------:R3:W5:Y:S02]  /*df90*/  LDG.E.64 R2, desc[UR36][R34.64] ;  /* 0x0000002422027981 */ /* 0x000764000c1e1b00 */
.L_x_6645:
[----:B------:R-:W-:Y:S05]  /*dfa0*/  BSYNC B8 ;  /* 0x0000000000087941 */ /* 0x000fea0003800000 */
.L_x_6644:
[----:B------:R-:W-:-:S06]  /*dfb0*/  FMUL.FTZ R4, R31, 1 ;  /* 0x3f8000001f047820 */ /* 0x000fcc0000410000 */
[----:B------:R-:W4:Y:S02]  /*dfc0*/  F2F.F64.F32 R4, R4 ;  /* 0x0000000400047310 */ /* 0x000f240000201800 */
[----:B----45:R-:W-:Y:S01]  /*dfd0*/  DSETP.GE.AND P0, PT, R2, R4, PT ;  /* 0x000000040200722a */ /* 0x030fe20003f06000 */
[----:B------:R-:W-:-:S05]  /*dfe0*/  IMAD.MOV.U32 R2, RZ, RZ, RZ ;  /* 0x000000ffff027224 */ /* 0x000fca00078e00ff */
[----:B------:R-:W-:-:S05]  /*dff0*/  FSEL R3, RZ, 1.875, !P0 ;  /* 0x3ff00000ff037808 */ /* 0x000fca0004000000 */
[----:B------:R4:W-:Y:S01]  /*e000*/  STG.E.64 desc[UR36][R16.64], R2 ;  /* 0x0000000210007986 */ /* 0x0009e2000c101b24 */
[----:B------:R-:W-:Y:S05]  /*e010*/  BRA `(.L_x_6634) ;  /* 0x0000000000047947 */ /* 0x000fea0003800000 */
.L_x_7441:
[----:B------:R-:W-:Y:S05]  /*e020*/  BREAK B6 ;  /* 0x0000000000067942 */ /* 0x000fea0003800000 */
.L_x_6634:
[----:B------:R-:W-:Y:S05]  /*e030*/  BSYNC B7 ;  /* 0x0000000000077941 */ /* 0x000fea0003800000 */
.L_x_6629:
[----:B------:R-:W-:Y:S01]  /*e040*/  ULDC UR4, c[0x0][0x0] ;  /* 0x0000000000047ab9 */ /* 0x000fe20000000800 */
[----:B----4-:R-:W4:Y:S02]  /*e050*/  LDC R3, c[0x0][0xc] ;  /* 0x00000300ff037b82 */ /* 0x010f240000000800 */
[----:B----4-:R-:W-:Y:S01]  /*e060*/  IMAD R3, R3, UR4, RZ ;  /* 0x0000000403037c24 */ /* 0x010fe2000f8e02ff */
[----:B------:R-:W-:-:S04]  /*e070*/  ULDC.64 UR4, c[0x0][0x550] ;  /* 0x0001540000047ab9 */ /* 0x000fc80000000a00 */
[----:B------:R-:W-:-:S04]  /*e080*/  LEA R28, P0, R3, R28, 0x2 ;  /* 0x0000001c031c7211 */ /* 0x000fc800078010ff */
[----:B------:R-:W-:Y:S02]  /*e090*/  IADD3.X R29, RZ, R29, RZ, P0, !PT ;  /* 0x0000001dff1d7210 */ /* 0x000fe400007fe4ff */
[----:B------:R-:W-:-:S04]  /*e0a0*/  ISETP.GE.U32.AND P0, PT, R28, UR4, PT ;  /* 0x000000041c007c0c */ /* 0x000fc8000bf06070 */
[----:B------:R-:W-:-:S13]  /*e0b0*/  ISETP.GE.U32.AND.EX P0, PT, R29, UR5, PT, P0 ;  /* 0x000000051d007c0c */ /* 0x000fda000bf06100 */
[----:B------:R-:W-:Y:S05]  /*e0c0*/  @!P0 BRA `(.L_x_6647) ;  /* 0xffffff2000008947 */ /* 0x000fea000383ffff */
[----:B------:R-:W-:Y:S05]  /*e0d0*/  EXIT ;  /* 0x000000000000794d */ /* 0x000fea0003800000 */
        .weak           $__internal_50_$__cuda_sm20_div_u64
        .type           $__internal_50_$__cuda_sm20_div_u64,@function
        .size           $__internal_50_$__cuda_sm20_div_u64,(.L_x_7682 - $__internal_50_$__cuda_sm20_div_u64)
$__internal_50_$__cuda_sm20_div_u64:
        /* <DEDUP_REMOVED lines=68> */
[----:B------:R-:W-:Y:S06]  /*e520*/  RET.REL.NODEC R6 `(_ZN2at4cuda57_GLOBAL__N__cd6b329d_24_DistributionBernoulli_cu_7537a20d21kernelPointwiseApply2IZNS_6native9templates4cuda28bernoulli_tensor_cuda_kernelIddEEvRKNS_10TensorBaseES9_NS_15PhiloxCudaStateEEUliRdSB_SB_SB_RKdSD_SD_SD_E_dSC_mLin1ELin1ELi4ELi512ELi2EEEvNS0_6detail10TensorInfoIT0_T2_EENSG_IT1_SI_EESI_T_) ;  /* 0xffffff1806b47950 */ /* 0x000fec0003c3ffff */
.L_x_6648:
        /* <DEDUP_REMOVED lines=13> */
.L_x_7682:


//--------------------- .text._ZN2at4cuda57_GLOBAL__N__cd6b329d_24_DistributionBernoulli_cu_7537a20d21kernelPointwiseApply2IZNS_6native9templates4cuda28bernoulli_tensor_cuda_kernelIddEEvRKNS_10TensorBaseES9_NS_15PhiloxCudaStateEEUliRdSB_SB_SB_RKdSD_SD_SD_E_dSC_mLi1ELi1ELi4ELi512ELi2EEEvNS0_6detail10TensorInfoIT0_T2_EENSG_IT1_SI_EESI_T_ --------------------------
	.section	.text._ZN2at4cuda57_GLOBAL__N__cd6b329d_24_DistributionBernoulli_cu_7537a20d21kernelPointwiseApply2IZNS_6native9templates4cuda28bernoulli_tensor_cuda_kernelIddEEvRKNS_10TensorBaseES9_NS_15PhiloxCudaStateEEUliRdSB_SB_SB_RKdSD_SD_SD_E_dSC_mLi1ELi1ELi4ELi512ELi2EEEvNS0_6detail10TensorInfoIT0_T2_EENSG_IT1_SI_EESI_T_,"ax",@progbits
	.align	128
.text._ZN2at4cuda57_GLOBAL__N__cd6b329d_24_DistributionBernoulli_cu_7537a20d21kernelPointwiseApply2IZNS_6native9templates4cuda28bernoulli_tensor_cuda_kernelIddEEvRKNS_10TensorBaseES9_NS_15PhiloxCudaStateEEUliRdSB_SB_SB_RKdSD_SD_SD_E_dSC_mLi1ELi1ELi4ELi512ELi2EEEvNS0_6detail10TensorInfoIT0_T2_EENSG_IT1_SI_EESI_T_:
        .type           _ZN2at4cuda57_GLOBAL__N__cd6b329d_24_DistributionBernoulli_cu_7537a20d21kernelPointwiseApply2IZNS_6native9templates4cuda28bernoulli_tensor_cuda_kernelIddEEvRKNS_10TensorBaseES9_NS_15PhiloxCudaStateEEUliRdSB_SB_SB_RKdSD_SD_SD_E_dSC_mLi1ELi1ELi4ELi512ELi2EEEvNS0_6detail10TensorInfoIT0_T2_EENSG_IT1_SI_EESI_T_,@function
        .size           _ZN2at4cuda57_GLOBAL__N__cd6b329d_24_DistributionBernoulli_cu_7537a20d21kernelPointwiseApply2IZNS_6native9templates4cuda28bernoulli_tensor_cuda_kernelIddEEvRKNS_10TensorBaseES9_NS_15PhiloxCudaStateEEUliRdSB_SB_SB_RKdSD_SD_SD_E_dSC_mLi1ELi1ELi4ELi512ELi2EEEvNS0_6detail10TensorInfoIT0_T2_EENSG_IT1_SI_EESI_T_,(.L_x_7684 - _ZN2at4cuda57_GLOBAL__N__cd6b329d_24_DistributionBernoulli_cu_7537a20d21kernelPointwiseApply2IZNS_6native9templates4cuda28bernoulli_tensor_cuda_kernelIddEEvRKNS_10TensorBaseES9_NS_15PhiloxCudaStateEEUliRdSB_SB_SB_RKdSD_SD_SD_E_dSC_mLi1ELi1ELi4ELi512ELi2EEEvNS0_6detail10TensorInfoIT0_T2_EENSG_IT1_SI_EESI_T_)
        .other          _ZN2at4cuda57_GLOBAL__N__cd6b329d_24_DistributionBernoulli_cu_7537a20d21kernelPointwiseApply2IZNS_6native9templates4cuda28bernoulli_tensor_cuda_kernelIddEEvRKNS_10TensorBaseES9_NS_15PhiloxCudaStateEEUliRdSB_SB_SB_RKdSD_SD_SD_E_dSC_mLi1ELi1ELi4ELi512ELi2EEEvNS0_6detail10TensorInfoIT0_T2_EENSG_IT1_SI_EESI_T_,@"STO_CUDA_ENTRY STV_DEFAULT"
_ZN2at4cuda57_GLOBAL__N__cd6b329d_24_DistributionBernoulli_cu_7537a20d21kernelPointwiseApply2IZNS_6native9templates4cuda28bernoulli_tensor_cuda_kernelIddEEvRKNS_10TensorBaseES9_NS_15PhiloxCudaStateEEUliRdSB_SB_SB_RKdSD_SD_SD_E_dSC_mLi1ELi1ELi4ELi512ELi2EEEvNS0_6detail10TensorInfoIT0_T2_EENSG_IT1_SI_EESI_T_:
        /* <DEDUP_REMOVED lines=21> */
.L_x_6670:
[----:B------:R-:W-:-:S13]  /*0150*/  ISETP.NE.AND P1, PT, RZ, UR48, PT ;  /* 0x00000030ff007c0c */ /* 0x000fda000bf25270 */
[----:B01----:R-:W0:Y:S08]  /*0160*/  @P1 LDC.64 R6, c[0x0][0x560] ;  /* 0x00015800ff061b82 */ /* 0x003e300000000a00 */
[----:B------:R-:W1:Y:S08]  /*0170*/  LDC.64 R8, c[0x0][0x558] ;  /* 0x00015600ff087b82 */ /* 0x000e700000000a00 */
        /* <DEDUP_REMOVED lines=17> */
[----:B------:R-:W-:Y:S01]  /*0290*/  IMAD.WIDE.U32 R12, R12, UR42, RZ ;  /* 0x0000002a0c0c7c25 */ /* 0x000fe2000f8e00ff */
[----:B------:R-:W-:-:S03]  /*02a0*/  IADD3 R18, R19, R11, RZ ;  /* 0x0000000b13127210 */ /* 0x000fc60007ffe0ff */
[----:B------:R-:W-:Y:S01]  /*02b0*/  IMAD.IADD R4, R13, 0x1, R17 ;  /* 0x000000010d047824 */ /* 0x000fe200078e0211 */
[----:B------:R-:W-:Y:S01]  /*02c0*/  SEL R3, R12, RZ, P0 ;  /* 0x000000ff0c037207 */ /* 0x000fe20000000000 */
        /* <DEDUP_REMOVED lines=13> */
[----:B------:R-:W-:Y:S01]  /*03a0*/  IMAD.WIDE.U32 R6, R15, UR42, RZ ;  /* 0x0000002a0f067c25 */ /* 0x000fe2000f8e00ff */
[----:B------:R-:W-:-:S03]  /*03b0*/  IADD3 R31, R13, R31, RZ ;  /* 0x0000001f0d1f7210 */ /* 0x000fc60007ffe0ff */
[----:B------:R-:W-:Y:S01]  /*03c0*/  VIADD R12, R16, 0x1 ;  /* 0x00000001100c7836 */ /* 0x000fe20000000000 */
[----:B------:R-:W-:Y:S01]  /*03d0*/  SEL R27, R6, RZ, P2 ;  /* 0x000000ff061b7207 */ /* 0x000fe20001000000 */
[----:B------:R-:W-:Y:S01]  /*03e0*/  IMAD.X R13, RZ, RZ, R28, P1 ;  /* 0x000000ffff0d7224 */ /* 0x000fe200008e061c */
[----:B------:R-:W-:Y:S01]  /*03f0*/  ISETP.GT.AND P1, PT, R0, 0x2, PT ;  /* 0x000000020000780c */ /* 0x000fe20003f24270 */
[----:B------:R-:W-:Y:S01]  /*0400*/  IMAD.IADD R26, R7, 0x1, R17 ;  /* 0x00000001071a7824 */ /* 0x000fe200078e0211 */
[----:B------:R-:W-:Y:S01]  /*0410*/  ISETP.NE.AND P3, PT, R12, RZ, PT ;  /* 0x000000ff0c00720c */ /* 0x000fe20003f65270 */
        /* <DEDUP_REMOVED lines=37> */
[----:B------:R-:W-:Y:S01]  /*0670*/  IADD3 R11, R8, 0x3c6ef372, RZ ;  /* 0x3c6ef372080b7810 */ /* 0x000fe20007ffe0ff */
[----:B------:R-:W-:Y:S01]  /*0680*/  IMAD.WIDE.U32 R36, R36, -0x326172a9, RZ ;  /* 0xcd9e8d5724247825 */ /* 0x000fe200078e00ff */
[----:B------:R-:W-:Y:S02]  /*0690*/  LOP3.LUT R16, R17, R21, RZ, 0x3c, !PT ;  /* 0x0000001511107212 */ /* 0x000fe400078e3cff */
[----:B------:R-:W-:Y:S01]  /*06a0*/  LEA.HI.X R23, R10, UR41, R15, 0x3, P3 ;  /* 0x000000290a177c11 */ /* 0x000fe200098f1c0f */
[----:B------:R-:W-:Y:S01]  /*06b0*/  IMAD.WIDE.U32 R24, R24, -0x326172a9, RZ ;  /* 0xcd9e8d5718187825 */ /* 0x000fe200078e00ff */
[----:B------:R-:W-:-:S02]  /*06c0*/  LOP3.LUT R10, R37, R40, R11, 0x96, !PT ;  /* 0x00000028250a7212 */ /* 0x000fc400078e960b */
[----:B------:R-:W-:Y:S01]  /*06d0*/  LEA R18, P3, R19, UR40, 0x3 ;  /* 0x0000002813127c11 */ /* 0x000fe2000f8618ff */
[----:B------:R-:W-:Y:S01]  /*06e0*/  VIADD R13, R9, 0x76cf5d0a ;  /* 0x76cf5d0a090d7836 */ /* 0x000fe20000000000 */
[----:B------:R-:W-:Y:S01]  /*06f0*/  LOP3.LUT R20, R25, R20, R11, 0x96, !PT ;  /* 0x0000001419147212 */ /* 0x000fe200078e960b */
[----:B------:R-:W-:Y:S01]  /*0700*/  IMAD.WIDE.U32 R38, R38, -0x2daee0ad, RZ ;  /* 0xd2511f5326267825 */ /* 0x000fe200078e00ff */
[----:B------:R-:W-:-:S03]  /*0710*/  LEA.HI.X R19, R19, UR41, R34, 0x3, P3 ;  /* 0x0000002913137c11 */ /* 0x000fc600098f1c22 */
        /* <DEDUP_REMOVED lines=34> */
[----:B------:R-:W-:Y:S02]  /*0940*/  IADD3 R15, R8, -0x4ab325aa, RZ ;  /* 0xb54cda56080f7810 */ /* 0x000fe40007ffe0ff */
[----:B------:R-:W-:Y:S01]  /*0950*/  LEA R26, P2, R6, UR44, 0x3 ;  /* 0x0000002c061a7c11 */ /* 0x000fe2000f8418ff */
[----:B------:R-:W-:Y:S01]  /*0960*/  IMAD.WIDE.U32 R20, R21, -0x326172a9, RZ ;  /* 0xcd9e8d5715147825 */ /* 0x000fe200078e00ff */
[----:B------:R-:W-:-:S02]  /*0970*/  LOP3.LUT R34, R43, R34, R11, 0x96, !PT ;  /* 0x000000222b227212 */ /* 0x000fc400078e960b */
[----:B------:R-:W-:Y:S01]  /*0980*/  LEA.HI.X R27, R6, UR45, R7, 0x3, P2 ;  /* 0x0000002d061b7c11 */ /* 0x000fe200090f1c07 */
[----:B------:R-:W-:Y:S01]  /*0990*/  IMAD.WIDE.U32 R38, R38, -0x326172a9, RZ ;  /* 0xcd9e8d5726267825 */ /* 0x000fe200078e00ff */
[----:B------:R-:W-:Y:S02]  /*09a0*/  LOP3.LUT R11, R21, R24, R11, 0x96, !PT ;  /* 0x00000018150b7212 */ /* 0x000fe400078e960b */
[----:B------:R-:W-:Y:S01]  /*09b0*/  LEA R24, P2, R3, UR44, 0x3 ;  /* 0x0000002c03187c11 */ /* 0x000fe2000f8418ff */
        /* <DEDUP_REMOVED lines=57> */
.L_x_6651:
[----:B------:R-:W-:Y:S01]  /*0d50*/  MOV R9, R6 ;  /* 0x0000000600097202 */ /* 0x000fe20000000f00 */
[----:B------:R-:W-:Y:S02]  /*0d60*/  IMAD.MOV.U32 R8, RZ, RZ, R32 ;  /* 0x000000ffff087224 */ /* 0x000fe400078e0020 */
[----:B------:R-:W-:Y:S02]  /*0d70*/  IMAD.MOV.U32 R3, RZ, RZ, R38 ;  /* 0x000000ffff037224 */ /* 0x000fe400078e0026 */
[----:B------:R-:W-:-:S07]  /*0d80*/  IMAD.MOV.U32 R6, RZ, RZ, R4 ;  /* 0x000000ffff067224 */ /* 0x000fce00078e0004 */
.L_x_6650:
        /* <DEDUP_REMOVED lines=17> */
.L_x_7442:
[----:B------:R-:W-:Y:S05]  /*0ea0*/  BRX R4 -0xeb0                                                                                                                                                                                                                                                                                                                                                                                                                                                                                (*"BRANCH_TARGETS .L_x_7443,.L_x_7444,.L_x_7445"*) ;  /* 0xfffffff004547949 */ /* 0x000fea000383ffff */
.L_x_6654:
        /* <DEDUP_REMOVED lines=16> */
[----:B------:R-:W-:Y:S01]  /*0fb0*/  MOV R12, 0x1 ;  /* 0x00000001000c7802 */ /* 0x000fe20000000f00 */
        /* <DEDUP_REMOVED lines=11> */
.L_x_6660:
[----:B------:R0:W5:Y:S02]  /*1070*/  LDG.E.64 R4, desc[UR36][R16.64] ;  /* 0x0000002410047981 */ /* 0x000164000c1e1b00 */
.L_x_6659:
[----:B------:R-:W-:Y:S05]  /*1080*/  BSYNC B6 ;  /* 0x0000000000067941 */ /* 0x000fea0003800000 */
.L_x_6658:
[----:B------:R-:W-:-:S06]  /*1090*/  FMUL.FTZ R6, R34, 1 ;  /* 0x3f80000022067820 */ /* 0x000fcc0000410000 */
[----:B------:R-:W1:Y:S02]  /*10a0*/  F2F.F64.F32 R6, R6 ;  /* 0x0000000600067310 */ /* 0x000e640000201800 */
[----:B-1---5:R-:W-:Y:S01]  /*10b0*/  DSETP.GE.AND P0, PT, R4, R6, PT ;  /* 0x000000060400722a */ /* 0x022fe20003f06000 */
[----:B------:R-:W-:-:S05]  /*10c0*/  IMAD.MOV.U32 R4, RZ, RZ, RZ ;  /* 0x000000ffff047224 */ /* 0x000fca00078e00ff */
[----:B------:R-:W-:-:S05]  /*10d0*/  FSEL R5, RZ, 1.875, !P0 ;  /* 0x3ff00000ff057808 */ /* 0x000fca0004000000 */
[----:B------:R1:W-:Y:S03]  /*10e0*/  STG.E.64 desc[UR36][R36.64], R4 ;  /* 0x0000000424007986 */ /* 0x0003e6000c101b24 */
.L_x_6656:
[----:B------:R-:W-:Y:S05]  /*10f0*/  BSYNC B7 ;  /* 0x0000000000077941 */ /* 0x000fea0003800000 */
.L_x_6655:
        /* <DEDUP_REMOVED lines=12> */
[----:B------:R-:W-:Y:S01]  /*11c0*/  IMAD.U32 R6, RZ, RZ, UR4 ;  /* 0x00000004ff067e24 */ /* 0x000fe2000f8e00ff */
[----:B------:R-:W-:Y:S01]  /*11d0*/  MOV R10, UR6 ;  /* 0x00000006000a7c02 */ /* 0x000fe20008000f00 */
[----:B------:R-:W-:Y:S01]  /*11e0*/  IMAD.U32 R7, RZ, RZ, UR5 ;  /* 0x00000005ff077e24 */ /* 0x000fe2000f8e00ff */
[----:B------:R-:W-:Y:S01]  /*11f0*/  MOV R12, 0x1 ;  /* 0x00000001000c7802 */ /* 0x000fe20000000f00 */
[----:B------:R-:W-:-:S02]  /*1200*/  IMAD.U32 R11, RZ, RZ, UR7 ;  /* 0x00000007ff0b7e24 */ /* 0x000fc4000f8e00ff */
[----:B------:R-:W-:Y:S02]  /*1210*/  IMAD.MOV.U32 R8, RZ, RZ, 0x275 ;  /* 0x00000275ff087424 */ /* 0x000fe400078e00ff */
[----:B------:R-:W-:-:S07]  /*1220*/  IMAD.MOV.U32 R13, RZ, RZ, RZ ;  /* 0x000000ffff0d7224 */ /* 0x000fce00078e00ff */
[----:B------:R-:W-:-:S07]  /*1230*/  LEPC R20, `(.L_x_6663) ;  /* 0x000000001014794e */ /* 0x000fce0000000000 */
[----:B01----:R-:W-:Y:S05]  /*1240*/  CALL.ABS.NOINC R14 ;  /* 0x000000000e007343 */ /* 0x003fea0003c00000 */
.L_x_6663:
[----:B------:R1:W5:Y:S02]  /*1250*/  LDG.E.64 R4, desc[UR36][R18.64] ;  /* 0x0000002412047981 */ /* 0x000364000c1e1b00 */
.L_x_6662:
[----:B------:R-:W-:Y:S05]  /*1260*/  BSYNC B6 ;  /* 0x0000000000067941 */ /* 0x000fea0003800000 */
.L_x_6661:
[----:B------:R-:W-:-:S06]  /*1270*/  FMUL.FTZ R6, R33, 1 ;  /* 0x3f80000021067820 */ /* 0x000fcc0000410000 */
[----:B------:R-:W2:Y:S02]  /*1280*/  F2F.F64.F32 R6, R6 ;  /* 0x0000000600067310 */ /* 0x000ea40000201800 */
[----:B--2--5:R-:W-:Y:S01]  /*1290*/  DSETP.GE.AND P0, PT, R4, R6, PT ;  /* 0x000000060400722a */ /* 0x024fe20003f06000 */
[----:B------:R-:W-:-:S05]  /*12a0*/  IMAD.MOV.U32 R4, RZ, RZ, RZ ;  /* 0x000000ffff047224 */ /* 0x000fca00078e00ff */
[----:B------:R-:W-:-:S05]  /*12b0*/  FSEL R5, RZ, 1.875, !P0 ;  /* 0x3ff00000ff057808 */ /* 0x000fca0004000000 */
[----:B------:R2:W-:Y:S03]  /*12c0*/  STG.E.64 desc[UR36][R26.64], R4 ;  /* 0x000000041a007986 */ /* 0x0005e6000c101b24 */
.L_x_7444:
        /* <DEDUP_REMOVED lines=20> */
[----:B012---:R-:W-:Y:S05]  /*1410*/  CALL.ABS.NOINC R14 ;  /* 0x000000000e007343 */ /* 0x007fea0003c00000 */
.L_x_6666:
[----:B------:R2:W5:Y:S02]  /*1420*/  LDG.E.64 R4, desc[UR36][R22.64] ;  /* 0x0000002416047981 */ /* 0x000564000c1e1b00 */
.L_x_6665:
[----:B------:R-:W-:Y:S05]  /*1430*/  BSYNC B6 ;  /* 0x0000000000067941 */ /* 0x000fea0003800000 */
.L_x_6664:
[----:B------:R-:W-:-:S06]  /*1440*/  FMUL.FTZ R6, R32, 1 ;  /* 0x3f80000020067820 */ /* 0x000fcc0000410000 */
[----:B------:R-:W3:Y:S02]  /*1450*/  F2F.F64.F32 R6, R6 ;  /* 0x0000000600067310 */ /* 0x000ee40000201800 */
[----:B---3-5:R-:W-:Y:S01]  /*1460*/  DSETP.GE.AND P0, PT, R4, R6, PT ;  /* 0x000000060400722a */ /* 0x028fe20003f06000 */
[----:B------:R-:W-:-:S05]  /*1470*/  MOV R4, RZ ;  /* 0x000000ff00047202 */ /* 0x000fca0000000f00 */
[----:B------:R-:W-:-:S05]  /*1480*/  FSEL R5, RZ, 1.875, !P0 ;  /* 0x3ff00000ff057808 */ /* 0x000fca0004000000 */
[----:B------:R3:W-:Y:S03]  /*1490*/  STG.E.64 desc[UR36][R24.64], R4 ;  /* 0x0000000418007986 */ /* 0x0007e6000c101b24 */
.L_x_7443:
[----:B------:R-:W-:Y:S05]  /*14a0*/  BSYNC B8 ;  /* 0x0000000000087941 */ /* 0x000fea0003800000 */
.L_x_6653:
[----:B------:R-:W-:Y:S01]  /*14b0*/  IMAD R0, R28, UR38, RZ ;  /* 0x000000261c007c24 */ /* 0x000fe2000f8e02ff */
[C---:B------:R-:W-:Y:S01]  /*14c0*/  IADD3 R6, -R29.reuse, UR49, RZ ;  /* 0x000000311d067c10 */ /* 0x040fe2000fffe1ff */
[----:B---3--:R-:W-:-:S03]  /*14d0*/  IMAD.WIDE.U32 R4, R29, UR38, RZ ;  /* 0x000000261d047c25 */ /* 0x008fc6000f8e00ff */
[----:B------:R-:W-:Y:S01]  /*14e0*/  ISETP.GT.AND P0, PT, R6, RZ, PT ;  /* 0x000000ff0600720c */ /* 0x000fe20003f04270 */
[----:B------:R-:W-:-:S03]  /*14f0*/  IMAD R3, R29, UR39, R0 ;  /* 0x000000271d037c24 */ /* 0x000fc6000f8e0200 */
[----:B------:R-:W-:Y:S01]  /*1500*/  SEL R4, R4, RZ, P0 ;  /* 0x000000ff04047207 */ /* 0x000fe20000000000 */
[----:B------:R-:W-:Y:S01]  /*1510*/  IMAD.IADD R3, R5, 0x1, R3 ;  /* 0x0000000105037824 */ /* 0x000fe200078e0203 */
[----:B-1----:R-:W-:-:S04]  /*1520*/  P2R R18, PR, RZ, 0x1 ;  /* 0x00000001ff127803 */ /* 0x002fc80000000000 */
[----:B------:R-:W-:Y:S02]  /*1530*/  SEL R3, R3, RZ, P0 ;  /* 0x000000ff03037207 */ /* 0x000fe40000000000 */
[----:B0-----:R-:W-:-:S04]  /*1540*/  LEA R16, P0, R4, UR40, 0x3 ;  /* 0x0000002804107c11 */ /* 0x001fc8000f8018ff */
[----:B------:R-:W-:-:S05]  /*1550*/  LEA.HI.X R17, R4, UR41, R3, 0x3, P0 ;  /* 0x0000002904117c11 */ /* 0x000fca00080f1c03 */
[----:B------:R-:W3:Y:S01]  /*1560*/  LDG.E.64 R4, desc[UR36][R16.64] ;  /* 0x0000002410047981 */ /* 0x000ee2000c1e1b00 */
        /* <DEDUP_REMOVED lines=19> */
[----:B0-2---:R-:W-:Y:S05]  /*16a0*/  CALL.ABS.NOINC R14 ;  /* 0x000000000e007343 */ /* 0x005fea0003c00000 */
.L_x_6669:
[----:B------:R0:W5:Y:S02]  /*16b0*/  LDG.E.64 R4, desc[UR36][R16.64] ;  /* 0x0000002410047981 */ /* 0x000164000c1e1b00 */
.L_x_6668:
[----:B------:R-:W-:Y:S05]  /*16c0*/  BSYNC B6 ;  /* 0x0000000000067941 */ /* 0x000fea0003800000 */
.L_x_6667:
[----:B------:R-:W-:Y:S01]  /*16d0*/  FMUL.FTZ R31, R31, 1 ;  /* 0x3f8000001f1f7820 */ /* 0x000fe20000410000 */
[----:B------:R-:W-:Y:S01]  /*16e0*/  IMAD R0, R28, UR42, RZ ;  /* 0x0000002a1c007c24 */ /* 0x000fe2000f8e02ff */
[----:B------:R-:W-:Y:S01]  /*16f0*/  ISETP.NE.AND P2, PT, R18, RZ, PT ;  /* 0x000000ff1200720c */ /* 0x000fe20003f45270 */
[C---:B------:R-:W-:Y:S01]  /*1700*/  IMAD.WIDE.U32 R8, R29.reuse, UR42, RZ ;  /* 0x0000002a1d087c25 */ /* 0x040fe2000f8e00ff */
[----:B------:R-:W1:Y:S03]  /*1710*/  F2F.F64.F32 R6, R31 ;  /* 0x0000001f00067310 */ /* 0x000e660000201800 */
[----:B------:R-:W-:Y:S01]  /*1720*/  IMAD R3, R29, UR43, R0 ;  /* 0x0000002b1d037c24 */ /* 0x000fe2000f8e0200 */
[----:B------:R-:W-:-:S03]  /*1730*/  SEL R0, R8, RZ, P2 ;  /* 0x000000ff08007207 */ /* 0x000fc60001000000 */
[----:B------:R-:W-:-:S05]  /*1740*/  IMAD.IADD R3, R9, 0x1, R3 ;  /* 0x0000000109037824 */ /* 0x000fca00078e0203 */
[----:B------:R-:W-:Y:S01]  /*1750*/  SEL R3, R3, RZ, P2 ;  /* 0x000000ff03037207 */ /* 0x000fe20001000000 */
[----:B-1---5:R-:W-:Y:S01]  /*1760*/  DSETP.GE.AND P0, PT, R4, R6, PT ;  /* 0x000000060400722a */ /* 0x022fe20003f06000 */
[----:B------:R-:W-:Y:S02]  /*1770*/  LEA R6, P1, R0, UR44, 0x3 ;  /* 0x0000002c00067c11 */ /* 0x000fe4000f8218ff */
[----:B------:R-:W-:-:S03]  /*1780*/  MOV R4, RZ ;  /* 0x000000ff00047202 */ /* 0x000fc60000000f00 */
[----:B------:R-:W-:Y:S02]  /*1790*/  FSEL R5, RZ, 1.875, !P0 ;  /* 0x3ff00000ff057808 */ /* 0x000fe40004000000 */
[----:B------:R-:W-:-:S05]  /*17a0*/  LEA.HI.X R7, R0, UR45, R3, 0x3, P1 ;  /* 0x0000002d00077c11 */ /* 0x000fca00088f1c03 */
[----:B------:R1:W-:Y:S01]  /*17b0*/  STG.E.64 desc[UR36][R6.64], R4 ;  /* 0x0000000406007986 */ /* 0x0003e2000c101b24 */
[----:B------:R-:W-:Y:S05]  /*17c0*/  BRA `(.L_x_6657) ;  /* 0x0000000000047947 */ /* 0x000fea0003800000 */
.L_x_7445:
[----:B------:R-:W-:Y:S05]  /*17d0*/  BREAK B8 ;  /* 0x0000000000087942 */ /* 0x000fea0003800000 */
.L_x_6657:
[----:B------:R-:W-:Y:S05]  /*17e0*/  BSYNC B9 ;  /* 0x0000000000097941 */ /* 0x000fea0003800000 */
.L_x_6652:
        /* <DEDUP_REMOVED lines=9> */
.L_x_6649:
[----:B------:R-:W-:Y:S05]  /*1880*/  EXIT ;  /* 0x000000000000794d */ /* 0x000fea0003800000 */
.L_x_6671:
        /* <DEDUP_REMOVED lines=15> */
.L_x_7684:


//--------------------- .text._ZN2at4cuda57_GLOBAL__N__cd6b329d_24_DistributionBernoulli_cu_7537a20d21kernelPointwiseApply2IZNS_6native9templates4cuda28bernoulli_tensor_cuda_kernelIddEEvRKNS_10TensorBaseES9_NS_15PhiloxCudaStateEEUliRdSB_SB_SB_RKdSD_SD_SD_E_dSC_jLin1ELin1ELi4ELi512ELi2EEEvNS0_6detail10TensorInfoIT0_T2_EENSG_IT1_SI_EESI_T_ --------------------------
	.section	.text._ZN2at4cuda57_GLOBAL__N__cd6b329d_24_DistributionBernoulli_cu_7537a20d21kernelPointwiseApply2IZNS_6native9templates4cuda28bernoulli_tensor_cuda_kernelIddEEvRKNS_10TensorBaseES9_NS_15PhiloxCudaStateEEUliRdSB_SB_SB_RKdSD_SD_SD_E_dSC_jLin1ELin1ELi4ELi512ELi2EEEvNS0_6detail10TensorInfoIT0_T2_EENSG_IT1_SI_EESI_T_,"ax",@progbits
	.align	128
.text._ZN2at4cuda57_GLOBAL__N__cd6b329d_24_DistributionBernoulli_cu_7537a20d21kernelPointwiseApply2IZNS_6native9templates4cuda28bernoulli_tensor_cuda_kernelIddEEvRKNS_10TensorBaseES9_NS_15PhiloxCudaStateEEUliRdSB_SB_SB_RKdSD_SD_SD_E_dSC_jLin1ELin1ELi4ELi512ELi2EEEvNS0_6detail10TensorInfoIT0_T2_EENSG_IT1_SI_EESI_T_:
        .type           _ZN2at4cuda57_GLOBAL__N__cd6b329d_24_DistributionBernoulli_cu_7537a20d21kernelPointwiseApply2IZNS_6native9templates4cuda28bernoulli_tensor_cuda_kernelIddEEvRKNS_10TensorBaseES9_NS_15PhiloxCudaStateEEUliRdSB_SB_SB_RKdSD_SD_SD_E_dSC_jLin1ELin1ELi4ELi512ELi2EEEvNS0_6detail10TensorInfoIT0_T2_EENSG_IT1_SI_EESI_T_,@function
        .size           _ZN2at4cuda57_GLOBAL__N__cd6b329d_24_DistributionBernoulli_cu_7537a20d21kernelPointwiseApply2IZNS_6native9templates4cuda28bernoulli_tensor_cuda_kernelIddEEvRKNS_10TensorBaseES9_NS_15PhiloxCudaStateEEUliRdSB_SB_SB_RKdSD_SD_SD_E_dSC_jLin1ELin1ELi4ELi512ELi2EEEvNS0_6detail10TensorInfoIT0_T2_EENSG_IT1_SI_EESI_T_,(.L_x_7685 - _ZN2at4cuda57_GLOBAL__N__cd6b329d_24_DistributionBernoulli_cu_7537a20d21kernelPointwiseApply2IZNS_6native9templates4cuda28bernoulli_tensor_cuda_kernelIddEEvRKNS_10TensorBaseES9_NS_15PhiloxCudaStateEEUliRdSB_SB_SB_RKdSD_SD_SD_E_dSC_jLin1ELin1ELi4ELi512ELi2EEEvNS0_6detail10TensorInfoIT0_T2_EENSG_IT1_SI_EESI_T_)
        .other          _ZN2at4cuda57_GLOBAL__N__cd6b329d_24_DistributionBernoulli_cu_7537a20d21kernelPointwiseApply2IZNS_6native9templates4cuda28bernoulli_tensor_cuda_kernelIddEEvRKNS_10TensorBaseES9_NS_15PhiloxCudaStateEEUliRdSB_SB_SB_RKdSD_SD_SD_E_dSC_jLin1ELin1ELi4ELi512ELi2EEEvNS0_6detail10TensorInfoIT0_T2_EENSG_IT1_SI_EESI_T_,@"STO_CUDA_ENTRY STV_DEFAULT"
_ZN2at4cuda57_GLOBAL__N__cd6b329d_24_DistributionBernoulli_cu_7537a20d21kernelPointwiseApply2IZNS_6native9templates4cuda28bernoulli_tensor_cuda_kernelIddEEvRKNS_10TensorBaseES9_NS_15PhiloxCudaStateEEUliRdSB_SB_SB_RKdSD_SD_SD_E_dSC_jLin1ELin1ELi4ELi512ELi2EEEvNS0_6detail10TensorInfoIT0_T2_EENSG_IT1_SI_EESI_T_:
        /* <DEDUP_REMOVED lines=11> */
.L_x_6724:
[----:B------:R-:W-:Y:S01]  /*00b0*/  ULDC UR4, c[0x0][0x3c0] ;  /* 0x0000f00000047ab9 */ /* 0x000fe20000000800 */
[----:B------:R-:W-:Y:S01]  /*00c0*/  BSSY B0, `(.L_x_6672) ;  /* 0x000019e000007945 */ /* 0x000fe20003800000 */
[----:B------:R-:W-:Y:S01]  /*00d0*/  IADD3 R0, -R2, UR4, RZ ;  /* 0x0000000402007c10 */ /* 0x000fe2000fffe1ff */
[----:B----4-:R-:W-:Y:S01]  /*00e0*/  HFMA2.MMA R38, -RZ, RZ, 0, 0 ;  /* 0x00000000ff267435 */ /* 0x010fe200000001ff */
[----:B------:R-:W-:Y:S02]  /*00f0*/  IMAD.MOV.U32 R36, RZ, RZ, RZ ;  /* 0x000000ffff247224 */ /* 0x000fe400078e00ff */
[----:B------:R-:W-:Y:S01]  /*0100*/  ISETP.GE.AND P0, PT, R0, 0x1, PT ;  /* 0x000000010000780c */ /* 0x000fe20003f06270 */
[----:B---3--:R-:W-:-:S12]  /*0110*/  IMAD.MOV.U32 R24, RZ, RZ, RZ ;  /* 0x000000ffff187224 */ /* 0x008fd800078e00ff */
        /* <DEDUP_REMOVED lines=24> */
.L_x_6676:
        /* <DEDUP_REMOVED lines=100> */
.L_x_6675:
        /* <DEDUP_REMOVED lines=79> */
.L_x_6674:
        /* <DEDUP_REMOVED lines=23> */
.L_x_6679:
        /* <DEDUP_REMOVED lines=101> */
.L_x_6678:
        /* <DEDUP_REMOVED lines=79> */
.L_x_6677:
[----:B------:R-:W-:Y:S02]  /*1a80*/  ULDC UR4, c[0x0][0x354] ;  /* 0x0000d50000047ab9 */ /* 0x000fe40000000800 */
[----:B------:R-:W-:-:S07]  /*1a90*/  IMAD R24, R7, UR4, R24 ;  /* 0x0000000407187c24 */ /* 0x000fce000f8e0218 */
.L_x_6673:
[----:B------:R-:W-:Y:S05]  /*1aa0*/  BSYNC B0 ;  /* 0x0000000000007941 */ /* 0x000fea0003800000 */
.L_x_6672:
        /* <DEDUP_REMOVED lines=29> */
.L_x_6684:
        /* <DEDUP_REMOVED lines=100> */
.L_x_6683:
        /* <DEDUP_REMOVED lines=78> */
.L_x_6682:
        /* <DEDUP_REMOVED lines=20> */
.L_x_6687:
        /* <DEDUP_REMOVED lines=101> */
.L_x_6686:
        /* <DEDUP_REMOVED lines=79> */
.L_x_6685:
[----:B------:R-:W-:Y:S02]  /*3420*/  ULDC UR4, c[0x0][0x354] ;  /* 0x0000d50000047ab9 */ /* 0x000fe40000000800 */
[----:B------:R-:W-:-:S07]  /*3430*/  IMAD R22, R22, UR4, R3 ;  /* 0x0000000416167c24 */ /* 0x000fce000f8e0203 */
.L_x_6681:
[----:B------:R-:W-:Y:S05]  /*3440*/  BSYNC B0 ;  /* 0x0000000000007941 */ /* 0x000fea0003800000 */
.L_x_6680:
        /* <DEDUP_REMOVED lines=30> */
.L_x_6692:
        /* <DEDUP_REMOVED lines=100> */
.L_x_6691:
        /* <DEDUP_REMOVED lines=78> */
.L_x_6690:
        /* <DEDUP_REMOVED lines=20> */
.L_x_6695:
        /* <DEDUP_REMOVED lines=101> */
.L_x_6694:
        /* <DEDUP_REMOVED lines=80> */
.L_x_6693:
[----:B------:R-:W-:Y:S02]  /*4de0*/  ULDC UR4, c[0x0][0x354] ;  /* 0x0000d50000047ab9 */ /* 0x000fe40000000800 */
[----:B------:R-:W-:-:S07]  /*4df0*/  IMAD R18, R3, UR4, R18 ;  /* 0x0000000403127c24 */ /* 0x000fce000f8e0212 */
.L_x_6689:
[----:B------:R-:W-:Y:S05]  /*4e00*/  BSYNC B0 ;  /* 0x0000000000007941 */ /* 0x000fea0003800000 */
.L_x_6688:
        /* <DEDUP_REMOVED lines=28> */
.L_x_6700:
        /* <DEDUP_REMOVED lines=100> */
.L_x_6699:
        /* <DEDUP_REMOVED lines=78> */
.L_x_6698:
        /* <DEDUP_REMOVED lines=20> */
.L_x_6703:
        /* <DEDUP_REMOVED lines=101> */
.L_x_6702:
        /* <DEDUP_REMOVED lines=79> */
.L_x_6701:
[----:B------:R-:W-:Y:S02]  /*6770*/  ULDC UR4, c[0x0][0x354] ;  /* 0x0000d50000047ab9 */ /* 0x000fe40000000800 */
[----:B------:R-:W-:-:S07]  /*6780*/  IMAD R14, R14, UR4, R3 ;  /* 0x000000040e0e7c24 */ /* 0x000fce000f8e0203 */
.L_x_6697:
[----:B------:R-:W-:Y:S05]  /*6790*/  BSYNC B0 ;  /* 0x0000000000007941 */ /* 0x000fea0003800000 */
.L_x_6696:
        /* <DEDUP_REMOVED lines=144> */
.L_x_6705:
[----:B------:R-:W-:Y:S01]  /*70a0*/  IMAD.MOV.U32 R20, RZ, RZ, R5 ;  /* 0x000000ffff147224 */ /* 0x000fe200078e0005 */
[----:B------:R-:W-:Y:S02]  /*70b0*/  MOV R15, R12 ;  /* 0x0000000c000f7202 */ /* 0x000fe40000000f00 */
[----:B------:R-:W-:Y:S02]  /*70c0*/  MOV R14, R3 ;  /* 0x00000003000e7202 */ /* 0x000fe40000000f00 */
[----:B------:R-:W-:-:S07]  /*70d0*/  MOV R5, R8 ;  /* 0x0000000800057202 */ /* 0x000fce0000000f00 */
.L_x_6704:
        /* <DEDUP_REMOVED lines=18> */
.L_x_7446:
[----:B------:R-:W-:Y:S05]  /*7200*/  BRX R4 -0x7210                                                                                                                                                                                                                                                                                                                                                                                                                                                                               (*"BRANCH_TARGETS .L_x_7447,.L_x_7448,.L_x_7449"*) ;  /* 0xffffff8c047c7949 */ /* 0x000fea000383ffff */
.L_x_6708:
        /* <DEDUP_REMOVED lines=19> */
[----:B------:R-:W-:Y:S01]  /*7340*/  MOV R6, UR4 ;  /* 0x0000000400067c02 */ /* 0x000fe20008000f00 */
[----:B------:R-:W-:Y:S01]  /*7350*/  IMAD.U32 R10, RZ, RZ, UR6 ;  /* 0x00000006ff0a7e24 */ /* 0x000fe2000f8e00ff */
[----:B------:R-:W-:Y:S01]  /*7360*/  MOV R7, UR5 ;  /* 0x0000000500077c02 */ /* 0x000fe20008000f00 */
[----:B------:R-:W-:Y:S01]  /*7370*/  IMAD.MOV.U32 R12, RZ, RZ, 0x1 ;  /* 0x00000001ff0c7424 */ /* 0x000fe200078e00ff */
[----:B------:R-:W-:-:S02]  /*7380*/  MOV R11, UR7 ;  /* 0x00000007000b7c02 */ /* 0x000fc40008000f00 */
[----:B------:R-:W-:Y:S02]  /*7390*/  MOV R8, 0x270 ;  /* 0x0000027000087802 */ /* 0x000fe40000000f00 */
[----:B------:R-:W-:-:S07]  /*73a0*/  MOV R13, RZ ;  /* 0x000000ff000d7202 */ /* 0x000fce0000000f00 */
[----:B------:R-:W-:-:S07]  /*73b0*/  LEPC R20, `(.L_x_6714) ;  /* 0x000000001014794e */ /* 0x000fce0000000000 */
[----:B0-----:R-:W-:Y:S05]  /*73c0*/  CALL.ABS.NOINC R14 ;  /* 0x000000000e007343 */ /* 0x001fea0003c00000 */
.L_x_6714:
[----:B------:R0:W5:Y:S02]  /*73d0*/  LDG.E.64 R4, desc[UR36][R16.64] ;  /* 0x0000002410047981 */ /* 0x000164000c1e1b00 */
.L_x_6713:
[----:B------:R-:W-:Y:S05]  /*73e0*/  BSYNC B6 ;  /* 0x0000000000067941 */ /* 0x000fea0003800000 */
.L_x_6712:
[----:B------:R-:W-:-:S06]  /*73f0*/  FMUL.FTZ R6, R34, 1 ;  /* 0x3f80000022067820 */ /* 0x000fcc0000410000 */
[----:B------:R-:W1:Y:S02]  /*7400*/  F2F.F64.F32 R6, R6 ;  /* 0x0000000600067310 */ /* 0x000e640000201800 */
[----:B-1---5:R-:W-:Y:S01]  /*7410*/  DSETP.GE.AND P0, PT, R4, R6, PT ;  /* 0x000000060400722a */ /* 0x022fe20003f06000 */
[----:B------:R-:W-:-:S05]  /*7420*/  MOV R4, RZ ;  /* 0x000000ff00047202 */ /* 0x000fca0000000f00 */
[----:B------:R-:W-:-:S05]  /*7430*/  FSEL R5, RZ, 1.875, !P0 ;  /* 0x3ff00000ff057808 */ /* 0x000fca0004000000 */
[----:B------:R1:W-:Y:S03]  /*7440*/  STG.E.64 desc[UR36][R26.64], R4 ;  /* 0x000000041a007986 */ /* 0x0003e6000c101b24 */
.L_x_6710:
[----:B------:R-:W-:Y:S05]  /*7450*/  BSYNC B7 ;  /* 0x0000000000077941 */ /* 0x000fea0003800000 */
.L_x_6709:
        /* <DEDUP_REMOVED lines=20> */
[----:B01----:R-:W-:Y:S05]  /*75a0*/  CALL.ABS.NOINC R14 ;  /* 0x000000000e007343 */ /* 0x003fea0003c00000 */
.L_x_6717:
[----:B------:R1:W5:Y:S02]  /*75b0*/  LDG.E.64 R4, desc[UR36][R18.64] ;  /* 0x0000002412047981 */ /* 0x000364000c1e1b00 */
.L_x_6716:
[----:B------:R-:W-:Y:S05]  /*75c0*/  BSYNC B6 ;  /* 0x0000000000067941 */ /* 0x000fea0003800000 */
.L_x_6715:
[----:B------:R-:W-:-:S06]  /*75d0*/  FMUL.FTZ R6, R33, 1 ;  /* 0x3f80000021067820 */ /* 0x000fcc0000410000 */
[----:B------:R-:W2:Y:S02]  /*75e0*/  F2F.F64.F32 R6, R6 ;  /* 0x0000000600067310 */ /* 0x000ea40000201800 */
[----:B--2--5:R-:W-:Y:S01]  /*75f0*/  DSETP.GE.AND P0, PT, R4, R6, PT ;  /* 0x000000060400722a */ /* 0x024fe20003f06000 */
[----:B------:R-:W-:-:S05]  /*7600*/  IMAD.MOV.U32 R4, RZ, RZ, RZ ;  /* 0x000000ffff047224 */ /* 0x000fca00078e00ff */
[----:B------:R-:W-:-:S05]  /*7610*/  FSEL R5, RZ, 1.875, !P0 ;  /* 0x3ff00000ff057808 */ /* 0x000fca0004000000 */
[----:B------:R2:W-:Y:S03]  /*7620*/  STG.E.64 desc[UR36][R28.64], R4 ;  /* 0x000000041c007986 */ /* 0x0005e6000c101b24 */
.L_x_7448:
        /* <DEDUP_REMOVED lines=10> */
[----:B------:R-:W-:Y:S01]  /*76d0*/  MOV R5, UR5 ;  /* 0x0000000500057c02 */ /* 0x000fe20008000f00 */
[----:B------:R-:W2:Y:S01]  /*76e0*/  LDC.64 R14, c[0x4][R14] ;  /* 0x010000000e0e7b82 */ /* 0x000ea20000000a00 */
[----:B------:R-:W-:Y:S01]  /*76f0*/  ULDC.64 UR4, c[0x4][0x178] ;  /* 0x01005e0000047ab9 */ /* 0x000fe20000000a00 */
[----:B------:R-:W-:Y:S01]  /*7700*/  MOV R10, UR6 ;  /* 0x00000006000a7c02 */ /* 0x000fe20008000f00 */
[----:B------:R-:W-:Y:S01]  /*7710*/  IMAD.U32 R6, RZ, RZ, UR4 ;  /* 0x00000004ff067e24 */ /* 0x000fe2000f8e00ff */
[----:B------:R-:W-:Y:S01]  /*7720*/  MOV R7, UR5 ;  /* 0x0000000500077c02 */ /* 0x000fe20008000f00 */
[----:B------:R-:W-:Y:S01]  /*7730*/  IMAD.MOV.U32 R13, RZ, RZ, RZ ;  /* 0x000000ffff0d7224 */ /* 0x000fe200078e00ff */
[----:B------:R-:W-:-:S02]  /*7740*/  MOV R8, 0x27a ;  /* 0x0000027a00087802 */ /* 0x000fc40000000f00 */
[----:B------:R-:W-:-:S07]  /*7750*/  MOV R12, 0x1 ;  /* 0x00000001000c7802 */ /* 0x000fce0000000f00 */
[----:B------:R-:W-:-:S07]  /*7760*/  LEPC R20, `(.L_x_6720) ;  /* 0x000000001014794e */ /* 0x000fce0000000000 */
[----:B012---:R-:W-:Y:S05]  /*7770*/  CALL.ABS.NOINC R14 ;  /* 0x000000000e007343 */ /* 0x007fea0003c00000 */
.L_x_6720:
[----:B------:R2:W5:Y:S02]  /*7780*/  LDG.E.64 R4, desc[UR36][R22.64] ;  /* 0x0000002416047981 */ /* 0x000564000c1e1b00 */
.L_x_6719:
[----:B------:R-:W-:Y:S05]  /*7790*/  BSYNC B6 ;  /* 0x0000000000067941 */ /* 0x000fea0003800000 */
.L_x_6718:
[----:B------:R-:W-:-:S06]  /*77a0*/  FMUL.FTZ R6, R32, 1 ;  /* 0x3f80000020067820 */ /* 0x000fcc0000410000 */
[----:B------:R-:W3:Y:S02]  /*77b0*/  F2F.F64.F32 R6, R6 ;  /* 0x0000000600067310 */ /* 0x000ee40000201800 */
[----:B---3-5:R-:W-:Y:S01]  /*77c0*/  DSETP.GE.AND P0, PT, R4, R6, PT ;  /* 0x000000060400722a */ /* 0x028fe20003f06000 */
[----:B------:R-:W-:-:S05]  /*77d0*/  MOV R4, RZ ;  /* 0x000000ff00047202 */ /* 0x000fca0000000f00 */
[----:B------:R-:W-:-:S05]  /*77e0*/  FSEL R5, RZ, 1.875, !P0 ;  /* 0x3ff00000ff057808 */ /* 0x000fca0004000000 */
[----:B------:R3:W-:Y:S03]  /*77f0*/  STG.E.64 desc[UR36][R36.64], R4 ;  /* 0x0000000424007986 */ /* 0x0007e6000c101b24 */
.L_x_7447:
[----:B------:R-:W-:Y:S05]  /*7800*/  BSYNC B8 ;  /* 0x0000000000087941 */ /* 0x000fea0003800000 */
.L_x_6707:
        /* <DEDUP_REMOVED lines=18> */
[----:B---3--:R-:W-:-:S07]  /*7930*/  MOV R13, RZ ;  /* 0x000000ff000d7202 */ /* 0x008fce0000000f00 */
[----:B------:R-:W-:-:S07]  /*7940*/  LEPC R20, `(.L_x_6723) ;  /* 0x000000001014794e */ /* 0x000fce0000000000 */
[----:B012-4-:R-:W-:Y:S05]  /*7950*/  CALL.ABS.NOINC R14 ;  /* 0x000000000e007343 */ /* 0x017fea0003c00000 */
.L_x_6723:
[----:B------:R3:W5:Y:S02]  /*7960*/  LDG.E.64 R4, desc[UR36][R24.64] ;  /* 0x0000002418047981 */ /* 0x000764000c1e1b00 */
.L_x_6722:
[----:B------:R-:W-:Y:S05]  /*7970*/  BSYNC B6 ;  /* 0x0000000000067941 */ /* 0x000fea0003800000 */
.L_x_6721:
[----:B------:R-:W-:-:S06]  /*7980*/  FMUL.FTZ R6, R31, 1 ;  /* 0x3f8000001f067820 */ /* 0x000fcc0000410000 */
[----:B------:R-:W4:Y:S02]  /*7990*/  F2F.F64.F32 R6, R6 ;  /* 0x0000000600067310 */ /* 0x000f240000201800 */
[----:B----45:R-:W-:Y:S01]  /*79a0*/  DSETP.GE.AND P0, PT, R4, R6, PT ;  /* 0x000000060400722a */ /* 0x030fe20003f06000 */
[----:B------:R-:W-:-:S05]  /*79b0*/  MOV R4, RZ ;  /* 0x000000ff00047202 */ /* 0x000fca0000000f00 */
[----:B------:R-:W-:-:S05]  /*79c0*/  FSEL R5, RZ, 1.875, !P0 ;  /* 0x3ff00000ff057808 */ /* 0x000fca0004000000 */
[----:B------:R4:W-:Y:S01]  /*79d0*/  STG.E.64 desc[UR36][R38.64], R4 ;  /* 0x0000000426007986 */ /* 0x0009e2000c101b24 */
[----:B------:R-:W-:Y:S05]  /*79e0*/  BRA `(.L_x_6711) ;  /* 0x0000000000047947 */ /* 0x000fea0003800000 */
.L_x_7449:
[----:B------:R-:W-:Y:S05]  /*79f0*/  BREAK B8 ;  /* 0x0000000000087942 */ /* 0x000fea0003800000 */
.L_x_6711:
[----:B------:R-:W-:Y:S05]  /*7a00*/  BSYNC B9 ;  /* 0x0000000000097941 */ /* 0x000fea0003800000 */
.L_x_6706:
        /* <DEDUP_REMOVED lines=8> */
.L_x_6725:
        /* <DEDUP_REMOVED lines=15> */
.L_x_7685:


//--------------------- .text._ZN2at4cuda57_GLOBAL__N__cd6b329d_24_DistributionBernoulli_cu_7537a20d21kernelPointwiseApply2IZNS_6native9templates4cuda28bernoulli_tensor_cuda_kernelIddEEvRKNS_10TensorBaseES9_NS_15PhiloxCudaStateEEUliRdSB_SB_SB_RKdSD_SD_SD_E_dSC_jLin1ELi2ELi4ELi512ELi2EEEvNS0_6detail10TensorInfoIT0_T2_EENSG_IT1_SI_EESI_T_ --------------------------
	.section	.text._ZN2at4cuda57_GLOBAL__N__cd6b329d_24_DistributionBernoulli_cu_7537a20d21kernelPointwiseApply2IZNS_6native9templates4cuda28bernoulli_tensor_cuda_kernelIddEEvRKNS_10TensorBaseES9_NS_15PhiloxCudaStateEEUliRdSB_SB_SB_RKdSD_SD_SD_E_dSC_jLin1ELi2ELi4ELi512ELi2EEEvNS0_6detail10TensorInfoIT0_T2_EENSG_IT1_SI_EESI_T_,"ax",@progbits
	.align	128
.text._ZN2at4cuda57_GLOBAL__N__cd6b329d_24_DistributionBernoulli_cu_7537a20d21kernelPointwiseApply2IZNS_6native9templates4cuda28bernoulli_tensor_cuda_kernelIddEEvRKNS_10TensorBaseES9_NS_15PhiloxCudaStateEEUliRdSB_SB_SB_RKdSD_SD_SD_E_dSC_jLin1ELi2ELi4ELi512ELi2EEEvNS0_6detail10TensorInfoIT0_T2_EENSG_IT1_SI_EESI_T_:
        .type           _ZN2at4cuda57_GLOBAL__N__cd6b329d_24_DistributionBernoulli_cu_7537a20d21kernelPointwiseApply2IZNS_6native9templates4cuda28bernoulli_tensor_cuda_kernelIddEEvRKNS_10TensorBaseES9_NS_15PhiloxCudaStateEEUliRdSB_SB_SB_RKdSD_SD_SD_E_dSC_jLin1ELi2ELi4ELi512ELi2EEEvNS0_6detail10TensorInfoIT0_T2_EENSG_IT1_SI_EESI_T_,@function
        .size           _ZN2at4cuda57_GLOBAL__N__cd6b329d_24_DistributionBernoulli_cu_7537a20d21kernelPointwiseApply2IZNS_6native9templates4cuda28bernoulli_tensor_cuda_kernelIddEEvRKNS_10TensorBaseES9_NS_15PhiloxCudaStateEEUliRdSB_SB_SB_RKdSD_SD_SD_E_dSC_jLin1ELi2ELi4ELi512ELi2EEEvNS0_6detail10TensorInfoIT0_T2_EENSG_IT1_SI_EESI_T_,(.L_x_7686 - _ZN2at4cuda57_GLOBAL__N__cd6b329d_24_DistributionBernoulli_cu_7537a20d21kernelPointwiseApply2IZNS_6native9templates4cuda28bernoulli_tensor_cuda_kernelIddEEvRKNS_10TensorBaseES9_NS_15PhiloxCudaStateEEUliRdSB_SB_SB_RKdSD_SD_SD_E_dSC_jLin1ELi2ELi4ELi512ELi2EEEvNS0_6detail10TensorInfoIT0_T2_EENSG_IT1_SI_EESI_T_)
        .other          _ZN2at4cuda57_GLOBAL__N__cd6b329d_24_DistributionBernoulli_cu_7537a20d21kernelPointwiseApply2IZNS_6native9templates4cuda28bernoulli_tensor_cuda_kernelIddEEvRKNS_10TensorBaseES9_NS_15PhiloxCudaStateEEUliRdSB_SB_SB_RKdSD_SD_SD_E_dSC_jLin1ELi2ELi4ELi512ELi2EEEvNS0_6detail10TensorInfoIT0_T2_EENSG_IT1_SI_EESI_T_,@"STO_CUDA_ENTRY STV_DEFAULT"
_ZN2at4cuda57_GLOBAL__N__cd6b329d_24_DistributionBernoulli_cu_7537a20d21kernelPointwiseApply2IZNS_6native9templates4cuda28bernoulli_tensor_cuda_kernelIddEEvRKNS_10TensorBaseES9_NS_15PhiloxCudaStateEEUliRdSB_SB_SB_RKdSD_SD_SD_E_dSC_jLin1ELi2ELi4ELi512ELi2EEEvNS0_6detail10TensorInfoIT0_T2_EENSG_IT1_SI_EESI_T_:
        /* <DEDUP_REMOVED lines=11> */
.L_x_6766:
        /* <DEDUP_REMOVED lines=30> */
.L_x_6730:
        /* <DEDUP_REMOVED lines=100> */
.L_x_6729:
        /* <DEDUP_REMOVED lines=79> */
.L_x_6728:
        /* <DEDUP_REMOVED lines=27> */
.L_x_6727:
[----:B------:R-:W-:Y:S05]  /*0f70*/  BSYNC B0 ;  /* 0x0000000000007941 */ /* 0x000fea0003800000 */
.L_x_6726:
        /* <DEDUP_REMOVED lines=28> */
.L_x_6735:
        /* <DEDUP_REMOVED lines=100> */
.L_x_6734:
        /* <DEDUP_REMOVED lines=78> */
.L_x_6733:
        /* <DEDUP_REMOVED lines=27> */
.L_x_6732:
[----:B------:R-:W-:Y:S05]  /*1e10*/  BSYNC B0 ;  /* 0x0000000000007941 */ /* 0x000fea0003800000 */
.L_x_6731:
        /* <DEDUP_REMOVED lines=29> */
.L_x_6740:
        /* <DEDUP_REMOVED lines=100> */
.L_x_6739:
        /* <DEDUP_REMOVED lines=78> */
.L_x_6738:
        /* <DEDUP_REMOVED lines=27> */
.L_x_6737:
[----:B------:R-:W-:Y:S05]  /*2cc0*/  BSYNC B0 ;  /* 0x0000000000007941 */ /* 0x000fea0003800000 */
.L_x_6736:
        /* <DEDUP_REMOVED lines=28> */
.L_x_6745:
        /* <DEDUP_REMOVED lines=100> */
.L_x_6744:
        /* <DEDUP_REMOVED lines=78> */
.L_x_6743:
        /* <DEDUP_REMOVED lines=27> */
.L_x_6742:
[----:B------:R-:W-:Y:S05]  /*3b60*/  BSYNC B0 ;  /* 0x0000000000007941 */ /* 0x000fea0003800000 */
.L_x_6741:
        /* <DEDUP_REMOVED lines=144> */
.L_x_6747:
[----:B------:R-:W-:Y:S01]  /*4470*/  MOV R20, R5 ;  /* 0x0000000500147202 */ /* 0x000fe20000000f00 */
[----:B------:R-:W-:Y:S01]  /*4480*/  IMAD.MOV.U32 R14, RZ, RZ, R3 ;  /* 0x000000ffff0e7224 */ /* 0x000fe200078e0003 */
[----:B------:R-:W-:Y:S01]  /*4490*/  MOV R15, R12 ;  /* 0x0000000c000f7202 */ /* 0x000fe20000000f00 */
[----:B------:R-:W-:-:S07]  /*44a0*/  IMAD.MOV.U32 R5, RZ, RZ, R8 ;  /* 0x000000ffff057224 */ /* 0x000fce00078e0008 */
.L_x_6746:
        /* <DEDUP_REMOVED lines=18> */
.L_x_7450:
[----:B------:R-:W-:Y:S05]  /*45d0*/  BRX R4 -0x45e0                                                                                                                                                                                                                                                                                                                                                                                                                                                                               (*"BRANCH_TARGETS .L_x_7451,.L_x_7452,.L_x_7453"*) ;  /* 0xffffffb804887949 */ /* 0x000fea000383ffff */
.L_x_6750:
        /* <DEDUP_REMOVED lines=28> */
.L_x_6756:
[----:B------:R0:W5:Y:S02]  /*47a0*/  LDG.E.64 R4, desc[UR36][R16.64] ;  /* 0x0000002410047981 */ /* 0x000164000c1e1b00 */
.L_x_6755:
[----:B------:R-:W-:Y:S05]  /*47b0*/  BSYNC B6 ;  /* 0x0000000000067941 */ /* 0x000fea0003800000 */
.L_x_6754:
[----:B------:R-:W-:-:S06]  /*47c0*/  FMUL.FTZ R6, R34, 1 ;  /* 0x3f80000022067820 */ /* 0x000fcc0000410000 */
[----:B------:R-:W1:Y:S02]  /*47d0*/  F2F.F64.F32 R6, R6 ;  /* 0x0000000600067310 */ /* 0x000e640000201800 */
[----:B-1---5:R-:W-:Y:S01]  /*47e0*/  DSETP.GE.AND P0, PT, R4, R6, PT ;  /* 0x000000060400722a */ /* 0x022fe20003f06000 */
[----:B------:R-:W-:-:S05]  /*47f0*/  MOV R4, RZ ;  /* 0x000000ff00047202 */ /* 0x000fca0000000f00 */
[----:B------:R-:W-:-:S05]  /*4800*/  FSEL R5, RZ, 1.875, !P0 ;  /* 0x3ff00000ff057808 */ /* 0x000fca0004000000 */
[----:B------:R1:W-:Y:S03]  /*4810*/  STG.E.64 desc[UR36][R26.64], R4 ;  /* 0x000000041a007986 */ /* 0x0003e6000c101b24 */
.L_x_6752:
[----:B------:R-:W-:Y:S05]  /*4820*/  BSYNC B7 ;  /* 0x0000000000077941 */ /* 0x000fea0003800000 */
.L_x_6751:
        /* <DEDUP_REMOVED lines=21> */
.L_x_6759:
[----:B------:R1:W5:Y:S02]  /*4980*/  LDG.E.64 R4, desc[UR36][R18.64] ;  /* 0x0000002412047981 */ /* 0x000364000c1e1b00 */
.L_x_6758:
[----:B------:R-:W-:Y:S05]  /*4990*/  BSYNC B6 ;  /* 0x0000000000067941 */ /* 0x000fea0003800000 */
.L_x_6757:
[----:B------:R-:W-:-:S06]  /*49a0*/  FMUL.FTZ R6, R33, 1 ;  /* 0x3f80000021067820 */ /* 0x000fcc0000410000 */
[----:B------:R-:W2:Y:S02]  /*49b0*/  F2F.F64.F32 R6, R6 ;  /* 0x0000000600067310 */ /* 0x000ea40000201800 */
[----:B--2--5:R-:W-:Y:S01]  /*49c0*/  DSETP.GE.AND P0, PT, R4, R6, PT ;  /* 0x000000060400722a */ /* 0x024fe20003f06000 */
[----:B------:R-:W-:-:S05]  /*49d0*/  IMAD.MOV.U32 R4, RZ, RZ, RZ ;  /* 0x000000ffff047224 */ /* 0x000fca00078e00ff */
[----:B------:R-:W-:-:S05]  /*49e0*/  FSEL R5, RZ, 1.875, !P0 ;  /* 0x3ff00000ff057808 */ /* 0x000fca0004000000 */
[----:B------:R2:W-:Y:S03]  /*49f0*/  STG.E.64 desc[UR36][R28.64], R4 ;  /* 0x000000041c007986 */ /* 0x0005e6000c101b24 */
.L_x_7452:
        /* <DEDUP_REMOVED lines=21> */
.L_x_6762:
[----:B------:R2:W5:Y:S02]  /*4b50*/  LDG.E.64 R4, desc[UR36][R22.64] ;  /* 0x0000002416047981 */ /* 0x000564000c1e1b00 */
.L_x_6761:
[----:B------:R-:W-:Y:S05]  /*4b60*/  BSYNC B6 ;  /* 0x0000000000067941 */ /* 0x000fea0003800000 */
.L_x_6760:
[----:B------:R-:W-:-:S06]  /*4b70*/  FMUL.FTZ R6, R32, 1 ;  /* 0x3f80000020067820 */ /* 0x000fcc0000410000 */
[----:B------:R-:W3:Y:S02]  /*4b80*/  F2F.F64.F32 R6, R6 ;  /* 0x0000000600067310 */ /* 0x000ee40000201800 */
[----:B---3-5:R-:W-:Y:S01]  /*4b90*/  DSETP.GE.AND P0, PT, R4, R6, PT ;  /* 0x000000060400722a */ /* 0x028fe20003f06000 */
[----:B------:R-:W-:-:S05]  /*4ba0*/  MOV R4, RZ ;  /* 0x000000ff00047202 */ /* 0x000fca0000000f00 */
[----:B------:R-:W-:-:S05]  /*4bb0*/  FSEL R5, RZ, 1.875, !P0 ;  /* 0x3ff00000ff057808 */ /* 0x000fca0004000000 */
[----:B------:R3:W-:Y:S03]  /*4bc0*/  STG.E.64 desc[UR36][R36.64], R4 ;  /* 0x0000000424007986 */ /* 0x0007e6000c101b24 */
.L_x_7451:
[----:B------:R-:W-:Y:S05]  /*4bd0*/  BSYNC B8 ;  /* 0x0000000000087941 */ /* 0x000fea0003800000 */
.L_x_6749:
        /* <DEDUP_REMOVED lines=21> */
.L_x_6765:
[----:B------:R3:W5:Y:S02]  /*4d30*/  LDG.E.64 R4, desc[UR36][R24.64] ;  /* 0x0000002418047981 */ /* 0x000764000c1e1b00 */
.L_x_6764:
[----:B------:R-:W-:Y:S05]  /*4d40*/  BSYNC B6 ;  /* 0x0000000000067941 */ /* 0x000fea0003800000 */
.L_x_6763:
[----:B------:R-:W-:-:S06]  /*4d50*/  FMUL.FTZ R6, R31, 1 ;  /* 0x3f8000001f067820 */ /* 0x000fcc0000410000 */
[----:B------:R-:W4:Y:S02]  /*4d60*/  F2F.F64.F32 R6, R6 ;  /* 0x0000000600067310 */ /* 0x000f240000201800 */
[----:B----45:R-:W-:Y:S01]  /*4d70*/  DSETP.GE.AND P0, PT, R4, R6, PT ;  /* 0x000000060400722a */ /* 0x030fe20003f06000 */
[----:B------:R-:W-:-:S05]  /*4d80*/  MOV R4, RZ ;  /* 0x000000ff00047202 */ /* 0x000fca0000000f00 */
[----:B------:R-:W-:-:S05]  /*4d90*/  FSEL R5, RZ, 1.875, !P0 ;  /* 0x3ff00000ff057808 */ /* 0x000fca0004000000 */
[----:B------:R4:W-:Y:S01]  /*4da0*/  STG.E.64 desc[UR36][R38.64], R4 ;  /* 0x0000000426007986 */ /* 0x0009e2000c101b24 */
[----:B------:R-:W-:Y:S05]  /*4db0*/  BRA `(.L_x_6753) ;  /* 0x0000000000047947 */ /* 0x000fea0003800000 */
.L_x_7453:
[----:B------:R-:W-:Y:S05]  /*4dc0*/  BREAK B8 ;  /* 0x0000000000087942 */ /* 0x000fea0003800000 */
.L_x_6753:
[----:B------:R-:W-:Y:S05]  /*4dd0*/  BSYNC B9 ;  /* 0x0000000000097941 */ /* 0x000fea0003800000 */
.L_x_6748:
        /* <DEDUP_REMOVED lines=8> */
.L_x_6767:
        /* <DEDUP_REMOVED lines=10> */
.L_x_7686:


//--------------------- .text._ZN2at4cuda57_GLOBAL__N__cd6b329d_24_DistributionBernoulli_cu_7537a20d21kernelPointwiseApply2IZNS_6native9templates4cuda28bernoulli_tensor_cuda_kernelIddEEvRKNS_10TensorBaseES9_NS_15PhiloxCudaStateEEUliRdSB_SB_SB_RKdSD_SD_SD_E_dSC_jLin1ELi1ELi4ELi512ELi2EEEvNS0_6detail10TensorInfoIT0_T2_EENSG_IT1_SI_EESI_T_ --------------------------
	.section	.text._ZN2at4cuda57_GLOBAL__N__cd6b329d_24_DistributionBernoulli_cu_7537a20d21kernelPointwiseApply2IZNS_6native9templates4cuda28bernoulli_tensor_cuda_kernelIddEEvRKNS_10TensorBaseES9_NS_15PhiloxCudaStateEEUliRdSB_SB_SB_RKdSD_SD_SD_E_dSC_jLin1ELi1ELi4ELi512ELi2EEEvNS0_6detail10TensorInfoIT0_T2_EENSG_IT1_SI_EESI_T_,"ax",@progbits
	.align	128
.text._ZN2at4cuda57_GLOBAL__N__cd6b329d_24_DistributionBernoulli_cu_7537a20d21kernelPointwiseApply2IZNS_6native9templates4cuda28bernoulli_tensor_cuda_kernelIddEEvRKNS_10TensorBaseES9_NS_15PhiloxCudaStateEEUliRdSB_SB_SB_RKdSD_SD_SD_E_dSC_jLin1ELi1ELi4ELi512ELi2EEEvNS0_6detail10TensorInfoIT0_T2_EENSG_IT1_SI_EESI_T_:
        .type           _ZN2at4cuda57_GLOBAL__N__cd6b329d_24_DistributionBernoulli_cu_7537a20d21kernelPointwiseApply2IZNS_6native9templates4cuda28bernoulli_tensor_cuda_kernelIddEEvRKNS_10TensorBaseES9_NS_15PhiloxCudaStateEEUliRdSB_SB_SB_RKdSD_SD_SD_E_dSC_jLin1ELi1ELi4ELi512ELi2EEEvNS0_6detail10TensorInfoIT0_T2_EENSG_IT1_SI_EESI_T_,@function
        .size           _ZN2at4cuda57_GLOBAL__N__cd6b329d_24_DistributionBernoulli_cu_7537a20d21kernelPointwiseApply2IZNS_6native9templates4cuda28bernoulli_tensor_cuda_kernelIddEEvRKNS_10TensorBaseES9_NS_15PhiloxCudaStateEEUliRdSB_SB_SB_RKdSD_SD_SD_E_dSC_jLin1ELi1ELi4ELi512ELi2EEEvNS0_6detail10TensorInfoIT0_T2_EENSG_IT1_SI_EESI_T_,(.L_x_7687 - _ZN2at4cuda57_GLOBAL__N__cd6b329d_24_DistributionBernoulli_cu_7537a20d21kernelPointwiseApply2IZNS_6native9templates4cuda28bernoulli_tensor_cuda_kernelIddEEvRKNS_10TensorBaseES9_NS_15PhiloxCudaStateEEUliRdSB_SB_SB_RKdSD_SD_SD_E_dSC_jLin1ELi1ELi4ELi512ELi2EEEvNS0_6detail10TensorInfoIT0_T2_EENSG_IT1_SI_EESI_T_)
        .other          _ZN2at4cuda57_GLOBAL__N__cd6b329d_24_DistributionBernoulli_cu_7537a20d21kernelPointwiseApply2IZNS_6native9templates4cuda28bernoulli_tensor_cuda_kernelIddEEvRKNS_10TensorBaseES9_NS_15PhiloxCudaStateEEUliRdSB_SB_SB_RKdSD_SD_SD_E_dSC_jLin1ELi1ELi4ELi512ELi2EEEvNS0_6detail10TensorInfoIT0_T2_EENSG_IT1_SI_EESI_T_,@"STO_CUDA_ENTRY STV_DEFAULT"
_ZN2at4cuda57_GLOBAL__N__cd6b329d_24_DistributionBernoulli_cu_7537a20d21kernelPointwiseApply2IZNS_6native9templates4cuda28bernoulli_tensor_cuda_kernelIddEEvRKNS_10TensorBaseES9_NS_15PhiloxCudaStateEEUliRdSB_SB_SB_RKdSD_SD_SD_E_dSC_jLin1ELi1ELi4ELi512ELi2EEEvNS0_6detail10TensorInfoIT0_T2_EENSG_IT1_SI_EESI_T_:
        /* <DEDUP_REMOVED lines=11> */
.L_x_6808:
        /* <DEDUP_REMOVED lines=15> */
[----:B------:R-:W-:-:S04]  /*01a0*/  VIMNMX R0, R0, -0x3, !PT ;  /* 0xfffffffd00007848 */ /* 0x000fc80007fe0100 */
[----:B------:R-:W-:Y:S01]  /*01b0*/  IADD3 R0, R0, R3, RZ ;  /* 0x0000000300007210 */ /* 0x000fe20007ffe0ff */
[----:B------:R-:W-:-:S03]  /*01c0*/  IMAD.U32 R3, RZ, RZ, UR4 ;  /* 0x00000004ff037e24 */ /* 0x000fc6000f8e00ff */
[C---:B------:R-:W-:Y:S01]  /*01d0*/  IADD3 R2, R0.reuse, 0x1, RZ ;  /* 0x0000000100027810 */ /* 0x040fe20007ffe0ff */
[----:B------:R-:W-:-:S03]  /*01e0*/  VIADD R5, R0, 0x2 ;  /* 0x0000000200057836 */ /* 0x000fc60000000000 */
        /* <DEDUP_REMOVED lines=9> */
.L_x_6772:
        /* <DEDUP_REMOVED lines=100> */
.L_x_6771:
        /* <DEDUP_REMOVED lines=78> */
.L_x_6770:
[----:B------:R-:W-:Y:S02]  /*0da0*/  ULDC UR4, c[0x0][0x27c] ;  /* 0x00009f0000047ab9 */ /* 0x000fe40000000800 */
[----:B------:R-:W-:-:S07]  /*0db0*/  IMAD R29, R2, UR4, R29 ;  /* 0x00000004021d7c24 */ /* 0x000fce000f8e021d */
.L_x_6769:
[----:B------:R-:W-:Y:S05]  /*0dc0*/  BSYNC B0 ;  /* 0x0000000000007941 */ /* 0x000fea0003800000 */
.L_x_6768:
        /* <DEDUP_REMOVED lines=13> */
[----:B------:R-:W-:-:S05]  /*0ea0*/  VIMNMX R3, R3, -0x3, !PT ;  /* 0xfffffffd03037848 */ /* 0x000fca0007fe0100 */
[----:B------:R-:W-:-:S05]  /*0eb0*/  IMAD.IADD R3, R3, 0x1, R0 ;  /* 0x0000000103037824 */ /* 0x000fca00078e0200 */
[C---:B------:R-:W-:Y:S01]  /*0ec0*/  IADD3 R5, R3.reuse, 0x2, RZ ;  /* 0x0000000203057810 */ /* 0x040fe20007ffe0ff */
[----:B------:R-:W-:-:S03]  /*0ed0*/  VIADD R3, R3, 0x1 ;  /* 0x0000000103037836 */ /* 0x000fc60000000000 */
[----:B------:R-:W-:Y:S02]  /*0ee0*/  LOP3.LUT R0, R5, 0x3, RZ, 0xc0, !PT ;  /* 0x0000000305007812 */ /* 0x000fe400078ec0ff */
[----:B------:R-:W-:Y:S01]  /*0ef0*/  ISETP.GE.U32.AND P1, PT, R3, 0x3, PT ;  /* 0x000000030300780c */ /* 0x000fe20003f26070 */
[----:B------:R-:W-:Y:S01]  /*0f00*/  IMAD.U32 R3, RZ, RZ, UR4 ;  /* 0x00000004ff037e24 */ /* 0x000fe2000f8e00ff */
[----:B------:R-:W-:-:S11]  /*0f10*/  ISETP.NE.AND P0, PT, R0, RZ, PT ;  /* 0x000000ff0000720c */ /* 0x000fd60003f05270 */
[----:B------:R-:W-:Y:S05]  /*0f20*/  @!P1 BRA `(.L_x_6776) ;  /* 0x00000004009c9947 */ /* 0x000fea0003800000 */
[----:B------:R-:W-:Y:S01]  /*0f30*/  BSSY B1, `(.L_x_6776) ;  /* 0x0000066000017945 */ /* 0x000fe20003800000 */
[----:B------:R-:W-:Y:S01]  /*0f40*/  IADD3 R4, R5, -R0, RZ ;  /* 0x8000000005047210 */ /* 0x000fe20007ffe0ff */
[----:B------:R-:W-:-:S07]  /*0f50*/  IMAD.MOV.U32 R25, RZ, RZ, RZ ;  /* 0x000000ffff197224 */ /* 0x000fce00078e00ff */
.L_x_6777:
        /* <DEDUP_REMOVED lines=20> */
[----:B------:R-:W-:Y:S01]  /*10a0*/  IMAD.HI.U32 R10, R13, R2, RZ ;  /* 0x000000020d0a7227 */ /* 0x000fe200078e00ff */
[----:B------:R-:W-:-:S03]  /*10b0*/  IADD3 R13, R14, 0xffffffe, RZ ;  /* 0x0ffffffe0e0d7810 */ /* 0x000fc60007ffe0ff */
[----:B------:R-:W-:Y:S01]  /*10c0*/  IMAD.MOV R12, RZ, RZ, -R10 ;  /* 0x000000ffff0c7224 */ /* 0x000fe200078e0a0a */
[----:B------:R-:W1:Y:S02]  /*10d0*/  LDC R9, c[0x0][R6+0x20c] ;  /* 0x0000830006097b82 */ /* 0x000e640000000800 */
[----:B------:R-:W3:Y:S01]  /*10e0*/  F2I.FTZ.U32.TRUNC.NTZ R13, R13 ;  /* 0x0000000d000d7305 */ /* 0x000ee2000021f000 */
[----:B------:R-:W-:-:S05]  /*10f0*/  IMAD R12, R7, R12, R2 ;  /* 0x0000000c070c7224 */ /* 0x000fca00078e0202 */
[----:B------:R-:W-:Y:S01]  /*1100*/  ISETP.GE.U32.AND P1, PT, R12, R7, PT ;  /* 0x000000070c00720c */ /* 0x000fe20003f26070 */
[----:B---3--:R-:W-:-:S12]  /*1110*/  IMAD R11, R11, R13, RZ ;  /* 0x0000000d0b0b7224 */ /* 0x008fd800078e02ff */
[----:B------:R-:W-:Y:S02]  /*1120*/  @P1 IMAD.IADD R12, R12, 0x1, -R7 ;  /* 0x000000010c0c1824 */ /* 0x000fe400078e0a07 */
[----:B------:R-:W-:-:S03]  /*1130*/  @P1 VIADD R10, R10, 0x1 ;  /* 0x000000010a0a1836 */ /* 0x000fc60000000000 */
[----:B------:R-:W-:Y:S01]  /*1140*/  ISETP.GE.U32.AND P2, PT, R12, R7, PT ;  /* 0x000000070c00720c */ /* 0x000fe20003f46070 */
[----:B------:R-:W-:-:S10]  /*1150*/  HFMA2.MMA R12, -RZ, RZ, 0, 0 ;  /* 0x00000000ff0c7435 */ /* 0x000fd400000001ff */
[----:B------:R-:W-:Y:S01]  /*1160*/  IMAD.HI.U32 R11, R13, R11, R12 ;  /* 0x0000000b0d0b7227 */ /* 0x000fe200078e000c */
[----:B0-----:R-:W0:Y:S03]  /*1170*/  I2F.U32.RP R14, R8 ;  /* 0x00000008000e7306 */ /* 0x001e260000209000 */
[----:B------:R-:W-:Y:S01]  /*1180*/  @P2 VIADD R10, R10, 0x1 ;  /* 0x000000010a0a2836 */ /* 0x000fe20000000000 */
[----:B------:R-:W-:Y:S01]  /*1190*/  @!P3 LOP3.LUT R10, RZ, R7, RZ, 0x33, !PT ;  /* 0x00000007ff0ab212 */ /* 0x000fe200078e33ff */
[----:B------:R-:W-:Y:S01]  /*11a0*/  IMAD.MOV R15, RZ, RZ, -R8 ;  /* 0x000000ffff0f7224 */ /* 0x000fe200078e0a08 */
[----:B------:R-:W-:-:S03]  /*11b0*/  ISETP.NE.U32.AND P3, PT, R5, RZ, PT ;  /* 0x000000ff0500720c */ /* 0x000fc60003f65070 */
[----:B------:R-:W-:Y:S01]  /*11c0*/  IMAD.HI.U32 R11, R11, R10, RZ ;  /* 0x0000000a0b0b7227 */ /* 0x000fe200078e00ff */
[----:B-1----:R-:W1:Y:S04]  /*11d0*/  I2F.U32.RP R16, R9 ;  /* 0x0000000900107306 */ /* 0x002e680000209000 */
[----:B------:R-:W-:-:S04]  /*11e0*/  IADD3 R12, -R11, RZ, RZ ;  /* 0x000000ff0b0c7210 */ /* 0x000fc80007ffe1ff */
[----:B0-----:R-:W0:Y:S01]  /*11f0*/  MUFU.RCP R14, R14 ;  /* 0x0000000e000e7308 */ /* 0x001e220000001000 */
[----:B------:R-:W-:-:S05]  /*1200*/  IMAD R12, R5, R12, R10 ;  /* 0x0000000c050c7224 */ /* 0x000fca00078e020a */
[----:B------:R-:W-:Y:S02]  /*1210*/  ISETP.GE.U32.AND P1, PT, R12, R5, PT ;  /* 0x000000050c00720c */ /* 0x000fe40003f26070 */
[----:B-1----:R-:W-:Y:S01]  /*1220*/  MUFU.RCP R16, R16 ;  /* 0x0000001000107308 */ /* 0x002fe20000001000 */
[----:B0-----:R-:W-:-:S10]  /*1230*/  VIADD R13, R14, 0xffffffe ;  /* 0x0ffffffe0e0d7836 */ /* 0x001fd40000000000 */
[----:B------:R-:W-:Y:S02]  /*1240*/  @P1 IADD3 R12, -R5, R12, RZ ;  /* 0x0000000c050c1210 */ /* 0x000fe40007ffe1ff */
[----:B------:R-:W-:Y:S01]  /*1250*/  @P1 IADD3 R11, R11, 0x1, RZ ;  /* 0x000000010b0b1810 */ /* 0x000fe20007ffe0ff */
[----:B------:R-:W0:Y:S01]  /*1260*/  F2I.FTZ.U32.TRUNC.NTZ R13, R13 ;  /* 0x0000000d000d7305 */ /* 0x000e22000021f000 */
[----:B------:R-:W-:Y:S01]  /*1270*/  ISETP.GE.U32.AND P2, PT, R12, R5, PT ;  /* 0x000000050c00720c */ /* 0x000fe20003f46070 */
[----:B------:R-:W-:-:S12]  /*1280*/  HFMA2.MMA R12, -RZ, RZ, 0, 0 ;  /* 0x00000000ff0c7435 */ /* 0x000fd800000001ff */
        /* <DEDUP_REMOVED lines=49> */
.L_x_6776:
        /* <DEDUP_REMOVED lines=78> */
.L_x_6775:
[----:B------:R-:W-:Y:S02]  /*1a80*/  ULDC UR4, c[0x0][0x27c] ;  /* 0x00009f0000047ab9 */ /* 0x000fe40000000800 */
[----:B------:R-:W-:-:S07]  /*1a90*/  IMAD R25, R2, UR4, R25 ;  /* 0x0000000402197c24 */ /* 0x000fce000f8e0219 */
.L_x_6774:
[----:B------:R-:W-:Y:S05]  /*1aa0*/  BSYNC B0 ;  /* 0x0000000000007941 */ /* 0x000fea0003800000 */
.L_x_6773:
[----:B------:R-:W-:Y:S01]  /*1ab0*/  ISETP.GE.AND P0, PT, R30, 0x3, PT ;  /* 0x000000031e00780c */ /* 0x000fe20003f06270 */
[----:B------:R-:W-:Y:S01]  /*1ac0*/  BSSY B0, `(.L_x_6778) ;  /* 0x00000cc000007945 */ /* 0x000fe20003800000 */
[----:B------:R-:W-:Y:S01]  /*1ad0*/  HFMA2.MMA R23, -RZ, RZ, 0, 0 ;  /* 0x00000000ff177435 */ /* 0x000fe200000001ff */
[----:B------:R-:W-:-:S10]  /*1ae0*/  IMAD.MOV.U32 R7, RZ, RZ, RZ ;  /* 0x000000ffff077224 */ /* 0x000fd400078e00ff */
[----:B------:R-:W-:Y:S05]  /*1af0*/  @!P0 BRA `(.L_x_6779) ;  /* 0x0000000c00208947 */ /* 0x000fea0003800000 */
[----:B------:R-:W0:Y:S01]  /*1b00*/  LDC R2, c[0x0][0x2e0] ;  /* 0x0000b800ff027b82 */ /* 0x000e220000000800 */
[----:B------:R-:W-:Y:S01]  /*1b10*/  VIADD R0, R31, 0x2 ;  /* 0x000000021f007836 */ /* 0x000fe20000000000 */
        /* <DEDUP_REMOVED lines=18> */
.L_x_6782:
        /* <DEDUP_REMOVED lines=18> */
[----:B-1----:R-:W-:Y:S01]  /*1d60*/  HFMA2.MMA R2, -RZ, RZ, 0, 0 ;  /* 0x00000000ff027435 */ /* 0x002fe200000001ff */
[----:B----4-:R-:W-:-:S09]  /*1d70*/  IMAD R13, R13, R3, RZ ;  /* 0x000000030d0d7224 */ /* 0x010fd200078e02ff */
        /* <DEDUP_REMOVED lines=11> */
[----:B------:R-:W-:Y:S01]  /*1e30*/  ISETP.GE.U32.AND P2, PT, R2, R11, PT ;  /* 0x0000000b0200720c */ /* 0x000fe20003f46070 */
[----:B------:R-:W-:Y:S01]  /*1e40*/  HFMA2.MMA R2, -RZ, RZ, 0, 0 ;  /* 0x00000000ff027435 */ /* 0x000fe200000001ff */
[----:B--2---:R-:W-:Y:S02]  /*1e50*/  IMAD R15, R15, R3, RZ ;  /* 0x000000030f0f7224 */ /* 0x004fe400078e02ff */
[----:B0-----:R-:W0:Y:S07]  /*1e60*/  I2F.U32.RP R16, R12 ;  /* 0x0000000c00107306 */ /* 0x001e2e0000209000 */
[----:B------:R-:W-:-:S04]  /*1e70*/  IMAD.HI.U32 R2, R3, R15, R2 ;  /* 0x0000000f03027227 */ /* 0x000fc800078e0002 */
[----:B------:R-:W-:Y:S01]  /*1e80*/  @P2 VIADD R13, R13, 0x1 ;  /* 0x000000010d0d2836 */ /* 0x000fe20000000000 */
[----:B------:R-:W-:Y:S02]  /*1e90*/  @!P3 LOP3.LUT R13, RZ, R11, RZ, 0x33, !PT ;  /* 0x0000000bff0db212 */ /* 0x000fe400078e33ff */
[----:B------:R-:W-:Y:S01]  /*1ea0*/  ISETP.NE.U32.AND P3, PT, R8, RZ, PT ;  /* 0x000000ff0800720c */ /* 0x000fe20003f65070 */
[----:B0-----:R-:W-:Y:S02]  /*1eb0*/  MUFU.RCP R16, R16 ;  /* 0x0000001000107308 */ /* 0x001fe40000001000 */
        /* <DEDUP_REMOVED lines=13> */
[----:B------:R-:W-:-:S03]  /*1f90*/  IADD3 R2, R16, 0xffffffe, RZ ;  /* 0x0ffffffe10027810 */ /* 0x000fc60007ffe0ff */
[----:B------:R-:W-:Y:S01]  /*1fa0*/  @P2 VIADD R15, R15, 0x1 ;  /* 0x000000010f0f2836 */ /* 0x000fe20000000000 */
[----:B------:R-:W-:Y:S01]  /*1fb0*/  @!P3 LOP3.LUT R15, RZ, R8, RZ, 0x33, !PT ;  /* 0x00000008ff0fb212 */ /* 0x000fe200078e33ff */
[----:B------:R0:W1:Y:S01]  /*1fc0*/  F2I.FTZ.U32.TRUNC.NTZ R3, R2 ;  /* 0x0000000200037305 */ /* 0x000062000021f000 */
[----:B------:R-:W-:-:S03]  /*1fd0*/  ISETP.NE.U32.AND P3, PT, R10, RZ, PT ;  /* 0x000000ff0a00720c */ /* 0x000fc60003f65070 */
[----:B------:R-:W-:-:S04]  /*1fe0*/  IMAD.HI.U32 R17, R14, R15, RZ ;  /* 0x0000000f0e117227 */ /* 0x000fc800078e00ff */
[----:B------:R-:W-:Y:S02]  /*1ff0*/  IMAD.MOV R19, RZ, RZ, -R17 ;  /* 0x000000ffff137224 */ /* 0x000fe400078e0a11 */
[----:B0-----:R-:W-:Y:S02]  /*2000*/  IMAD.MOV.U32 R2, RZ, RZ, RZ ;  /* 0x000000ffff027224 */ /* 0x001fe400078e00ff */
[----:B------:R-:W-:-:S05]  /*2010*/  IMAD R19, R10, R19, R15 ;  /* 0x000000130a137224 */ /* 0x000fca00078e020f */
[----:B------:R-:W-:-:S13]  /*2020*/  ISETP.GE.U32.AND P1, PT, R19, R10, PT ;  /* 0x0000000a1300720c */ /* 0x000fda0003f26070 */
        /* <DEDUP_REMOVED lines=31> */
[----:B------:R-:W-:Y:S02]  /*2220*/  IMAD R17, R12, R2, R17 ;  /* 0x000000020c117224 */ /* 0x000fe400078e0211 */
[----:B--2---:R-:W-:-:S04]  /*2230*/  IMAD R0, R15, R14, R0 ;  /* 0x0000000e0f007224 */ /* 0x004fc800078e0200 */
[----:B---3--:R-:W-:Y:S01]  /*2240*/  IMAD R23, R17, R18, R0 ;  /* 0x0000001211177224 */ /* 0x008fe200078e0200 */
[----:B------:R-:W-:Y:S01]  /*2250*/  MOV R0, R16 ;  /* 0x0000001000007202 */ /* 0x000fe20000000f00 */
[----:B------:R-:W-:Y:S06]  /*2260*/  @P1 BRA `(.L_x_6782) ;  /* 0xfffffff800741947 */ /* 0x000fec000383ffff */
[----:B------:R-:W-:Y:S05]  /*2270*/  BSYNC B1 ;  /* 0x0000000000017941 */ /* 0x000fea0003800000 */
.L_x_6781:
        /* <DEDUP_REMOVED lines=78> */
.L_x_6780:
[----:B------:R-:W-:Y:S02]  /*2760*/  ULDC UR4, c[0x0][0x27c] ;  /* 0x00009f0000047ab9 */ /* 0x000fe40000000800 */
[----:B------:R-:W-:-:S07]  /*2770*/  IMAD R23, R0, UR4, R23 ;  /* 0x0000000400177c24 */ /* 0x000fce000f8e0217 */
.L_x_6779:
[----:B------:R-:W-:Y:S05]  /*2780*/  BSYNC B0 ;  /* 0x0000000000007941 */ /* 0x000fea0003800000 */
.L_x_6778:
[----:B------:R-:W-:Y:S01]  /*2790*/  ISETP.GE.AND P0, PT, R30, 0x4, PT ;  /* 0x000000041e00780c */ /* 0x000fe20003f06270 */
[----:B------:R-:W-:-:S12]  /*27a0*/  BSSY B0, `(.L_x_6783) ;  /* 0x00000cb000007945 */ /* 0x000fd80003800000 */
        /* <DEDUP_REMOVED lines=8> */
[----:B------:R-:W-:Y:S01]  /*2830*/  MOV R7, RZ ;  /* 0x000000ff00077202 */ /* 0x000fe20000000f00 */
        /* <DEDUP_REMOVED lines=13> */
.L_x_6787:
        /* <DEDUP_REMOVED lines=100> */
.L_x_6786:
        /* <DEDUP_REMOVED lines=78> */
.L_x_6785:
[----:B------:R-:W-:Y:S02]  /*3430*/  ULDC UR4, c[0x0][0x27c] ;  /* 0x00009f0000047ab9 */ /* 0x000fe40000000800 */
[----:B------:R-:W-:-:S07]  /*3440*/  IMAD R7, R4, UR4, R7 ;  /* 0x0000000404077c24 */ /* 0x000fce000f8e0207 */
.L_x_6784:
[----:B------:R-:W-:Y:S05]  /*3450*/  BSYNC B0 ;  /* 0x0000000000007941 */ /* 0x000fea0003800000 */
.L_x_6783:
        /* <DEDUP_REMOVED lines=11> */
[----:B------:R-:W-:Y:S01]  /*3510*/  VIADD R4, R8, 0x1 ;  /* 0x0000000108047836 */ /* 0x000fe20000000000 */
[----:B------:R-:W-:-:S04]  /*3520*/  SHF.R.U32.HI R10, RZ, 0x2, R5 ;  /* 0x00000002ff0a7819 */ /* 0x000fc80000011605 */
[----:B------:R-:W-:Y:S01]  /*3530*/  ISETP.NE.AND P0, PT, R4, RZ, PT ;  /* 0x000000ff0400720c */ /* 0x000fe20003f05270 */
[----:B------:R-:W-:Y:S01]  /*3540*/  IMAD R5, R32, -0x326172a9, RZ ;  /* 0xcd9e8d5720057824 */ /* 0x000fe200078e02ff */
[----:B---3--:R-:W-:Y:S01]  /*3550*/  IADD3 R2, R16, -0x61c88647, RZ ;  /* 0x9e3779b910027810 */ /* 0x008fe20007ffe0ff */
[----:B------:R-:W-:-:S03]  /*3560*/  IMAD.HI.U32 R3, R32, -0x326172a9, RZ ;  /* 0xcd9e8d5720037827 */ /* 0x000fc600078e00ff */
[----:B------:R-:W-:Y:S01]  /*3570*/  LOP3.LUT R13, R2, R5, RZ, 0x3c, !PT ;  /* 0x00000005020d7212 */ /* 0x000fe200078e3cff */
[----:B------:R-:W-:Y:S01]  /*3580*/  IMAD.WIDE.U32 R8, R8, -0x2daee0ad, RZ ;  /* 0xd2511f5308087825 */ /* 0x000fe200078e00ff */
[----:B------:R-:W-:-:S03]  /*3590*/  LOP3.LUT R2, R3, R10, R16, 0x96, !PT ;  /* 0x0000000a03027212 */ /* 0x000fc600078e9610 */
[----:B------:R-:W-:Y:S01]  /*35a0*/  IMAD.HI.U32 R5, R4, -0x2daee0ad, RZ ;  /* 0xd2511f5304057827 */ /* 0x000fe200078e00ff */
[----:B------:R-:W-:-:S03]  /*35b0*/  LOP3.LUT R18, R9, R17, RZ, 0x3c, !PT ;  /* 0x0000001109127212 */ /* 0x000fc600078e3cff */
[C---:B------:R-:W-:Y:S01]  /*35c0*/  VIADD R6, R10.reuse, 0x1 ;  /* 0x000000010a067836 */ /* 0x040fe20000000000 */
[----:B------:R-:W-:Y:S02]  /*35d0*/  @P0 IADD3 R6, R10, RZ, RZ ;  /* 0x000000ff0a060210 */ /* 0x000fe40007ffe0ff */
[----:B------:R-:W-:Y:S01]  /*35e0*/  LOP3.LUT R20, R5, R17, RZ, 0x3c, !PT ;  /* 0x0000001105147212 */ /* 0x000fe200078e3cff */
[----:B------:R-:W-:Y:S01]  /*35f0*/  VIADD R11, R17, 0xbb67ae85 ;  /* 0xbb67ae85110b7836 */ /* 0x000fe20000000000 */
[----:B------:R-:W-:Y:S01]  /*3600*/  LOP3.LUT R4, R6, R3, R16, 0x96, !PT ;  /* 0x0000000306047212 */ /* 0x000fe200078e9610 */
        /* <DEDUP_REMOVED lines=8> */
[----:B------:R-:W-:Y:S01]  /*3690*/  IADD3 R3, R16, 0x3c6ef372, RZ ;  /* 0x3c6ef37210037810 */ /* 0x000fe20007ffe0ff */
[----:B------:R-:W-:Y:S01]  /*36a0*/  IMAD.WIDE.U32 R8, R8, -0x326172a9, RZ ;  /* 0xcd9e8d5708087825 */ /* 0x000fe200078e00ff */
[----:B------:R-:W-:-:S03]  /*36b0*/  LOP3.LUT R6, R5, R6, R11, 0x96, !PT ;  /* 0x0000000605067212 */ /* 0x000fc600078e960b */
        /* <DEDUP_REMOVED lines=50> */
[----:B------:R-:W-:Y:S01]  /*39e0*/  IADD3 R9, R16, 0x5384540f, RZ ;  /* 0x5384540f10097810 */ /* 0x000fe20007ffe0ff */
[----:B------:R-:W0:Y:S02]  /*39f0*/  LDC.64 R18, c[0x0][0x210] ;  /* 0x00008400ff127b82 */ /* 0x000e240000000a00 */
        /* <DEDUP_REMOVED lines=8> */
[----:B------:R-:W-:Y:S02]  /*3a80*/  IADD3 R3, R16, -0xe443238, RZ ;  /* 0xf1bbcdc810037810 */ /* 0x000fe40007ffe0ff */
[----:B------:R-:W-:Y:S01]  /*3a90*/  LOP3.LUT R0, R0, 0x3, RZ, 0xc0, !PT ;  /* 0x0000000300007812 */ /* 0x000fe200078ec0ff */
[----:B------:R-:W-:Y:S01]  /*3aa0*/  VIADD R5, R17, 0xdb3d7428 ;  /* 0xdb3d742811057836 */ /* 0x000fe20000000000 */
[----:B------:R-:W-:Y:S01]  /*3ab0*/  LOP3.LUT R4, R9, R4, R3, 0x96, !PT ;  /* 0x0000000409047212 */ /* 0x000fe200078e9603 */
[----:B------:R-:W-:Y:S01]  /*3ac0*/  IMAD.WIDE.U32 R10, R10, -0x2daee0ad, RZ ;  /* 0xd2511f530a0a7825 */ /* 0x000fe200078e00ff */
[----:B------:R-:W-:-:S03]  /*3ad0*/  ISETP.NE.AND P0, PT, R0, 0x1, PT ;  /* 0x000000010000780c */ /* 0x000fc60003f05270 */
        /* <DEDUP_REMOVED lines=35> */
.L_x_6789:
[----:B------:R-:W-:Y:S01]  /*3d10*/  MOV R9, R14 ;  /* 0x0000000e00097202 */ /* 0x000fe20000000f00 */
[----:B------:R-:W-:Y:S01]  /*3d20*/  IMAD.MOV.U32 R6, RZ, RZ, R10 ;  /* 0x000000ffff067224 */ /* 0x000fe200078e000a */
[----:B------:R-:W-:Y:S01]  /*3d30*/  MOV R7, R2 ;  /* 0x0000000200077202 */ /* 0x000fe20000000f00 */
[----:B------:R-:W-:-:S07]  /*3d40*/  IMAD.MOV.U32 R14, RZ, RZ, R16 ;  /* 0x000000ffff0e7224 */ /* 0x000fce00078e0010 */
.L_x_6788:
[----:B------:R-:W-:Y:S01]  /*3d50*/  ISETP.GT.AND P0, PT, R30, 0x2, PT ;  /* 0x000000021e00780c */ /* 0x000fe20003f04270 */
[----:B------:R-:W-:Y:S01]  /*3d60*/  HFMA2.MMA R3, -RZ, RZ, 0.1171875, 0 ;  /* 0x2f800000ff037435 */ /* 0x000fe200000001ff */
[----:B------:R-:W-:Y:S01]  /*3d70*/  I2FP.F32.U32 R6, R6 ;  /* 0x0000000600067245 */ /* 0x000fe20000201000 */
[----:B------:R-:W-:Y:S01]  /*3d80*/  BSSY B9, `(.L_x_6790) ;  /* 0x00000ab000097945 */ /* 0x000fe20003800000 */
[----:B------:R-:W-:-:S03]  /*3d90*/  I2FP.F32.U32 R28, R7 ;  /* 0x00000007001c7245 */ /* 0x000fc60000201000 */
[----:B------:R-:W-:Y:S01]  /*3da0*/  BSSY B8, `(.L_x_6791) ;  /* 0x0000081000087945 */ /* 0x000fe20003800000 */
[----:B------:R-:W-:Y:S02]  /*3db0*/  I2FP.F32.U32 R2, R9 ;  /* 0x0000000900027245 */ /* 0x000fe40000201000 */
[----:B------:R-:W-:Y:S02]  /*3dc0*/  I2FP.F32.U32 R33, R14 ;  /* 0x0000000e00217245 */ /* 0x000fe40000201000 */
[----:B------:R-:W-:Y:S01]  /*3dd0*/  P2R R34, PR, RZ, 0x1 ;  /* 0x00000001ff227803 */ /* 0x000fe20000000000 */
[-C--:B------:R-:W-:Y:S01]  /*3de0*/  FFMA.FTZ R29, R6, R3.reuse, 1.1641532182693481445e-10 ;  /* 0x2f000000061d7423 */ /* 0x080fe20000010003 */
[-C--:B------:R-:W-:Y:S01]  /*3df0*/  FFMA.FTZ R28, R28, R3.reuse, 1.1641532182693481445e-10 ;  /* 0x2f0000001c1c7423 */ /* 0x080fe20000010003 */
[-C--:B------:R-:W-:Y:S01]  /*3e00*/  FFMA.FTZ R2, R2, R3.reuse, 1.1641532182693481445e-10 ;  /* 0x2f00000002027423 */ /* 0x080fe20000010003 */
[----:B------:R-:W-:Y:S01]  /*3e10*/  FFMA.FTZ R33, R33, R3, 1.1641532182693481445e-10 ;  /* 0x2f00000021217423 */ /* 0x000fe20000010003 */
[----:B------:R-:W-:Y:S06]  /*3e20*/  @P0 BRA `(.L_x_6792) ;  /* 0x0000000000180947 */ /* 0x000fec0003800000 */
[----:B------:R-:W-:-:S05]  /*3e30*/  IMAD.MOV.U32 R3, RZ, RZ, -0x1 ;  /* 0xffffffffff037424 */ /* 0x000fca00078e00ff */
[----:B------:R-:W-:-:S04]  /*3e40*/  VIADDMNMX.U32 R0, R30, R3, 0x2, PT ;  /* 0x000000021e007446 */ /* 0x000fc80003800003 */
[----:B------:R-:W-:-:S04]  /*3e50*/  SHF.L.U32 R0, R0, 0x2, RZ ;  /* 0x0000000200007819 */ /* 0x000fc800000006ff */
[----:B------:R-:W0:Y:S02]  /*3e60*/  LDC R2, c[0x2][R0] ;  /* 0x0080000000027b82 */ /* 0x000e240000000800 */
[----:B0-----:R-:W-:-:S04]  /*3e70*/  SHF.R.S32.HI R3, RZ, 0x1f, R2 ;  /* 0x0000001fff037819 */ /* 0x001fc80000011402 */
.L_x_7454:
[----:B------:R-:W-:Y:S05]  /*3e80*/  BRX R2 -0x3e90                                                                                                                                                                                                                                                                                                                                                                                                                                                                               (*"BRANCH_TARGETS .L_x_7455,.L_x_7456,.L_x_7457"*) ;  /* 0xffffffc0025c7949 */ /* 0x000fea000383ffff */
.L_x_6792:
        /* <DEDUP_REMOVED lines=8> */
[----:B------:R-:W-:Y:S01]  /*3f10*/  VIADD R3, R31, 0x3 ;  /* 0x000000031f037836 */ /* 0x000fe20000000000 */
[----:B------:R-:W-:-:S03]  /*3f20*/  ULDC UR4, c[0x0][0x354] ;  /* 0x0000d50000047ab9 */ /* 0x000fc60000000800 */
[----:B------:R-:W-:-:S04]  /*3f30*/  IMAD R3, R3, UR4, RZ ;  /* 0x0000000403037c24 */ /* 0x000fc8000f8e02ff */
[----:B0-----:R-:W-:-:S05]  /*3f40*/  IMAD.WIDE.U32 R16, R3, 0x8, R16 ;  /* 0x0000000803107825 */ /* 0x001fca00078e0010 */
        /* <DEDUP_REMOVED lines=15> */
[----:B------:R-:W-:Y:S01]  /*4040*/  IMAD.U32 R11, RZ, RZ, UR7 ;  /* 0x00000007ff0b7e24 */ /* 0x000fe2000f8e00ff */
[----:B------:R-:W-:Y:S01]  /*4050*/  MOV R8, 0x270 ;  /* 0x0000027000087802 */ /* 0x000fe20000000f00 */
[----:B------:R-:W-:Y:S01]  /*4060*/  IMAD.MOV.U32 R12, RZ, RZ, 0x1 ;  /* 0x00000001ff0c7424 */ /* 0x000fe200078e00ff */
[----:B------:R-:W-:-:S07]  /*4070*/  MOV R13, RZ ;  /* 0x000000ff000d7202 */ /* 0x000fce0000000f00 */
[----:B------:R-:W-:-:S07]  /*4080*/  LEPC R20, `(.L_x_6798) ;  /* 0x000000001014794e */ /* 0x000fce0000000000 */
[----:B0-----:R-:W-:Y:S05]  /*4090*/  CALL.ABS.NOINC R14 ;  /* 0x000000000e007343 */ /* 0x001fea0003c00000 */
.L_x_6798:
[----:B------:R0:W5:Y:S02]  /*40a0*/  LDG.E.64 R4, desc[UR36][R16.64] ;  /* 0x0000002410047981 */ /* 0x000164000c1e1b00 */
.L_x_6797:
[----:B------:R-:W-:Y:S05]  /*40b0*/  BSYNC B6 ;  /* 0x0000000000067941 */ /* 0x000fea0003800000 */
.L_x_6796:
[----:B------:R-:W-:-:S06]  /*40c0*/  FMUL.FTZ R6, R33, 1 ;  /* 0x3f80000021067820 */ /* 0x000fcc0000410000 */
[----:B------:R-:W1:Y:S02]  /*40d0*/  F2F.F64.F32 R6, R6 ;  /* 0x0000000600067310 */ /* 0x000e640000201800 */
[----:B-1---5:R-:W-:Y:S01]  /*40e0*/  DSETP.GE.AND P0, PT, R4, R6, PT ;  /* 0x000000060400722a */ /* 0x022fe20003f06000 */
[----:B------:R-:W-:-:S05]  /*40f0*/  IMAD.MOV.U32 R4, RZ, RZ, RZ ;  /* 0x000000ffff047224 */ /* 0x000fca00078e00ff */
[----:B------:R-:W-:-:S05]  /*4100*/  FSEL R5, RZ, 1.875, !P0 ;  /* 0x3ff00000ff057808 */ /* 0x000fca0004000000 */
[----:B------:R1:W-:Y:S03]  /*4110*/  STG.E.64 desc[UR36][R18.64], R4 ;  /* 0x0000000412007986 */ /* 0x0003e6000c101b24 */
.L_x_6794:
[----:B------:R-:W-:Y:S05]  /*4120*/  BSYNC B7 ;  /* 0x0000000000077941 */ /* 0x000fea0003800000 */
.L_x_6793:
[----:B0-----:R-:W0:Y:S01]  /*4130*/  LDC.64 R16, c[0x0][0x2e8] ;  /* 0x0000ba00ff107b82 */ /* 0x001e220000000a00 */
[----:B------:R-:W-:Y:S01]  /*4140*/  IADD3 R0, R31, 0x2, RZ ;  /* 0x000000021f007810 */ /* 0x000fe20007ffe0ff */
[----:B------:R-:W-:Y:S01]  /*4150*/  ULDC UR4, c[0x0][0x354] ;  /* 0x0000d50000047ab9 */ /* 0x000fe20000000800 */
[----:B------:R-:W-:-:S03]  /*4160*/  ISETP.NE.AND P0, PT, R34, RZ, PT ;  /* 0x000000ff2200720c */ /* 0x000fc60003f05270 */
[----:B------:R-:W-:-:S05]  /*4170*/  IMAD R0, R0, UR4, RZ ;  /* 0x0000000400007c24 */ /* 0x000fca000f8e02ff */
[----:B------:R-:W-:-:S05]  /*4180*/  SEL R3, R0, RZ, P0 ;  /* 0x000000ff00037207 */ /* 0x000fca0000000000 */
[----:B0-----:R-:W-:-:S05]  /*4190*/  IMAD.WIDE.U32 R16, R3, 0x8, R16 ;  /* 0x0000000803107825 */ /* 0x001fca00078e0010 */
        /* <DEDUP_REMOVED lines=15> */
[----:B------:R-:W-:Y:S01]  /*4290*/  MOV R11, UR7 ;  /* 0x00000007000b7c02 */ /* 0x000fe20008000f00 */
[----:B------:R-:W-:Y:S01]  /*42a0*/  IMAD.MOV.U32 R8, RZ, RZ, 0x275 ;  /* 0x00000275ff087424 */ /* 0x000fe200078e00ff */
[----:B------:R-:W-:Y:S01]  /*42b0*/  MOV R12, 0x1 ;  /* 0x00000001000c7802 */ /* 0x000fe20000000f00 */
[----:B------:R-:W-:-:S07]  /*42c0*/  IMAD.MOV.U32 R13, RZ, RZ, RZ ;  /* 0x000000ffff0d7224 */ /* 0x000fce00078e00ff */
[----:B------:R-:W-:-:S07]  /*42d0*/  LEPC R20, `(.L_x_6801) ;  /* 0x000000001014794e */ /* 0x000fce0000000000 */
[----:B0-----:R-:W-:Y:S05]  /*42e0*/  CALL.ABS.NOINC R14 ;  /* 0x000000000e007343 */ /* 0x001fea0003c00000 */
.L_x_6801:
[----:B------:R0:W5:Y:S02]  /*42f0*/  LDG.E.64 R4, desc[UR36][R16.64] ;  /* 0x0000002410047981 */ /* 0x000164000c1e1b00 */
.L_x_6800:
[----:B------:R-:W-:Y:S05]  /*4300*/  BSYNC B6 ;  /* 0x0000000000067941 */ /* 0x000fea0003800000 */
.L_x_6799:
[----:B------:R-:W-:-:S04]  /*4310*/  FMUL.FTZ R0, R2, 1 ;  /* 0x3f80000002007820 */ /* 0x000fc80000410000 */
[----:B------:R-:W1:Y:S02]  /*4320*/  F2F.F64.F32 R2, R0 ;  /* 0x0000000000027310 */ /* 0x000e640000201800 */
[----:B-1---5:R-:W-:Y:S01]  /*4330*/  DSETP.GE.AND P0, PT, R4, R2, PT ;  /* 0x000000020400722a */ /* 0x022fe20003f06000 */
[----:B------:R-:W-:-:S05]  /*4340*/  MOV R2, RZ ;  /* 0x000000ff00027202 */ /* 0x000fca0000000f00 */
[----:B------:R-:W-:-:S05]  /*4350*/  FSEL R3, RZ, 1.875, !P0 ;  /* 0x3ff00000ff037808 */ /* 0x000fca0004000000 */
[----:B------:R1:W-:Y:S03]  /*4360*/  STG.E.64 desc[UR36][R22.64], R2 ;  /* 0x0000000216007986 */ /* 0x0003e6000c101b24 */
.L_x_7456:
[----:B0-----:R-:W0:Y:S01]  /*4370*/  LDC.64 R16, c[0x0][0x2e8] ;  /* 0x0000ba00ff107b82 */ /* 0x001e220000000a00 */
[----:B------:R-:W-:Y:S01]  /*4380*/  VIADD R0, R31, 0x1 ;  /* 0x000000011f007836 */ /* 0x000fe20000000000 */
[----:B------:R-:W-:Y:S01]  /*4390*/  ULDC UR4, c[0x0][0x354] ;  /* 0x0000d50000047ab9 */ /* 0x000fe20000000800 */
[----:B------:R-:W-:Y:S02]  /*43a0*/  ISETP.GT.AND P0, PT, R30, 0x1, PT ;  /* 0x000000011e00780c */ /* 0x000fe40003f04270 */
[----:B------:R-:W-:-:S05]  /*43b0*/  IMAD R0, R0, UR4, RZ ;  /* 0x0000000400007c24 */ /* 0x000fca000f8e02ff */
[----:B-1----:R-:W-:-:S05]  /*43c0*/  SEL R3, R0, RZ, P0 ;  /* 0x000000ff00037207 */ /* 0x002fca0000000000 */
        /* <DEDUP_REMOVED lines=22> */
.L_x_6804:
[----:B------:R0:W5:Y:S02]  /*4530*/  LDG.E.64 R2, desc[UR36][R16.64] ;  /* 0x0000002410027981 */ /* 0x000164000c1e1b00 */
.L_x_6803:
[----:B------:R-:W-:Y:S05]  /*4540*/  BSYNC B6 ;  /* 0x0000000000067941 */ /* 0x000fea0003800000 */
.L_x_6802:
[----:B------:R-:W-:-:S06]  /*4550*/  FMUL.FTZ R4, R28, 1 ;  /* 0x3f8000001c047820 */ /* 0x000fcc0000410000 */
[----:B------:R-:W1:Y:S02]  /*4560*/  F2F.F64.F32 R4, R4 ;  /* 0x0000000400047310 */ /* 0x000e640000201800 */
[----:B-1---5:R-:W-:Y:S01]  /*4570*/  DSETP.GE.AND P0, PT, R2, R4, PT ;  /* 0x000000040200722a */ /* 0x022fe20003f06000 */
[----:B------:R-:W-:-:S05]  /*4580*/  IMAD.MOV.U32 R2, RZ, RZ, RZ ;  /* 0x000000ffff027224 */ /* 0x000fca00078e00ff */
[----:B------:R-:W-:-:S05]  /*4590*/  FSEL R3, RZ, 1.875, !P0 ;  /* 0x3ff00000ff037808 */ /* 0x000fca0004000000 */
[----:B------:R1:W-:Y:S03]  /*45a0*/  STG.E.64 desc[UR36][R24.64], R2 ;  /* 0x0000000218007986 */ /* 0x0003e6000c101b24 */
.L_x_7455:
[----:B------:R-:W-:Y:S05]  /*45b0*/  BSYNC B8 ;  /* 0x0000000000087941 */ /* 0x000fea0003800000 */
.L_x_6791:
[----:B0-----:R-:W0:Y:S01]  /*45c0*/  LDC.64 R16, c[0x0][0x2e8] ;  /* 0x0000ba00ff107b82 */ /* 0x001e220000000a00 */
[----:B------:R-:W-:Y:S02]  /*45d0*/  ULDC UR4, c[0x0][0x3c0] ;  /* 0x0000f00000047ab9 */ /* 0x000fe40000000800 */
[C---:B-1----:R-:W-:Y:S01]  /*45e0*/  IADD3 R2, -R31.reuse, UR4, RZ ;  /* 0x000000041f027c10 */ /* 0x042fe2000fffe1ff */
[----:B------:R-:W-:Y:S02]  /*45f0*/  ULDC UR4, c[0x0][0x354] ;  /* 0x0000d50000047ab9 */ /* 0x000fe40000000800 */
[----:B------:R-:W-:Y:S01]  /*4600*/  IMAD R0, R31, UR4, RZ ;  /* 0x000000041f007c24 */ /* 0x000fe2000f8e02ff */
[----:B------:R-:W-:-:S04]  /*4610*/  ISETP.GT.AND P0, PT, R2, RZ, PT ;  /* 0x000000ff0200720c */ /* 0x000fc80003f04270 */
[----:B------:R-:W-:-:S05]  /*4620*/  SEL R3, R0, RZ, P0 ;  /* 0x000000ff00037207 */ /* 0x000fca0000000000 */
        /* <DEDUP_REMOVED lines=13> */
[----:B------:R-:W-:Y:S01]  /*4700*/  MOV R10, UR6 ;  /* 0x00000006000a7c02 */ /* 0x000fe20008000f00 */
[----:B------:R-:W-:Y:S01]  /*4710*/  IMAD.U32 R7, RZ, RZ, UR5 ;  /* 0x00000005ff077e24 */ /* 0x000fe2000f8e00ff */
[----:B------:R-:W-:Y:S01]  /*4720*/  MOV R6, UR4 ;  /* 0x0000000400067c02 */ /* 0x000fe20008000f00 */
[----:B------:R-:W-:Y:S01]  /*4730*/  IMAD.U32 R11, RZ, RZ, UR7 ;  /* 0x00000007ff0b7e24 */ /* 0x000fe2000f8e00ff */
[----:B------:R-:W-:Y:S01]  /*4740*/  MOV R8, 0x27f ;  /* 0x0000027f00087802 */ /* 0x000fe20000000f00 */
[----:B------:R-:W-:Y:S01]  /*4750*/  IMAD.MOV.U32 R12, RZ, RZ, 0x1 ;  /* 0x00000001ff0c7424 */ /* 0x000fe200078e00ff */
[----:B0-----:R-:W-:-:S07]  /*4760*/  MOV R13, RZ ;  /* 0x000000ff000d7202 */ /* 0x001fce0000000f00 */
[----:B------:R-:W-:-:S07]  /*4770*/  LEPC R20, `(.L_x_6807) ;  /* 0x000000001014794e */ /* 0x000fce0000000000 */
[----:B-1----:R-:W-:Y:S05]  /*4780*/  CALL.ABS.NOINC R2 ;  /* 0x0000000002007343 */ /* 0x002fea0003c00000 */
.L_x_6807:
[----:B------:R0:W5:Y:S02]  /*4790*/  LDG.E.64 R2, desc[UR36][R16.64] ;  /* 0x0000002410027981 */ /* 0x000164000c1e1b00 */
.L_x_6806:
[----:B------:R-:W-:Y:S05]  /*47a0*/  BSYNC B6 ;  /* 0x0000000000067941 */ /* 0x000fea0003800000 */
.L_x_6805:
[----:B------:R-:W-:-:S06]  /*47b0*/  FMUL.FTZ R4, R29, 1 ;  /* 0x3f8000001d047820 */ /* 0x000fcc0000410000 */
[----:B------:R-:W1:Y:S02]  /*47c0*/  F2F.F64.F32 R4, R4 ;  /* 0x0000000400047310 */ /* 0x000e640000201800 */
[----:B-1---5:R-:W-:Y:S01]  /*47d0*/  DSETP.GE.AND P0, PT, R2, R4, PT ;  /* 0x000000040200722a */ /* 0x022fe20003f06000 */
[----:B------:R-:W-:-:S05]  /*47e0*/  MOV R2, RZ ;  /* 0x000000ff00027202 */ /* 0x000fca0000000f00 */
[----:B------:R-:W-:-:S05]  /*47f0*/  FSEL R3, RZ, 1.875, !P0 ;  /* 0x3ff00000ff037808 */ /* 0x000fca0004000000 */
[----:B------:R1:W-:Y:S01]  /*4800*/  STG.E.64 desc[UR36][R26.64], R2 ;  /* 0x000000021a007986 */ /* 0x0003e2000c101b24 */
[----:B------:R-:W-:Y:S05]  /*4810*/  BRA `(.L_x_6795) ;  /* 0x0000000000047947 */ /* 0x000fea0003800000 */
.L_x_7457:
[----:B------:R-:W-:Y:S05]  /*4820*/  BREAK B8 ;  /* 0x0000000000087942 */ /* 0x000fea0003800000 */
.L_x_6795:
[----:B------:R-:W-:Y:S05]  /*4830*/  BSYNC B9 ;  /* 0x0000000000097941 */ /* 0x000fea0003800000 */
.L_x_6790:
        /* <DEDUP_REMOVED lines=8> */
.L_x_6809:
        /* <DEDUP_REMOVED lines=12> */
.L_x_7687:


//--------------------- .text._ZN2at4cuda57_GLOBAL__N__cd6b329d_24_DistributionBernoulli_cu_7537a20d21kernelPointwiseApply2IZNS_6native9templates4cuda28bernoulli_tensor_cuda_kernelIddEEvRKNS_10TensorBaseES9_NS_15PhiloxCudaStateEEUliRdSB_SB_SB_RKdSD_SD_SD_E_dSC_jLi2ELin1ELi4ELi512ELi2EEEvNS0_6detail10TensorInfoIT0_T2_EENSG_IT1_SI_EESI_T_ --------------------------
	.section	.text._ZN2at4cuda57_GLOBAL__N__cd6b329d_24_DistributionBernoulli_cu_7537a20d21kernelPointwiseApply2IZNS_6native9templates4cuda28bernoulli_tensor_cuda_kernelIddEEvRKNS_10TensorBaseES9_NS_15PhiloxCudaStateEEUliRdSB_SB_SB_RKdSD_SD_SD_E_dSC_jLi2ELin1ELi4ELi512ELi2EEEvNS0_6detail10TensorInfoIT0_T2_EENSG_IT1_SI_EESI_T_,"ax",@progbits
	.align	128
.text._ZN2at4cuda57_GLOBAL__N__cd6b329d_24_DistributionBernoulli_cu_7537a20d21kernelPointwiseApply2IZNS_6native9templates4cuda28bernoulli_tensor_cuda_kernelIddEEvRKNS_10TensorBaseES9_NS_15PhiloxCudaStateEEUliRdSB_SB_SB_RKdSD_SD_SD_E_dSC_jLi2ELin1ELi4ELi512ELi2EEEvNS0_6detail10TensorInfoIT0_T2_EENSG_IT1_SI_EESI_T_:
        .type           _ZN2at4cuda57_GLOBAL__N__cd6b329d_24_DistributionBernoulli_cu_7537a20d21kernelPointwiseApply2IZNS_6native9templates4cuda28bernoulli_tensor_cuda_kernelIddEEvRKNS_10TensorBaseES9_NS_15PhiloxCudaStateEEUliRdSB_SB_SB_RKdSD_SD_SD_E_dSC_jLi2ELin1ELi4ELi512ELi2EEEvNS0_6detail10TensorInfoIT0_T2_EENSG_IT1_SI_EESI_T_,@function
        .size           _ZN2at4cuda57_GLOBAL__N__cd6b329d_24_DistributionBernoulli_cu_7537a20d21kernelPointwiseApply2IZNS_6native9templates4cuda28bernoulli_tensor_cuda_kernelIddEEvRKNS_10TensorBaseES9_NS_15PhiloxCudaStateEEUliRdSB_SB_SB_RKdSD_SD_SD_E_dSC_jLi2ELin1ELi4ELi512ELi2EEEvNS0_6detail10TensorInfoIT0_T2_EENSG_IT1_SI_EESI_T_,(.L_x_7688 - _ZN2at4cuda57_GLOBAL__N__cd6b329d_24_DistributionBernoulli_cu_7537a20d21kernelPointwiseApply2IZNS_6native9templates4cuda28bernoulli_tensor_cuda_kernelIddEEvRKNS_10TensorBaseES9_NS_15PhiloxCudaStateEEUliRdSB_SB_SB_RKdSD_SD_SD_E_dSC_jLi2ELin1ELi4ELi512ELi2EEEvNS0_6detail10TensorInfoIT0_T2_EENSG_IT1_SI_EESI_T_)
        .other          _ZN2at4cuda57_GLOBAL__N__cd6b329d_24_DistributionBernoulli_cu_7537a20d21kernelPointwiseApply2IZNS_6native9templates4cuda28bernoulli_tensor_cuda_kernelIddEEvRKNS_10TensorBaseES9_NS_15PhiloxCudaStateEEUliRdSB_SB_SB_RKdSD_SD_SD_E_dSC_jLi2ELin1ELi4ELi512ELi2EEEvNS0_6detail10TensorInfoIT0_T2_EENSG_IT1_SI_EESI_T_,@"STO_CUDA_ENTRY STV_DEFAULT"
_ZN2at4cuda57_GLOBAL__N__cd6b329d_24_DistributionBernoulli_cu_7537a20d21kernelPointwiseApply2IZNS_6native9templates4cuda28bernoulli_tensor_cuda_kernelIddEEvRKNS_10TensorBaseES9_NS_15PhiloxCudaStateEEUliRdSB_SB_SB_RKdSD_SD_SD_E_dSC_jLi2ELin1ELi4ELi512ELi2EEEvNS0_6detail10TensorInfoIT0_T2_EENSG_IT1_SI_EESI_T_:
        /* <DEDUP_REMOVED lines=11> */
.L_x_6850:
        /* <DEDUP_REMOVED lines=8> */
[----:B------:R-:W-:Y:S01]  /*0130*/  ULDC UR4, c[0x0][0x21c] ;  /* 0x0000870000047ab9 */ /* 0x000fe20000000800 */
[----:B------:R-:W-:Y:S01]  /*0140*/  MOV R24, RZ ;  /* 0x000000ff00187202 */ /* 0x000fe20000000f00 */
        /* <DEDUP_REMOVED lines=45> */
.L_x_6814:
        /* <DEDUP_REMOVED lines=101> */
.L_x_6813:
        /* <DEDUP_REMOVED lines=79> */
.L_x_6812:
[----:B------:R-:W-:Y:S02]  /*0f60*/  ULDC UR4, c[0x0][0x354] ;  /* 0x0000d50000047ab9 */ /* 0x000fe40000000800 */
[----:B------:R-:W-:-:S07]  /*0f70*/  IMAD R24, R7, UR4, R24 ;  /* 0x0000000407187c24 */ /* 0x000fce000f8e0218 */
.L_x_6811:
[----:B------:R-:W-:Y:S05]  /*0f80*/  BSYNC B0 ;  /* 0x0000000000007941 */ /* 0x000fea0003800000 */
.L_x_6810:
        /* <DEDUP_REMOVED lines=50> */
.L_x_6819:
        /* <DEDUP_REMOVED lines=101> */
.L_x_6818:
        /* <DEDUP_REMOVED lines=79> */
.L_x_6817:
[----:B------:R-:W-:Y:S02]  /*1df0*/  ULDC UR4, c[0x0][0x354] ;  /* 0x0000d50000047ab9 */ /* 0x000fe40000000800 */
[----:B------:R-:W-:-:S07]  /*1e00*/  IMAD R22, R22, UR4, R3 ;  /* 0x0000000416167c24 */ /* 0x000fce000f8e0203 */
.L_x_6816:
[----:B------:R-:W-:Y:S05]  /*1e10*/  BSYNC B0 ;  /* 0x0000000000007941 */ /* 0x000fea0003800000 */
.L_x_6815:
        /* <DEDUP_REMOVED lines=51> */
.L_x_6824:
        /* <DEDUP_REMOVED lines=101> */
.L_x_6823:
        /* <DEDUP_REMOVED lines=79> */
.L_x_6822:
[----:B------:R-:W-:Y:S02]  /*2c90*/  ULDC UR4, c[0x0][0x354] ;  /* 0x0000d50000047ab9 */ /* 0x000fe40000000800 */
[----:B------:R-:W-:-:S07]  /*2ca0*/  IMAD R18, R7, UR4, R18 ;  /* 0x0000000407127c24 */ /* 0x000fce000f8e0212 */
.L_x_6821:
[----:B------:R-:W-:Y:S05]  /*2cb0*/  BSYNC B0 ;  /* 0x0000000000007941 */ /* 0x000fea0003800000 */
.L_x_6820:
        /* <DEDUP_REMOVED lines=50> */
.L_x_6829:
        /* <DEDUP_REMOVED lines=101> */
.L_x_6828:
        /* <DEDUP_REMOVED lines=79> */
.L_x_6827:
[----:B------:R-:W-:Y:S02]  /*3b20*/  ULDC UR4, c[0x0][0x354] ;  /* 0x0000d50000047ab9 */ /* 0x000fe40000000800 */
[----:B------:R-:W-:-:S07]  /*3b30*/  IMAD R14, R7, UR4, R14 ;  /* 0x00000004070e7c24 */ /* 0x000fce000f8e020e */
.L_x_6826:
[----:B------:R-:W-:Y:S05]  /*3b40*/  BSYNC B0 ;  /* 0x0000000000007941 */ /* 0x000fea0003800000 */
.L_x_6825:
        /* <DEDUP_REMOVED lines=144> */
.L_x_6831:
[----:B------:R-:W-:Y:S01]  /*4450*/  MOV R20, R5 ;  /* 0x0000000500147202 */ /* 0x000fe20000000f00 */
[----:B------:R-:W-:Y:S01]  /*4460*/  IMAD.MOV.U32 R14, RZ, RZ, R3 ;  /* 0x000000ffff0e7224 */ /* 0x000fe200078e0003 */
[----:B------:R-:W-:Y:S01]  /*4470*/  MOV R15, R12 ;  /* 0x0000000c000f7202 */ /* 0x000fe20000000f00 */
[----:B------:R-:W-:-:S07]  /*4480*/  IMAD.MOV.U32 R5, RZ, RZ, R8 ;  /* 0x000000ffff057224 */ /* 0x000fce00078e0008 */
.L_x_6830:
        /* <DEDUP_REMOVED lines=18> */
.L_x_7458:
[----:B------:R-:W-:Y:S05]  /*45b0*/  BRX R4 -0x45c0                                                                                                                                                                                                                                                                                                                                                                                                                                                                               (*"BRANCH_TARGETS .L_x_7459,.L_x_7460,.L_x_7461"*) ;  /* 0xffffffb804907949 */ /* 0x000fea000383ffff */
.L_x_6834:
        /* <DEDUP_REMOVED lines=28> */
.L_x_6840:
[----:B------:R0:W5:Y:S02]  /*4780*/  LDG.E.64 R4, desc[UR36][R16.64] ;  /* 0x0000002410047981 */ /* 0x000164000c1e1b00 */
.L_x_6839:
[----:B------:R-:W-:Y:S05]  /*4790*/  BSYNC B6 ;  /* 0x0000000000067941 */ /* 0x000fea0003800000 */
.L_x_6838:
[----:B------:R-:W-:-:S06]  /*47a0*/  FMUL.FTZ R6, R34, 1 ;  /* 0x3f80000022067820 */ /* 0x000fcc0000410000 */
[----:B------:R-:W1:Y:S02]  /*47b0*/  F2F.F64.F32 R6, R6 ;  /* 0x0000000600067310 */ /* 0x000e640000201800 */
[----:B-1---5:R-:W-:Y:S01]  /*47c0*/  DSETP.GE.AND P0, PT, R4, R6, PT ;  /* 0x000000060400722a */ /* 0x022fe20003f06000 */
[----:B------:R-:W-:-:S05]  /*47d0*/  MOV R4, RZ ;  /* 0x000000ff00047202 */ /* 0x000fca0000000f00 */
[----:B------:R-:W-:-:S05]  /*47e0*/  FSEL R5, RZ, 1.875, !P0 ;  /* 0x3ff00000ff057808 */ /* 0x000fca0004000000 */
[----:B------:R1:W-:Y:S03]  /*47f0*/  STG.E.64 desc[UR36][R26.64], R4 ;  /* 0x000000041a007986 */ /* 0x0003e6000c101b24 */
.L_x_6836:
[----:B------:R-:W-:Y:S05]  /*4800*/  BSYNC B7 ;  /* 0x0000000000077941 */ /* 0x000fea0003800000 */
.L_x_6835:
        /* <DEDUP_REMOVED lines=20> */
[----:B01----:R-:W-:Y:S05]  /*4950*/  CALL.ABS.NOINC R14 ;  /* 0x000000000e007343 */ /* 0x003fea0003c00000 */
.L_x_6843:
[----:B------:R1:W5:Y:S02]  /*4960*/  LDG.E.64 R4, desc[UR36][R18.64] ;  /* 0x0000002412047981 */ /* 0x000364000c1e1b00 */
.L_x_6842:
[----:B------:R-:W-:Y:S05]  /*4970*/  BSYNC B6 ;  /* 0x0000000000067941 */ /* 0x000fea0003800000 */
.L_x_6841:
[----:B------:R-:W-:-:S06]  /*4980*/  FMUL.FTZ R6, R33, 1 ;  /* 0x3f80000021067820 */ /* 0x000fcc0000410000 */
[----:B------:R-:W2:Y:S02]  /*4990*/  F2F.F64.F32 R6, R6 ;  /* 0x0000000600067310 */ /* 0x000ea40000201800 */
[----:B--2--5:R-:W-:Y:S01]  /*49a0*/  DSETP.GE.AND P0, PT, R4, R6, PT ;  /* 0x000000060400722a */ /* 0x024fe20003f06000 */
[----:B------:R-:W-:-:S05]  /*49b0*/  MOV R4, RZ ;  /* 0x000000ff00047202 */ /* 0x000fca0000000f00 */
[----:B------:R-:W-:-:S05]  /*49c0*/  FSEL R5, RZ, 1.875, !P0 ;  /* 0x3ff00000ff057808 */ /* 0x000fca0004000000 */
[----:B------:R2:W-:Y:S03]  /*49d0*/  STG.E.64 desc[UR36][R28.64], R4 ;  /* 0x000000041c007986 */ /* 0x0005e6000c101b24 */
.L_x_7460:
        /* <DEDUP_REMOVED lines=12> */
[----:B------:R-:W-:Y:S01]  /*4aa0*/  IMAD.U32 R6, RZ, RZ, UR4 ;  /* 0x00000004ff067e24 */ /* 0x000fe2000f8e00ff */
        /* <DEDUP_REMOVED lines=8> */
.L_x_6846:
[----:B------:R2:W5:Y:S02]  /*4b30*/  LDG.E.64 R4, desc[UR36][R22.64] ;  /* 0x0000002416047981 */ /* 0x000564000c1e1b00 */
.L_x_6845:
[----:B------:R-:W-:Y:S05]  /*4b40*/  BSYNC B6 ;  /* 0x0000000000067941 */ /* 0x000fea0003800000 */
.L_x_6844:
[----:B------:R-:W-:-:S06]  /*4b50*/  FMUL.FTZ R6, R32, 1 ;  /* 0x3f80000020067820 */ /* 0x000fcc0000410000 */
[----:B------:R-:W3:Y:S02]  /*4b60*/  F2F.F64.F32 R6, R6 ;  /* 0x0000000600067310 */ /* 0x000ee40000201800 */
[----:B---3-5:R-:W-:Y:S01]  /*4b70*/  DSETP.GE.AND P0, PT, R4, R6, PT ;  /* 0x000000060400722a */ /* 0x028fe20003f06000 */
[----:B------:R-:W-:-:S05]  /*4b80*/  MOV R4, RZ ;  /* 0x000000ff00047202 */ /* 0x000fca0000000f00 */
[----:B------:R-:W-:-:S05]  /*4b90*/  FSEL R5, RZ, 1.875, !P0 ;  /* 0x3ff00000ff057808 */ /* 0x000fca0004000000 */
[----:B------:R3:W-:Y:S03]  /*4ba0*/  STG.E.64 desc[UR36][R36.64], R4 ;  /* 0x0000000424007986 */ /* 0x0007e6000c101b24 */
.L_x_7459:
[----:B------:R-:W-:Y:S05]  /*4bb0*/  BSYNC B8 ;  /* 0x0000000000087941 */ /* 0x000fea0003800000 */
.L_x_6833:
        /* <DEDUP_REMOVED lines=21> */
.L_x_6849:
[----:B------:R3:W5:Y:S02]  /*4d10*/  LDG.E.64 R4, desc[UR36][R24.64] ;  /* 0x0000002418047981 */ /* 0x000764000c1e1b00 */
.L_x_6848:
[----:B------:R-:W-:Y:S05]  /*4d20*/  BSYNC B6 ;  /* 0x0000000000067941 */ /* 0x000fea0003800000 */
.L_x_6847:
[----:B------:R-:W-:-:S06]  /*4d30*/  FMUL.FTZ R6, R31, 1 ;  /* 0x3f8000001f067820 */ /* 0x000fcc0000410000 */
[----:B------:R-:W4:Y:S02]  /*4d40*/  F2F.F64.F32 R6, R6 ;  /* 0x0000000600067310 */ /* 0x000f240000201800 */
[----:B----45:R-:W-:Y:S01]  /*4d50*/  DSETP.GE.AND P0, PT, R4, R6, PT ;  /* 0x000000060400722a */ /* 0x030fe20003f06000 */
[----:B------:R-:W-:-:S05]  /*4d60*/  MOV R4, RZ ;  /* 0x000000ff00047202 */ /* 0x000fca0000000f00 */
[----:B------:R-:W-:-:S05]  /*4d70*/  FSEL R5, RZ, 1.875, !P0 ;  /* 0x3ff00000ff057808 */ /* 0x000fca0004000000 */
[----:B------:R4:W-:Y:S01]  /*4d80*/  STG.E.64 desc[UR36][R38.64], R4 ;  /* 0x0000000426007986 */ /* 0x0009e2000c101b24 */
[----:B------:R-:W-:Y:S05]  /*4d90*/  BRA `(.L_x_6837) ;  /* 0x0000000000047947 */ /* 0x000fea0003800000 */
.L_x_7461:
[----:B------:R-:W-:Y:S05]  /*4da0*/  BREAK B8 ;  /* 0x0000000000087942 */ /* 0x000fea0003800000 */
.L_x_6837:
[----:B------:R-:W-:Y:S05]  /*4db0*/  BSYNC B9 ;  /* 0x0000000000097941 */ /* 0x000fea0003800000 */
.L_x_6832:
        /* <DEDUP_REMOVED lines=8> */
.L_x_6851:
        /* <DEDUP_REMOVED lines=12> */
.L_x_7688:


//--------------------- .text._ZN2at4cuda57_GLOBAL__N__cd6b329d_24_DistributionBernoulli_cu_7537a20d21kernelPointwiseApply2IZNS_6native9templates4cuda28bernoulli_tensor_cuda_kernelIddEEvRKNS_10TensorBaseES9_NS_15PhiloxCudaStateEEUliRdSB_SB_SB_RKdSD_SD_SD_E_dSC_jLi2ELi2ELi4ELi512ELi2EEEvNS0_6detail10TensorInfoIT0_T2_EENSG_IT1_SI_EESI_T_ --------------------------
	.section	.text._ZN2at4cuda57_GLOBAL__N__cd6b329d_24_DistributionBernoulli_cu_7537a20d21kernelPointwiseApply2IZNS_6native9templates4cuda28bernoulli_tensor_cuda_kernelIddEEvRKNS_10TensorBaseES9_NS_15PhiloxCudaStateEEUliRdSB_SB_SB_RKdSD_SD_SD_E_dSC_jLi2ELi2ELi4ELi512ELi2EEEvNS0_6detail10TensorInfoIT0_T2_EENSG_IT1_SI_EESI_T_,"ax",@progbits
	.align	128
.text._ZN2at4cuda57_GLOBAL__N__cd6b329d_24_DistributionBernoulli_cu_7537a20d21kernelPointwiseApply2IZNS_6native9templates4cuda28bernoulli_tensor_cuda_kernelIddEEvRKNS_10TensorBaseES9_NS_15PhiloxCudaStateEEUliRdSB_SB_SB_RKdSD_SD_SD_E_dSC_jLi2ELi2ELi4ELi512ELi2EEEvNS0_6detail10TensorInfoIT0_T2_EENSG_IT1_SI_EESI_T_:
        .type           _ZN2at4cuda57_GLOBAL__N__cd6b329d_24_DistributionBernoulli_cu_7537a20d21kernelPointwiseApply2IZNS_6native9templates4cuda28bernoulli_tensor_cuda_kernelIddEEvRKNS_10TensorBaseES9_NS_15PhiloxCudaStateEEUliRdSB_SB_SB_RKdSD_SD_SD_E_dSC_jLi2ELi2ELi4ELi512ELi2EEEvNS0_6detail10TensorInfoIT0_T2_EENSG_IT1_SI_EESI_T_,@function
        .size           _ZN2at4cuda57_GLOBAL__N__cd6b329d_24_DistributionBernoulli_cu_7537a20d21kernelPointwiseApply2IZNS_6native9templates4cuda28bernoulli_tensor_cuda_kernelIddEEvRKNS_10TensorBaseES9_NS_15PhiloxCudaStateEEUliRdSB_SB_SB_RKdSD_SD_SD_E_dSC_jLi2ELi2ELi4ELi512ELi2EEEvNS0_6detail10TensorInfoIT0_T2_EENSG_IT1_SI_EESI_T_,(.L_x_7689 - _ZN2at4cuda57_GLOBAL__N__cd6b329d_24_DistributionBernoulli_cu_7537a20d21kernelPointwiseApply2IZNS_6native9templates4cuda28bernoulli_tensor_cuda_kernelIddEEvRKNS_10TensorBaseES9_NS_15PhiloxCudaStateEEUliRdSB_SB_SB_RKdSD_SD_SD_E_dSC_jLi2ELi2ELi4ELi512ELi2EEEvNS0_6detail10TensorInfoIT0_T2_EENSG_IT1_SI_EESI_T_)
        .other          _ZN2at4cuda57_GLOBAL__N__cd6b329d_24_DistributionBernoulli_cu_7537a20d21kernelPointwiseApply2IZNS_6native9templates4cuda28bernoulli_tensor_cuda_kernelIddEEvRKNS_10TensorBaseES9_NS_15PhiloxCudaStateEEUliRdSB_SB_SB_RKdSD_SD_SD_E_dSC_jLi2ELi2ELi4ELi512ELi2EEEvNS0_6detail10TensorInfoIT0_T2_EENSG_IT1_SI_EESI_T_,@"STO_CUDA_ENTRY STV_DEFAULT"
_ZN2at4cuda57_GLOBAL__N__cd6b329d_24_DistributionBernoulli_cu_7537a20d21kernelPointwiseApply2IZNS_6native9templates4cuda28bernoulli_tensor_cuda_kernelIddEEvRKNS_10TensorBaseES9_NS_15PhiloxCudaStateEEUliRdSB_SB_SB_RKdSD_SD_SD_E_dSC_jLi2ELi2ELi4ELi512ELi2EEEvNS0_6detail10TensorInfoIT0_T2_EENSG_IT1_SI_EESI_T_:
        /* <DEDUP_REMOVED lines=20> */
.L_x_6880:
        /* <DEDUP_REMOVED lines=15> */
[----:B------:R-:W-:-:S04]  /*0230*/  IADD3 R6, R8, 0x1, RZ ;  /* 0x0000000108067810 */ /* 0x000fc80007ffe0ff */
[----:B------:R-:W-:Y:S02]  /*0240*/  ISETP.NE.AND P0, PT, R6, RZ, PT ;  /* 0x000000ff0600720c */ /* 0x000fe40003f05270 */
[----:B------:R-:W-:Y:S01]  /*0250*/  SHF.R.U32.HI R10, RZ, 0x2, R7 ;  /* 0x00000002ff0a7819 */ /* 0x000fe20000011607 */
[----:B------:R-:W-:-:S03]  /*0260*/  IMAD.WIDE.U32 R8, R8, -0x2daee0ad, RZ ;  /* 0xd2511f5308087825 */ /* 0x000fc600078e00ff */
[----:B--2---:R-:W-:Y:S01]  /*0270*/  LOP3.LUT R4, R11, R10, R2, 0x96, !PT ;  /* 0x0000000a0b047212 */ /* 0x004fe200078e9602 */
[----:B------:R-:W-:Y:S02]  /*0280*/  IMAD R5, R42, -0x326172a9, RZ ;  /* 0xcd9e8d572a057824 */ /* 0x000fe400078e02ff */
[----:B------:R-:W-:Y:S02]  /*0290*/  VIADD R0, R2, 0x9e3779b9 ;  /* 0x9e3779b902007836 */ /* 0x000fe40000000000 */
[----:B------:R-:W-:Y:S01]  /*02a0*/  IMAD.HI.U32 R7, R6, -0x2daee0ad, RZ ;  /* 0xd2511f5306077827 */ /* 0x000fe200078e00ff */
[----:B------:R-:W-:Y:S02]  /*02b0*/  LOP3.LUT R16, R9, R3, RZ, 0x3c, !PT ;  /* 0x0000000309107212 */ /* 0x000fe400078e3cff */
[----:B------:R-:W-:Y:S01]  /*02c0*/  LOP3.LUT R15, R0, R5, RZ, 0x3c, !PT ;  /* 0x00000005000f7212 */ /* 0x000fe200078e3cff */
[----:B------:R-:W-:Y:S01]  /*02d0*/  IMAD.WIDE.U32 R4, R4, -0x2daee0ad, RZ ;  /* 0xd2511f5304047825 */ /* 0x000fe200078e00ff */
[----:B------:R-:W-:-:S02]  /*02e0*/  LOP3.LUT R7, R7, R3, RZ, 0x3c, !PT ;  /* 0x0000000307077212 */ /* 0x000fc400078e3cff */
[----:B------:R-:W-:Y:S01]  /*02f0*/  IADD3 R14, R10, 0x1, RZ ;  /* 0x000000010a0e7810 */ /* 0x000fe20007ffe0ff */
[----:B------:R-:W-:Y:S01]  /*0300*/  @P0 IMAD.MOV R14, RZ, RZ, R10 ;  /* 0x000000ffff0e0224 */ /* 0x000fe200078e020a */
[----:B------:R-:W-:Y:S01]  /*0310*/  IADD3 R13, R3, -0x4498517b, RZ ;  /* 0xbb67ae85030d7810 */ /* 0x000fe20007ffe0ff */
[----:B------:R-:W-:-:S03]  /*0320*/  IMAD.WIDE.U32 R16, R16, -0x326172a9, RZ ;  /* 0xcd9e8d5710107825 */ /* 0x000fc600078e00ff */
[----:B------:R-:W-:Y:S01]  /*0330*/  LOP3.LUT R10, R5, R8, R13, 0x96, !PT ;  /* 0x00000008050a7212 */ /* 0x000fe200078e960d */
        /* <DEDUP_REMOVED lines=93> */
[----:B01----:R-:W-:Y:S08]  /*0910*/  @!P3 BRA `(.L_x_6853) ;  /* 0x0000000000b0b947 */ /* 0x003ff00003800000 */
        /* <DEDUP_REMOVED lines=44> */
.L_x_6853:
[----:B------:R-:W-:Y:S05]  /*0be0*/  BSYNC B0 ;  /* 0x0000000000007941 */ /* 0x000fea0003800000 */
.L_x_6852:
        /* <DEDUP_REMOVED lines=55> */
.L_x_6855:
[----:B------:R-:W-:Y:S05]  /*0f60*/  BSYNC B0 ;  /* 0x0000000000007941 */ /* 0x000fea0003800000 */
.L_x_6854:
        /* <DEDUP_REMOVED lines=47> */
.L_x_6857:
[----:B------:R-:W-:Y:S05]  /*1260*/  BSYNC B0 ;  /* 0x0000000000007941 */ /* 0x000fea0003800000 */
.L_x_6856:
        /* <DEDUP_REMOVED lines=47> */
.L_x_6859:
[----:B------:R-:W-:Y:S05]  /*1560*/  BSYNC B0 ;  /* 0x0000000000007941 */ /* 0x000fea0003800000 */
.L_x_6858:
        /* <DEDUP_REMOVED lines=24> */
.L_x_6861:
[----:B------:R-:W-:Y:S01]  /*16f0*/  MOV R15, R11 ;  /* 0x0000000b000f7202 */ /* 0x000fe20000000f00 */
[----:B------:R-:W-:Y:S01]  /*1700*/  IMAD.MOV.U32 R13, RZ, RZ, R8 ;  /* 0x000000ffff0d7224 */ /* 0x000fe200078e0008 */
[----:B------:R-:W-:Y:S01]  /*1710*/  MOV R14, R2 ;  /* 0x00000002000e7202 */ /* 0x000fe20000000f00 */
[----:B------:R-:W-:-:S07]  /*1720*/  IMAD.MOV.U32 R11, RZ, RZ, R6 ;  /* 0x000000ffff0b7224 */ /* 0x000fce00078e0006 */
.L_x_6860:
        /* <DEDUP_REMOVED lines=18> */
.L_x_7462:
[----:B------:R-:W-:Y:S05]  /*1850*/  BRX R2 -0x1860                                                                                                                                                                                                                                                                                                                                                                                                                                                                               (*"BRANCH_TARGETS .L_x_7463,.L_x_7464,.L_x_7465"*) ;  /* 0xffffffe402e87949 */ /* 0x000fea000383ffff */
.L_x_6864:
        /* <DEDUP_REMOVED lines=28> */
.L_x_6870:
[----:B------:R0:W5:Y:S02]  /*1a20*/  LDG.E.64 R4, desc[UR36][R26.64] ;  /* 0x000000241a047981 */ /* 0x000164000c1e1b00 */
.L_x_6869:
[----:B------:R-:W-:Y:S05]  /*1a30*/  BSYNC B6 ;  /* 0x0000000000067941 */ /* 0x000fea0003800000 */
.L_x_6868:
[----:B------:R-:W-:-:S04]  /*1a40*/  FMUL.FTZ R0, R2, 1 ;  /* 0x3f80000002007820 */ /* 0x000fc80000410000 */
[----:B------:R-:W1:Y:S02]  /*1a50*/  F2F.F64.F32 R2, R0 ;  /* 0x0000000000027310 */ /* 0x000e640000201800 */
[----:B-1---5:R-:W-:Y:S01]  /*1a60*/  DSETP.GE.AND P0, PT, R4, R2, PT ;  /* 0x000000020400722a */ /* 0x022fe20003f06000 */
[----:B------:R-:W-:-:S05]  /*1a70*/  MOV R2, RZ ;  /* 0x000000ff00027202 */ /* 0x000fca0000000f00 */
[----:B------:R-:W-:-:S05]  /*1a80*/  FSEL R3, RZ, 1.875, !P0 ;  /* 0x3ff00000ff037808 */ /* 0x000fca0004000000 */
[----:B------:R1:W-:Y:S03]  /*1a90*/  STG.E.64 desc[UR36][R16.64], R2 ;  /* 0x0000000210007986 */ /* 0x0003e6000c101b24 */
.L_x_6866:
[----:B------:R-:W-:Y:S05]  /*1aa0*/  BSYNC B7 ;  /* 0x0000000000077941 */ /* 0x000fea0003800000 */
.L_x_6865:
        /* <DEDUP_REMOVED lines=21> */
.L_x_6873:
[----:B------:R1:W5:Y:S02]  /*1c00*/  LDG.E.64 R2, desc[UR36][R24.64] ;  /* 0x0000002418027981 */ /* 0x000364000c1e1b00 */
.L_x_6872:
[----:B------:R-:W-:Y:S05]  /*1c10*/  BSYNC B6 ;  /* 0x0000000000067941 */ /* 0x000fea0003800000 */
.L_x_6871:
[----:B------:R-:W-:-:S06]  /*1c20*/  FMUL.FTZ R4, R38, 1 ;  /* 0x3f80000026047820 */ /* 0x000fcc0000410000 */
[----:B------:R-:W2:Y:S02]  /*1c30*/  F2F.F64.F32 R4, R4 ;  /* 0x0000000400047310 */ /* 0x000ea40000201800 */
[----:B--2--5:R-:W-:Y:S01]  /*1c40*/  DSETP.GE.AND P0, PT, R2, R4, PT ;  /* 0x000000040200722a */ /* 0x024fe20003f06000 */
[----:B------:R-:W-:-:S05]  /*1c50*/  MOV R2, RZ ;  /* 0x000000ff00027202 */ /* 0x000fca0000000f00 */
[----:B------:R-:W-:-:S05]  /*1c60*/  FSEL R3, RZ, 1.875, !P0 ;  /* 0x3ff00000ff037808 */ /* 0x000fca0004000000 */
[----:B------:R2:W-:Y:S03]  /*1c70*/  STG.E.64 desc[UR36][R28.64], R2 ;  /* 0x000000021c007986 */ /* 0x0005e6000c101b24 */
.L_x_7464:
        /* <DEDUP_REMOVED lines=20> */
[----:B012---:R-:W-:Y:S05]  /*1dc0*/  CALL.ABS.NOINC R2 ;  /* 0x0000000002007343 */ /* 0x007fea0003c00000 */
.L_x_6876:
[----:B------:R2:W5:Y:S02]  /*1dd0*/  LDG.E.64 R2, desc[UR36][R22.64] ;  /* 0x0000002416027981 */ /* 0x000564000c1e1b00 */
.L_x_6875:
[----:B------:R-:W-:Y:S05]  /*1de0*/  BSYNC B6 ;  /* 0x0000000000067941 */ /* 0x000fea0003800000 */
.L_x_6874:
[----:B------:R-:W-:-:S06]  /*1df0*/  FMUL.FTZ R4, R39, 1 ;  /* 0x3f80000027047820 */ /* 0x000fcc0000410000 */
[----:B------:R-:W3:Y:S02]  /*1e00*/  F2F.F64.F32 R4, R4 ;  /* 0x0000000400047310 */ /* 0x000ee40000201800 */
[----:B---3-5:R-:W-:Y:S01]  /*1e10*/  DSETP.GE.AND P0, PT, R2, R4, PT ;  /* 0x000000040200722a */ /* 0x028fe20003f06000 */
[----:B------:R-:W-:-:S05]  /*1e20*/  MOV R2, RZ ;  /* 0x000000ff00027202 */ /* 0x000fca0000000f00 */
[----:B------:R-:W-:-:S05]  /*1e30*/  FSEL R3, RZ, 1.875, !P0 ;  /* 0x3ff00000ff037808 */ /* 0x000fca0004000000 */
[----:B------:R3:W-:Y:S03]  /*1e40*/  STG.E.64 desc[UR36][R30.64], R2 ;  /* 0x000000021e007986 */ /* 0x0007e6000c101b24 */
.L_x_7463:
[----:B------:R-:W-:Y:S05]  /*1e50*/  BSYNC B8 ;  /* 0x0000000000087941 */ /* 0x000fea0003800000 */
.L_x_6863:
        /* <DEDUP_REMOVED lines=12> */
[----:B------:R-:W-:Y:S01]  /*1f20*/  IMAD.U32 R10, RZ, RZ, UR6 ;  /* 0x00000006ff0a7e24 */ /* 0x000fe2000f8e00ff */
[----:B------:R-:W-:Y:S01]  /*1f30*/  MOV R7, UR5 ;  /* 0x0000000500077c02 */ /* 0x000fe20008000f00 */
[----:B------:R-:W-:Y:S01]  /*1f40*/  IMAD.U32 R6, RZ, RZ, UR4 ;  /* 0x00000004ff067e24 */ /* 0x000fe2000f8e00ff */
[----:B------:R-:W-:Y:S01]  /*1f50*/  MOV R11, UR7 ;  /* 0x00000007000b7c02 */ /* 0x000fe20008000f00 */
[----:B------:R-:W-:Y:S01]  /*1f60*/  IMAD.MOV.U32 R12, RZ, RZ, 0x1 ;  /* 0x00000001ff0c7424 */ /* 0x000fe200078e00ff */
[----:B------:R-:W-:-:S02]  /*1f70*/  MOV R8, 0x27f ;  /* 0x0000027f00087802 */ /* 0x000fc40000000f00 */
[----:B---3--:R-:W-:-:S07]  /*1f80*/  MOV R13, RZ ;  /* 0x000000ff000d7202 */ /* 0x008fce0000000f00 */
[----:B------:R-:W-:-:S07]  /*1f90*/  LEPC R20, `(.L_x_6879) ;  /* 0x000000001014794e */ /* 0x000fce0000000000 */
[----:B012-4-:R-:W-:Y:S05]  /*1fa0*/  CALL.ABS.NOINC R2 ;  /* 0x0000000002007343 */ /* 0x017fea0003c00000 */
.L_x_6879:
[----:B------:R3:W5:Y:S02]  /*1fb0*/  LDG.E.64 R2, desc[UR36][R18.64] ;  /* 0x0000002412027981 */ /* 0x000764000c1e1b00 */
.L_x_6878:
[----:B------:R-:W-:Y:S05]  /*1fc0*/  BSYNC B6 ;  /* 0x0000000000067941 */ /* 0x000fea0003800000 */
.L_x_6877:
[----:B------:R-:W-:-:S06]  /*1fd0*/  FMUL.FTZ R4, R40, 1 ;  /* 0x3f80000028047820 */ /* 0x000fcc0000410000 */
[----:B------:R-:W4:Y:S02]  /*1fe0*/  F2F.F64.F32 R4, R4 ;  /* 0x0000000400047310 */ /* 0x000f240000201800 */
[----:B----45:R-:W-:Y:S01]  /*1ff0*/  DSETP.GE.AND P0, PT, R2, R4, PT ;  /* 0x000000040200722a */ /* 0x030fe20003f06000 */
[----:B------:R-:W-:-:S05]  /*2000*/  MOV R2, RZ ;  /* 0x000000ff00027202 */ /* 0x000fca0000000f00 */
[----:B------:R-:W-:-:S05]  /*2010*/  FSEL R3, RZ, 1.875, !P0 ;  /* 0x3ff00000ff037808 */ /* 0x000fca0004000000 */
[----:B------:R4:W-:Y:S01]  /*2020*/  STG.E.64 desc[UR36][R32.64], R2 ;  /* 0x0000000220007986 */ /* 0x0009e2000c101b24 */
[----:B------:R-:W-:Y:S05]  /*2030*/  BRA `(.L_x_6867) ;  /* 0x0000000000047947 */ /* 0x000fea0003800000 */
.L_x_7465:
[----:B------:R-:W-:Y:S05]  /*2040*/  BREAK B8 ;  /* 0x0000000000087942 */ /* 0x000fea0003800000 */
.L_x_6867:
[----:B------:R-:W-:Y:S05]  /*2050*/  BSYNC B9 ;  /* 0x0000000000097941 */ /* 0x000fea0003800000 */
.L_x_6862:
[----:B------:R-:W-:Y:S01]  /*2060*/  ULDC UR4, c[0x0][0x0] ;  /* 0x0000000000047ab9 */ /* 0x000fe20000000800 */
[----:B------:R-:W5:Y:S01]  /*2070*/  LDC R0, c[0x0][0xc] ;  /* 0x00000300ff007b82 */ /* 0x000f620000000800 */
[----:B------:R-:W-:-:S06]  /*2080*/  USHF.L.U32 UR4, UR4, 0x2, URZ ;  /* 0x0000000204047899 */ /* 0x000fcc000800063f */
[----:B-----5:R-:W-:-:S05]  /*2090*/  IMAD R41, R0, UR4, R41 ;  /* 0x0000000400297c24 */ /* 0x020fca000f8e0229 */
[----:B------:R-:W-:-:S13]  /*20a0*/  ISETP.GE.U32.AND P0, PT, R41, UR45, PT ;  /* 0x0000002d29007c0c */ /* 0x000fda000bf06070 */
[----:B------:R-:W-:Y:S05]  /*20b0*/  @!P0 BRA `(.L_x_6880) ;  /* 0xffffffe000208947 */ /* 0x000fea000383ffff */
[----:B------:R-:W-:Y:S05]  /*20c0*/  EXIT ;  /* 0x000000000000794d */ /* 0x000fea0003800000 */
.L_x_6881:
        /* <DEDUP_REMOVED lines=11> */
.L_x_7689:


//--------------------- .text._ZN2at4cuda57_GLOBAL__N__cd6b329d_24_DistributionBernoulli_cu_7537a20d21kernelPointwiseApply2IZNS_6native9templates4cuda28bernoulli_tensor_cuda_kernelIddEEvRKNS_10TensorBaseES9_NS_15PhiloxCudaStateEEUliRdSB_SB_SB_RKdSD_SD_SD_E_dSC_jLi2ELi1ELi4ELi512ELi2EEEvNS0_6detail10TensorInfoIT0_T2_EENSG_IT1_SI_EESI_T_ --------------------------
	.section	.text._ZN2at4cuda57_GLOBAL__N__cd6b329d_24_DistributionBernoulli_cu_7537a20d21kernelPointwiseApply2IZNS_6native9templates4cuda28bernoulli_tensor_cuda_kernelIddEEvRKNS_10TensorBaseES9_NS_15PhiloxCudaStateEEUliRdSB_SB_SB_RKdSD_SD_SD_E_dSC_jLi2ELi1ELi4ELi512ELi2EEEvNS0_6detail10TensorInfoIT0_T2_EENSG_IT1_SI_EESI_T_,"ax",@progbits
	.align	128
.text._ZN2at4cuda57_GLOBAL__N__cd6b329d_24_DistributionBernoulli_cu_7537a20d21kernelPointwiseApply2IZNS_6native9templates4cuda28bernoulli_tensor_cuda_kernelIddEEvRKNS_10TensorBaseES9_NS_15PhiloxCudaStateEEUliRdSB_SB_SB_RKdSD_SD_SD_E_dSC_jLi2ELi1ELi4ELi512ELi2EEEvNS0_6detail10TensorInfoIT0_T2_EENSG_IT1_SI_EESI_T_:
        .type           _ZN2at4cuda57_GLOBAL__N__cd6b329d_24_DistributionBernoulli_cu_7537a20d21kernelPointwiseApply2IZNS_6native9templates4cuda28bernoulli_tensor_cuda_kernelIddEEvRKNS_10TensorBaseES9_NS_15PhiloxCudaStateEEUliRdSB_SB_SB_RKdSD_SD_SD_E_dSC_jLi2ELi1ELi4ELi512ELi2EEEvNS0_6detail10TensorInfoIT0_T2_EENSG_IT1_SI_EESI_T_,@function
        .size           _ZN2at4cuda57_GLOBAL__N__cd6b329d_24_DistributionBernoulli_cu_7537a20d21kernelPointwiseApply2IZNS_6native9templates4cuda28bernoulli_tensor_cuda_kernelIddEEvRKNS_10TensorBaseES9_NS_15PhiloxCudaStateEEUliRdSB_SB_SB_RKdSD_SD_SD_E_dSC_jLi2ELi1ELi4ELi512ELi2EEEvNS0_6detail10TensorInfoIT0_T2_EENSG_IT1_SI_EESI_T_,(.L_x_7690 - _ZN2at4cuda57_GLOBAL__N__cd6b329d_24_DistributionBernoulli_cu_7537a20d21kernelPointwiseApply2IZNS_6native9templates4cuda28bernoulli_tensor_cuda_kernelIddEEvRKNS_10TensorBaseES9_NS_15PhiloxCudaStateEEUliRdSB_SB_SB_RKdSD_SD_SD_E_dSC_jLi2ELi1ELi4ELi512ELi2EEEvNS0_6detail10TensorInfoIT0_T2_EENSG_IT1_SI_EESI_T_)
        .other          _ZN2at4cuda57_GLOBAL__N__cd6b329d_24_DistributionBernoulli_cu_7537a20d21kernelPointwiseApply2IZNS_6native9templates4cuda28bernoulli_tensor_cuda_kernelIddEEvRKNS_10TensorBaseES9_NS_15PhiloxCudaStateEEUliRdSB_SB_SB_RKdSD_SD_SD_E_dSC_jLi2ELi1ELi4ELi512ELi2EEEvNS0_6detail10TensorInfoIT0_T2_EENSG_IT1_SI_EESI_T_,@"STO_CUDA_ENTRY STV_DEFAULT"
_ZN2at4cuda57_GLOBAL__N__cd6b329d_24_DistributionBernoulli_cu_7537a20d21kernelPointwiseApply2IZNS_6native9templates4cuda28bernoulli_tensor_cuda_kernelIddEEvRKNS_10TensorBaseES9_NS_15PhiloxCudaStateEEUliRdSB_SB_SB_RKdSD_SD_SD_E_dSC_jLi2ELi1ELi4ELi512ELi2EEEvNS0_6detail10TensorInfoIT0_T2_EENSG_IT1_SI_EESI_T_:
        /* <DEDUP_REMOVED lines=18> */
.L_x_6910:
        /* <DEDUP_REMOVED lines=151> */
[----:B------:R-:W-:-:S04]  /*0a90*/  IMAD R12, R15, UR40, R38 ;  /* 0x000000280f0c7c24 */ /* 0x000fc8000f8e0226 */
[----:B------:R-:W-:-:S04]  /*0aa0*/  IMAD R12, R12, UR41, RZ ;  /* 0x000000290c0c7c24 */ /* 0x000fc8000f8e02ff */
[----:B------:R-:W-:-:S07]  /*0ab0*/  IMAD R17, R13, UR42, R12 ;  /* 0x0000002a0d117c24 */ /* 0x000fce000f8e020c */
.L_x_6883:
[----:B------:R-:W-:Y:S05]  /*0ac0*/  BSYNC B0 ;  /* 0x0000000000007941 */ /* 0x000fea0003800000 */
.L_x_6882:
        /* <DEDUP_REMOVED lines=24> */
.L_x_6885:
[----:B------:R-:W-:Y:S05]  /*0c50*/  BSYNC B0 ;  /* 0x0000000000007941 */ /* 0x000fea0003800000 */
.L_x_6884:
        /* <DEDUP_REMOVED lines=24> */
.L_x_6887:
[----:B------:R-:W-:Y:S05]  /*0de0*/  BSYNC B0 ;  /* 0x0000000000007941 */ /* 0x000fea0003800000 */
.L_x_6886:
        /* <DEDUP_REMOVED lines=10> */
[----:B------:R-:W-:Y:S01]  /*0e90*/  IMAD.HI.U32 R21, R13, R21, R12 ;  /* 0x000000150d157227 */ /* 0x000fe200078e000c */
[----:B------:R-:W-:-:S05]  /*0ea0*/  IADD3 R12, R38, 0x3, RZ ;  /* 0x00000003260c7810 */ /* 0x000fca0007ffe0ff */
        /* <DEDUP_REMOVED lines=13> */
.L_x_6889:
[----:B------:R-:W-:Y:S05]  /*0f80*/  BSYNC B0 ;  /* 0x0000000000007941 */ /* 0x000fea0003800000 */
.L_x_6888:
[--C-:B-1----:R-:W-:Y:S01]  /*0f90*/  IMAD.WIDE.U32 R16, R17, 0x8, R30.reuse ;  /* 0x0000000811107825 */ /* 0x102fe200078e001e */
[----:B------:R-:W-:Y:S02]  /*0fa0*/  MOV R14, R2 ;  /* 0x00000002000e7202 */ /* 0x000fe40000000f00 */
[----:B------:R-:W-:Y:S01]  /*0fb0*/  MOV R13, R9 ;  /* 0x00000009000d7202 */ /* 0x000fe20000000f00 */
[----:B------:R-:W-:-:S04]  /*0fc0*/  IMAD.WIDE.U32 R18, R19, 0x8, R30 ;  /* 0x0000000813127825 */ /* 0x000fc800078e001e */
[----:B------:R-:W-:-:S04]  /*0fd0*/  IMAD.WIDE.U32 R22, R23, 0x8, R30 ;  /* 0x0000000817167825 */ /* 0x000fc800078e001e */
        /* <DEDUP_REMOVED lines=15> */
.L_x_6891:
[----:B------:R-:W-:Y:S01]  /*10d0*/  IMAD.MOV.U32 R14, RZ, RZ, R11 ;  /* 0x000000ffff0e7224 */ /* 0x000fe200078e000b */
[----:B------:R-:W-:Y:S01]  /*10e0*/  MOV R12, R9 ;  /* 0x00000009000c7202 */ /* 0x000fe20000000f00 */
[----:B------:R-:W-:Y:S01]  /*10f0*/  IMAD.MOV.U32 R13, RZ, RZ, R2 ;  /* 0x000000ffff0d7224 */ /* 0x000fe200078e0002 */
[----:B------:R-:W-:-:S07]  /*1100*/  MOV R11, R4 ;  /* 0x00000004000b7202 */ /* 0x000fce0000000f00 */
.L_x_6890:
        /* <DEDUP_REMOVED lines=19> */
.L_x_7466:
[----:B------:R-:W-:Y:S05]  /*1240*/  BRX R2 -0x1250                                                                                                                                                                                                                                                                                                                                                                                                                                                                               (*"BRANCH_TARGETS .L_x_7467,.L_x_7468,.L_x_7469"*) ;  /* 0xffffffec026c7949 */ /* 0x000fea000383ffff */
.L_x_6894:
        /* <DEDUP_REMOVED lines=31> */
.L_x_6900:
[----:B------:R0:W5:Y:S02]  /*1440*/  LDG.E.64 R2, desc[UR36][R26.64] ;  /* 0x000000241a027981 */ /* 0x000164000c1e1b00 */
.L_x_6899:
[----:B------:R-:W-:Y:S05]  /*1450*/  BSYNC B6 ;  /* 0x0000000000067941 */ /* 0x000fea0003800000 */
.L_x_6898:
[----:B------:R-:W-:-:S06]  /*1460*/  FMUL.FTZ R4, R41, 1 ;  /* 0x3f80000029047820 */ /* 0x000fcc0000410000 */
[----:B------:R-:W1:Y:S02]  /*1470*/  F2F.F64.F32 R4, R4 ;  /* 0x0000000400047310 */ /* 0x000e640000201800 */
[----:B-1---5:R-:W-:Y:S01]  /*1480*/  DSETP.GE.AND P0, PT, R2, R4, PT ;  /* 0x000000040200722a */ /* 0x022fe20003f06000 */
[----:B------:R-:W-:-:S05]  /*1490*/  MOV R2, RZ ;  /* 0x000000ff00027202 */ /* 0x000fca0000000f00 */
[----:B------:R-:W-:-:S05]  /*14a0*/  FSEL R3, RZ, 1.875, !P0 ;  /* 0x3ff00000ff037808 */ /* 0x000fca0004000000 */
[----:B------:R1:W-:Y:S03]  /*14b0*/  STG.E.64 desc[UR36][R24.64], R2 ;  /* 0x0000000218007986 */ /* 0x0003e6000c101b24 */
.L_x_6896:
[----:B------:R-:W-:Y:S05]  /*14c0*/  BSYNC B7 ;  /* 0x0000000000077941 */ /* 0x000fea0003800000 */
.L_x_6895:
[----:B------:R-:W-:Y:S01]  /*14d0*/  IMAD R40, R40, UR43, RZ ;  /* 0x0000002b28287c24 */ /* 0x000fe2000f8e02ff */
[----:B------:R-:W-:-:S04]  /*14e0*/  ISETP.NE.AND P0, PT, R42, RZ, PT ;  /* 0x000000ff2a00720c */ /* 0x000fc80003f05270 */
        /* <DEDUP_REMOVED lines=23> */
.L_x_6903:
[----:B------:R0:W5:Y:S02]  /*1660*/  LDG.E.64 R2, desc[UR36][R24.64] ;  /* 0x0000002418027981 */ /* 0x000164000c1e1b00 */
.L_x_6902:
[----:B------:R-:W-:Y:S05]  /*1670*/  BSYNC B6 ;  /* 0x0000000000067941 */ /* 0x000fea0003800000 */
.L_x_6901:
[----:B------:R-:W-:-:S06]  /*1680*/  FMUL.FTZ R4, R32, 1 ;  /* 0x3f80000020047820 */ /* 0x000fcc0000410000 */
[----:B------:R-:W1:Y:S02]  /*1690*/  F2F.F64.F32 R4, R4 ;  /* 0x0000000400047310 */ /* 0x000e640000201800 */
[----:B-1---5:R-:W-:Y:S01]  /*16a0*/  DSETP.GE.AND P0, PT, R2, R4, PT ;  /* 0x000000040200722a */ /* 0x022fe20003f06000 */
[----:B------:R-:W-:-:S05]  /*16b0*/  MOV R2, RZ ;  /* 0x000000ff00027202 */ /* 0x000fca0000000f00 */
[----:B------:R-:W-:-:S05]  /*16c0*/  FSEL R3, RZ, 1.875, !P0 ;  /* 0x3ff00000ff037808 */ /* 0x000fca0004000000 */
[----:B------:R1:W-:Y:S03]  /*16d0*/  STG.E.64 desc[UR36][R22.64], R2 ;  /* 0x0000000216007986 */ /* 0x0003e6000c101b24 */
.L_x_7468:
[----:B------:R-:W-:Y:S01]  /*16e0*/  IMAD R35, R35, UR43, RZ ;  /* 0x0000002b23237c24 */ /* 0x000fe2000f8e02ff */
[----:B------:R-:W-:-:S04]  /*16f0*/  ISETP.GT.AND P0, PT, R36, 0x1, PT ;  /* 0x000000012400780c */ /* 0x000fc80003f04270 */
        /* <DEDUP_REMOVED lines=23> */
.L_x_6906:
[----:B------:R0:W5:Y:S02]  /*1870*/  LDG.E.64 R2, desc[UR36][R22.64] ;  /* 0x0000002416027981 */ /* 0x000164000c1e1b00 */
.L_x_6905:
[----:B------:R-:W-:Y:S05]  /*1880*/  BSYNC B6 ;  /* 0x0000000000067941 */ /* 0x000fea0003800000 */
.L_x_6904:
[----:B------:R-:W-:-:S06]  /*1890*/  FMUL.FTZ R4, R33, 1 ;  /* 0x3f80000021047820 */ /* 0x000fcc0000410000 */
[----:B------:R-:W1:Y:S02]  /*18a0*/  F2F.F64.F32 R4, R4 ;  /* 0x0000000400047310 */ /* 0x000e640000201800 */
[----:B-1---5:R-:W-:Y:S01]  /*18b0*/  DSETP.GE.AND P0, PT, R2, R4, PT ;  /* 0x000000040200722a */ /* 0x022fe20003f06000 */
[----:B------:R-:W-:-:S05]  /*18c0*/  MOV R2, RZ ;  /* 0x000000ff00027202 */ /* 0x000fca0000000f00 */
[----:B------:R-:W-:-:S05]  /*18d0*/  FSEL R3, RZ, 1.875, !P0 ;  /* 0x3ff00000ff037808 */ /* 0x000fca0004000000 */
[----:B------:R1:W-:Y:S03]  /*18e0*/  STG.E.64 desc[UR36][R18.64], R2 ;  /* 0x0000000212007986 */ /* 0x0003e6000c101b24 */
.L_x_7467:
[----:B------:R-:W-:Y:S05]  /*18f0*/  BSYNC B8 ;  /* 0x0000000000087941 */ /* 0x000fea0003800000 */
.L_x_6893:
[----:B------:R-:W-:Y:S01]  /*1900*/  IMAD R0, R38, UR43, RZ ;  /* 0x0000002b26007c24 */ /* 0x000fe2000f8e02ff */
[----:B------:R-:W-:-:S04]  /*1910*/  ISETP.GT.AND P0, PT, R37, RZ, PT ;  /* 0x000000ff2500720c */ /* 0x000fc80003f04270 */
        /* <DEDUP_REMOVED lines=14> */
[----:B------:R-:W-:Y:S01]  /*1a00*/  IMAD.U32 R10, RZ, RZ, UR6 ;  /* 0x00000006ff0a7e24 */ /* 0x000fe2000f8e00ff */
[----:B------:R-:W-:Y:S01]  /*1a10*/  MOV R7, UR5 ;  /* 0x0000000500077c02 */ /* 0x000fe20008000f00 */
[----:B------:R-:W-:Y:S01]  /*1a20*/  IMAD.U32 R6, RZ, RZ, UR4 ;  /* 0x00000004ff067e24 */ /* 0x000fe2000f8e00ff */
[----:B------:R-:W-:Y:S01]  /*1a30*/  MOV R11, UR7 ;  /* 0x00000007000b7c02 */ /* 0x000fe20008000f00 */
[----:B------:R-:W-:Y:S01]  /*1a40*/  IMAD.MOV.U32 R8, RZ, RZ, 0x27f ;  /* 0x0000027fff087424 */ /* 0x000fe200078e00ff */
[----:B------:R-:W-:Y:S01]  /*1a50*/  MOV R12, 0x1 ;  /* 0x00000001000c7802 */ /* 0x000fe20000000f00 */
[----:B0-----:R-:W-:-:S07]  /*1a60*/  IMAD.MOV.U32 R13, RZ, RZ, RZ ;  /* 0x000000ffff0d7224 */ /* 0x001fce00078e00ff */
[----:B------:R-:W-:-:S07]  /*1a70*/  LEPC R20, `(.L_x_6909) ;  /* 0x000000001014794e */ /* 0x000fce0000000000 */
[----:B-1----:R-:W-:Y:S05]  /*1a80*/  CALL.ABS.NOINC R2 ;  /* 0x0000000002007343 */ /* 0x002fea0003c00000 */
.L_x_6909:
[----:B------:R0:W5:Y:S02]  /*1a90*/  LDG.E.64 R2, desc[UR36][R18.64] ;  /* 0x0000002412027981 */ /* 0x000164000c1e1b00 */
.L_x_6908:
[----:B------:R-:W-:Y:S05]  /*1aa0*/  BSYNC B6 ;  /* 0x0000000000067941 */ /* 0x000fea0003800000 */
.L_x_6907:
[----:B------:R-:W-:-:S06]  /*1ab0*/  FMUL.FTZ R4, R34, 1 ;  /* 0x3f80000022047820 */ /* 0x000fcc0000410000 */
[----:B------:R-:W1:Y:S02]  /*1ac0*/  F2F.F64.F32 R4, R4 ;  /* 0x0000000400047310 */ /* 0x000e640000201800 */
[----:B-1---5:R-:W-:Y:S01]  /*1ad0*/  DSETP.GE.AND P0, PT, R2, R4, PT ;  /* 0x000000040200722a */ /* 0x022fe20003f06000 */
[----:B------:R-:W-:-:S05]  /*1ae0*/  MOV R2, RZ ;  /* 0x000000ff00027202 */ /* 0x000fca0000000f00 */
[----:B------:R-:W-:-:S05]  /*1af0*/  FSEL R3, RZ, 1.875, !P0 ;  /* 0x3ff00000ff037808 */ /* 0x000fca0004000000 */
[----:B------:R1:W-:Y:S01]  /*1b00*/  STG.E.64 desc[UR36][R16.64], R2 ;  /* 0x0000000210007986 */ /* 0x0003e2000c101b24 */
[----:B------:R-:W-:Y:S05]  /*1b10*/  BRA `(.L_x_6897) ;  /* 0x0000000000047947 */ /* 0x000fea0003800000 */
.L_x_7469:
[----:B------:R-:W-:Y:S05]  /*1b20*/  BREAK B8 ;  /* 0x0000000000087942 */ /* 0x000fea0003800000 */
.L_x_6897:
[----:B------:R-:W-:Y:S05]  /*1b30*/  BSYNC B9 ;  /* 0x0000000000097941 */ /* 0x000fea0003800000 */
.L_x_6892:
[----:B-1----:R-:W1:Y:S01]  /*1b40*/  LDC R3, c[0x0][0xc] ;  /* 0x00000300ff037b82 */ /* 0x002e620000000800 */
[----:B------:R-:W-:-:S06]  /*1b50*/  USHF.L.U32 UR4, UR38, 0x2, URZ ;  /* 0x0000000226047899 */ /* 0x000fcc000800063f */
[----:B-1----:R-:W-:-:S05]  /*1b60*/  IMAD R38, R3, UR4, R38 ;  /* 0x0000000403267c24 */ /* 0x002fca000f8e0226 */
[----:B------:R-:W-:-:S13]  /*1b70*/  ISETP.GE.U32.AND P0, PT, R38, UR44, PT ;  /* 0x0000002c26007c0c */ /* 0x000fda000bf06070 */
[----:B------:R-:W-:Y:S05]  /*1b80*/  @!P0 BRA `(.L_x_6910) ;  /* 0xffffffe400648947 */ /* 0x000fea000383ffff */
[----:B------:R-:W-:Y:S05]  /*1b90*/  EXIT ;  /* 0x000000000000794d */ /* 0x000fea0003800000 */
.L_x_6911:
        /* <DEDUP_REMOVED lines=14> */
.L_x_7690:


//--------------------- .text._ZN2at4cuda57_GLOBAL__N__cd6b329d_24_DistributionBernoulli_cu_7537a20d21kernelPointwiseApply2IZNS_6native9templates4cuda28bernoulli_tensor_cuda_kernelIddEEvRKNS_10TensorBaseES9_NS_15PhiloxCudaStateEEUliRdSB_SB_SB_RKdSD_SD_SD_E_dSC_jLi1ELin1ELi4ELi512ELi2EEEvNS0_6detail10TensorInfoIT0_T2_EENSG_IT1_SI_EESI_T_ --------------------------
	.section	.text._ZN2at4cuda57_GLOBAL__N__cd6b329d_24_DistributionBernoulli_cu_7537a20d21kernelPointwiseApply2IZNS_6native9templates4cuda28bernoulli_tensor_cuda_kernelIddEEvRKNS_10TensorBaseES9_NS_15PhiloxCudaStateEEUliRdSB_SB_SB_RKdSD_SD_SD_E_dSC_jLi1ELin1ELi4ELi512ELi2EEEvNS0_6detail10TensorInfoIT0_T2_EENSG_IT1_SI_EESI_T_,"ax",@progbits
	.align	128
.text._ZN2at4cuda57_GLOBAL__N__cd6b329d_24_DistributionBernoulli_cu_7537a20d21kernelPointwiseApply2IZNS_6native9templates4cuda28bernoulli_tensor_cuda_kernelIddEEvRKNS_10TensorBaseES9_NS_15PhiloxCudaStateEEUliRdSB_SB_SB_RKdSD_SD_SD_E_dSC_jLi1ELin1ELi4ELi512ELi2EEEvNS0_6detail10TensorInfoIT0_T2_EENSG_IT1_SI_EESI_T_:
        .type           _ZN2at4cuda57_GLOBAL__N__cd6b329d_24_DistributionBernoulli_cu_7537a20d21kernelPointwiseApply2IZNS_6native9templates4cuda28bernoulli_tensor_cuda_kernelIddEEvRKNS_10TensorBaseES9_NS_15PhiloxCudaStateEEUliRdSB_SB_SB_RKdSD_SD_SD_E_dSC_jLi1ELin1ELi4ELi512ELi2EEEvNS0_6detail10TensorInfoIT0_T2_EENSG_IT1_SI_EESI_T_,@function
        .size           _ZN2at4cuda57_GLOBAL__N__cd6b329d_24_DistributionBernoulli_cu_7537a20d21kernelPointwiseApply2IZNS_6native9templates4cuda28bernoulli_tensor_cuda_kernelIddEEvRKNS_10TensorBaseES9_NS_15PhiloxCudaStateEEUliRdSB_SB_SB_RKdSD_SD_SD_E_dSC_jLi1ELin1ELi4ELi512ELi2EEEvNS0_6detail10TensorInfoIT0_T2_EENSG_IT1_SI_EESI_T_,(.L_x_7691 - _ZN2at4cuda57_GLOBAL__N__cd6b329d_24_DistributionBernoulli_cu_7537a20d21kernelPointwiseApply2IZNS_6native9templates4cuda28bernoulli_tensor_cuda_kernelIddEEvRKNS_10TensorBaseES9_NS_15PhiloxCudaStateEEUliRdSB_SB_SB_RKdSD_SD_SD_E_dSC_jLi1ELin1ELi4ELi512ELi2EEEvNS0_6detail10TensorInfoIT0_T2_EENSG_IT1_SI_EESI_T_)
        .other          _ZN2at4cuda57_GLOBAL__N__cd6b329d_24_DistributionBernoulli_cu_7537a20d21kernelPointwiseApply2IZNS_6native9templates4cuda28bernoulli_tensor_cuda_kernelIddEEvRKNS_10TensorBaseES9_NS_15PhiloxCudaStateEEUliRdSB_SB_SB_RKdSD_SD_SD_E_dSC_jLi1ELin1ELi4ELi512ELi2EEEvNS0_6detail10TensorInfoIT0_T2_EENSG_IT1_SI_EESI_T_,@"STO_CUDA_ENTRY STV_DEFAULT"
_ZN2at4cuda57_GLOBAL__N__cd6b329d_24_DistributionBernoulli_cu_7537a20d21kernelPointwiseApply2IZNS_6native9templates4cuda28bernoulli_tensor_cuda_kernelIddEEvRKNS_10TensorBaseES9_NS_15PhiloxCudaStateEEUliRdSB_SB_SB_RKdSD_SD_SD_E_dSC_jLi1ELin1ELi4ELi512ELi2EEEvNS0_6detail10TensorInfoIT0_T2_EENSG_IT1_SI_EESI_T_:
        /* <DEDUP_REMOVED lines=11> */
.L_x_6952:
[----:B------:R-:W-:Y:S01]  /*00b0*/  ULDC UR4, c[0x0][0x3c0] ;  /* 0x0000f00000047ab9 */ /* 0x000fe20000000800 */
[----:B------:R-:W-:Y:S01]  /*00c0*/  BSSY B0, `(.L_x_6912) ;  /* 0x00000d3000007945 */ /* 0x000fe20003800000 */
[----:B------:R-:W-:Y:S02]  /*00d0*/  IMAD.U32 R0, RZ, RZ, UR4 ;  /* 0x00000004ff007e24 */ /* 0x000fe4000f8e00ff */
[----:B------:R-:W-:Y:S02]  /*00e0*/  IMAD.MOV.U32 R31, RZ, RZ, RZ ;  /* 0x000000ffff1f7224 */ /* 0x000fe400078e00ff */
[----:B---3--:R-:W-:Y:S01]  /*00f0*/  IMAD.MOV.U32 R25, RZ, RZ, RZ ;  /* 0x000000ffff197224 */ /* 0x008fe200078e00ff */
[----:B------:R-:W-:-:S04]  /*0100*/  IADD3 R2, -R29, R0, RZ ;  /* 0x000000001d027210 */ /* 0x000fc80007ffe1ff */
[----:B------:R-:W-:-:S13]  /*0110*/  ISETP.GE.AND P0, PT, R2, 0x1, PT ;  /* 0x000000010200780c */ /* 0x000fda0003f06270 */
[----:B-12---:R-:W-:Y:S05]  /*0120*/  @!P0 BRA `(.L_x_6913) ;  /* 0x0000000c00308947 */ /* 0x006fea0003800000 */
        /* <DEDUP_REMOVED lines=22> */
.L_x_6916:
        /* <DEDUP_REMOVED lines=30> */
[----:B------:R-:W-:Y:S02]  /*0470*/  @P1 IADD3 R10, -R9, R10, RZ ;  /* 0x0000000a090a1210 */ /* 0x000fe40007ffe1ff */
[----:B------:R-:W-:Y:S01]  /*0480*/  @P1 IADD3 R11, R11, 0x1, RZ ;  /* 0x000000010b0b1810 */ /* 0x000fe20007ffe0ff */
[----:B-1----:R-:W-:Y:S01]  /*0490*/  IMAD R15, R15, R13, RZ ;  /* 0x0000000d0f0f7224 */ /* 0x002fe200078e02ff */
[----:B------:R-:W-:Y:S02]  /*04a0*/  ISETP.GE.U32.AND P2, PT, R10, R9, PT ;  /* 0x000000090a00720c */ /* 0x000fe40003f46070 */
[----:B------:R-:W0:Y:S01]  /*04b0*/  LDC R10, c[0x0][R7+0x20c] ;  /* 0x00008300070a7b82 */ /* 0x000e220000000800 */
[----:B------:R-:W-:Y:S01]  /*04c0*/  IMAD.HI.U32 R14, R13, R15, R12 ;  /* 0x0000000f0d0e7227 */ /* 0x000fe200078e000c */
[----:B------:R-:W-:-:S04]  /*04d0*/  IADD3 R12, R16, 0xffffffe, RZ ;  /* 0x0ffffffe100c7810 */ /* 0x000fc80007ffe0ff */
[----:B------:R1:W2:Y:S05]  /*04e0*/  F2I.FTZ.U32.TRUNC.NTZ R13, R12 ;  /* 0x0000000c000d7305 */ /* 0x0002aa000021f000 */
[----:B------:R-:W-:Y:S02]  /*04f0*/  @P2 IADD3 R11, R11, 0x1, RZ ;  /* 0x000000010b0b2810 */ /* 0x000fe40007ffe0ff */
[----:B------:R-:W-:Y:S02]  /*0500*/  @!P3 LOP3.LUT R11, RZ, R9, RZ, 0x33, !PT ;  /* 0x00000009ff0bb212 */ /* 0x000fe400078e33ff */
[----:B------:R-:W-:Y:S01]  /*0510*/  ISETP.NE.U32.AND P3, PT, R6, RZ, PT ;  /* 0x000000ff0600720c */ /* 0x000fe20003f65070 */
[----:B-1----:R-:W-:-:S02]  /*0520*/  IMAD.MOV.U32 R12, RZ, RZ, RZ ;  /* 0x000000ffff0c7224 */ /* 0x002fc400078e00ff */
[----:B------:R-:W-:-:S04]  /*0530*/  IMAD.HI.U32 R15, R14, R11, RZ ;  /* 0x0000000b0e0f7227 */ /* 0x000fc800078e00ff */
[----:B------:R-:W-:-:S04]  /*0540*/  IMAD.MOV R17, RZ, RZ, -R15 ;  /* 0x000000ffff117224 */ /* 0x000fc800078e0a0f */
[----:B------:R-:W-:-:S05]  /*0550*/  IMAD R17, R6, R17, R11 ;  /* 0x0000001106117224 */ /* 0x000fca00078e020b */
[----:B------:R-:W-:-:S13]  /*0560*/  ISETP.GE.U32.AND P1, PT, R17, R6, PT ;  /* 0x000000061100720c */ /* 0x000fda0003f26070 */
[----:B------:R-:W-:Y:S02]  /*0570*/  @P1 IMAD.IADD R17, R17, 0x1, -R6 ;  /* 0x0000000111111824 */ /* 0x000fe400078e0a06 */
[----:B------:R-:W-:Y:S01]  /*0580*/  @P1 VIADD R15, R15, 0x1 ;  /* 0x000000010f0f1836 */ /* 0x000fe20000000000 */
[----:B0-----:R-:W0:Y:S02]  /*0590*/  I2F.U32.RP R16, R10 ;  /* 0x0000000a00107306 */ /* 0x001e240000209000 */
[----:B------:R-:W-:Y:S02]  /*05a0*/  ISETP.GE.U32.AND P2, PT, R17, R6, PT ;  /* 0x000000061100720c */ /* 0x000fe40003f46070 */
[----:B------:R-:W-:-:S05]  /*05b0*/  IADD3 R17, RZ, -R8, RZ ;  /* 0x80000008ff117210 */ /* 0x000fca0007ffe0ff */
[----:B--2---:R-:W-:-:S04]  /*05c0*/  IMAD R17, R17, R13, RZ ;  /* 0x0000000d11117224 */ /* 0x004fc800078e02ff */
[----:B------:R-:W-:Y:S02]  /*05d0*/  IMAD.HI.U32 R14, R13, R17, R12 ;  /* 0x000000110d0e7227 */ /* 0x000fe400078e000c */
[----:B------:R-:W-:Y:S01]  /*05e0*/  @P2 IADD3 R15, R15, 0x1, RZ ;  /* 0x000000010f0f2810 */ /* 0x000fe20007ffe0ff */
[----:B0-----:R-:W0:Y:S01]  /*05f0*/  MUFU.RCP R16, R16 ;  /* 0x0000001000107308 */ /* 0x001e220000001000 */
[----:B------:R-:W-:Y:S02]  /*0600*/  @!P3 LOP3.LUT R15, RZ, R6, RZ, 0x33, !PT ;  /* 0x00000006ff0fb212 */ /* 0x000fe400078e33ff */
[----:B------:R-:W-:-:S03]  /*0610*/  ISETP.NE.U32.AND P3, PT, R8, RZ, PT ;  /* 0x000000ff0800720c */ /* 0x000fc60003f65070 */
[----:B------:R-:W-:-:S05]  /*0620*/  IMAD.HI.U32 R17, R14, R15, RZ ;  /* 0x0000000f0e117227 */ /* 0x000fca00078e00ff */
[----:B------:R-:W-:-:S05]  /*0630*/  IADD3 R19, -R17, RZ, RZ ;  /* 0x000000ff11137210 */ /* 0x000fca0007ffe1ff */
[----:B------:R-:W-:Y:S02]  /*0640*/  IMAD R19, R8, R19, R15 ;  /* 0x0000001308137224 */ /* 0x000fe400078e020f */
[----:B0-----:R-:W-:-:S03]  /*0650*/  VIADD R12, R16, 0xffffffe ;  /* 0x0ffffffe100c7836 */ /* 0x001fc60000000000 */
[----:B------:R-:W-:Y:S01]  /*0660*/  ISETP.GE.U32.AND P1, PT, R19, R8, PT ;  /* 0x000000081300720c */ /* 0x000fe20003f26070 */
[----:B------:R0:W1:Y:S02]  /*0670*/  F2I.FTZ.U32.TRUNC.NTZ R13, R12 ;  /* 0x0000000c000d7305 */ /* 0x000064000021f000 */
[----:B0-----:R-:W-:-:S10]  /*0680*/  HFMA2.MMA R12, -RZ, RZ, 0, 0 ;  /* 0x00000000ff0c7435 */ /* 0x001fd400000001ff */
        /* <DEDUP_REMOVED lines=37> */
.L_x_6915:
        /* <DEDUP_REMOVED lines=79> */
.L_x_6914:
[----:B------:R-:W-:Y:S02]  /*0dd0*/  ULDC UR4, c[0x0][0x354] ;  /* 0x0000d50000047ab9 */ /* 0x000fe40000000800 */
[----:B------:R-:W-:-:S07]  /*0de0*/  IMAD R25, R4, UR4, R25 ;  /* 0x0000000404197c24 */ /* 0x000fce000f8e0219 */
.L_x_6913:
[----:B------:R-:W-:Y:S05]  /*0df0*/  BSYNC B0 ;  /* 0x0000000000007941 */ /* 0x000fea0003800000 */
.L_x_6912:
        /* <DEDUP_REMOVED lines=25> */
.L_x_6921:
        /* <DEDUP_REMOVED lines=101> */
.L_x_6920:
        /* <DEDUP_REMOVED lines=79> */
.L_x_6919:
[----:B------:R-:W-:Y:S02]  /*1ad0*/  ULDC UR4, c[0x0][0x354] ;  /* 0x0000d50000047ab9 */ /* 0x000fe40000000800 */
[----:B------:R-:W-:-:S07]  /*1ae0*/  IMAD R31, R6, UR4, R31 ;  /* 0x00000004061f7c24 */ /* 0x000fce000f8e021f */
.L_x_6918:
[----:B------:R-:W-:Y:S05]  /*1af0*/  BSYNC B0 ;  /* 0x0000000000007941 */ /* 0x000fea0003800000 */
.L_x_6917:
        /* <DEDUP_REMOVED lines=25> */
.L_x_6926:
        /* <DEDUP_REMOVED lines=101> */
.L_x_6925:
        /* <DEDUP_REMOVED lines=79> */
.L_x_6924:
[----:B------:R-:W-:Y:S02]  /*27d0*/  ULDC UR4, c[0x0][0x354] ;  /* 0x0000d50000047ab9 */ /* 0x000fe40000000800 */
[----:B------:R-:W-:-:S07]  /*27e0*/  IMAD R27, R4, UR4, R27 ;  /* 0x00000004041b7c24 */ /* 0x000fce000f8e021b */
.L_x_6923:
[----:B------:R-:W-:Y:S05]  /*27f0*/  BSYNC B0 ;  /* 0x0000000000007941 */ /* 0x000fea0003800000 */
.L_x_6922:
        /* <DEDUP_REMOVED lines=24> */
.L_x_6931:
        /* <DEDUP_REMOVED lines=101> */
.L_x_6930:
        /* <DEDUP_REMOVED lines=79> */
.L_x_6929:
[----:B------:R-:W-:Y:S02]  /*34c0*/  ULDC UR4, c[0x0][0x354] ;  /* 0x0000d50000047ab9 */ /* 0x000fe40000000800 */
[----:B------:R-:W-:-:S07]  /*34d0*/  IMAD R7, R4, UR4, R7 ;  /* 0x0000000404077c24 */ /* 0x000fce000f8e0207 */
.L_x_6928:
[----:B------:R-:W-:Y:S05]  /*34e0*/  BSYNC B0 ;  /* 0x0000000000007941 */ /* 0x000fea0003800000 */
.L_x_6927:
        /* <DEDUP_REMOVED lines=139> */
.L_x_6933:
[----:B------:R-:W-:Y:S01]  /*3da0*/  IMAD.MOV.U32 R11, RZ, RZ, R14 ;  /* 0x000000ffff0b7224 */ /* 0x000fe200078e000e */
[----:B------:R-:W-:Y:S01]  /*3db0*/  MOV R7, R10 ;  /* 0x0000000a00077202 */ /* 0x000fe20000000f00 */
[----:B------:R-:W-:Y:S01]  /*3dc0*/  IMAD.MOV.U32 R9, RZ, RZ, R2 ;  /* 0x000000ffff097224 */ /* 0x000fe200078e0002 */
[----:B------:R-:W-:-:S07]  /*3dd0*/  MOV R14, R20 ;  /* 0x00000014000e7202 */ /* 0x000fce0000000f00 */
.L_x_6932:
        /* <DEDUP_REMOVED lines=19> */
.L_x_7470:
[----:B------:R-:W-:Y:S05]  /*3f10*/  BRX R2 -0x3f20                                                                                                                                                                                                                                                                                                                                                                                                                                                                               (*"BRANCH_TARGETS .L_x_7471,.L_x_7472,.L_x_7473"*) ;  /* 0xffffffc002387949 */ /* 0x000fea000383ffff */
.L_x_6936:
        /* <DEDUP_REMOVED lines=28> */
.L_x_6942:
[----:B------:R0:W5:Y:S02]  /*40e0*/  LDG.E.64 R2, desc[UR36][R16.64] ;  /* 0x0000002410027981 */ /* 0x000164000c1e1b00 */
.L_x_6941:
[----:B------:R-:W-:Y:S05]  /*40f0*/  BSYNC B6 ;  /* 0x0000000000067941 */ /* 0x000fea0003800000 */
.L_x_6940:
[----:B------:R-:W-:Y:S01]  /*4100*/  FMUL.FTZ R33, R33, 1 ;  /* 0x3f80000021217820 */ /* 0x000fe20000410000 */
[----:B------:R-:W1:Y:S01]  /*4110*/  LDC.64 R6, c[0x0][0x210] ;  /* 0x00008400ff067b82 */ /* 0x000e620000000a00 */
[----:B------:R-:W-:Y:S01]  /*4120*/  VIADD R0, R29, 0x3 ;  /* 0x000000031d007836 */ /* 0x000fe20000000000 */
[----:B------:R-:W-:Y:S01]  /*4130*/  ULDC UR4, c[0x0][0x27c] ;  /* 0x00009f0000047ab9 */ /* 0x000fe20000000800 */
[----:B------:R-:W2:Y:S02]  /*4140*/  F2F.F64.F32 R4, R33 ;  /* 0x0000002100047310 */ /* 0x000ea40000201800 */
[----:B--2--5:R-:W-:Y:S01]  /*4150*/  DSETP.GE.AND P0, PT, R2, R4, PT ;  /* 0x000000040200722a */ /* 0x024fe20003f06000 */
[----:B------:R-:W-:Y:S01]  /*4160*/  IMAD R3, R0, UR4, RZ ;  /* 0x0000000400037c24 */ /* 0x000fe2000f8e02ff */
[----:B------:R-:W-:-:S04]  /*4170*/  MOV R4, RZ ;  /* 0x000000ff00047202 */ /* 0x000fc80000000f00 */
[----:B------:R-:W-:Y:S01]  /*4180*/  FSEL R5, RZ, 1.875, !P0 ;  /* 0x3ff00000ff057808 */ /* 0x000fe20004000000 */
[----:B-1----:R-:W-:-:S05]  /*4190*/  IMAD.WIDE.U32 R2, R3, 0x8, R6 ;  /* 0x0000000803027825 */ /* 0x002fca00078e0006 */
[----:B------:R1:W-:Y:S02]  /*41a0*/  STG.E.64 desc[UR36][R2.64], R4 ;  /* 0x0000000402007986 */ /* 0x0003e4000c101b24 */
.L_x_6938:
[----:B------:R-:W-:Y:S05]  /*41b0*/  BSYNC B7 ;  /* 0x0000000000077941 */ /* 0x000fea0003800000 */
.L_x_6937:
        /* <DEDUP_REMOVED lines=21> */
.L_x_6945:
[----:B------:R1:W5:Y:S02]  /*4310*/  LDG.E.64 R2, desc[UR36][R18.64] ;  /* 0x0000002412027981 */ /* 0x000364000c1e1b00 */
.L_x_6944:
[----:B------:R-:W-:Y:S05]  /*4320*/  BSYNC B6 ;  /* 0x0000000000067941 */ /* 0x000fea0003800000 */
.L_x_6943:
[----:B------:R-:W-:Y:S01]  /*4330*/  FMUL.FTZ R31, R31, 1 ;  /* 0x3f8000001f1f7820 */ /* 0x000fe20000410000 */
[----:B------:R-:W2:Y:S01]  /*4340*/  LDC.64 R6, c[0x0][0x210] ;  /* 0x00008400ff067b82 */ /* 0x000ea20000000a00 */
[----:B------:R-:W-:Y:S01]  /*4350*/  IADD3 R0, R29, 0x2, RZ ;  /* 0x000000021d007810 */ /* 0x000fe20007ffe0ff */
[----:B------:R-:W-:Y:S01]  /*4360*/  ULDC UR4, c[0x0][0x27c] ;  /* 0x00009f0000047ab9 */ /* 0x000fe20000000800 */
[----:B------:R-:W3:Y:S01]  /*4370*/  F2F.F64.F32 R4, R31 ;  /* 0x0000001f00047310 */ /* 0x000ee20000201800 */
[----:B------:R-:W-:Y:S02]  /*4380*/  ISETP.NE.AND P1, PT, R32, RZ, PT ;  /* 0x000000ff2000720c */ /* 0x000fe40003f25270 */
[----:B------:R-:W-:Y:S01]  /*4390*/  IMAD R0, R0, UR4, RZ ;  /* 0x0000000400007c24 */ /* 0x000fe2000f8e02ff */
[----:B---3-5:R-:W-:-:S04]  /*43a0*/  DSETP.GE.AND P0, PT, R2, R4, PT ;  /* 0x000000040200722a */ /* 0x028fc80003f06000 */
[----:B------:R-:W-:Y:S01]  /*43b0*/  SEL R3, R0, RZ, P1 ;  /* 0x000000ff00037207 */ /* 0x000fe20000800000 */
[----:B------:R-:W-:Y:S01]  /*43c0*/  IMAD.MOV.U32 R4, RZ, RZ, RZ ;  /* 0x000000ffff047224 */ /* 0x000fe200078e00ff */
[----:B------:R-:W-:-:S03]  /*43d0*/  FSEL R5, RZ, 1.875, !P0 ;  /* 0x3ff00000ff057808 */ /* 0x000fc60004000000 */
[----:B--2---:R-:W-:-:S05]  /*43e0*/  IMAD.WIDE.U32 R2, R3, 0x8, R6 ;  /* 0x0000000803027825 */ /* 0x004fca00078e0006 */
[----:B------:R2:W-:Y:S02]  /*43f0*/  STG.E.64 desc[UR36][R2.64], R4 ;  /* 0x0000000402007986 */ /* 0x0005e4000c101b24 */
.L_x_7472:
        /* <DEDUP_REMOVED lines=20> */
[----:B012---:R-:W-:Y:S05]  /*4540*/  CALL.ABS.NOINC R2 ;  /* 0x0000000002007343 */ /* 0x007fea0003c00000 */
.L_x_6948:
[----:B------:R2:W5:Y:S02]  /*4550*/  LDG.E.64 R2, desc[UR36][R22.64] ;  /* 0x0000002416027981 */ /* 0x000564000c1e1b00 */
.L_x_6947:
[----:B------:R-:W-:Y:S05]  /*4560*/  BSYNC B6 ;  /* 0x0000000000067941 */ /* 0x000fea0003800000 */
.L_x_6946:
[----:B------:R-:W-:Y:S01]  /*4570*/  FMUL.FTZ R26, R26, 1 ;  /* 0x3f8000001a1a7820 */ /* 0x000fe20000410000 */
[----:B------:R-:W3:Y:S01]  /*4580*/  LDC.64 R6, c[0x0][0x210] ;  /* 0x00008400ff067b82 */ /* 0x000ee20000000a00 */
[----:B------:R-:W-:Y:S01]  /*4590*/  VIADD R0, R29, 0x1 ;  /* 0x000000011d007836 */ /* 0x000fe20000000000 */
[----:B------:R-:W-:Y:S01]  /*45a0*/  ULDC UR4, c[0x0][0x27c] ;  /* 0x00009f0000047ab9 */ /* 0x000fe20000000800 */
[----:B------:R-:W4:Y:S01]  /*45b0*/  F2F.F64.F32 R4, R26 ;  /* 0x0000001a00047310 */ /* 0x000f220000201800 */
[----:B------:R-:W-:Y:S01]  /*45c0*/  ISETP.GT.AND P1, PT, R28, 0x1, PT ;  /* 0x000000011c00780c */ /* 0x000fe20003f24270 */
[----:B------:R-:W-:Y:S01]  /*45d0*/  IMAD R0, R0, UR4, RZ ;  /* 0x0000000400007c24 */ /* 0x000fe2000f8e02ff */
[----:B----45:R-:W-:-:S04]  /*45e0*/  DSETP.GE.AND P0, PT, R2, R4, PT ;  /* 0x000000040200722a */ /* 0x030fc80003f06000 */
[----:B------:R-:W-:Y:S02]  /*45f0*/  SEL R3, R0, RZ, P1 ;  /* 0x000000ff00037207 */ /* 0x000fe40000800000 */
[----:B------:R-:W-:Y:S02]  /*4600*/  MOV R4, RZ ;  /* 0x000000ff00047202 */ /* 0x000fe40000000f00 */
[----:B------:R-:W-:Y:S01]  /*4610*/  FSEL R5, RZ, 1.875, !P0 ;  /* 0x3ff00000ff057808 */ /* 0x000fe20004000000 */
[----:B---3--:R-:W-:-:S05]  /*4620*/  IMAD.WIDE.U32 R2, R3, 0x8, R6 ;  /* 0x0000000803027825 */ /* 0x008fca00078e0006 */
[----:B------:R3:W-:Y:S02]  /*4630*/  STG.E.64 desc[UR36][R2.64], R4 ;  /* 0x0000000402007986 */ /* 0x0007e4000c101b24 */
.L_x_7471:
[----:B------:R-:W-:Y:S05]  /*4640*/  BSYNC B8 ;  /* 0x0000000000087941 */ /* 0x000fea0003800000 */
.L_x_6935:
        /* <DEDUP_REMOVED lines=18> */
[----:B---3--:R-:W-:-:S07]  /*4770*/  IMAD.MOV.U32 R13, RZ, RZ, RZ ;  /* 0x000000ffff0d7224 */ /* 0x008fce00078e00ff */
[----:B------:R-:W-:-:S07]  /*4780*/  LEPC R20, `(.L_x_6951) ;  /* 0x000000001014794e */ /* 0x000fce0000000000 */
[----:B012-4-:R-:W-:Y:S05]  /*4790*/  CALL.ABS.NOINC R2 ;  /* 0x0000000002007343 */ /* 0x017fea0003c00000 */
.L_x_6951:
[----:B------:R3:W5:Y:S02]  /*47a0*/  LDG.E.64 R2, desc[UR36][R24.64] ;  /* 0x0000002418027981 */ /* 0x000764000c1e1b00 */
.L_x_6950:
[----:B------:R-:W-:Y:S05]  /*47b0*/  BSYNC B6 ;  /* 0x0000000000067941 */ /* 0x000fea0003800000 */
.L_x_6949:
[----:B------:R-:W-:Y:S01]  /*47c0*/  FMUL.FTZ R27, R27, 1 ;  /* 0x3f8000001b1b7820 */ /* 0x000fe20000410000 */
[----:B------:R-:W4:Y:S01]  /*47d0*/  LDC.64 R6, c[0x0][0x210] ;  /* 0x00008400ff067b82 */ /* 0x000f220000000a00 */
[----:B------:R-:W-:Y:S02]  /*47e0*/  ULDC UR4, c[0x0][0x3c0] ;  /* 0x0000f00000047ab9 */ /* 0x000fe40000000800 */
[----:B------:R-:W0:Y:S01]  /*47f0*/  F2F.F64.F32 R4, R27 ;  /* 0x0000001b00047310 */ /* 0x000e220000201800 */
[----:B------:R-:W-:Y:S01]  /*4800*/  MOV R0, UR4 ;  /* 0x0000000400007c02 */ /* 0x000fe20008000f00 */
[----:B------:R-:W-:Y:S02]  /*4810*/  ULDC UR4, c[0x0][0x27c] ;  /* 0x00009f0000047ab9 */ /* 0x000fe40000000800 */
[----:B------:R-:W-:Y:S02]  /*4820*/  IMAD R8, R29, UR4, RZ ;  /* 0x000000041d087c24 */ /* 0x000fe4000f8e02ff */
[----:B------:R-:W-:-:S05]  /*4830*/  IMAD.IADD R9, R0, 0x1, -R29 ;  /* 0x0000000100097824 */ /* 0x000fca00078e0a1d */
[----:B------:R-:W-:Y:S01]  /*4840*/  ISETP.GT.AND P1, PT, R9, RZ, PT ;  /* 0x000000ff0900720c */ /* 0x000fe20003f24270 */
[----:B0----5:R-:W-:-:S03]  /*4850*/  DSETP.GE.AND P0, PT, R2, R4, PT ;  /* 0x000000040200722a */ /* 0x021fc60003f06000 */
[----:B------:R-:W-:Y:S02]  /*4860*/  SEL R3, R8, RZ, P1 ;  /* 0x000000ff08037207 */ /* 0x000fe40000800000 */
[----:B------:R-:W-:Y:S02]  /*4870*/  MOV R4, RZ ;  /* 0x000000ff00047202 */ /* 0x000fe40000000f00 */
[----:B------:R-:W-:Y:S01]  /*4880*/  FSEL R5, RZ, 1.875, !P0 ;  /* 0x3ff00000ff057808 */ /* 0x000fe20004000000 */
[----:B----4-:R-:W-:-:S05]  /*4890*/  IMAD.WIDE.U32 R2, R3, 0x8, R6 ;  /* 0x0000000803027825 */ /* 0x010fca00078e0006 */
[----:B------:R0:W-:Y:S01]  /*48a0*/  STG.E.64 desc[UR36][R2.64], R4 ;  /* 0x0000000402007986 */ /* 0x0001e2000c101b24 */
[----:B------:R-:W-:Y:S05]  /*48b0*/  BRA `(.L_x_6939) ;  /* 0x0000000000047947 */ /* 0x000fea0003800000 */
.L_x_7473:
[----:B------:R-:W-:Y:S05]  /*48c0*/  BREAK B8 ;  /* 0x0000000000087942 */ /* 0x000fea0003800000 */
.L_x_6939:
[----:B------:R-:W-:Y:S05]  /*48d0*/  BSYNC B9 ;  /* 0x0000000000097941 */ /* 0x000fea0003800000 */
.L_x_6934:
[----:B------:R-:W-:Y:S01]  /*48e0*/  ULDC UR4, c[0x0][0x0] ;  /* 0x0000000000047ab9 */ /* 0x000fe20000000800 */
[----:B0-----:R-:W0:Y:S01]  /*48f0*/  LDC R2, c[0x0][0xc] ;  /* 0x00000300ff027b82 */ /* 0x001e220000000800 */
[----:B------:R-:W-:-:S06]  /*4900*/  USHF.L.U32 UR4, UR4, 0x2, URZ ;  /* 0x0000000204047899 */ /* 0x000fcc000800063f */
[----:B0-----:R-:W-:-:S05]  /*4910*/  IMAD R29, R2, UR4, R29 ;  /* 0x00000004021d7c24 */ /* 0x001fca000f8e021d */
[----:B------:R-:W-:-:S13]  /*4920*/  ISETP.GE.U32.AND P0, PT, R29, R0, PT ;  /* 0x000000001d00720c */ /* 0x000fda0003f06070 */
[----:B------:R-:W-:Y:S05]  /*4930*/  @!P0 BRA `(.L_x_6952) ;  /* 0xffffffb400dc8947 */ /* 0x000fea000383ffff */
[----:B------:R-:W-:Y:S05]  /*4940*/  EXIT ;  /* 0x000000000000794d */ /* 0x000fea0003800000 */
.L_x_6953:
        /* <DEDUP_REMOVED lines=11> */
.L_x_7691:


//--------------------- .text._ZN2at4cuda57_GLOBAL__N__cd6b329d_24_DistributionBernoulli_cu_7537a20d21kernelPointwiseApply2IZNS_6native9templates4cuda28bernoulli_tensor_cuda_kernelIddEEvRKNS_10TensorBaseES9_NS_15PhiloxCudaStateEEUliRdSB_SB_SB_RKdSD_SD_SD_E_dSC_jLi1ELi2ELi4ELi512ELi2EEEvNS0_6detail10TensorInfoIT0_T2_EENSG_IT1_SI_EESI_T_ --------------------------
	.section	.text._ZN2at4cuda57_GLOBAL__N__cd6b329d_24_DistributionBernoulli_cu_7537a20d21kernelPointwiseApply2IZNS_6native9templates4cuda28bernoulli_tensor_cuda_kernelIddEEvRKNS_10TensorBaseES9_NS_15PhiloxCudaStateEEUliRdSB_SB_SB_RKdSD_SD_SD_E_dSC_jLi1ELi2ELi4ELi512ELi2EEEvNS0_6detail10TensorInfoIT0_T2_EENSG_IT1_SI_EESI_T_,"ax",@progbits
	.align	128
.text._ZN2at4cuda57_GLOBAL__N__cd6b329d_24_DistributionBernoulli_cu_7537a20d21kernelPointwiseApply2IZNS_6native9templates4cuda28bernoulli_tensor_cuda_kernelIddEEvRKNS_10TensorBaseES9_NS_15PhiloxCudaStateEEUliRdSB_SB_SB_RKdSD_SD_SD_E_dSC_jLi1ELi2ELi4ELi512ELi2EEEvNS0_6detail10TensorInfoIT0_T2_EENSG_IT1_SI_EESI_T_:
        .type           _ZN2at4cuda57_GLOBAL__N__cd6b329d_24_DistributionBernoulli_cu_7537a20d21kernelPointwiseApply2IZNS_6native9templates4cuda28bernoulli_tensor_cuda_kernelIddEEvRKNS_10TensorBaseES9_NS_15PhiloxCudaStateEEUliRdSB_SB_SB_RKdSD_SD_SD_E_dSC_jLi1ELi2ELi4ELi512ELi2EEEvNS0_6detail10TensorInfoIT0_T2_EENSG_IT1_SI_EESI_T_,@function
        .size           _ZN2at4cuda57_GLOBAL__N__cd6b329d_24_DistributionBernoulli_cu_7537a20d21kernelPointwiseApply2IZNS_6native9templates4cuda28bernoulli_tensor_cuda_kernelIddEEvRKNS_10TensorBaseES9_NS_15PhiloxCudaStateEEUliRdSB_SB_SB_RKdSD_SD_SD_E_dSC_jLi1ELi2ELi4ELi512ELi2EEEvNS0_6detail10TensorInfoIT0_T2_EENSG_IT1_SI_EESI_T_,(.L_x_7692 - _ZN2at4cuda57_GLOBAL__N__cd6b329d_24_DistributionBernoulli_cu_7537a20d21kernelPointwiseApply2IZNS_6native9templates4cuda28bernoulli_tensor_cuda_kernelIddEEvRKNS_10TensorBaseES9_NS_15PhiloxCudaStateEEUliRdSB_SB_SB_RKdSD_SD_SD_E_dSC_jLi1ELi2ELi4ELi512ELi2EEEvNS0_6detail10TensorInfoIT0_T2_EENSG_IT1_SI_EESI_T_)
        .other          _ZN2at4cuda57_GLOBAL__N__cd6b329d_24_DistributionBernoulli_cu_7537a20d21kernelPointwiseApply2IZNS_6native9templates4cuda28bernoulli_tensor_cuda_kernelIddEEvRKNS_10TensorBaseES9_NS_15PhiloxCudaStateEEUliRdSB_SB_SB_RKdSD_SD_SD_E_dSC_jLi1ELi2ELi4ELi512ELi2EEEvNS0_6detail10TensorInfoIT0_T2_EENSG_IT1_SI_EESI_T_,@"STO_CUDA_ENTRY STV_DEFAULT"
_ZN2at4cuda57_GLOBAL__N__cd6b329d_24_DistributionBernoulli_cu_7537a20d21kernelPointwiseApply2IZNS_6native9templates4cuda28bernoulli_tensor_cuda_kernelIddEEvRKNS_10TensorBaseES9_NS_15PhiloxCudaStateEEUliRdSB_SB_SB_RKdSD_SD_SD_E_dSC_jLi1ELi2ELi4ELi512ELi2EEEvNS0_6detail10TensorInfoIT0_T2_EENSG_IT1_SI_EESI_T_:
        /* <DEDUP_REMOVED lines=18> */
.L_x_6982:
        /* <DEDUP_REMOVED lines=152> */
.L_x_6955:
[----:B------:R-:W-:Y:S05]  /*0aa0*/  BSYNC B0 ;  /* 0x0000000000007941 */ /* 0x000fea0003800000 */
.L_x_6954:
        /* <DEDUP_REMOVED lines=25> */
.L_x_6957:
[----:B------:R-:W-:Y:S05]  /*0c40*/  BSYNC B0 ;  /* 0x0000000000007941 */ /* 0x000fea0003800000 */
.L_x_6956:
[----:B------:R-:W-:Y:S04]  /*0c50*/  BSSY B0, `(.L_x_6958) ;  /* 0x0000019000007945 */ /* 0x000fe80003800000 */
[----:B------:R-:W-:Y:S05]  /*0c60*/  @!P0 BRA `(.L_x_6959) ;  /* 0x00000000005c8947 */ /* 0x000fea0003800000 */
[----:B------:R-:W2:Y:S01]  /*0c70*/  I2F.U32.RP R16, UR40 ;  /* 0x0000002800107d06 */ /* 0x000ea20008209000 */
[----:B------:R-:W-:Y:S02]  /*0c80*/  MOV R14, RZ ;  /* 0x000000ff000e7202 */ /* 0x000fe40000000f00 */
[----:B------:R-:W-:-:S05]  /*0c90*/  ISETP.NE.U32.AND P4, PT, RZ, UR40, PT ;  /* 0x00000028ff007c0c */ /* 0x000fca000bf85070 */
[----:B--2---:R-:W2:Y:S02]  /*0ca0*/  MUFU.RCP R16, R16 ;  /* 0x0000001000107308 */ /* 0x004ea40000001000 */
[----:B--2---:R-:W-:-:S06]  /*0cb0*/  IADD3 R15, R16, 0xffffffe, RZ ;  /* 0x0ffffffe100f7810 */ /* 0x004fcc0007ffe0ff */
[----:B------:R-:W2:Y:S02]  /*0cc0*/  F2I.FTZ.U32.TRUNC.NTZ R15, R15 ;  /* 0x0000000f000f7305 */ /* 0x000ea4000021f000 */
[----:B--2---:R-:W-:-:S04]  /*0cd0*/  IMAD.MOV R13, RZ, RZ, -R15 ;  /* 0x000000ffff0d7224 */ /* 0x004fc800078e0a0f */
        /* <DEDUP_REMOVED lines=16> */
.L_x_6959:
[----:B------:R-:W-:Y:S05]  /*0de0*/  BSYNC B0 ;  /* 0x0000000000007941 */ /* 0x000fea0003800000 */
.L_x_6958:
        /* <DEDUP_REMOVED lines=25> */
.L_x_6961:
[----:B------:R-:W-:Y:S05]  /*0f80*/  BSYNC B0 ;  /* 0x0000000000007941 */ /* 0x000fea0003800000 */
.L_x_6960:
        /* <DEDUP_REMOVED lines=20> */
.L_x_6963:
[----:B------:R-:W-:Y:S01]  /*10d0*/  IMAD.MOV.U32 R15, RZ, RZ, R3 ;  /* 0x000000ffff0f7224 */ /* 0x000fe200078e0003 */
[----:B------:R-:W-:Y:S01]  /*10e0*/  MOV R13, R7 ;  /* 0x00000007000d7202 */ /* 0x000fe20000000f00 */
[----:B------:R-:W-:Y:S01]  /*10f0*/  IMAD.MOV.U32 R14, RZ, RZ, R4 ;  /* 0x000000ffff0e7224 */ /* 0x000fe200078e0004 */
[----:B------:R-:W-:-:S07]  /*1100*/  MOV R3, R10 ;  /* 0x0000000a00037202 */ /* 0x000fce0000000f00 */
.L_x_6962:
        /* <DEDUP_REMOVED lines=19> */
.L_x_7474:
[----:B------:R-:W-:Y:S05]  /*1240*/  BRX R4 -0x1250                                                                                                                                                                                                                                                                                                                                                                                                                                                                               (*"BRANCH_TARGETS .L_x_7475,.L_x_7476,.L_x_7477"*) ;  /* 0xffffffec046c7949 */ /* 0x000fea000383ffff */
.L_x_6966:
        /* <DEDUP_REMOVED lines=27> */
[----:B01----:R-:W-:Y:S05]  /*1400*/  CALL.ABS.NOINC R14 ;  /* 0x000000000e007343 */ /* 0x003fea0003c00000 */
.L_x_6972:
[----:B------:R1:W5:Y:S02]  /*1410*/  LDG.E.64 R4, desc[UR36][R16.64] ;  /* 0x0000002410047981 */ /* 0x000364000c1e1b00 */
.L_x_6971:
[----:B------:R-:W-:Y:S05]  /*1420*/  BSYNC B6 ;  /* 0x0000000000067941 */ /* 0x000fea0003800000 */
.L_x_6970:
[----:B------:R-:W-:Y:S01]  /*1430*/  FMUL.FTZ R34, R34, 1 ;  /* 0x3f80000022227820 */ /* 0x000fe20000410000 */
[----:B------:R-:W-:-:S03]  /*1440*/  VIADD R0, R28, 0x3 ;  /* 0x000000031c007836 */ /* 0x000fc60000000000 */
[----:B------:R-:W2:Y:S02]  /*1450*/  F2F.F64.F32 R6, R34 ;  /* 0x0000002200067310 */ /* 0x000ea40000201800 */
[----:B--2--5:R-:W-:Y:S01]  /*1460*/  DSETP.GE.AND P0, PT, R4, R6, PT ;  /* 0x000000060400722a */ /* 0x024fe20003f06000 */
[----:B------:R-:W-:Y:S01]  /*1470*/  IMAD R5, R0, UR43, RZ ;  /* 0x0000002b00057c24 */ /* 0x000fe2000f8e02ff */
[----:B------:R-:W-:-:S04]  /*1480*/  MOV R6, RZ ;  /* 0x000000ff00067202 */ /* 0x000fc80000000f00 */
[----:B------:R-:W-:Y:S01]  /*1490*/  FSEL R7, RZ, 1.875, !P0 ;  /* 0x3ff00000ff077808 */ /* 0x000fe20004000000 */
[----:B0-----:R-:W-:-:S05]  /*14a0*/  IMAD.WIDE.U32 R4, R5, 0x8, R26 ;  /* 0x0000000805047825 */ /* 0x001fca00078e001a */
[----:B------:R2:W-:Y:S02]  /*14b0*/  STG.E.64 desc[UR36][R4.64], R6 ;  /* 0x0000000604007986 */ /* 0x0005e4000c101b24 */
.L_x_6968:
[----:B------:R-:W-:Y:S05]  /*14c0*/  BSYNC B7 ;  /* 0x0000000000077941 */ /* 0x000fea0003800000 */
.L_x_6967:
        /* <DEDUP_REMOVED lines=21> */
.L_x_6975:
[----:B------:R2:W5:Y:S02]  /*1620*/  LDG.E.64 R4, desc[UR36][R18.64] ;  /* 0x0000002412047981 */ /* 0x000564000c1e1b00 */
.L_x_6974:
[----:B------:R-:W-:Y:S05]  /*1630*/  BSYNC B6 ;  /* 0x0000000000067941 */ /* 0x000fea0003800000 */
.L_x_6973:
[----:B------:R-:W-:Y:S01]  /*1640*/  FMUL.FTZ R33, R33, 1 ;  /* 0x3f80000021217820 */ /* 0x000fe20000410000 */
[----:B------:R-:W-:Y:S02]  /*1650*/  IADD3 R0, R28, 0x2, RZ ;  /* 0x000000021c007810 */ /* 0x000fe40007ffe0ff */
[----:B------:R-:W-:Y:S01]  /*1660*/  ISETP.NE.AND P1, PT, R35, RZ, PT ;  /* 0x000000ff2300720c */ /* 0x000fe20003f25270 */
[----:B------:R-:W3:Y:S02]  /*1670*/  F2F.F64.F32 R6, R33 ;  /* 0x0000002100067310 */ /* 0x000ee40000201800 */
[----:B------:R-:W-:Y:S01]  /*1680*/  IMAD R0, R0, UR43, RZ ;  /* 0x0000002b00007c24 */ /* 0x000fe2000f8e02ff */
[----:B---3-5:R-:W-:-:S04]  /*1690*/  DSETP.GE.AND P0, PT, R4, R6, PT ;  /* 0x000000060400722a */ /* 0x028fc80003f06000 */
[----:B------:R-:W-:Y:S01]  /*16a0*/  SEL R5, R0, RZ, P1 ;  /* 0x000000ff00057207 */ /* 0x000fe20000800000 */
[----:B------:R-:W-:Y:S01]  /*16b0*/  IMAD.MOV.U32 R6, RZ, RZ, RZ ;  /* 0x000000ffff067224 */ /* 0x000fe200078e00ff */
[----:B------:R-:W-:-:S03]  /*16c0*/  FSEL R7, RZ, 1.875, !P0 ;  /* 0x3ff00000ff077808 */ /* 0x000fc60004000000 */
[----:B0-----:R-:W-:-:S05]  /*16d0*/  IMAD.WIDE.U32 R4, R5, 0x8, R26 ;  /* 0x0000000805047825 */ /* 0x001fca00078e001a */
[----:B------:R3:W-:Y:S02]  /*16e0*/  STG.E.64 desc[UR36][R4.64], R6 ;  /* 0x0000000604007986 */ /* 0x0007e4000c101b24 */
.L_x_7476:
        /* <DEDUP_REMOVED lines=11> */
[----:B------:R-:W3:Y:S01]  /*17a0*/  LDC.64 R14, c[0x4][R14] ;  /* 0x010000000e0e7b82 */ /* 0x000ee20000000a00 */
        /* <DEDUP_REMOVED lines=8> */
[----:B0123--:R-:W-:Y:S05]  /*1830*/  CALL.ABS.NOINC R14 ;  /* 0x000000000e007343 */ /* 0x00ffea0003c00000 */
.L_x_6978:
[----:B------:R3:W5:Y:S02]  /*1840*/  LDG.E.64 R4, desc[UR36][R22.64] ;  /* 0x0000002416047981 */ /* 0x000764000c1e1b00 */
.L_x_6977:
[----:B------:R-:W-:Y:S05]  /*1850*/  BSYNC B6 ;  /* 0x0000000000067941 */ /* 0x000fea0003800000 */
.L_x_6976:
[----:B------:R-:W-:Y:S01]  /*1860*/  FMUL.FTZ R32, R32, 1 ;  /* 0x3f80000020207820 */ /* 0x000fe20000410000 */
[----:B------:R-:W-:Y:S01]  /*1870*/  VIADD R0, R28, 0x1 ;  /* 0x000000011c007836 */ /* 0x000fe20000000000 */
[----:B------:R-:W-:Y:S02]  /*1880*/  ISETP.GT.AND P1, PT, R30, 0x1, PT ;  /* 0x000000011e00780c */ /* 0x000fe40003f24270 */
[----:B------:R-:W4:Y:S01]  /*1890*/  F2F.F64.F32 R6, R32 ;  /* 0x0000002000067310 */ /* 0x000f220000201800 */
[----:B------:R-:W-:Y:S01]  /*18a0*/  IMAD R0, R0, UR43, RZ ;  /* 0x0000002b00007c24 */ /* 0x000fe2000f8e02ff */
[----:B----45:R-:W-:-:S04]  /*18b0*/  DSETP.GE.AND P0, PT, R4, R6, PT ;  /* 0x000000060400722a */ /* 0x030fc80003f06000 */
[----:B------:R-:W-:Y:S02]  /*18c0*/  SEL R5, R0, RZ, P1 ;  /* 0x000000ff00057207 */ /* 0x000fe40000800000 */
[----:B------:R-:W-:Y:S02]  /*18d0*/  MOV R6, RZ ;  /* 0x000000ff00067202 */ /* 0x000fe40000000f00 */
[----:B------:R-:W-:Y:S01]  /*18e0*/  FSEL R7, RZ, 1.875, !P0 ;  /* 0x3ff00000ff077808 */ /* 0x000fe20004000000 */
[----:B0-----:R-:W-:-:S05]  /*18f0*/  IMAD.WIDE.U32 R4, R5, 0x8, R26 ;  /* 0x0000000805047825 */ /* 0x001fca00078e001a */
[----:B------:R4:W-:Y:S02]  /*1900*/  STG.E.64 desc[UR36][R4.64], R6 ;  /* 0x0000000604007986 */ /* 0x0009e4000c101b24 */
.L_x_7475:
[----:B------:R-:W-:Y:S05]  /*1910*/  BSYNC B8 ;  /* 0x0000000000087941 */ /* 0x000fea0003800000 */
.L_x_6965:
[----:B----4-:R-:W4:Y:S01]  /*1920*/  LDG.E.64 R4, desc[UR36][R24.64] ;  /* 0x0000002418047981 */ /* 0x010f22000c1e1b00 */
[----:B------:R-:W-:Y:S01]  /*1930*/  BSSY B6, `(.L_x_6979) ;  /* 0x0000015000067945 */ /* 0x000fe20003800000 */
[C---:B----4-:R-:W-:Y:S02]  /*1940*/  DSETP.GTU.AND P0, PT, R4.reuse, 1, PT ;  /* 0x3ff000000400742a */ /* 0x050fe40003f0c000 */
        /* <DEDUP_REMOVED lines=17> */
[----:B01234-:R-:W-:Y:S05]  /*1a60*/  CALL.ABS.NOINC R14 ;  /* 0x000000000e007343 */ /* 0x01ffea0003c00000 */
.L_x_6981:
[----:B------:R4:W5:Y:S02]  /*1a70*/  LDG.E.64 R4, desc[UR36][R24.64] ;  /* 0x0000002418047981 */ /* 0x000964000c1e1b00 */
.L_x_6980:
[----:B------:R-:W-:Y:S05]  /*1a80*/  BSYNC B6 ;  /* 0x0000000000067941 */ /* 0x000fea0003800000 */
.L_x_6979:
[----:B------:R-:W-:Y:S01]  /*1a90*/  FMUL.FTZ R31, R31, 1 ;  /* 0x3f8000001f1f7820 */ /* 0x000fe20000410000 */
[----:B------:R-:W-:Y:S01]  /*1aa0*/  IMAD R0, R28, UR43, RZ ;  /* 0x0000002b1c007c24 */ /* 0x000fe2000f8e02ff */
[----:B------:R-:W-:Y:S02]  /*1ab0*/  ISETP.GT.AND P1, PT, R29, RZ, PT ;  /* 0x000000ff1d00720c */ /* 0x000fe40003f24270 */
[----:B------:R-:W0:Y:S02]  /*1ac0*/  F2F.F64.F32 R6, R31 ;  /* 0x0000001f00067310 */ /* 0x000e240000201800 */
[----:B0----5:R-:W-:Y:S01]  /*1ad0*/  DSETP.GE.AND P0, PT, R4, R6, PT ;  /* 0x000000060400722a */ /* 0x021fe20003f06000 */
[----:B------:R-:W-:Y:S02]  /*1ae0*/  SEL R5, R0, RZ, P1 ;  /* 0x000000ff00057207 */ /* 0x000fe40000800000 */
[----:B------:R-:W-:-:S03]  /*1af0*/  MOV R6, RZ ;  /* 0x000000ff00067202 */ /* 0x000fc60000000f00 */
[----:B------:R-:W-:Y:S01]  /*1b00*/  FSEL R7, RZ, 1.875, !P0 ;  /* 0x3ff00000ff077808 */ /* 0x000fe20004000000 */
[----:B------:R-:W-:-:S05]  /*1b10*/  IMAD.WIDE.U32 R4, R5, 0x8, R26 ;  /* 0x0000000805047825 */ /* 0x000fca00078e001a */
[----:B------:R0:W-:Y:S01]  /*1b20*/  STG.E.64 desc[UR36][R4.64], R6 ;  /* 0x0000000604007986 */ /* 0x0001e2000c101b24 */
[----:B------:R-:W-:Y:S05]  /*1b30*/  BRA `(.L_x_6969) ;  /* 0x0000000000047947 */ /* 0x000fea0003800000 */
.L_x_7477:
[----:B------:R-:W-:Y:S05]  /*1b40*/  BREAK B8 ;  /* 0x0000000000087942 */ /* 0x000fea0003800000 */
.L_x_6969:
[----:B------:R-:W-:Y:S05]  /*1b50*/  BSYNC B9 ;  /* 0x0000000000097941 */ /* 0x000fea0003800000 */
.L_x_6964:
[----:B------:R-:W5:Y:S01]  /*1b60*/  LDC R3, c[0x0][0xc] ;  /* 0x00000300ff037b82 */ /* 0x000f620000000800 */
[----:B------:R-:W-:-:S06]  /*1b70*/  USHF.L.U32 UR4, UR38, 0x2, URZ ;  /* 0x0000000226047899 */ /* 0x000fcc000800063f */
[----:B-----5:R-:W-:-:S05]  /*1b80*/  IMAD R28, R3, UR4, R28 ;  /* 0x00000004031c7c24 */ /* 0x020fca000f8e021c */
[----:B------:R-:W-:-:S13]  /*1b90*/  ISETP.GE.U32.AND P0, PT, R28, UR44, PT ;  /* 0x0000002c1c007c0c */ /* 0x000fda000bf06070 */
[----:B------:R-:W-:Y:S05]  /*1ba0*/  @!P0 BRA `(.L_x_6982) ;  /* 0xffffffe4005c8947 */ /* 0x000fea000383ffff */
[----:B------:R-:W-:Y:S05]  /*1bb0*/  EXIT ;  /* 0x000000000000794d */ /* 0x000fea0003800000 */
.L_x_6983:
        /* <DEDUP_REMOVED lines=12> */
.L_x_7692:


//--------------------- .text._ZN2at4cuda57_GLOBAL__N__cd6b329d_24_DistributionBernoulli_cu_7537a20d21kernelPointwiseApply2IZNS_6native9templates4cuda28bernoulli_tensor_cuda_kernelIddEEvRKNS_10TensorBaseES9_NS_15PhiloxCudaStateEEUliRdSB_SB_SB_RKdSD_SD_SD_E_dSC_jLi1ELi1ELi4ELi512ELi2EEEvNS0_6detail10TensorInfoIT0_T2_EENSG_IT1_SI_EESI_T_ --------------------------
	.section	.text._ZN2at4cuda57_GLOBAL__N__cd6b329d_24_DistributionBernoulli_cu_7537a20d21kernelPointwiseApply2IZNS_6native9templates4cuda28bernoulli_tensor_cuda_kernelIddEEvRKNS_10TensorBaseES9_NS_15PhiloxCudaStateEEUliRdSB_SB_SB_RKdSD_SD_SD_E_dSC_jLi1ELi1ELi4ELi512ELi2EEEvNS0_6detail10TensorInfoIT0_T2_EENSG_IT1_SI_EESI_T_,"ax",@progbits
	.align	128
.text._ZN2at4cuda57_GLOBAL__N__cd6b329d_24_DistributionBernoulli_cu_7537a20d21kernelPointwiseApply2IZNS_6native9templates4cuda28bernoulli_tensor_cuda_kernelIddEEvRKNS_10TensorBaseES9_NS_15PhiloxCudaStateEEUliRdSB_SB_SB_RKdSD_SD_SD_E_dSC_jLi1ELi1ELi4ELi512ELi2EEEvNS0_6detail10TensorInfoIT0_T2_EENSG_IT1_SI_EESI_T_:
        .type           _ZN2at4cuda57_GLOBAL__N__cd6b329d_24_DistributionBernoulli_cu_7537a20d21kernelPointwiseApply2IZNS_6native9templates4cuda28bernoulli_tensor_cuda_kernelIddEEvRKNS_10TensorBaseES9_NS_15PhiloxCudaStateEEUliRdSB_SB_SB_RKdSD_SD_SD_E_dSC_jLi1ELi1ELi4ELi512ELi2EEEvNS0_6detail10TensorInfoIT0_T2_EENSG_IT1_SI_EESI_T_,@function
        .size           _ZN2at4cuda57_GLOBAL__N__cd6b329d_24_DistributionBernoulli_cu_7537a20d21kernelPointwiseApply2IZNS_6native9templates4cuda28bernoulli_tensor_cuda_kernelIddEEvRKNS_10TensorBaseES9_NS_15PhiloxCudaStateEEUliRdSB_SB_SB_RKdSD_SD_SD_E_dSC_jLi1ELi1ELi4ELi512ELi2EEEvNS0_6detail10TensorInfoIT0_T2_EENSG_IT1_SI_EESI_T_,(.L_x_7693 - _ZN2at4cuda57_GLOBAL__N__cd6b329d_24_DistributionBernoulli_cu_7537a20d21kernelPointwiseApply2IZNS_6native9templates4cuda28bernoulli_tensor_cuda_kernelIddEEvRKNS_10TensorBaseES9_NS_15PhiloxCudaStateEEUliRdSB_SB_SB_RKdSD_SD_SD_E_dSC_jLi1ELi1ELi4ELi512ELi2EEEvNS0_6detail10TensorInfoIT0_T2_EENSG_IT1_SI_EESI_T_)
        .other          _ZN2at4cuda57_GLOBAL__N__cd6b329d_24_DistributionBernoulli_cu_7537a20d21kernelPointwiseApply2IZNS_6native9templates4cuda28bernoulli_tensor_cuda_kernelIddEEvRKNS_10TensorBaseES9_NS_15PhiloxCudaStateEEUliRdSB_SB_SB_RKdSD_SD_SD_E_dSC_jLi1ELi1ELi4ELi512ELi2EEEvNS0_6detail10TensorInfoIT0_T2_EENSG_IT1_SI_EESI_T_,@"STO_CUDA_ENTRY STV_DEFAULT"
_ZN2at4cuda57_GLOBAL__N__cd6b329d_24_DistributionBernoulli_cu_7537a20d21kernelPointwiseApply2IZNS_6native9templates4cuda28bernoulli_tensor_cuda_kernelIddEEvRKNS_10TensorBaseES9_NS_15PhiloxCudaStateEEUliRdSB_SB_SB_RKdSD_SD_SD_E_dSC_jLi1ELi1ELi4ELi512ELi2EEEvNS0_6detail10TensorInfoIT0_T2_EENSG_IT1_SI_EESI_T_:
        /* <DEDUP_REMOVED lines=17> */
.L_x_7004:
        /* <DEDUP_REMOVED lines=18> */
[----:B------:R-:W-:-:S04]  /*0230*/  IMAD.WIDE.U32 R6, R11, -0x2daee0ad, RZ ;  /* 0xd2511f530b067825 */ /* 0x000fc800078e00ff */
[C---:B------:R-:W-:Y:S01]  /*0240*/  VIADD R10, R14.reuse, 0x1 ;  /* 0x000000010e0a7836 */ /* 0x040fe20000000000 */
[----:B------:R-:W-:Y:S01]  /*0250*/  @P0 IADD3 R10, R14, RZ, RZ ;  /* 0x000000ff0e0a0210 */ /* 0x000fe20007ffe0ff */
[----:B------:R-:W-:Y:S01]  /*0260*/  IMAD.HI.U32 R11, R8, -0x2daee0ad, RZ ;  /* 0xd2511f53080b7827 */ /* 0x000fe200078e00ff */
[--C-:B------:R-:W-:Y:S02]  /*0270*/  LOP3.LUT R14, R3, R14, R4.reuse, 0x96, !PT ;  /* 0x0000000e030e7212 */ /* 0x100fe400078e9604 */
[-C--:B------:R-:W-:Y:S02]  /*0280*/  LOP3.LUT R20, R7, R5.reuse, RZ, 0x3c, !PT ;  /* 0x0000000507147212 */ /* 0x080fe400078e3cff */
[----:B------:R-:W-:Y:S01]  /*0290*/  LOP3.LUT R11, R11, R5, RZ, 0x3c, !PT ;  /* 0x000000050b0b7212 */ /* 0x000fe200078e3cff */
[----:B------:R-:W-:Y:S01]  /*02a0*/  IMAD.WIDE.U32 R14, R14, -0x2daee0ad, RZ ;  /* 0xd2511f530e0e7825 */ /* 0x000fe200078e00ff */
[----:B------:R-:W-:-:S03]  /*02b0*/  LOP3.LUT R10, R10, R3, R4, 0x96, !PT ;  /* 0x000000030a0a7212 */ /* 0x000fc600078e9604 */
[----:B------:R-:W-:Y:S02]  /*02c0*/  VIADD R3, R5, 0xbb67ae85 ;  /* 0xbb67ae8505037836 */ /* 0x000fe40000000000 */
[----:B------:R-:W-:-:S04]  /*02d0*/  IMAD.WIDE.U32 R20, R20, -0x326172a9, RZ ;  /* 0xcd9e8d5714147825 */ /* 0x000fc800078e00ff */
[----:B------:R-:W-:Y:S01]  /*02e0*/  IMAD.WIDE.U32 R18, R11, -0x326172a9, RZ ;  /* 0xcd9e8d570b127825 */ /* 0x000fe200078e00ff */
[----:B------:R-:W-:-:S03]  /*02f0*/  LOP3.LUT R8, R9, R21, RZ, 0x3c, !PT ;  /* 0x0000001509087212 */ /* 0x000fc600078e3cff */
[----:B------:R-:W-:Y:S01]  /*0300*/  VIADD R7, R6, 0xd2511f53 ;  /* 0xd2511f5306077836 */ /* 0x000fe20000000000 */
[----:B------:R-:W-:Y:S01]  /*0310*/  LOP3.LUT R6, R15, R6, R3, 0x96, !PT ;  /* 0x000000060f067212 */ /* 0x000fe200078e9603 */
        /* <DEDUP_REMOVED lines=67> */
[--C-:B------:R-:W-:Y:S01]  /*0750*/  LOP3.LUT R8, R23, R18, R7.reuse, 0x96, !PT ;  /* 0x0000001217087212 */ /* 0x100fe200078e9607 */
        /* <DEDUP_REMOVED lines=22> */
[----:B--2---:R-:W-:Y:S01]  /*08c0*/  SEL R29, R17, RZ, P1 ;  /* 0x000000ff111d7207 */ /* 0x004fe20000800000 */
        /* <DEDUP_REMOVED lines=36> */
.L_x_6985:
[----:B------:R-:W-:Y:S01]  /*0b10*/  MOV R20, R13 ;  /* 0x0000000d00147202 */ /* 0x000fe20000000f00 */
[----:B------:R-:W-:Y:S02]  /*0b20*/  IMAD.MOV.U32 R15, RZ, RZ, R4 ;  /* 0x000000ffff0f7224 */ /* 0x000fe400078e0004 */
[----:B------:R-:W-:Y:S02]  /*0b30*/  IMAD.MOV.U32 R14, RZ, RZ, R3 ;  /* 0x000000ffff0e7224 */ /* 0x000fe400078e0003 */
[----:B------:R-:W-:-:S07]  /*0b40*/  IMAD.MOV.U32 R13, RZ, RZ, R6 ;  /* 0x000000ffff0d7224 */ /* 0x000fce00078e0006 */
.L_x_6984:
        /* <DEDUP_REMOVED lines=17> */
.L_x_7478:
[----:B------:R-:W-:Y:S05]  /*0c60*/  BRX R4 -0xc70                                                                                                                                                                                                                                                                                                                                                                                                                                                                                (*"BRANCH_TARGETS .L_x_7479,.L_x_7480,.L_x_7481"*) ;  /* 0xfffffff004e47949 */ /* 0x000fea000383ffff */
.L_x_6988:
        /* <DEDUP_REMOVED lines=27> */
[----:B0-----:R-:W-:Y:S05]  /*0e20*/  CALL.ABS.NOINC R14 ;  /* 0x000000000e007343 */ /* 0x001fea0003c00000 */
.L_x_6994:
[----:B------:R0:W5:Y:S02]  /*0e30*/  LDG.E.64 R4, desc[UR36][R24.64] ;  /* 0x0000002418047981 */ /* 0x000164000c1e1b00 */
.L_x_6993:
[----:B------:R-:W-:Y:S05]  /*0e40*/  BSYNC B6 ;  /* 0x0000000000067941 */ /* 0x000fea0003800000 */
.L_x_6992:
[----:B------:R-:W-:-:S06]  /*0e50*/  FMUL.FTZ R6, R35, 1 ;  /* 0x3f80000023067820 */ /* 0x000fcc0000410000 */
[----:B------:R-:W1:Y:S02]  /*0e60*/  F2F.F64.F32 R6, R6 ;  /* 0x0000000600067310 */ /* 0x000e640000201800 */
[----:B-1---5:R-:W-:Y:S01]  /*0e70*/  DSETP.GE.AND P0, PT, R4, R6, PT ;  /* 0x000000060400722a */ /* 0x022fe20003f06000 */
[----:B------:R-:W-:-:S05]  /*0e80*/  IMAD.MOV.U32 R4, RZ, RZ, RZ ;  /* 0x000000ffff047224 */ /* 0x000fca00078e00ff */
[----:B------:R-:W-:-:S05]  /*0e90*/  FSEL R5, RZ, 1.875, !P0 ;  /* 0x3ff00000ff057808 */ /* 0x000fca0004000000 */
[----:B------:R1:W-:Y:S03]  /*0ea0*/  STG.E.64 desc[UR36][R22.64], R4 ;  /* 0x0000000416007986 */ /* 0x0003e6000c101b24 */
.L_x_6990:
[----:B------:R-:W-:Y:S05]  /*0eb0*/  BSYNC B7 ;  /* 0x0000000000077941 */ /* 0x000fea0003800000 */
.L_x_6989:
        /* <DEDUP_REMOVED lines=21> */
.L_x_6997:
[----:B------:R1:W5:Y:S02]  /*1010*/  LDG.E.64 R4, desc[UR36][R26.64] ;  /* 0x000000241a047981 */ /* 0x000364000c1e1b00 */
.L_x_6996:
[----:B------:R-:W-:Y:S05]  /*1020*/  BSYNC B6 ;  /* 0x0000000000067941 */ /* 0x000fea0003800000 */
.L_x_6995:
[----:B------:R-:W-:-:S06]  /*1030*/  FMUL.FTZ R6, R34, 1 ;  /* 0x3f80000022067820 */ /* 0x000fcc0000410000 */
[----:B------:R-:W2:Y:S02]  /*1040*/  F2F.F64.F32 R6, R6 ;  /* 0x0000000600067310 */ /* 0x000ea40000201800 */
[----:B--2--5:R-:W-:Y:S01]  /*1050*/  DSETP.GE.AND P0, PT, R4, R6, PT ;  /* 0x000000060400722a */ /* 0x024fe20003f06000 */
[----:B------:R-:W-:-:S05]  /*1060*/  MOV R4, RZ ;  /* 0x000000ff00047202 */ /* 0x000fca0000000f00 */
[----:B------:R-:W-:-:S05]  /*1070*/  FSEL R5, RZ, 1.875, !P0 ;  /* 0x3ff00000ff057808 */ /* 0x000fca0004000000 */
[----:B------:R2:W-:Y:S03]  /*1080*/  STG.E.64 desc[UR36][R18.64], R4 ;  /* 0x0000000412007986 */ /* 0x0005e6000c101b24 */
.L_x_7480:
        /* <DEDUP_REMOVED lines=21> */
.L_x_7000:
[----:B------:R2:W5:Y:S02]  /*11e0*/  LDG.E.64 R4, desc[UR36][R28.64] ;  /* 0x000000241c047981 */ /* 0x000564000c1e1b00 */
.L_x_6999:
[----:B------:R-:W-:Y:S05]  /*11f0*/  BSYNC B6 ;  /* 0x0000000000067941 */ /* 0x000fea0003800000 */
.L_x_6998:
[----:B------:R-:W-:-:S06]  /*1200*/  FMUL.FTZ R6, R33, 1 ;  /* 0x3f80000021067820 */ /* 0x000fcc0000410000 */
[----:B------:R-:W3:Y:S02]  /*1210*/  F2F.F64.F32 R6, R6 ;  /* 0x0000000600067310 */ /* 0x000ee40000201800 */
[----:B---3-5:R-:W-:Y:S01]  /*1220*/  DSETP.GE.AND P0, PT, R4, R6, PT ;  /* 0x000000060400722a */ /* 0x028fe20003f06000 */
[----:B------:R-:W-:-:S05]  /*1230*/  MOV R4, RZ ;  /* 0x000000ff00047202 */ /* 0x000fca0000000f00 */
[----:B------:R-:W-:-:S05]  /*1240*/  FSEL R5, RZ, 1.875, !P0 ;  /* 0x3ff00000ff057808 */ /* 0x000fca0004000000 */
[----:B------:R3:W-:Y:S03]  /*1250*/  STG.E.64 desc[UR36][R16.64], R4 ;  /* 0x0000000410007986 */ /* 0x0007e6000c101b24 */
.L_x_7479:
[----:B------:R-:W-:Y:S05]  /*1260*/  BSYNC B8 ;  /* 0x0000000000087941 */ /* 0x000fea0003800000 */
.L_x_6987:
[C---:B------:R-:W-:Y:S01]  /*1270*/  IADD3 R3, -R31.reuse, UR40, RZ ;  /* 0x000000281f037c10 */ /* 0x040fe2000fffe1ff */
[----:B------:R-:W-:-:S03]  /*1280*/  IMAD R0, R31, UR41, RZ ;  /* 0x000000291f007c24 */ /* 0x000fc6000f8e02ff */
[----:B------:R-:W-:-:S04]  /*1290*/  ISETP.GT.AND P0, PT, R3, RZ, PT ;  /* 0x000000ff0300720c */ /* 0x000fc80003f04270 */
[----:B---3--:R-:W-:Y:S02]  /*12a0*/  SEL R17, R0, RZ, P0 ;  /* 0x000000ff00117207 */ /* 0x008fe40000000000 */
[----:B------:R-:W-:-:S03]  /*12b0*/  P2R R18, PR, RZ, 0x1 ;  /* 0x00000001ff127803 */ /* 0x000fc60000000000 */
[----:B------:R-:W-:-:S05]  /*12c0*/  IMAD.WIDE.U32 R16, R17, 0x8, R38 ;  /* 0x0000000811107825 */ /* 0x000fca00078e0026 */
        /* <DEDUP_REMOVED lines=20> */
[----:B0123--:R-:W-:Y:S05]  /*1410*/  CALL.ABS.NOINC R14 ;  /* 0x000000000e007343 */ /* 0x00ffea0003c00000 */
.L_x_7003:
[----:B------:R3:W5:Y:S02]  /*1420*/  LDG.E.64 R4, desc[UR36][R16.64] ;  /* 0x0000002410047981 */ /* 0x000764000c1e1b00 */
.L_x_7002:
[----:B------:R-:W-:Y:S05]  /*1430*/  BSYNC B6 ;  /* 0x0000000000067941 */ /* 0x000fea0003800000 */
.L_x_7001:
[----:B------:R-:W-:Y:S01]  /*1440*/  FMUL.FTZ R32, R32, 1 ;  /* 0x3f80000020207820 */ /* 0x000fe20000410000 */
[----:B------:R-:W-:Y:S01]  /*1450*/  IMAD R0, R31, UR42, RZ ;  /* 0x0000002a1f007c24 */ /* 0x000fe2000f8e02ff */
[----:B------:R-:W-:Y:S02]  /*1460*/  ISETP.NE.AND P1, PT, R18, RZ, PT ;  /* 0x000000ff1200720c */ /* 0x000fe40003f25270 */
[----:B------:R-:W4:Y:S02]  /*1470*/  F2F.F64.F32 R6, R32 ;  /* 0x0000002000067310 */ /* 0x000f240000201800 */
[----:B----45:R-:W-:Y:S01]  /*1480*/  DSETP.GE.AND P0, PT, R4, R6, PT ;  /* 0x000000060400722a */ /* 0x030fe20003f06000 */
[----:B------:R-:W-:Y:S02]  /*1490*/  SEL R5, R0, RZ, P1 ;  /* 0x000000ff00057207 */ /* 0x000fe40000800000 */
[----:B------:R-:W-:-:S03]  /*14a0*/  MOV R6, RZ ;  /* 0x000000ff00067202 */ /* 0x000fc60000000f00 */
[----:B------:R-:W-:Y:S01]  /*14b0*/  FSEL R7, RZ, 1.875, !P0 ;  /* 0x3ff00000ff077808 */ /* 0x000fe20004000000 */
[----:B------:R-:W-:-:S05]  /*14c0*/  IMAD.WIDE.U32 R4, R5, 0x8, R36 ;  /* 0x0000000805047825 */ /* 0x000fca00078e0024 */
[----:B------:R4:W-:Y:S01]  /*14d0*/  STG.E.64 desc[UR36][R4.64], R6 ;  /* 0x0000000604007986 */ /* 0x0009e2000c101b24 */
[----:B------:R-:W-:Y:S05]  /*14e0*/  BRA `(.L_x_6991) ;  /* 0x0000000000047947 */ /* 0x000fea0003800000 */
.L_x_7481:
[----:B------:R-:W-:Y:S05]  /*14f0*/  BREAK B8 ;  /* 0x0000000000087942 */ /* 0x000fea0003800000 */
.L_x_6991:
[----:B------:R-:W-:Y:S05]  /*1500*/  BSYNC B9 ;  /* 0x0000000000097941 */ /* 0x000fea0003800000 */
.L_x_6986:
[----:B------:R-:W5:Y:S01]  /*1510*/  LDC R0, c[0x0][0xc] ;  /* 0x00000300ff007b82 */ /* 0x000f620000000800 */
[----:B------:R-:W-:-:S06]  /*1520*/  USHF.L.U32 UR4, UR38, 0x2, URZ ;  /* 0x0000000226047899 */ /* 0x000fcc000800063f */
[----:B-----5:R-:W-:-:S05]  /*1530*/  IMAD R31, R0, UR4, R31 ;  /* 0x00000004001f7c24 */ /* 0x020fca000f8e021f */
[----:B------:R-:W-:-:S13]  /*1540*/  ISETP.GE.U32.AND P0, PT, R31, UR40, PT ;  /* 0x000000281f007c0c */ /* 0x000fda000bf06070 */
[----:B------:R-:W-:Y:S05]  /*1550*/  @!P0 BRA `(.L_x_7004) ;  /* 0xffffffe800ec8947 */ /* 0x000fea000383ffff */
[----:B------:R-:W-:Y:S05]  /*1560*/  EXIT ;  /* 0x000000000000794d */ /* 0x000fea0003800000 */
.L_x_7005:
        /* <DEDUP_REMOVED lines=9> */
.L_x_7693:


//--------------------- .nv.global.init           --------------------------
	.section	.nv.global.init,"aw",@progbits
	.align	4
.nv.global.init:
	.type		mrg32k3aM1SubSeq,@object
	.size		mrg32k3aM1SubSeq,(mrg32k3aM2SubSeq - mrg32k3aM1SubSeq)
mrg32k3aM1SubSeq:
        /*0000*/ 	.byte	0x0b, 0xcc, 0xee, 0x04, 0x73, 0x29, 0x8b, 0x6f, 0xf6, 0x53, 0x03, 0xf6, 0x23, 0xf6, 0xea, 0xda
        /* <DEDUP_REMOVED lines=125> */
	.type		mrg32k3aM2SubSeq,@object
	.size		mrg32k3aM2SubSeq,(mrg32k3aM1 - mrg32k3aM2SubSeq)
mrg32k3aM2SubSeq:
        /* <DEDUP_REMOVED lines=126> */
	.type		mrg32k3aM1,@object
	.size		mrg32k3aM1,(mrg32k3aM1Seq - mrg32k3aM1)
mrg32k3aM1:
        /* <DEDUP_REMOVED lines=144> */
	.type		mrg32k3aM1Seq,@object
	.size		mrg32k3aM1Seq,(mrg32k3aM2 - mrg32k3aM1Seq)
mrg32k3aM1Seq:
        /* <DEDUP_REMOVED lines=144> */
	.type		mrg32k3aM2,@object
	.size		mrg32k3aM2,(mrg32k3aM2Seq - mrg32k3aM2)
mrg32k3aM2:
        /* <DEDUP_REMOVED lines=144> */
	.type		mrg32k3aM2Seq,@object
	.size		mrg32k3aM2Seq,(precalc_xorwow_matrix - mrg32k3aM2Seq)
mrg32k3aM2Seq:
        /* <DEDUP_REMOVED lines=144> */
	.type		precalc_xorwow_matrix,@object
	.size		precalc_xorwow_matrix,(precalc_xorwow_offset_matrix - precalc_xorwow_matrix)
precalc_xorwow_matrix:
        /* <DEDUP_REMOVED lines=6400> */
	.type		precalc_xorwow_offset_matrix,@object
	.size		precalc_xorwow_offset_matrix,(__unnamed_11 - precalc_xorwow_offset_matrix)
precalc_xorwow_offset_matrix:
        /* <DEDUP_REMOVED lines=6400> */
	.type		__unnamed_11,@object
	.size		__unnamed_11,(__unnamed_3 - __unnamed_11)
__unnamed_11:
        /*353c0*/ 	.byte	0x6f, 0x70, 0x65, 0x72, 0x61, 0x74, 0x6f, 0x72, 0x28, 0x29, 0x00
	.type		__unnamed_3,@object
	.size		__unnamed_3,(__unnamed_7 - __unnamed_3)
__unnamed_3:
        /*353cb*/ 	.byte	0x6f, 0x70, 0x65, 0x72, 0x61, 0x74, 0x6f, 0x72, 0x28, 0x29, 0x00
	.type		__unnamed_7,@object
	.size		__unnamed_7,(__unnamed_9 - __unnamed_7)
__unnamed_7:
        /*353d6*/ 	.byte	0x6f, 0x70, 0x65, 0x72, 0x61, 0x74, 0x6f, 0x72, 0x28, 0x29, 0x00
	.type		__unnamed_9,@object
	.size		__unnamed_9,(__unnamed_1 - __unnamed_9)
__unnamed_9:
        /*353e1*/ 	.byte	0x6f, 0x70, 0x65, 0x72, 0x61, 0x74, 0x6f, 0x72, 0x28, 0x29, 0x00
	.type		__unnamed_1,@object
	.size		__unnamed_1,(__unnamed_5 - __unnamed_1)
__unnamed_1:
        /*353ec*/ 	.byte	0x6f, 0x70, 0x65, 0x72, 0x61, 0x74, 0x6f, 0x72, 0x28, 0x29, 0x00
	.type		__unnamed_5,@object
	.size		__unnamed_5,(__unnamed_4 - __unnamed_5)
__unnamed_5:
        /*353f7*/ 	.byte	0x6f, 0x70, 0x65, 0x72, 0x61, 0x74, 0x6f, 0x72, 0x28, 0x29, 0x00
	.type		__unnamed_4,@object
	.size		__unnamed_4,(__unnamed_8 - __unnamed_4)
__unnamed_4:
        /*35402*/ 	.byte	0x6f, 0x70, 0x65, 0x72, 0x61, 0x74, 0x6f, 0x72, 0x28, 0x29, 0x00
	.type		__unnamed_8,@object
	.size		__unnamed_8,(__unnamed_10 - __unnamed_8)
__unnamed_8:
        /*3540d*/ 	.byte	0x6f, 0x70, 0x65, 0x72, 0x61, 0x74, 0x6f, 0x72, 0x28, 0x29, 0x00
	.type		__unnamed_10,@object
	.size		__unnamed_10,(__unnamed_2 - __unnamed_10)
__unnamed_10:
        /*35418*/ 	.byte	0x6f, 0x70, 0x65, 0x72, 0x61, 0x74, 0x6f, 0x72, 0x28, 0x29, 0x00
	.type		__unnamed_2,@object
	.size		__unnamed_2,(__unnamed_6 - __unnamed_2)
__unnamed_2:
        /*35423*/ 	.byte	0x6f, 0x70, 0x65, 0x72, 0x61, 0x74, 0x6f, 0x72, 0x28, 0x29, 0x00
	.type		__unnamed_6,@object
	.size		__unnamed_6,($str$7 - __unnamed_6)
__unnamed_6:
        /*3542e*/ 	.byte	0x6f, 0x70, 0x65, 0x72, 0x61, 0x74, 0x6f, 0x72, 0x28, 0x29, 0x00
	.type		$str$7,@object
	.size		$str$7,($str$5 - $str$7)
$str$7:
        /*35439*/ 	.byte	0x30, 0x20, 0x3c, 0x3d, 0x20, 0x70, 0x32, 0x20, 0x26, 0x26, 0x20, 0x70, 0x32, 0x20, 0x3c, 0x3d
        /*35449*/ 	.byte	0x20, 0x31, 0x00
	.type		$str$5,@object
	.size		$str$5,($str$8 - $str$5)
$str$5:
        /*3544c*/ 	.byte	0x30, 0x20, 0x3c, 0x3d, 0x20, 0x70, 0x34, 0x20, 0x26, 0x26, 0x20, 0x70, 0x34, 0x20, 0x3c, 0x3d
        /*3545c*/ 	.byte	0x20, 0x31, 0x00
	.type		$str$8,@object
	.size		$str$8,($str$6 - $str$8)
$str$8:
        /*3545f*/ 	.byte	0x30, 0x20, 0x3c, 0x3d, 0x20, 0x70, 0x31, 0x20, 0x26, 0x26, 0x20, 0x70, 0x31, 0x20, 0x3c, 0x3d
        /*3546f*/ 	.byte	0x20, 0x31, 0x00
	.type		$str$6,@object
	.size		$str$6,($str$1 - $str$6)
$str$6:
        /*35472*/ 	.byte	0x30, 0x20, 0x3c, 0x3d, 0x20, 0x70, 0x33, 0x20, 0x26, 0x26, 0x20, 0x70, 0x33, 0x20, 0x3c, 0x3d
        /*35482*/ 	.byte	0x20, 0x31, 0x00
	.type		$str$1,@object
	.size		$str$1,(.L_48 - $str$1)
$str$1:
        /*35485*/ 	.byte	0x2f, 0x72, 0x6f, 0x6f, 0x74, 0x2f, 0x2e, 0x70, 0x79, 0x65, 0x6e, 0x76, 0x2f, 0x76, 0x65, 0x72
        /*35495*/ 	.byte	0x73, 0x69, 0x6f, 0x6e, 0x73, 0x2f, 0x33, 0x2e, 0x31, 0x33, 0x2e, 0x31, 0x32, 0x2f, 0x6c, 0x69
        /*354a5*/ 	.byte	0x62, 0x2f, 0x70, 0x79, 0x74, 0x68, 0x6f, 0x6e, 0x33, 0x2e, 0x31, 0x33, 0x2f, 0x73, 0x69, 0x74
        /*354b5*/ 	.byte	0x65, 0x2d, 0x70, 0x61, 0x63, 0x6b, 0x61, 0x67, 0x65, 0x73, 0x2f, 0x74, 0x6f, 0x72, 0x63, 0x68
        /*354c5*/ 	.byte	0x2f, 0x69, 0x6e, 0x63, 0x6c, 0x75, 0x64, 0x65, 0x2f, 0x41, 0x54, 0x65, 0x6e, 0x2f, 0x6e, 0x61
        /*354d5*/ 	.byte	0x74, 0x69, 0x76, 0x65, 0x2f, 0x63, 0x75, 0x64, 0x61, 0x2f, 0x44, 0x69, 0x73, 0x74, 0x72, 0x69
        /*354e5*/ 	.byte	0x62, 0x75, 0x74, 0x69, 0x6f, 0x6e, 0x54, 0x65, 0x6d, 0x70, 0x6c, 0x61, 0x74, 0x65, 0x73, 0x2e
        /*354f5*/ 	.byte	0x68, 0x00
.L_48:


//--------------------- .nv.shared.reserved.0     --------------------------
	.section	.nv.shared.reserved.0,"aw",@nobits
	.weak		__nv_reservedSMEM_offset_0_alias
	.size		__nv_reservedSMEM_offset_0_alias, 0, 0
	.other		__nv_reservedSMEM_offset_0_alias,@"STO_CUDA_RESERVED_SHARED STV_DEFAULT"
__nv_reservedSMEM_offset_0_alias:
	.zero		0


//--------------------- .nv.global                --------------------------
	.section	.nv.global,"aw",@nobits
.nv.global:
	.type		_ZN55_INTERNAL_cd6b329d_24_DistributionBernoulli_cu_7537a20d4cuda3std3__48in_placeE,@object
	.size		_ZN55_INTERNAL_cd6b329d_24_DistributionBernoulli_cu_7537a20d4cuda3std3__48in_placeE,(_ZN55_INTERNAL_cd6b329d_24_DistributionBernoulli_cu_7537a20d4cuda3std6ranges3__45__cpo8distanceE - _ZN55_INTERNAL_cd6b329d_24_DistributionBernoulli_cu_7537a20d4cuda3std3__48in_placeE)
_ZN55_INTERNAL_cd6b329d_24_DistributionBernoulli_cu_7537a20d4cuda3std3__48in_placeE:
	.zero		1
	.type		_ZN55_INTERNAL_cd6b329d_24_DistributionBernoulli_cu_7537a20d4cuda3std6ranges3__45__cpo8distanceE,@object
	.size		_ZN55_INTERNAL_cd6b329d_24_DistributionBernoulli_cu_7537a20d4cuda3std6ranges3__45__cpo8distanceE,(_ZN55_INTERNAL_cd6b329d_24_DistributionBernoulli_cu_7537a20d4cuda3std3__45__cpo6cbeginE - _ZN55_INTERNAL_cd6b329d_24_DistributionBernoulli_cu_7537a20d4cuda3std6ranges3__45__cpo8distanceE)
_ZN55_INTERNAL_cd6b329d_24_DistributionBernoulli_cu_7537a20d4cuda3std6ranges3__45__cpo8distanceE:
	.zero		1
	.type		_ZN55_INTERNAL_cd6b329d_24_DistributionBernoulli_cu_7537a20d4cuda3std3__45__cpo6cbeginE,@object
	.size		_ZN55_INTERNAL_cd6b329d_24_DistributionBernoulli_cu_7537a20d4cuda3std3__45__cpo6cbeginE,(_ZN55_INTERNAL_cd6b329d_24_DistributionBernoulli_cu_7537a20d4cuda3std6ranges3__45__cpo7advanceE - _ZN55_INTERNAL_cd6b329d_24_DistributionBernoulli_cu_7537a20d4cuda3std3__45__cpo6cbeginE)
_ZN55_INTERNAL_cd6b329d_24_DistributionBernoulli_cu_7537a20d4cuda3std3__45__cpo6cbeginE:
	.zero		1
	.type		_ZN55_INTERNAL_cd6b329d_24_DistributionBernoulli_cu_7537a20d4cuda3std6ranges3__45__cpo7advanceE,@object
	.size		_ZN55_INTERNAL_cd6b329d_24_DistributionBernoulli_cu_7537a20d4cuda3std6ranges3__45__cpo7advanceE,(_ZN55_INTERNAL_cd6b329d_24_DistributionBernoulli_cu_7537a20d4cuda3std3__45__cpo7crbeginE - _ZN55_INTERNAL_cd6b329d_24_DistributionBernoulli_cu_7537a20d4cuda3std6ranges3__45__cpo7advanceE)
_ZN55_INTERNAL_cd6b329d_24_DistributionBernoulli_cu_7537a20d4cuda3std6ranges3__45__cpo7advanceE:
	.zero		1
	.type		_ZN55_INTERNAL_cd6b329d_24_DistributionBernoulli_cu_7537a20d4cuda3std3__45__cpo7crbeginE,@object
	.size		_ZN55_INTERNAL_cd6b329d_24_DistributionBernoulli_cu_7537a20d4cuda3std3__45__cpo7crbeginE,(_ZN55_INTERNAL_cd6b329d_24_DistributionBernoulli_cu_7537a20d4cuda3std6ranges3__45__cpo4dataE - _ZN55_INTERNAL_cd6b329d_24_DistributionBernoulli_cu_7537a20d4cuda3std3__45__cpo7crbeginE)
_ZN55_INTERNAL_cd6b329d_24_DistributionBernoulli_cu_7537a20d4cuda3std3__45__cpo7crbeginE:
	.zero		1
	.type		_ZN55_INTERNAL_cd6b329d_24_DistributionBernoulli_cu_7537a20d4cuda3std6ranges3__45__cpo4dataE,@object
	.size		_ZN55_INTERNAL_cd6b329d_24_DistributionBernoulli_cu_7537a20d4cuda3std6ranges3__45__cpo4dataE,(_ZN55_INTERNAL_cd6b329d_24_DistributionBernoulli_cu_7537a20d4cuda3std6ranges3__45__cpo5beginE - _ZN55_INTERNAL_cd6b329d_24_DistributionBernoulli_cu_7537a20d4cuda3std6ranges3__45__cpo4dataE)
_ZN55_INTERNAL_cd6b329d_24_DistributionBernoulli_cu_7537a20d4cuda3std6ranges3__45__cpo4dataE:
	.zero		1
	.type		_ZN55_INTERNAL_cd6b329d_24_DistributionBernoulli_cu_7537a20d4cuda3std6ranges3__45__cpo5beginE,@object
	.size		_ZN55_INTERNAL_cd6b329d_24_DistributionBernoulli_cu_7537a20d4cuda3std6ranges3__45__cpo5beginE,(_ZN55_INTERNAL_cd6b329d_24_DistributionBernoulli_cu_7537a20d4cuda3std3__457_GLOBAL__N__cd6b329d_24_DistributionBernoulli_cu_7537a20d6ignoreE - _ZN55_INTERNAL_cd6b329d_24_DistributionBernoulli_cu_7537a20d4cuda3std6ranges3__45__cpo5beginE)
_ZN55_INTERNAL_cd6b329d_24_DistributionBernoulli_cu_7537a20d4cuda3std6ranges3__45__cpo5beginE:
	.zero		1
	.type		_ZN55_INTERNAL_cd6b329d_24_DistributionBernoulli_cu_7537a20d4cuda3std3__457_GLOBAL__N__cd6b329d_24_DistributionBernoulli_cu_7537a20d6ignoreE,@object
	.size		_ZN55_INTERNAL_cd6b329d_24_DistributionBernoulli_cu_7537a20d4cuda3std3__457_GLOBAL__N__cd6b329d_24_DistributionBernoulli_cu_7537a20d6ignoreE,(_ZN55_INTERNAL_cd6b329d_24_DistributionBernoulli_cu_7537a20d4cuda3std6ranges3__45__cpo4sizeE - _ZN55_INTERNAL_cd6b329d_24_DistributionBernoulli_cu_7537a20d4cuda3std3__457_GLOBAL__N__cd6b329d_24_DistributionBernoulli_cu_7537a20d6ignoreE)
_ZN55_INTERNAL_cd6b329d_24_DistributionBernoulli_cu_7537a20d4cuda3std3__457_GLOBAL__N__cd6b329d_24_DistributionBernoulli_cu_7537a20d6ignoreE:
	.zero		1
	.type		_ZN55_INTERNAL_cd6b329d_24_DistributionBernoulli_cu_7537a20d4cuda3std6ranges3__45__cpo4sizeE,@object
	.size		_ZN55_INTERNAL_cd6b329d_24_DistributionBernoulli_cu_7537a20d4cuda3std6ranges3__45__cpo4sizeE,(_ZN55_INTERNAL_cd6b329d_24_DistributionBernoulli_cu_7537a20d4cuda3std3__45__cpo5beginE - _ZN55_INTERNAL_cd6b329d_24_DistributionBernoulli_cu_7537a20d4cuda3std6ranges3__45__cpo4sizeE)
_ZN55_INTERNAL_cd6b329d_24_DistributionBernoulli_cu_7537a20d4cuda3std6ranges3__45__cpo4sizeE:
	.zero		1
	.type		_ZN55_INTERNAL_cd6b329d_24_DistributionBernoulli_cu_7537a20d4cuda3std3__45__cpo5beginE,@object
	.size		_ZN55_INTERNAL_cd6b329d_24_DistributionBernoulli_cu_7537a20d4cuda3std3__45__cpo5beginE,(_ZN55_INTERNAL_cd6b329d_24_DistributionBernoulli_cu_7537a20d4cuda3std6ranges3__45__cpo6cbeginE - _ZN55_INTERNAL_cd6b329d_24_DistributionBernoulli_cu_7537a20d4cuda3std3__45__cpo5beginE)
_ZN55_INTERNAL_cd6b329d_24_DistributionBernoulli_cu_7537a20d4cuda3std3__45__cpo5beginE:
	.zero		1
	.type		_ZN55_INTERNAL_cd6b329d_24_DistributionBernoulli_cu_7537a20d4cuda3std6ranges3__45__cpo6cbeginE,@object
	.size		_ZN55_INTERNAL_cd6b329d_24_DistributionBernoulli_cu_7537a20d4cuda3std6ranges3__45__cpo6cbeginE,(_ZN55_INTERNAL_cd6b329d_24_DistributionBernoulli_cu_7537a20d4cuda3std3__45__cpo6rbeginE - _ZN55_INTERNAL_cd6b329d_24_DistributionBernoulli_cu_7537a20d4cuda3std6ranges3__45__cpo6cbeginE)
_ZN55_INTERNAL_cd6b329d_24_DistributionBernoulli_cu_7537a20d4cuda3std6ranges3__45__cpo6cbeginE:
	.zero		1
	.type		_ZN55_INTERNAL_cd6b329d_24_DistributionBernoulli_cu_7537a20d4cuda3std3__45__cpo6rbeginE,@object
	.size		_ZN55_INTERNAL_cd6b329d_24_DistributionBernoulli_cu_7537a20d4cuda3std3__45__cpo6rbeginE,(_ZN55_INTERNAL_cd6b329d_24_DistributionBernoulli_cu_7537a20d4cuda3std6ranges3__45__cpo4nextE - _ZN55_INTERNAL_cd6b329d_24_DistributionBernoulli_cu_7537a20d4cuda3std3__45__cpo6rbeginE)
_ZN55_INTERNAL_cd6b329d_24_DistributionBernoulli_cu_7537a20d4cuda3std3__45__cpo6rbeginE:
	.zero		1
	.type		_ZN55_INTERNAL_cd6b329d_24_DistributionBernoulli_cu_7537a20d4cuda3std6ranges3__45__cpo4nextE,@object
	.size		_ZN55_INTERNAL_cd6b329d_24_DistributionBernoulli_cu_7537a20d4cuda3std6ranges3__45__cpo4nextE,(_ZN55_INTERNAL_cd6b329d_24_DistributionBernoulli_cu_7537a20d4cuda3std6ranges3__45__cpo4swapE - _ZN55_INTERNAL_cd6b329d_24_DistributionBernoulli_cu_7537a20d4cuda3std6ranges3__45__cpo4nextE)
_ZN55_INTERNAL_cd6b329d_24_DistributionBernoulli_cu_7537a20d4cuda3std6ranges3__45__cpo4nextE:
	.zero		1
	.type		_ZN55_INTERNAL_cd6b329d_24_DistributionBernoulli_cu_7537a20d4cuda3std6ranges3__45__cpo4swapE,@object
	.size		_ZN55_INTERNAL_cd6b329d_24_DistributionBernoulli_cu_7537a20d4cuda3std6ranges3__45__cpo4swapE,(_ZN55_INTERNAL_cd6b329d_24_DistributionBernoulli_cu_7537a20d4cuda3std3__420unreachable_sentinelE - _ZN55_INTERNAL_cd6b329d_24_DistributionBernoulli_cu_7537a20d4cuda3std6ranges3__45__cpo4swapE)
_ZN55_INTERNAL_cd6b329d_24_DistributionBernoulli_cu_7537a20d4cuda3std6ranges3__45__cpo4swapE:
	.zero		1
	.type		_ZN55_INTERNAL_cd6b329d_24_DistributionBernoulli_cu_7537a20d4cuda3std3__420unreachable_sentinelE,@object
	.size		_ZN55_INTERNAL_cd6b329d_24_DistributionBernoulli_cu_7537a20d4cuda3std3__420unreachable_sentinelE,(_ZN55_INTERNAL_cd6b329d_24_DistributionBernoulli_cu_7537a20d6thrust23THRUST_300001_SM_900_NS6system6detail10sequential3seqE - _ZN55_INTERNAL_cd6b329d_24_DistributionBernoulli_cu_7537a20d4cuda3std3__420unreachable_sentinelE)
_ZN55_INTERNAL_cd6b329d_24_DistributionBernoulli_cu_7537a20d4cuda3std3__420unreachable_sentinelE:
	.zero		1
	.type		_ZN55_INTERNAL_cd6b329d_24_DistributionBernoulli_cu_7537a20d6thrust23THRUST_300001_SM_900_NS6system6detail10sequential3seqE,@object
	.size		_ZN55_INTERNAL_cd6b329d_24_DistributionBernoulli_cu_7537a20d6thrust23THRUST_300001_SM_900_NS6system6detail10sequential3seqE,(_ZN55_INTERNAL_cd6b329d_24_DistributionBernoulli_cu_7537a20d4cuda3std3__45__cpo4cendE - _ZN55_INTERNAL_cd6b329d_24_DistributionBernoulli_cu_7537a20d6thrust23THRUST_300001_SM_900_NS6system6detail10sequential3seqE)
_ZN55_INTERNAL_cd6b329d_24_DistributionBernoulli_cu_7537a20d6thrust23THRUST_300001_SM_900_NS6system6detail10sequential3seqE:
	.zero		1
	.type		_ZN55_INTERNAL_cd6b329d_24_DistributionBernoulli_cu_7537a20d4cuda3std3__45__cpo4cendE,@object
	.size		_ZN55_INTERNAL_cd6b329d_24_DistributionBernoulli_cu_7537a20d4cuda3std3__45__cpo4cendE,(_ZN55_INTERNAL_cd6b329d_24_DistributionBernoulli_cu_7537a20d4cuda3std6ranges3__45__cpo9iter_swapE - _ZN55_INTERNAL_cd6b329d_24_DistributionBernoulli_cu_7537a20d4cuda3std3__45__cpo4cendE)
_ZN55_INTERNAL_cd6b329d_24_DistributionBernoulli_cu_7537a20d4cuda3std3__45__cpo4cendE:
	.zero		1
	.type		_ZN55_INTERNAL_cd6b329d_24_DistributionBernoulli_cu_7537a20d4cuda3std6ranges3__45__cpo9iter_swapE,@object
	.size		_ZN55_INTERNAL_cd6b329d_24_DistributionBernoulli_cu_7537a20d4cuda3std6ranges3__45__cpo9iter_swapE,(_ZN55_INTERNAL_cd6b329d_24_DistributionBernoulli_cu_7537a20d4cuda3std3__45__cpo5crendE - _ZN55_INTERNAL_cd6b329d_24_DistributionBernoulli_cu_7537a20d4cuda3std6ranges3__45__cpo9iter_swapE)
_ZN55_INTERNAL_cd6b329d_24_DistributionBernoulli_cu_7537a20d4cuda3std6ranges3__45__cpo9iter_swapE:
	.zero		1
	.type		_ZN55_INTERNAL_cd6b329d_24_DistributionBernoulli_cu_7537a20d4cuda3std3__45__cpo5crendE,@object
	.size		_ZN55_INTERNAL_cd6b329d_24_DistributionBernoulli_cu_7537a20d4cuda3std3__45__cpo5crendE,(_ZN55_INTERNAL_cd6b329d_24_DistributionBernoulli_cu_7537a20d4cuda3std6ranges3__45__cpo5cdataE - _ZN55_INTERNAL_cd6b329d_24_DistributionBernoulli_cu_7537a20d4cuda3std3__45__cpo5crendE)
_ZN55_INTERNAL_cd6b329d_24_DistributionBernoulli_cu_7537a20d4cuda3std3__45__cpo5crendE:
	.zero		1
	.type		_ZN55_INTERNAL_cd6b329d_24_DistributionBernoulli_cu_7537a20d4cuda3std6ranges3__45__cpo5cdataE,@object
	.size		_ZN55_INTERNAL_cd6b329d_24_DistributionBernoulli_cu_7537a20d4cuda3std6ranges3__45__cpo5cdataE,(_ZN55_INTERNAL_cd6b329d_24_DistributionBernoulli_cu_7537a20d4cuda3std6ranges3__45__cpo3endE - _ZN55_INTERNAL_cd6b329d_24_DistributionBernoulli_cu_7537a20d4cuda3std6ranges3__45__cpo5cdataE)
_ZN55_INTERNAL_cd6b329d_24_DistributionBernoulli_cu_7537a20d4cuda3std6ranges3__45__cpo5cdataE:
	.zero		1
	.type		_ZN55_INTERNAL_cd6b329d_24_DistributionBernoulli_cu_7537a20d4cuda3std6ranges3__45__cpo3endE,@object
	.size		_ZN55_INTERNAL_cd6b329d_24_DistributionBernoulli_cu_7537a20d4cuda3std6ranges3__45__cpo3endE,(_ZN55_INTERNAL_cd6b329d_24_DistributionBernoulli_cu_7537a20d4cuda3std3__419piecewise_constructE - _ZN55_INTERNAL_cd6b329d_24_DistributionBernoulli_cu_7537a20d4cuda3std6ranges3__45__cpo3endE)
_ZN55_INTERNAL_cd6b329d_24_DistributionBernoulli_cu_7537a20d4cuda3std6ranges3__45__cpo3endE:
	.zero		1
	.type		_ZN55_INTERNAL_cd6b329d_24_DistributionBernoulli_cu_7537a20d4cuda3std3__419piecewise_constructE,@object
	.size		_ZN55_INTERNAL_cd6b329d_24_DistributionBernoulli_cu_7537a20d4cuda3std3__419piecewise_constructE,(_ZN55_INTERNAL_cd6b329d_24_DistributionBernoulli_cu_7537a20d4cuda3std6ranges3__45__cpo5ssizeE - _ZN55_INTERNAL_cd6b329d_24_DistributionBernoulli_cu_7537a20d4cuda3std3__419piecewise_constructE)
_ZN55_INTERNAL_cd6b329d_24_DistributionBernoulli_cu_7537a20d4cuda3std3__419piecewise_constructE:
	.zero		1
	.type		_ZN55_INTERNAL_cd6b329d_24_DistributionBernoulli_cu_7537a20d4cuda3std6ranges3__45__cpo5ssizeE,@object
	.size		_ZN55_INTERNAL_cd6b329d_24_DistributionBernoulli_cu_7537a20d4cuda3std6ranges3__45__cpo5ssizeE,(_ZN55_INTERNAL_cd6b329d_24_DistributionBernoulli_cu_7537a20d4cuda3std3__45__cpo3endE - _ZN55_INTERNAL_cd6b329d_24_DistributionBernoulli_cu_7537a20d4cuda3std6ranges3__45__cpo5ssizeE)
_ZN55_INTERNAL_cd6b329d_24_DistributionBernoulli_cu_7537a20d4cuda3std6ranges3__45__cpo5ssizeE:
	.zero		1
	.type		_ZN55_INTERNAL_cd6b329d_24_DistributionBernoulli_cu_7537a20d4cuda3std3__45__cpo3endE,@object
	.size		_ZN55_INTERNAL_cd6b329d_24_DistributionBernoulli_cu_7537a20d4cuda3std3__45__cpo3endE,(_ZN55_INTERNAL_cd6b329d_24_DistributionBernoulli_cu_7537a20d4cuda3std6ranges3__45__cpo4cendE - _ZN55_INTERNAL_cd6b329d_24_DistributionBernoulli_cu_7537a20d4cuda3std3__45__cpo3endE)
_ZN55_INTERNAL_cd6b329d_24_DistributionBernoulli_cu_7537a20d4cuda3std3__45__cpo3endE:
	.zero		1
	.type		_ZN55_INTERNAL_cd6b329d_24_DistributionBernoulli_cu_7537a20d4cuda3std6ranges3__45__cpo4cendE,@object
	.size		_ZN55_INTERNAL_cd6b329d_24_DistributionBernoulli_cu_7537a20d4cuda3std6ranges3__45__cpo4cendE,(_ZN55_INTERNAL_cd6b329d_24_DistributionBernoulli_cu_7537a20d4cuda3std3__45__cpo4rendE - _ZN55_INTERNAL_cd6b329d_24_DistributionBernoulli_cu_7537a20d4cuda3std6ranges3__45__cpo4cendE)
_ZN55_INTERNAL_cd6b329d_24_DistributionBernoulli_cu_7537a20d4cuda3std6ranges3__45__cpo4cendE:
	.zero		1
	.type		_ZN55_INTERNAL_cd6b329d_24_DistributionBernoulli_cu_7537a20d4cuda3std3__45__cpo4rendE,@object
	.size		_ZN55_INTERNAL_cd6b329d_24_DistributionBernoulli_cu_7537a20d4cuda3std3__45__cpo4rendE,(_ZN55_INTERNAL_cd6b329d_24_DistributionBernoulli_cu_7537a20d4cuda3std6ranges3__45__cpo4prevE - _ZN55_INTERNAL_cd6b329d_24_DistributionBernoulli_cu_7537a20d4cuda3std3__45__cpo4rendE)
_ZN55_INTERNAL_cd6b329d_24_DistributionBernoulli_cu_7537a20d4cuda3std3__45__cpo4rendE:
	.zero		1
	.type		_ZN55_INTERNAL_cd6b329d_24_DistributionBernoulli_cu_7537a20d4cuda3std6ranges3__45__cpo4prevE,@object
	.size		_ZN55_INTERNAL_cd6b329d_24_DistributionBernoulli_cu_7537a20d4cuda3std6ranges3__45__cpo4prevE,(_ZN55_INTERNAL_cd6b329d_24_DistributionBernoulli_cu_7537a20d4cuda3std6ranges3__45__cpo9iter_moveE - _ZN55_INTERNAL_cd6b329d_24_DistributionBernoulli_cu_7537a20d4cuda3std6ranges3__45__cpo4prevE)
_ZN55_INTERNAL_cd6b329d_24_DistributionBernoulli_cu_7537a20d4cuda3std6ranges3__45__cpo4prevE:
	.zero		1
	.type		_ZN55_INTERNAL_cd6b329d_24_DistributionBernoulli_cu_7537a20d4cuda3std6ranges3__45__cpo9iter_moveE,@object
	.size		_ZN55_INTERNAL_cd6b329d_24_DistributionBernoulli_cu_7537a20d4cuda3std6ranges3__45__cpo9iter_moveE,(.L_33 - _ZN55_INTERNAL_cd6b329d_24_DistributionBernoulli_cu_7537a20d4cuda3std6ranges3__45__cpo9iter_moveE)
_ZN55_INTERNAL_cd6b329d_24_DistributionBernoulli_cu_7537a20d4cuda3std6ranges3__45__cpo9iter_moveE:
	.zero		1
.L_33:


//--------------------- .nv.constant0._ZN2at6native57_GLOBAL__N__cd6b329d_24_DistributionBernoulli_cu_7537a20d43distribution_elementwise_grid_stride_kernelIfLi4EZNS0_9templates4cuda21uniform_and_transformIbfPNS_17CUDAGeneratorImplEZZZNS4_16bernoulli_kernelIS7_EEvRNS_18TensorIteratorBaseEdT_ENKUlvE_clEvENKUlvE8_clEvEUlfE_EEvSA_T1_T2_EUlP24curandStatePhilox4_32_10E0_ZNS1_27distribution_nullary_kernelIbf6float4S7_SJ_SE_EEvSA_SG_RKT3_T4_EUlifE0_EEvlNS_15PhiloxCudaStateESF_SG_ --------------------------
	.section	.nv.constant0._ZN2at6native57_GLOBAL__N__cd6b329d_24_DistributionBernoulli_cu_7537a20d43distribution_elementwise_grid_stride_kernelIfLi4EZNS0_9templates4cuda21uniform_and_transformIbfPNS_17CUDAGeneratorImplEZZZNS4_16bernoulli_kernelIS7_EEvRNS_18TensorIteratorBaseEdT_ENKUlvE_clEvENKUlvE8_clEvEUlfE_EEvSA_T1_T2_EUlP24curandStatePhilox4_32_10E0_ZNS1_27distribution_nullary_kernelIbf6float4S7_SJ_SE_EEvSA_SG_RKT3_T4_EUlifE0_EEvlNS_15PhiloxCudaStateESF_SG_,"a",@progbits
	.sectionflags	@""
	.align	4
.nv.constant0._ZN2at6native57_GLOBAL__N__cd6b329d_24_DistributionBernoulli_cu_7537a20d43distribution_elementwise_grid_stride_kernelIfLi4EZNS0_9templates4cuda21uniform_and_transformIbfPNS_17CUDAGeneratorImplEZZZNS4_16bernoulli_kernelIS7_EEvRNS_18TensorIteratorBaseEdT_ENKUlvE_clEvENKUlvE8_clEvEUlfE_EEvSA_T1_T2_EUlP24curandStatePhilox4_32_10E0_ZNS1_27distribution_nullary_kernelIbf6float4S7_SJ_SE_EEvSA_SG_RKT3_T4_EUlifE0_EEvlNS_15PhiloxCudaStateESF_SG_:
	.zero		992


//--------------------- .nv.constant0._ZN2at6native57_GLOBAL__N__cd6b329d_24_DistributionBernoulli_cu_7537a20d43distribution_elementwise_grid_stride_kernelIfLi4EZNS0_9templates4cuda21uniform_and_transformIbfPNS_17CUDAGeneratorImplEZZZNS4_16bernoulli_kernelIS7_EEvRNS_18TensorIteratorBaseEdT_ENKUlvE_clEvENKUlvE8_clEvEUlfE_EEvSA_T1_T2_EUlP24curandStatePhilox4_32_10E0_ZNS1_27distribution_nullary_kernelIbf6float4S7_SJ_SE_EEvSA_SG_RKT3_T4_EUlifE_EEvlNS_15PhiloxCudaStateESF_SG_ --------------------------
	.section	.nv.constant0._ZN2at6native57_GLOBAL__N__cd6b329d_24_DistributionBernoulli_cu_7537a20d43distribution_elementwise_grid_stride_kernelIfLi4EZNS0_9templates4cuda21uniform_and_transformIbfPNS_17CUDAGeneratorImplEZZZNS4_16bernoulli_kernelIS7_EEvRNS_18TensorIteratorBaseEdT_ENKUlvE_clEvENKUlvE8_clEvEUlfE_EEvSA_T1_T2_EUlP24curandStatePhilox4_32_10E0_ZNS1_27distribution_nullary_kernelIbf6float4S7_SJ_SE_EEvSA_SG_RKT3_T4_EUlifE_EEvlNS_15PhiloxCudaStateESF_SG_,"a",@progbits
	.sectionflags	@""
	.align	4
.nv.constant0._ZN2at6native57_GLOBAL__N__cd6b329d_24_DistributionBernoulli_cu_7537a20d43distribution_elementwise_grid_stride_kernelIfLi4EZNS0_9templates4cuda21uniform_and_transformIbfPNS_17CUDAGeneratorImplEZZZNS4_16bernoulli_kernelIS7_EEvRNS_18TensorIteratorBaseEdT_ENKUlvE_clEvENKUlvE8_clEvEUlfE_EEvSA_T1_T2_EUlP24curandStatePhilox4_32_10E0_ZNS1_27distribution_nullary_kernelIbf6float4S7_SJ_SE_EEvSA_SG_RKT3_T4_EUlifE_EEvlNS_15PhiloxCudaStateESF_SG_:
	.zero		592


//--------------------- .nv.constant0._ZN2at6native57_GLOBAL__N__cd6b329d_24_DistributionBernoulli_cu_7537a20d43distribution_elementwise_grid_stride_kernelIfLi4EZNS0_9templates4cuda21uniform_and_transformIbfPNS_17CUDAGeneratorImplEZZZNS4_16bernoulli_kernelIS7_EEvRNS_18TensorIteratorBaseEdT_ENKUlvE_clEvENKUlvE8_clEvEUlfE_EEvSA_T1_T2_EUlP24curandStatePhilox4_32_10E_ZNS1_27distribution_nullary_kernelIbf7double2S7_SJ_SE_EEvSA_SG_RKT3_T4_EUlifE0_EEvlNS_15PhiloxCudaStateESF_SG_ --------------------------
	.section	.nv.constant0._ZN2at6native57_GLOBAL__N__cd6b329d_24_DistributionBernoulli_cu_7537a20d43distribution_elementwise_grid_stride_kernelIfLi4EZNS0_9templates4cuda21uniform_and_transformIbfPNS_17CUDAGeneratorImplEZZZNS4_16bernoulli_kernelIS7_EEvRNS_18TensorIteratorBaseEdT_ENKUlvE_clEvENKUlvE8_clEvEUlfE_EEvSA_T1_T2_EUlP24curandStatePhilox4_32_10E_ZNS1_27distribution_nullary_kernelIbf7double2S7_SJ_SE_EEvSA_SG_RKT3_T4_EUlifE0_EEvlNS_15PhiloxCudaStateESF_SG_,"a",@progbits
	.sectionflags	@""
	.align	4
.nv.constant0._ZN2at6native57_GLOBAL__N__cd6b329d_24_DistributionBernoulli_cu_7537a20d43distribution_elementwise_grid_stride_kernelIfLi4EZNS0_9templates4cuda21uniform_and_transformIbfPNS_17CUDAGeneratorImplEZZZNS4_16bernoulli_kernelIS7_EEvRNS_18TensorIteratorBaseEdT_ENKUlvE_clEvENKUlvE8_clEvEUlfE_EEvSA_T1_T2_EUlP24curandStatePhilox4_32_10E_ZNS1_27distribution_nullary_kernelIbf7double2S7_SJ_SE_EEvSA_SG_RKT3_T4_EUlifE0_EEvlNS_15PhiloxCudaStateESF_SG_:
	.zero		992


//--------------------- .nv.constant0._ZN2at6native57_GLOBAL__N__cd6b329d_24_DistributionBernoulli_cu_7537a20d43distribution_elementwise_grid_stride_kernelIfLi4EZNS0_9templates4cuda21uniform_and_transformIbfPNS_17CUDAGeneratorImplEZZZNS4_16bernoulli_kernelIS7_EEvRNS_18TensorIteratorBaseEdT_ENKUlvE_clEvENKUlvE8_clEvEUlfE_EEvSA_T1_T2_EUlP24curandStatePhilox4_32_10E_ZNS1_27distribution_nullary_kernelIbf7double2S7_SJ_SE_EEvSA_SG_RKT3_T4_EUlifE_EEvlNS_15PhiloxCudaStateESF_SG_ --------------------------
	.section	.nv.constant0._ZN2at6native57_GLOBAL__N__cd6b329d_24_DistributionBernoulli_cu_7537a20d43distribution_elementwise_grid_stride_kernelIfLi4EZNS0_9templates4cuda21uniform_and_transformIbfPNS_17CUDAGeneratorImplEZZZNS4_16bernoulli_kernelIS7_EEvRNS_18TensorIteratorBaseEdT_ENKUlvE_clEvENKUlvE8_clEvEUlfE_EEvSA_T1_T2_EUlP24curandStatePhilox4_32_10E_ZNS1_27distribution_nullary_kernelIbf7double2S7_SJ_SE_EEvSA_SG_RKT3_T4_EUlifE_EEvlNS_15PhiloxCudaStateESF_SG_,"a",@progbits
	.sectionflags	@""
	.align	4
.nv.constant0._ZN2at6native57_GLOBAL__N__cd6b329d_24_DistributionBernoulli_cu_7537a20d43distribution_elementwise_grid_stride_kernelIfLi4EZNS0_9templates4cuda21uniform_and_transformIbfPNS_17CUDAGeneratorImplEZZZNS4_16bernoulli_kernelIS7_EEvRNS_18TensorIteratorBaseEdT_ENKUlvE_clEvENKUlvE8_clEvEUlfE_EEvSA_T1_T2_EUlP24curandStatePhilox4_32_10E_ZNS1_27distribution_nullary_kernelIbf7double2S7_SJ_SE_EEvSA_SG_RKT3_T4_EUlifE_EEvlNS_15PhiloxCudaStateESF_SG_:
	.zero		592


//--------------------- .nv.constant0._ZN2at6native57_GLOBAL__N__cd6b329d_24_DistributionBernoulli_cu_7537a20d43distribution_elementwise_grid_stride_kernelIfLi4EZNS0_9templates4cuda21uniform_and_transformIN3c108BFloat16EfPNS_17CUDAGeneratorImplEZZZNS4_16bernoulli_kernelIS9_EEvRNS_18TensorIteratorBaseEdT_ENKUlvE_clEvENKUlvE7_clEvEUlfE_EEvSC_T1_T2_EUlP24curandStatePhilox4_32_10E0_ZNS1_27distribution_nullary_kernelIS7_f6float4S9_SL_SG_EEvSC_SI_RKT3_T4_EUlifE0_EEvlNS_15PhiloxCudaStateESH_SI_ --------------------------
	.section	.nv.constant0._ZN2at6native57_GLOBAL__N__cd6b329d_24_DistributionBernoulli_cu_7537a20d43distribution_elementwise_grid_stride_kernelIfLi4EZNS0_9templates4cuda21uniform_and_transformIN3c108BFloat16EfPNS_17CUDAGeneratorImplEZZZNS4_16bernoulli_kernelIS9_EEvRNS_18TensorIteratorBaseEdT_ENKUlvE_clEvENKUlvE7_clEvEUlfE_EEvSC_T1_T2_EUlP24curandStatePhilox4_32_10E0_ZNS1_27distribution_nullary_kernelIS7_f6float4S9_SL_SG_EEvSC_SI_RKT3_T4_EUlifE0_EEvlNS_15PhiloxCudaStateESH_SI_,"a",@progbits
	.sectionflags	@""
	.align	4
.nv.constant0._ZN2at6native57_GLOBAL__N__cd6b329d_24_DistributionBernoulli_cu_7537a20d43distribution_elementwise_grid_stride_kernelIfLi4EZNS0_9templates4cuda21uniform_and_transformIN3c108BFloat16EfPNS_17CUDAGeneratorImplEZZZNS4_16bernoulli_kernelIS9_EEvRNS_18TensorIteratorBaseEdT_ENKUlvE_clEvENKUlvE7_clEvEUlfE_EEvSC_T1_T2_EUlP24curandStatePhilox4_32_10E0_ZNS1_27distribution_nullary_kernelIS7_f6float4S9_SL_SG_EEvSC_SI_RKT3_T4_EUlifE0_EEvlNS_15PhiloxCudaStateESH_SI_:
	.zero		992


//--------------------- .nv.constant0._ZN2at6native57_GLOBAL__N__cd6b329d_24_DistributionBernoulli_cu_7537a20d43distribution_elementwise_grid_stride_kernelIfLi4EZNS0_9templates4cuda21uniform_and_transformIN3c108BFloat16EfPNS_17CUDAGeneratorImplEZZZNS4_16bernoulli_kernelIS9_EEvRNS_18TensorIteratorBaseEdT_ENKUlvE_clEvENKUlvE7_clEvEUlfE_EEvSC_T1_T2_EUlP24curandStatePhilox4_32_10E0_ZNS1_27distribution_nullary_kernelIS7_f6float4S9_SL_SG_EEvSC_SI_RKT3_T4_EUlifE_EEvlNS_15PhiloxCudaStateESH_SI_ --------------------------
	.section	.nv.constant0._ZN2at6native57_GLOBAL__N__cd6b329d_24_DistributionBernoulli_cu_7537a20d43distribution_elementwise_grid_stride_kernelIfLi4EZNS0_9templates4cuda21uniform_and_transformIN3c108BFloat16EfPNS_17CUDAGeneratorImplEZZZNS4_16bernoulli_kernelIS9_EEvRNS_18TensorIteratorBaseEdT_ENKUlvE_clEvENKUlvE7_clEvEUlfE_EEvSC_T1_T2_EUlP24curandStatePhilox4_32_10E0_ZNS1_27distribution_nullary_kernelIS7_f6float4S9_SL_SG_EEvSC_SI_RKT3_T4_EUlifE_EEvlNS_15PhiloxCudaStateESH_SI_,"a",@progbits
	.sectionflags	@""
	.align	4
.nv.constant0._ZN2at6native57_GLOBAL__N__cd6b329d_24_DistributionBernoulli_cu_7537a20d43distribution_elementwise_grid_stride_kernelIfLi4EZNS0_9templates4cuda21uniform_and_transformIN3c108BFloat16EfPNS_17CUDAGeneratorImplEZZZNS4_16bernoulli_kernelIS9_EEvRNS_18TensorIteratorBaseEdT_ENKUlvE_clEvENKUlvE7_clEvEUlfE_EEvSC_T1_T2_EUlP24curandStatePhilox4_32_10E0_ZNS1_27distribution_nullary_kernelIS7_f6float4S9_SL_SG_EEvSC_SI_RKT3_T4_EUlifE_EEvlNS_15PhiloxCudaStateESH_SI_:
	.zero		592


//--------------------- .nv.constant0._ZN2at6native57_GLOBAL__N__cd6b329d_24_DistributionBernoulli_cu_7537a20d43distribution_elementwise_grid_stride_kernelIfLi4EZNS0_9templates4cuda21uniform_and_transformIN3c108BFloat16EfPNS_17CUDAGeneratorImplEZZZNS4_16bernoulli_kernelIS9_EEvRNS_18TensorIteratorBaseEdT_ENKUlvE_clEvENKUlvE7_clEvEUlfE_EEvSC_T1_T2_EUlP24curandStatePhilox4_32_10E_ZNS1_27distribution_nullary_kernelIS7_f7double2S9_SL_SG_EEvSC_SI_RKT3_T4_EUlifE0_EEvlNS_15PhiloxCudaStateESH_SI_ --------------------------
	.section	.nv.constant0._ZN2at6native57_GLOBAL__N__cd6b329d_24_DistributionBernoulli_cu_7537a20d43distribution_elementwise_grid_stride_kernelIfLi4EZNS0_9templates4cuda21uniform_and_transformIN3c108BFloat16EfPNS_17CUDAGeneratorImplEZZZNS4_16bernoulli_kernelIS9_EEvRNS_18TensorIteratorBaseEdT_ENKUlvE_clEvENKUlvE7_clEvEUlfE_EEvSC_T1_T2_EUlP24curandStatePhilox4_32_10E_ZNS1_27distribution_nullary_kernelIS7_f7double2S9_SL_SG_EEvSC_SI_RKT3_T4_EUlifE0_EEvlNS_15PhiloxCudaStateESH_SI_,"a",@progbits
	.sectionflags	@""
	.align	4
.nv.constant0._ZN2at6native57_GLOBAL__N__cd6b329d_24_DistributionBernoulli_cu_7537a20d43distribution_elementwise_grid_stride_kernelIfLi4EZNS0_9templates4cuda21uniform_and_transformIN3c108BFloat16EfPNS_17CUDAGeneratorImplEZZZNS4_16bernoulli_kernelIS9_EEvRNS_18TensorIteratorBaseEdT_ENKUlvE_clEvENKUlvE7_clEvEUlfE_EEvSC_T1_T2_EUlP24curandStatePhilox4_32_10E_ZNS1_27distribution_nullary_kernelIS7_f7double2S9_SL_SG_EEvSC_SI_RKT3_T4_EUlifE0_EEvlNS_15PhiloxCudaStateESH_SI_:
	.zero		992


//--------------------- .nv.constant0._ZN2at6native57_GLOBAL__N__cd6b329d_24_DistributionBernoulli_cu_7537a20d43distribution_elementwise_grid_stride_kernelIfLi4EZNS0_9templates4cuda21uniform_and_transformIN3c108BFloat16EfPNS_17CUDAGeneratorImplEZZZNS4_16bernoulli_kernelIS9_EEvRNS_18TensorIteratorBaseEdT_ENKUlvE_clEvENKUlvE7_clEvEUlfE_EEvSC_T1_T2_EUlP24curandStatePhilox4_32_10E_ZNS1_27distribution_nullary_kernelIS7_f7double2S9_SL_SG_EEvSC_SI_RKT3_T4_EUlifE_EEvlNS_15PhiloxCudaStateESH_SI_ --------------------------
	.section	.nv.constant0._ZN2at6native57_GLOBAL__N__cd6b329d_24_DistributionBernoulli_cu_7537a20d43distribution_elementwise_grid_stride_kernelIfLi4EZNS0_9templates4cuda21uniform_and_transformIN3c108BFloat16EfPNS_17CUDAGeneratorImplEZZZNS4_16bernoulli_kernelIS9_EEvRNS_18TensorIteratorBaseEdT_ENKUlvE_clEvENKUlvE7_clEvEUlfE_EEvSC_T1_T2_EUlP24curandStatePhilox4_32_10E_ZNS1_27distribution_nullary_kernelIS7_f7double2S9_SL_SG_EEvSC_SI_RKT3_T4_EUlifE_EEvlNS_15PhiloxCudaStateESH_SI_,"a",@progbits
	.sectionflags	@""
	.align	4
.nv.constant0._ZN2at6native57_GLOBAL__N__cd6b329d_24_DistributionBernoulli_cu_7537a20d43distribution_elementwise_grid_stride_kernelIfLi4EZNS0_9templates4cuda21uniform_and_transformIN3c108BFloat16EfPNS_17CUDAGeneratorImplEZZZNS4_16bernoulli_kernelIS9_EEvRNS_18TensorIteratorBaseEdT_ENKUlvE_clEvENKUlvE7_clEvEUlfE_EEvSC_T1_T2_EUlP24curandStatePhilox4_32_10E_ZNS1_27distribution_nullary_kernelIS7_f7double2S9_SL_SG_EEvSC_SI_RKT3_T4_EUlifE_EEvlNS_15PhiloxCudaStateESH_SI_:
	.zero		592


//--------------------- .nv.constant0._ZN2at6native57_GLOBAL__N__cd6b329d_24_DistributionBernoulli_cu_7537a20d43distribution_elementwise_grid_stride_kernelIfLi4EZNS0_9templates4cuda21uniform_and_transformIN3c104HalfEfPNS_17CUDAGeneratorImplEZZZNS4_16bernoulli_kernelIS9_EEvRNS_18TensorIteratorBaseEdT_ENKUlvE_clEvENKUlvE6_clEvEUlfE_EEvSC_T1_T2_EUlP24curandStatePhilox4_32_10E0_ZNS1_27distribution_nullary_kernelIS7_f6float4S9_SL_SG_EEvSC_SI_RKT3_T4_EUlifE0_EEvlNS_15PhiloxCudaStateESH_SI_ --------------------------
	.section	.nv.constant0._ZN2at6native57_GLOBAL__N__cd6b329d_24_DistributionBernoulli_cu_7537a20d43distribution_elementwise_grid_stride_kernelIfLi4EZNS0_9templates4cuda21uniform_and_transformIN3c104HalfEfPNS_17CUDAGeneratorImplEZZZNS4_16bernoulli_kernelIS9_EEvRNS_18TensorIteratorBaseEdT_ENKUlvE_clEvENKUlvE6_clEvEUlfE_EEvSC_T1_T2_EUlP24curandStatePhilox4_32_10E0_ZNS1_27distribution_nullary_kernelIS7_f6float4S9_SL_SG_EEvSC_SI_RKT3_T4_EUlifE0_EEvlNS_15PhiloxCudaStateESH_SI_,"a",@progbits
	.sectionflags	@""
	.align	4
.nv.constant0._ZN2at6native57_GLOBAL__N__cd6b329d_24_DistributionBernoulli_cu_7537a20d43distribution_elementwise_grid_stride_kernelIfLi4EZNS0_9templates4cuda21uniform_and_transformIN3c104HalfEfPNS_17CUDAGeneratorImplEZZZNS4_16bernoulli_kernelIS9_EEvRNS_18TensorIteratorBaseEdT_ENKUlvE_clEvENKUlvE6_clEvEUlfE_EEvSC_T1_T2_EUlP24curandStatePhilox4_32_10E0_ZNS1_27distribution_nullary_kernelIS7_f6float4S9_SL_SG_EEvSC_SI_RKT3_T4_EUlifE0_EEvlNS_15PhiloxCudaStateESH_SI_:
	.zero		992


//--------------------- .nv.constant0._ZN2at6native57_GLOBAL__N__cd6b329d_24_DistributionBernoulli_cu_7537a20d43distribution_elementwise_grid_stride_kernelIfLi4EZNS0_9templates4cuda21uniform_and_transformIN3c104HalfEfPNS_17CUDAGeneratorImplEZZZNS4_16bernoulli_kernelIS9_EEvRNS_18TensorIteratorBaseEdT_ENKUlvE_clEvENKUlvE6_clEvEUlfE_EEvSC_T1_T2_EUlP24curandStatePhilox4_32_10E0_ZNS1_27distribution_nullary_kernelIS7_f6float4S9_SL_SG_EEvSC_SI_RKT3_T4_EUlifE_EEvlNS_15PhiloxCudaStateESH_SI_ --------------------------
	.section	.nv.constant0._ZN2at6native57_GLOBAL__N__cd6b329d_24_DistributionBernoulli_cu_7537a20d43distribution_elementwise_grid_stride_kernelIfLi4EZNS0_9templates4cuda21uniform_and_transformIN3c104HalfEfPNS_17CUDAGeneratorImplEZZZNS4_16bernoulli_kernelIS9_EEvRNS_18TensorIteratorBaseEdT_ENKUlvE_clEvENKUlvE6_clEvEUlfE_EEvSC_T1_T2_EUlP24curandStatePhilox4_32_10E0_ZNS1_27distribution_nullary_kernelIS7_f6float4S9_SL_SG_EEvSC_SI_RKT3_T4_EUlifE_EEvlNS_15PhiloxCudaStateESH_SI_,"a",@progbits
	.sectionflags	@""
	.align	4
.nv.constant0._ZN2at6native57_GLOBAL__N__cd6b329d_24_DistributionBernoulli_cu_7537a20d43distribution_elementwise_grid_stride_kernelIfLi4EZNS0_9templates4cuda21uniform_and_transformIN3c104HalfEfPNS_17CUDAGeneratorImplEZZZNS4_16bernoulli_kernelIS9_EEvRNS_18TensorIteratorBaseEdT_ENKUlvE_clEvENKUlvE6_clEvEUlfE_EEvSC_T1_T2_EUlP24curandStatePhilox4_32_10E0_ZNS1_27distribution_nullary_kernelIS7_f6float4S9_SL_SG_EEvSC_SI_RKT3_T4_EUlifE_EEvlNS_15PhiloxCudaStateESH_SI_:
	.zero		592


//--------------------- .nv.constant0._ZN2at6native57_GLOBAL__N__cd6b329d_24_DistributionBernoulli_cu_7537a20d43distribution_elementwise_grid_stride_kernelIfLi4EZNS0_9templates4cuda21uniform_and_transformIN3c104HalfEfPNS_17CUDAGeneratorImplEZZZNS4_16bernoulli_kernelIS9_EEvRNS_18TensorIteratorBaseEdT_ENKUlvE_clEvENKUlvE6_clEvEUlfE_EEvSC_T1_T2_EUlP24curandStatePhilox4_32_10E_ZNS1_27distribution_nullary_kernelIS7_f7double2S9_SL_SG_EEvSC_SI_RKT3_T4_EUlifE0_EEvlNS_15PhiloxCudaStateESH_SI_ --------------------------
	.section	.nv.constant0._ZN2at6native57_GLOBAL__N__cd6b329d_24_DistributionBernoulli_cu_7537a20d43distribution_elementwise_grid_stride_kernelIfLi4EZNS0_9templates4cuda21uniform_and_transformIN3c104HalfEfPNS_17CUDAGeneratorImplEZZZNS4_16bernoulli_kernelIS9_EEvRNS_18TensorIteratorBaseEdT_ENKUlvE_clEvENKUlvE6_clEvEUlfE_EEvSC_T1_T2_EUlP24curandStatePhilox4_32_10E_ZNS1_27distribution_nullary_kernelIS7_f7double2S9_SL_SG_EEvSC_SI_RKT3_T4_EUlifE0_EEvlNS_15PhiloxCudaStateESH_SI_,"a",@progbits
	.sectionflags	@""
	.align	4
.nv.constant0._ZN2at6native57_GLOBAL__N__cd6b329d_24_DistributionBernoulli_cu_7537a20d43distribution_elementwise_grid_stride_kernelIfLi4EZNS0_9templates4cuda21uniform_and_transformIN3c104HalfEfPNS_17CUDAGeneratorImplEZZZNS4_16bernoulli_kernelIS9_EEvRNS_18TensorIteratorBaseEdT_ENKUlvE_clEvENKUlvE6_clEvEUlfE_EEvSC_T1_T2_EUlP24curandStatePhilox4_32_10E_ZNS1_27distribution_nullary_kernelIS7_f7double2S9_SL_SG_EEvSC_SI_RKT3_T4_EUlifE0_EEvlNS_15PhiloxCudaStateESH_SI_:
	.zero		992


//--------------------- .nv.constant0._ZN2at6native57_GLOBAL__N__cd6b329d_24_DistributionBernoulli_cu_7537a20d43distribution_elementwise_grid_stride_kernelIfLi4EZNS0_9templates4cuda21uniform_and_transformIN3c104HalfEfPNS_17CUDAGeneratorImplEZZZNS4_16bernoulli_kernelIS9_EEvRNS_18TensorIteratorBaseEdT_ENKUlvE_clEvENKUlvE6_clEvEUlfE_EEvSC_T1_T2_EUlP24curandStatePhilox4_32_10E_ZNS1_27distribution_nullary_kernelIS7_f7double2S9_SL_SG_EEvSC_SI_RKT3_T4_EUlifE_EEvlNS_15PhiloxCudaStateESH_SI_ --------------------------
	.section	.nv.constant0._ZN2at6native57_GLOBAL__N__cd6b329d_24_DistributionBernoulli_cu_7537a20d43distribution_elementwise_grid_stride_kernelIfLi4EZNS0_9templates4cuda21uniform_and_transformIN3c104HalfEfPNS_17CUDAGeneratorImplEZZZNS4_16bernoulli_kernelIS9_EEvRNS_18TensorIteratorBaseEdT_ENKUlvE_clEvENKUlvE6_clEvEUlfE_EEvSC_T1_T2_EUlP24curandStatePhilox4_32_10E_ZNS1_27distribution_nullary_kernelIS7_f7double2S9_SL_SG_EEvSC_SI_RKT3_T4_EUlifE_EEvlNS_15PhiloxCudaStateESH_SI_,"a",@progbits
	.sectionflags	@""
	.align	4
.nv.constant0._ZN2at6native57_GLOBAL__N__cd6b329d_24_DistributionBernoulli_cu_7537a20d43distribution_elementwise_grid_stride_kernelIfLi4EZNS0_9templates4cuda21uniform_and_transformIN3c104HalfEfPNS_17CUDAGeneratorImplEZZZNS4_16bernoulli_kernelIS9_EEvRNS_18TensorIteratorBaseEdT_ENKUlvE_clEvENKUlvE6_clEvEUlfE_EEvSC_T1_T2_EUlP24curandStatePhilox4_32_10E_ZNS1_27distribution_nullary_kernelIS7_f7double2S9_SL_SG_EEvSC_SI_RKT3_T4_EUlifE_EEvlNS_15PhiloxCudaStateESH_SI_:
	.zero		592


//--------------------- .nv.constant0._ZN2at6native57_GLOBAL__N__cd6b329d_24_DistributionBernoulli_cu_7537a20d43distribution_elementwise_grid_stride_kernelIfLi4EZNS0_9templates4cuda21uniform_and_transformIffPNS_17CUDAGeneratorImplEZZZNS4_16bernoulli_kernelIS7_EEvRNS_18TensorIteratorBaseEdT_ENKUlvE_clEvENKUlvE5_clEvEUlfE_EEvSA_T1_T2_EUlP24curandStatePhilox4_32_10E0_ZNS1_27distribution_nullary_kernelIff6float4S7_SJ_SE_EEvSA_SG_RKT3_T4_EUlifE0_EEvlNS_15PhiloxCudaStateESF_SG_ --------------------------
	.section	.nv.constant0._ZN2at6native57_GLOBAL__N__cd6b329d_24_DistributionBernoulli_cu_7537a20d43distribution_elementwise_grid_stride_kernelIfLi4EZNS0_9templates4cuda21uniform_and_transformIffPNS_17CUDAGeneratorImplEZZZNS4_16bernoulli_kernelIS7_EEvRNS_18TensorIteratorBaseEdT_ENKUlvE_clEvENKUlvE5_clEvEUlfE_EEvSA_T1_T2_EUlP24curandStatePhilox4_32_10E0_ZNS1_27distribution_nullary_kernelIff6float4S7_SJ_SE_EEvSA_SG_RKT3_T4_EUlifE0_EEvlNS_15PhiloxCudaStateESF_SG_,"a",@progbits
	.sectionflags	@""
	.align	4
.nv.constant0._ZN2at6native57_GLOBAL__N__cd6b329d_24_DistributionBernoulli_cu_7537a20d43distribution_elementwise_grid_stride_kernelIfLi4EZNS0_9templates4cuda21uniform_and_transformIffPNS_17CUDAGeneratorImplEZZZNS4_16bernoulli_kernelIS7_EEvRNS_18TensorIteratorBaseEdT_ENKUlvE_clEvENKUlvE5_clEvEUlfE_EEvSA_T1_T2_EUlP24curandStatePhilox4_32_10E0_ZNS1_27distribution_nullary_kernelIff6float4S7_SJ_SE_EEvSA_SG_RKT3_T4_EUlifE0_EEvlNS_15PhiloxCudaStateESF_SG_:
	.zero		992


//--------------------- .nv.constant0._ZN2at6native57_GLOBAL__N__cd6b329d_24_DistributionBernoulli_cu_7537a20d43distribution_elementwise_grid_stride_kernelIfLi4EZNS0_9templates4cuda21uniform_and_transformIffPNS_17CUDAGeneratorImplEZZZNS4_16bernoulli_kernelIS7_EEvRNS_18TensorIteratorBaseEdT_ENKUlvE_clEvENKUlvE5_clEvEUlfE_EEvSA_T1_T2_EUlP24curandStatePhilox4_32_10E0_ZNS1_27distribution_nullary_kernelIff6float4S7_SJ_SE_EEvSA_SG_RKT3_T4_EUlifE_EEvlNS_15PhiloxCudaStateESF_SG_ --------------------------
	.section	.nv.constant0._ZN2at6native57_GLOBAL__N__cd6b329d_24_DistributionBernoulli_cu_7537a20d43distribution_elementwise_grid_stride_kernelIfLi4EZNS0_9templates4cuda21uniform_and_transformIffPNS_17CUDAGeneratorImplEZZZNS4_16bernoulli_kernelIS7_EEvRNS_18TensorIteratorBaseEdT_ENKUlvE_clEvENKUlvE5_clEvEUlfE_EEvSA_T1_T2_EUlP24curandStatePhilox4_32_10E0_ZNS1_27distribution_nullary_kernelIff6float4S7_SJ_SE_EEvSA_SG_RKT3_T4_EUlifE_EEvlNS_15PhiloxCudaStateESF_SG_,"a",@progbits
	.sectionflags	@""
	.align	4
.nv.constant0._ZN2at6native57_GLOBAL__N__cd6b329d_24_DistributionBernoulli_cu_7537a20d43distribution_elementwise_grid_stride_kernelIfLi4EZNS0_9templates4cuda21uniform_and_transformIffPNS_17CUDAGeneratorImplEZZZNS4_16bernoulli_kernelIS7_EEvRNS_18TensorIteratorBaseEdT_ENKUlvE_clEvENKUlvE5_clEvEUlfE_EEvSA_T1_T2_EUlP24curandStatePhilox4_32_10E0_ZNS1_27distribution_nullary_kernelIff6float4S7_SJ_SE_EEvSA_SG_RKT3_T4_EUlifE_EEvlNS_15PhiloxCudaStateESF_SG_:
	.zero		592


//--------------------- .nv.constant0._ZN2at6native57_GLOBAL__N__cd6b329d_24_DistributionBernoulli_cu_7537a20d43distribution_elementwise_grid_stride_kernelIfLi4EZNS0_9templates4cuda21uniform_and_transformIffPNS_17CUDAGeneratorImplEZZZNS4_16bernoulli_kernelIS7_EEvRNS_18TensorIteratorBaseEdT_ENKUlvE_clEvENKUlvE5_clEvEUlfE_EEvSA_T1_T2_EUlP24curandStatePhilox4_32_10E_ZNS1_27distribution_nullary_kernelIff7double2S7_SJ_SE_EEvSA_SG_RKT3_T4_EUlifE0_EEvlNS_15PhiloxCudaStateESF_SG_ --------------------------
	.section	.nv.constant0._ZN2at6native57_GLOBAL__N__cd6b329d_24_DistributionBernoulli_cu_7537a20d43distribution_elementwise_grid_stride_kernelIfLi4EZNS0_9templates4cuda21uniform_and_transformIffPNS_17CUDAGeneratorImplEZZZNS4_16bernoulli_kernelIS7_EEvRNS_18TensorIteratorBaseEdT_ENKUlvE_clEvENKUlvE5_clEvEUlfE_EEvSA_T1_T2_EUlP24curandStatePhilox4_32_10E_ZNS1_27distribution_nullary_kernelIff7double2S7_SJ_SE_EEvSA_SG_RKT3_T4_EUlifE0_EEvlNS_15PhiloxCudaStateESF_SG_,"a",@progbits
	.sectionflags	@""
	.align	4
.nv.constant0._ZN2at6native57_GLOBAL__N__cd6b329d_24_DistributionBernoulli_cu_7537a20d43distribution_elementwise_grid_stride_kernelIfLi4EZNS0_9templates4cuda21uniform_and_transformIffPNS_17CUDAGeneratorImplEZZZNS4_16bernoulli_kernelIS7_EEvRNS_18TensorIteratorBaseEdT_ENKUlvE_clEvENKUlvE5_clEvEUlfE_EEvSA_T1_T2_EUlP24curandStatePhilox4_32_10E_ZNS1_27distribution_nullary_kernelIff7double2S7_SJ_SE_EEvSA_SG_RKT3_T4_EUlifE0_EEvlNS_15PhiloxCudaStateESF_SG_:
	.zero		992


//--------------------- .nv.constant0._ZN2at6native57_GLOBAL__N__cd6b329d_24_DistributionBernoulli_cu_7537a20d43distribution_elementwise_grid_stride_kernelIfLi4EZNS0_9templates4cuda21uniform_and_transformIffPNS_17CUDAGeneratorImplEZZZNS4_16bernoulli_kernelIS7_EEvRNS_18TensorIteratorBaseEdT_ENKUlvE_clEvENKUlvE5_clEvEUlfE_EEvSA_T1_T2_EUlP24curandStatePhilox4_32_10E_ZNS1_27distribution_nullary_kernelIff7double2S7_SJ_SE_EEvSA_SG_RKT3_T4_EUlifE_EEvlNS_15PhiloxCudaStateESF_SG_ --------------------------
	.section	.nv.constant0._ZN2at6native57_GLOBAL__N__cd6b329d_24_DistributionBernoulli_cu_7537a20d43distribution_elementwise_grid_stride_kernelIfLi4EZNS0_9templates4cuda21uniform_and_transformIffPNS_17CUDAGeneratorImplEZZZNS4_16bernoulli_kernelIS7_EEvRNS_18TensorIteratorBaseEdT_ENKUlvE_clEvENKUlvE5_clEvEUlfE_EEvSA_T1_T2_EUlP24curandStatePhilox4_32_10E_ZNS1_27distribution_nullary_kernelIff7double2S7_SJ_SE_EEvSA_SG_RKT3_T4_EUlifE_EEvlNS_15PhiloxCudaStateESF_SG_,"a",@progbits
	.sectionflags	@""
	.align	4
.nv.constant0._ZN2at6native57_GLOBAL__N__cd6b329d_24_DistributionBernoulli_cu_7537a20d43distribution_elementwise_grid_stride_kernelIfLi4EZNS0_9templates4cuda21uniform_and_transformIffPNS_17CUDAGeneratorImplEZZZNS4_16bernoulli_kernelIS7_EEvRNS_18TensorIteratorBaseEdT_ENKUlvE_clEvENKUlvE5_clEvEUlfE_EEvSA_T1_T2_EUlP24curandStatePhilox4_32_10E_ZNS1_27distribution_nullary_kernelIff7double2S7_SJ_SE_EEvSA_SG_RKT3_T4_EUlifE_EEvlNS_15PhiloxCudaStateESF_SG_:
	.zero		592


//--------------------- .nv.constant0._ZN2at6native57_GLOBAL__N__cd6b329d_24_DistributionBernoulli_cu_7537a20d43distribution_elementwise_grid_stride_kernelIdLi2EZNS0_9templates4cuda21uniform_and_transformIddPNS_17CUDAGeneratorImplEZZZNS4_16bernoulli_kernelIS7_EEvRNS_18TensorIteratorBaseEdT_ENKUlvE_clEvENKUlvE4_clEvEUldE_EEvSA_T1_T2_EUlP24curandStatePhilox4_32_10E0_ZNS1_27distribution_nullary_kernelIdd6float4S7_SJ_SE_EEvSA_SG_RKT3_T4_EUlidE0_EEvlNS_15PhiloxCudaStateESF_SG_ --------------------------
	.section	.nv.constant0._ZN2at6native57_GLOBAL__N__cd6b329d_24_DistributionBernoulli_cu_7537a20d43distribution_elementwise_grid_stride_kernelIdLi2EZNS0_9templates4cuda21uniform_and_transformIddPNS_17CUDAGeneratorImplEZZZNS4_16bernoulli_kernelIS7_EEvRNS_18TensorIteratorBaseEdT_ENKUlvE_clEvENKUlvE4_clEvEUldE_EEvSA_T1_T2_EUlP24curandStatePhilox4_32_10E0_ZNS1_27distribution_nullary_kernelIdd6float4S7_SJ_SE_EEvSA_SG_RKT3_T4_EUlidE0_EEvlNS_15PhiloxCudaStateESF_SG_,"a",@progbits
	.sectionflags	@""
	.align	4
.nv.constant0._ZN2at6native57_GLOBAL__N__cd6b329d_24_DistributionBernoulli_cu_7537a20d43distribution_elementwise_grid_stride_kernelIdLi2EZNS0_9templates4cuda21uniform_and_transformIddPNS_17CUDAGeneratorImplEZZZNS4_16bernoulli_kernelIS7_EEvRNS_18TensorIteratorBaseEdT_ENKUlvE_clEvENKUlvE4_clEvEUldE_EEvSA_T1_T2_EUlP24curandStatePhilox4_32_10E0_ZNS1_27distribution_nullary_kernelIdd6float4S7_SJ_SE_EEvSA_SG_RKT3_T4_EUlidE0_EEvlNS_15PhiloxCudaStateESF_SG_:
	.zero		992


//--------------------- .nv.constant0._ZN2at6native57_GLOBAL__N__cd6b329d_24_DistributionBernoulli_cu_7537a20d43distribution_elementwise_grid_stride_kernelIdLi2EZNS0_9templates4cuda21uniform_and_transformIddPNS_17CUDAGeneratorImplEZZZNS4_16bernoulli_kernelIS7_EEvRNS_18TensorIteratorBaseEdT_ENKUlvE_clEvENKUlvE4_clEvEUldE_EEvSA_T1_T2_EUlP24curandStatePhilox4_32_10E0_ZNS1_27distribution_nullary_kernelIdd6float4S7_SJ_SE_EEvSA_SG_RKT3_T4_EUlidE_EEvlNS_15PhiloxCudaStateESF_SG_ --------------------------
	.section	.nv.constant0._ZN2at6native57_GLOBAL__N__cd6b329d_24_DistributionBernoulli_cu_7537a20d43distribution_elementwise_grid_stride_kernelIdLi2EZNS0_9templates4cuda21uniform_and_transformIddPNS_17CUDAGeneratorImplEZZZNS4_16bernoulli_kernelIS7_EEvRNS_18TensorIteratorBaseEdT_ENKUlvE_clEvENKUlvE4_clEvEUldE_EEvSA_T1_T2_EUlP24curandStatePhilox4_32_10E0_ZNS1_27distribution_nullary_kernelIdd6float4S7_SJ_SE_EEvSA_SG_RKT3_T4_EUlidE_EEvlNS_15PhiloxCudaStateESF_SG_,"a",@progbits
	.sectionflags	@""
	.align	4
.nv.constant0._ZN2at6native57_GLOBAL__N__cd6b329d_24_DistributionBernoulli_cu_7537a20d43distribution_elementwise_grid_stride_kernelIdLi2EZNS0_9templates4cuda21uniform_and_transformIddPNS_17CUDAGeneratorImplEZZZNS4_16bernoulli_kernelIS7_EEvRNS_18TensorIteratorBaseEdT_ENKUlvE_clEvENKUlvE4_clEvEUldE_EEvSA_T1_T2_EUlP24curandStatePhilox4_32_10E0_ZNS1_27distribution_nullary_kernelIdd6float4S7_SJ_SE_EEvSA_SG_RKT3_T4_EUlidE_EEvlNS_15PhiloxCudaStateESF_SG_:
	.zero		592


//--------------------- .nv.constant0._ZN2at6native57_GLOBAL__N__cd6b329d_24_DistributionBernoulli_cu_7537a20d43distribution_elementwise_grid_stride_kernelIdLi2EZNS0_9templates4cuda21uniform_and_transformIddPNS_17CUDAGeneratorImplEZZZNS4_16bernoulli_kernelIS7_EEvRNS_18TensorIteratorBaseEdT_ENKUlvE_clEvENKUlvE4_clEvEUldE_EEvSA_T1_T2_EUlP24curandStatePhilox4_32_10E_ZNS1_27distribution_nullary_kernelIdd7double2S7_SJ_SE_EEvSA_SG_RKT3_T4_EUlidE0_EEvlNS_15PhiloxCudaStateESF_SG_ --------------------------
	.section	.nv.constant0._ZN2at6native57_GLOBAL__N__cd6b329d_24_DistributionBernoulli_cu_7537a20d43distribution_elementwise_grid_stride_kernelIdLi2EZNS0_9templates4cuda21uniform_and_transformIddPNS_17CUDAGeneratorImplEZZZNS4_16bernoulli_kernelIS7_EEvRNS_18TensorIteratorBaseEdT_ENKUlvE_clEvENKUlvE4_clEvEUldE_EEvSA_T1_T2_EUlP24curandStatePhilox4_32_10E_ZNS1_27distribution_nullary_kernelIdd7double2S7_SJ_SE_EEvSA_SG_RKT3_T4_EUlidE0_EEvlNS_15PhiloxCudaStateESF_SG_,"a",@progbits
	.sectionflags	@""
	.align	4
.nv.constant0._ZN2at6native57_GLOBAL__N__cd6b329d_24_DistributionBernoulli_cu_7537a20d43distribution_elementwise_grid_stride_kernelIdLi2EZNS0_9templates4cuda21uniform_and_transformIddPNS_17CUDAGeneratorImplEZZZNS4_16bernoulli_kernelIS7_EEvRNS_18TensorIteratorBaseEdT_ENKUlvE_clEvENKUlvE4_clEvEUldE_EEvSA_T1_T2_EUlP24curandStatePhilox4_32_10E_ZNS1_27distribution_nullary_kernelIdd7double2S7_SJ_SE_EEvSA_SG_RKT3_T4_EUlidE0_EEvlNS_15PhiloxCudaStateESF_SG_:
	.zero		992


//--------------------- .nv.constant0._ZN2at6native57_GLOBAL__N__cd6b329d_24_DistributionBernoulli_cu_7537a20d43distribution_elementwise_grid_stride_kernelIdLi2EZNS0_9templates4cuda21uniform_and_transformIddPNS_17CUDAGeneratorImplEZZZNS4_16bernoulli_kernelIS7_EEvRNS_18TensorIteratorBaseEdT_ENKUlvE_clEvENKUlvE4_clEvEUldE_EEvSA_T1_T2_EUlP24curandStatePhilox4_32_10E_ZNS1_27distribution_nullary_kernelIdd7double2S7_SJ_SE_EEvSA_SG_RKT3_T4_EUlidE_EEvlNS_15PhiloxCudaStateESF_SG_ --------------------------
	.section	.nv.constant0._ZN2at6native57_GLOBAL__N__cd6b329d_24_DistributionBernoulli_cu_7537a20d43distribution_elementwise_grid_stride_kernelIdLi2EZNS0_9templates4cuda21uniform_and_transformIddPNS_17CUDAGeneratorImplEZZZNS4_16bernoulli_kernelIS7_EEvRNS_18TensorIteratorBaseEdT_ENKUlvE_clEvENKUlvE4_clEvEUldE_EEvSA_T1_T2_EUlP24curandStatePhilox4_32_10E_ZNS1_27distribution_nullary_kernelIdd7double2S7_SJ_SE_EEvSA_SG_RKT3_T4_EUlidE_EEvlNS_15PhiloxCudaStateESF_SG_,"a",@progbits
	.sectionflags	@""
	.align	4
.nv.constant0._ZN2at6native57_GLOBAL__N__cd6b329d_24_DistributionBernoulli_cu_7537a20d43distribution_elementwise_grid_stride_kernelIdLi2EZNS0_9templates4cuda21uniform_and_transformIddPNS_17CUDAGeneratorImplEZZZNS4_16bernoulli_kernelIS7_EEvRNS_18TensorIteratorBaseEdT_ENKUlvE_clEvENKUlvE4_clEvEUldE_EEvSA_T1_T2_EUlP24curandStatePhilox4_32_10E_ZNS1_27distribution_nullary_kernelIdd7double2S7_SJ_SE_EEvSA_SG_RKT3_T4_EUlidE_EEvlNS_15PhiloxCudaStateESF_SG_:
	.zero		592


//--------------------- .nv.constant0._ZN2at6native57_GLOBAL__N__cd6b329d_24_DistributionBernoulli_cu_7537a20d43distribution_elementwise_grid_stride_kernelIfLi4EZNS0_9templates4cuda21uniform_and_transformIsfPNS_17CUDAGeneratorImplEZZZNS4_16bernoulli_kernelIS7_EEvRNS_18TensorIteratorBaseEdT_ENKUlvE_clEvENKUlvE3_clEvEUlfE_EEvSA_T1_T2_EUlP24curandStatePhilox4_32_10E0_ZNS1_27distribution_nullary_kernelIsf6float4S7_SJ_SE_EEvSA_SG_RKT3_T4_EUlifE0_EEvlNS_15PhiloxCudaStateESF_SG_ --------------------------
	.section	.nv.constant0._ZN2at6native57_GLOBAL__N__cd6b329d_24_DistributionBernoulli_cu_7537a20d43distribution_elementwise_grid_stride_kernelIfLi4EZNS0_9templates4cuda21uniform_and_transformIsfPNS_17CUDAGeneratorImplEZZZNS4_16bernoulli_kernelIS7_EEvRNS_18TensorIteratorBaseEdT_ENKUlvE_clEvENKUlvE3_clEvEUlfE_EEvSA_T1_T2_EUlP24curandStatePhilox4_32_10E0_ZNS1_27distribution_nullary_kernelIsf6float4S7_SJ_SE_EEvSA_SG_RKT3_T4_EUlifE0_EEvlNS_15PhiloxCudaStateESF_SG_,"a",@progbits
	.sectionflags	@""
	.align	4
.nv.constant0._ZN2at6native57_GLOBAL__N__cd6b329d_24_DistributionBernoulli_cu_7537a20d43distribution_elementwise_grid_stride_kernelIfLi4EZNS0_9templates4cuda21uniform_and_transformIsfPNS_17CUDAGeneratorImplEZZZNS4_16bernoulli_kernelIS7_EEvRNS_18TensorIteratorBaseEdT_ENKUlvE_clEvENKUlvE3_clEvEUlfE_EEvSA_T1_T2_EUlP24curandStatePhilox4_32_10E0_ZNS1_27distribution_nullary_kernelIsf6float4S7_SJ_SE_EEvSA_SG_RKT3_T4_EUlifE0_EEvlNS_15PhiloxCudaStateESF_SG_:
	.zero		992


//--------------------- .nv.constant0._ZN2at6native57_GLOBAL__N__cd6b329d_24_DistributionBernoulli_cu_7537a20d43distribution_elementwise_grid_stride_kernelIfLi4EZNS0_9templates4cuda21uniform_and_transformIsfPNS_17CUDAGeneratorImplEZZZNS4_16bernoulli_kernelIS7_EEvRNS_18TensorIteratorBaseEdT_ENKUlvE_clEvENKUlvE3_clEvEUlfE_EEvSA_T1_T2_EUlP24curandStatePhilox4_32_10E0_ZNS1_27distribution_nullary_kernelIsf6float4S7_SJ_SE_EEvSA_SG_RKT3_T4_EUlifE_EEvlNS_15PhiloxCudaStateESF_SG_ --------------------------
	.section	.nv.constant0._ZN2at6native57_GLOBAL__N__cd6b329d_24_DistributionBernoulli_cu_7537a20d43distribution_elementwise_grid_stride_kernelIfLi4EZNS0_9templates4cuda21uniform_and_transformIsfPNS_17CUDAGeneratorImplEZZZNS4_16bernoulli_kernelIS7_EEvRNS_18TensorIteratorBaseEdT_ENKUlvE_clEvENKUlvE3_clEvEUlfE_EEvSA_T1_T2_EUlP24curandStatePhilox4_32_10E0_ZNS1_27distribution_nullary_kernelIsf6float4S7_SJ_SE_EEvSA_SG_RKT3_T4_EUlifE_EEvlNS_15PhiloxCudaStateESF_SG_,"a",@progbits
	.sectionflags	@""
	.align	4
.nv.constant0._ZN2at6native57_GLOBAL__N__cd6b329d_24_DistributionBernoulli_cu_7537a20d43distribution_elementwise_grid_stride_kernelIfLi4EZNS0_9templates4cuda21uniform_and_transformIsfPNS_17CUDAGeneratorImplEZZZNS4_16bernoulli_kernelIS7_EEvRNS_18TensorIteratorBaseEdT_ENKUlvE_clEvENKUlvE3_clEvEUlfE_EEvSA_T1_T2_EUlP24curandStatePhilox4_32_10E0_ZNS1_27distribution_nullary_kernelIsf6float4S7_SJ_SE_EEvSA_SG_RKT3_T4_EUlifE_EEvlNS_15PhiloxCudaStateESF_SG_:
	.zero		592


//--------------------- .nv.constant0._ZN2at6native57_GLOBAL__N__cd6b329d_24_DistributionBernoulli_cu_7537a20d43distribution_elementwise_grid_stride_kernelIfLi4EZNS0_9templates4cuda21uniform_and_transformIsfPNS_17CUDAGeneratorImplEZZZNS4_16bernoulli_kernelIS7_EEvRNS_18TensorIteratorBaseEdT_ENKUlvE_clEvENKUlvE3_clEvEUlfE_EEvSA_T1_T2_EUlP24curandStatePhilox4_32_10E_ZNS1_27distribution_nullary_kernelIsf7double2S7_SJ_SE_EEvSA_SG_RKT3_T4_EUlifE0_EEvlNS_15PhiloxCudaStateESF_SG_ --------------------------
	.section	.nv.constant0._ZN2at6native57_GLOBAL__N__cd6b329d_24_DistributionBernoulli_cu_7537a20d43distribution_elementwise_grid_stride_kernelIfLi4EZNS0_9templates4cuda21uniform_and_transformIsfPNS_17CUDAGeneratorImplEZZZNS4_16bernoulli_kernelIS7_EEvRNS_18TensorIteratorBaseEdT_ENKUlvE_clEvENKUlvE3_clEvEUlfE_EEvSA_T1_T2_EUlP24curandStatePhilox4_32_10E_ZNS1_27distribution_nullary_kernelIsf7double2S7_SJ_SE_EEvSA_SG_RKT3_T4_EUlifE0_EEvlNS_15PhiloxCudaStateESF_SG_,"a",@progbits
	.sectionflags	@""
	.align	4
.nv.constant0._ZN2at6native57_GLOBAL__N__cd6b329d_24_DistributionBernoulli_cu_7537a20d43distribution_elementwise_grid_stride_kernelIfLi4EZNS0_9templates4cuda21uniform_and_transformIsfPNS_17CUDAGeneratorImplEZZZNS4_16bernoulli_kernelIS7_EEvRNS_18TensorIteratorBaseEdT_ENKUlvE_clEvENKUlvE3_clEvEUlfE_EEvSA_T1_T2_EUlP24curandStatePhilox4_32_10E_ZNS1_27distribution_nullary_kernelIsf7double2S7_SJ_SE_EEvSA_SG_RKT3_T4_EUlifE0_EEvlNS_15PhiloxCudaStateESF_SG_:
	.zero		992


//--------------------- .nv.constant0._ZN2at6native57_GLOBAL__N__cd6b329d_24_DistributionBernoulli_cu_7537a20d43distribution_elementwise_grid_stride_kernelIfLi4EZNS0_9templates4cuda21uniform_and_transformIsfPNS_17CUDAGeneratorImplEZZZNS4_16bernoulli_kernelIS7_EEvRNS_18TensorIteratorBaseEdT_ENKUlvE_clEvENKUlvE3_clEvEUlfE_EEvSA_T1_T2_EUlP24curandStatePhilox4_32_10E_ZNS1_27distribution_nullary_kernelIsf7double2S7_SJ_SE_EEvSA_SG_RKT3_T4_EUlifE_EEvlNS_15PhiloxCudaStateESF_SG_ --------------------------
	.section	.nv.constant0._ZN2at6native57_GLOBAL__N__cd6b329d_24_DistributionBernoulli_cu_7537a20d43distribution_elementwise_grid_stride_kernelIfLi4EZNS0_9templates4cuda21uniform_and_transformIsfPNS_17CUDAGeneratorImplEZZZNS4_16bernoulli_kernelIS7_EEvRNS_18TensorIteratorBaseEdT_ENKUlvE_clEvENKUlvE3_clEvEUlfE_EEvSA_T1_T2_EUlP24curandStatePhilox4_32_10E_ZNS1_27distribution_nullary_kernelIsf7double2S7_SJ_SE_EEvSA_SG_RKT3_T4_EUlifE_EEvlNS_15PhiloxCudaStateESF_SG_,"a",@progbits
	.sectionflags	@""
	.align	4
.nv.constant0._ZN2at6native57_GLOBAL__N__cd6b329d_24_DistributionBernoulli_cu_7537a20d43distribution_elementwise_grid_stride_kernelIfLi4EZNS0_9templates4cuda21uniform_and_transformIsfPNS_17CUDAGeneratorImplEZZZNS4_16bernoulli_kernelIS7_EEvRNS_18TensorIteratorBaseEdT_ENKUlvE_clEvENKUlvE3_clEvEUlfE_EEvSA_T1_T2_EUlP24curandStatePhilox4_32_10E_ZNS1_27distribution_nullary_kernelIsf7double2S7_SJ_SE_EEvSA_SG_RKT3_T4_EUlifE_EEvlNS_15PhiloxCudaStateESF_SG_:
	.zero		592


//--------------------- .nv.constant0._ZN2at6native57_GLOBAL__N__cd6b329d_24_DistributionBernoulli_cu_7537a20d43distribution_elementwise_grid_stride_kernelIfLi4EZNS0_9templates4cuda21uniform_and_transformIlfPNS_17CUDAGeneratorImplEZZZNS4_16bernoulli_kernelIS7_EEvRNS_18TensorIteratorBaseEdT_ENKUlvE_clEvENKUlvE2_clEvEUlfE_EEvSA_T1_T2_EUlP24curandStatePhilox4_32_10E0_ZNS1_27distribution_nullary_kernelIlf6float4S7_SJ_SE_EEvSA_SG_RKT3_T4_EUlifE0_EEvlNS_15PhiloxCudaStateESF_SG_ --------------------------
	.section	.nv.constant0._ZN2at6native57_GLOBAL__N__cd6b329d_24_DistributionBernoulli_cu_7537a20d43distribution_elementwise_grid_stride_kernelIfLi4EZNS0_9templates4cuda21uniform_and_transformIlfPNS_17CUDAGeneratorImplEZZZNS4_16bernoulli_kernelIS7_EEvRNS_18TensorIteratorBaseEdT_ENKUlvE_clEvENKUlvE2_clEvEUlfE_EEvSA_T1_T2_EUlP24curandStatePhilox4_32_10E0_ZNS1_27distribution_nullary_kernelIlf6float4S7_SJ_SE_EEvSA_SG_RKT3_T4_EUlifE0_EEvlNS_15PhiloxCudaStateESF_SG_,"a",@progbits
	.sectionflags	@""
	.align	4
.nv.constant0._ZN2at6native57_GLOBAL__N__cd6b329d_24_DistributionBernoulli_cu_7537a20d43distribution_elementwise_grid_stride_kernelIfLi4EZNS0_9templates4cuda21uniform_and_transformIlfPNS_17CUDAGeneratorImplEZZZNS4_16bernoulli_kernelIS7_EEvRNS_18TensorIteratorBaseEdT_ENKUlvE_clEvENKUlvE2_clEvEUlfE_EEvSA_T1_T2_EUlP24curandStatePhilox4_32_10E0_ZNS1_27distribution_nullary_kernelIlf6float4S7_SJ_SE_EEvSA_SG_RKT3_T4_EUlifE0_EEvlNS_15PhiloxCudaStateESF_SG_:
	.zero		992


//--------------------- .nv.constant0._ZN2at6native57_GLOBAL__N__cd6b329d_24_DistributionBernoulli_cu_7537a20d43distribution_elementwise_grid_stride_kernelIfLi4EZNS0_9templates4cuda21uniform_and_transformIlfPNS_17CUDAGeneratorImplEZZZNS4_16bernoulli_kernelIS7_EEvRNS_18TensorIteratorBaseEdT_ENKUlvE_clEvENKUlvE2_clEvEUlfE_EEvSA_T1_T2_EUlP24curandStatePhilox4_32_10E0_ZNS1_27distribution_nullary_kernelIlf6float4S7_SJ_SE_EEvSA_SG_RKT3_T4_EUlifE_EEvlNS_15PhiloxCudaStateESF_SG_ --------------------------
	.section	.nv.constant0._ZN2at6native57_GLOBAL__N__cd6b329d_24_DistributionBernoulli_cu_7537a20d43distribution_elementwise_grid_stride_kernelIfLi4EZNS0_9templates4cuda21uniform_and_transformIlfPNS_17CUDAGeneratorImplEZZZNS4_16bernoulli_kernelIS7_EEvRNS_18TensorIteratorBaseEdT_ENKUlvE_clEvENKUlvE2_clEvEUlfE_EEvSA_T1_T2_EUlP24curandStatePhilox4_32_10E0_ZNS1_27distribution_nullary_kernelIlf6float4S7_SJ_SE_EEvSA_SG_RKT3_T4_EUlifE_EEvlNS_15PhiloxCudaStateESF_SG_,"a",@progbits
	.sectionflags	@""
	.align	4
.nv.constant0._ZN2at6native57_GLOBAL__N__cd6b329d_24_DistributionBernoulli_cu_7537a20d43distribution_elementwise_grid_stride_kernelIfLi4EZNS0_9templates4cuda21uniform_and_transformIlfPNS_17CUDAGeneratorImplEZZZNS4_16bernoulli_kernelIS7_EEvRNS_18TensorIteratorBaseEdT_ENKUlvE_clEvENKUlvE2_clEvEUlfE_EEvSA_T1_T2_EUlP24curandStatePhilox4_32_10E0_ZNS1_27distribution_nullary_kernelIlf6float4S7_SJ_SE_EEvSA_SG_RKT3_T4_EUlifE_EEvlNS_15PhiloxCudaStateESF_SG_:
	.zero		592


//--------------------- .nv.constant0._ZN2at6native57_GLOBAL__N__cd6b329d_24_DistributionBernoulli_cu_7537a20d43distribution_elementwise_grid_stride_kernelIfLi4EZNS0_9templates4cuda21uniform_and_transformIlfPNS_17CUDAGeneratorImplEZZZNS4_16bernoulli_kernelIS7_EEvRNS_18TensorIteratorBaseEdT_ENKUlvE_clEvENKUlvE2_clEvEUlfE_EEvSA_T1_T2_EUlP24curandStatePhilox4_32_10E_ZNS1_27distribution_nullary_kernelIlf7double2S7_SJ_SE_EEvSA_SG_RKT3_T4_EUlifE0_EEvlNS_15PhiloxCudaStateESF_SG_ --------------------------
	.section	.nv.constant0._ZN2at6native57_GLOBAL__N__cd6b329d_24_DistributionBernoulli_cu_7537a20d43distribution_elementwise_grid_stride_kernelIfLi4EZNS0_9templates4cuda21uniform_and_transformIlfPNS_17CUDAGeneratorImplEZZZNS4_16bernoulli_kernelIS7_EEvRNS_18TensorIteratorBaseEdT_ENKUlvE_clEvENKUlvE2_clEvEUlfE_EEvSA_T1_T2_EUlP24curandStatePhilox4_32_10E_ZNS1_27distribution_nullary_kernelIlf7double2S7_SJ_SE_EEvSA_SG_RKT3_T4_EUlifE0_EEvlNS_15PhiloxCudaStateESF_SG_,"a",@progbits
	.sectionflags	@""
	.align	4
.nv.constant0._ZN2at6native57_GLOBAL__N__cd6b329d_24_DistributionBernoulli_cu_7537a20d43distribution_elementwise_grid_stride_kernelIfLi4EZNS0_9templates4cuda21uniform_and_transformIlfPNS_17CUDAGeneratorImplEZZZNS4_16bernoulli_kernelIS7_EEvRNS_18TensorIteratorBaseEdT_ENKUlvE_clEvENKUlvE2_clEvEUlfE_EEvSA_T1_T2_EUlP24curandStatePhilox4_32_10E_ZNS1_27distribution_nullary_kernelIlf7double2S7_SJ_SE_EEvSA_SG_RKT3_T4_EUlifE0_EEvlNS_15PhiloxCudaStateESF_SG_:
	.zero		992


//--------------------- .nv.constant0._ZN2at6native57_GLOBAL__N__cd6b329d_24_DistributionBernoulli_cu_7537a20d43distribution_elementwise_grid_stride_kernelIfLi4EZNS0_9templates4cuda21uniform_and_transformIlfPNS_17CUDAGeneratorImplEZZZNS4_16bernoulli_kernelIS7_EEvRNS_18TensorIteratorBaseEdT_ENKUlvE_clEvENKUlvE2_clEvEUlfE_EEvSA_T1_T2_EUlP24curandStatePhilox4_32_10E_ZNS1_27distribution_nullary_kernelIlf7double2S7_SJ_SE_EEvSA_SG_RKT3_T4_EUlifE_EEvlNS_15PhiloxCudaStateESF_SG_ --------------------------
	.section	.nv.constant0._ZN2at6native57_GLOBAL__N__cd6b329d_24_DistributionBernoulli_cu_7537a20d43distribution_elementwise_grid_stride_kernelIfLi4EZNS0_9templates4cuda21uniform_and_transformIlfPNS_17CUDAGeneratorImplEZZZNS4_16bernoulli_kernelIS7_EEvRNS_18TensorIteratorBaseEdT_ENKUlvE_clEvENKUlvE2_clEvEUlfE_EEvSA_T1_T2_EUlP24curandStatePhilox4_32_10E_ZNS1_27distribution_nullary_kernelIlf7double2S7_SJ_SE_EEvSA_SG_RKT3_T4_EUlifE_EEvlNS_15PhiloxCudaStateESF_SG_,"a",@progbits
	.sectionflags	@""
	.align	4
.nv.constant0._ZN2at6native57_GLOBAL__N__cd6b329d_24_DistributionBernoulli_cu_7537a20d43distribution_elementwise_grid_stride_kernelIfLi4EZNS0_9templates4cuda21uniform_and_transformIlfPNS_17CUDAGeneratorImplEZZZNS4_16bernoulli_kernelIS7_EEvRNS_18TensorIteratorBaseEdT_ENKUlvE_clEvENKUlvE2_clEvEUlfE_EEvSA_T1_T2_EUlP24curandStatePhilox4_32_10E_ZNS1_27distribution_nullary_kernelIlf7double2S7_SJ_SE_EEvSA_SG_RKT3_T4_EUlifE_EEvlNS_15PhiloxCudaStateESF_SG_:
	.zero		592


//--------------------- .nv.constant0._ZN2at6native57_GLOBAL__N__cd6b329d_24_DistributionBernoulli_cu_7537a20d43distribution_elementwise_grid_stride_kernelIfLi4EZNS0_9templates4cuda21uniform_and_transformIifPNS_17CUDAGeneratorImplEZZZNS4_16bernoulli_kernelIS7_EEvRNS_18TensorIteratorBaseEdT_ENKUlvE_clEvENKUlvE1_clEvEUlfE_EEvSA_T1_T2_EUlP24curandStatePhilox4_32_10E0_ZNS1_27distribution_nullary_kernelIif6float4S7_SJ_SE_EEvSA_SG_RKT3_T4_EUlifE0_EEvlNS_15PhiloxCudaStateESF_SG_ --------------------------
	.section	.nv.constant0._ZN2at6native57_GLOBAL__N__cd6b329d_24_DistributionBernoulli_cu_7537a20d43distribution_elementwise_grid_stride_kernelIfLi4EZNS0_9templates4cuda21uniform_and_transformIifPNS_17CUDAGeneratorImplEZZZNS4_16bernoulli_kernelIS7_EEvRNS_18TensorIteratorBaseEdT_ENKUlvE_clEvENKUlvE1_clEvEUlfE_EEvSA_T1_T2_EUlP24curandStatePhilox4_32_10E0_ZNS1_27distribution_nullary_kernelIif6float4S7_SJ_SE_EEvSA_SG_RKT3_T4_EUlifE0_EEvlNS_15PhiloxCudaStateESF_SG_,"a",@progbits
	.sectionflags	@""
	.align	4
.nv.constant0._ZN2at6native57_GLOBAL__N__cd6b329d_24_DistributionBernoulli_cu_7537a20d43distribution_elementwise_grid_stride_kernelIfLi4EZNS0_9templates4cuda21uniform_and_transformIifPNS_17CUDAGeneratorImplEZZZNS4_16bernoulli_kernelIS7_EEvRNS_18TensorIteratorBaseEdT_ENKUlvE_clEvENKUlvE1_clEvEUlfE_EEvSA_T1_T2_EUlP24curandStatePhilox4_32_10E0_ZNS1_27distribution_nullary_kernelIif6float4S7_SJ_SE_EEvSA_SG_RKT3_T4_EUlifE0_EEvlNS_15PhiloxCudaStateESF_SG_:
	.zero		992


//--------------------- .nv.constant0._ZN2at6native57_GLOBAL__N__cd6b329d_24_DistributionBernoulli_cu_7537a20d43distribution_elementwise_grid_stride_kernelIfLi4EZNS0_9templates4cuda21uniform_and_transformIifPNS_17CUDAGeneratorImplEZZZNS4_16bernoulli_kernelIS7_EEvRNS_18TensorIteratorBaseEdT_ENKUlvE_clEvENKUlvE1_clEvEUlfE_EEvSA_T1_T2_EUlP24curandStatePhilox4_32_10E0_ZNS1_27distribution_nullary_kernelIif6float4S7_SJ_SE_EEvSA_SG_RKT3_T4_EUlifE_EEvlNS_15PhiloxCudaStateESF_SG_ --------------------------
	.section	.nv.constant0._ZN2at6native57_GLOBAL__N__cd6b329d_24_DistributionBernoulli_cu_7537a20d43distribution_elementwise_grid_stride_kernelIfLi4EZNS0_9templates4cuda21uniform_and_transformIifPNS_17CUDAGeneratorImplEZZZNS4_16bernoulli_kernelIS7_EEvRNS_18TensorIteratorBaseEdT_ENKUlvE_clEvENKUlvE1_clEvEUlfE_EEvSA_T1_T2_EUlP24curandStatePhilox4_32_10E0_ZNS1_27distribution_nullary_kernelIif6float4S7_SJ_SE_EEvSA_SG_RKT3_T4_EUlifE_EEvlNS_15PhiloxCudaStateESF_SG_,"a",@progbits
	.sectionflags	@""
	.align	4
.nv.constant0._ZN2at6native57_GLOBAL__N__cd6b329d_24_DistributionBernoulli_cu_7537a20d43distribution_elementwise_grid_stride_kernelIfLi4EZNS0_9templates4cuda21uniform_and_transformIifPNS_17CUDAGeneratorImplEZZZNS4_16bernoulli_kernelIS7_EEvRNS_18TensorIteratorBaseEdT_ENKUlvE_clEvENKUlvE1_clEvEUlfE_EEvSA_T1_T2_EUlP24curandStatePhilox4_32_10E0_ZNS1_27distribution_nullary_kernelIif6float4S7_SJ_SE_EEvSA_SG_RKT3_T4_EUlifE_EEvlNS_15PhiloxCudaStateESF_SG_:
	.zero		592


//--------------------- .nv.constant0._ZN2at6native57_GLOBAL__N__cd6b329d_24_DistributionBernoulli_cu_7537a20d43distribution_elementwise_grid_stride_kernelIfLi4EZNS0_9templates4cuda21uniform_and_transformIifPNS_17CUDAGeneratorImplEZZZNS4_16bernoulli_kernelIS7_EEvRNS_18TensorIteratorBaseEdT_ENKUlvE_clEvENKUlvE1_clEvEUlfE_EEvSA_T1_T2_EUlP24curandStatePhilox4_32_10E_ZNS1_27distribution_nullary_kernelIif7double2S7_SJ_SE_EEvSA_SG_RKT3_T4_EUlifE0_EEvlNS_15PhiloxCudaStateESF_SG_ --------------------------
	.section	.nv.constant0._ZN2at6native57_GLOBAL__N__cd6b329d_24_DistributionBernoulli_cu_7537a20d43distribution_elementwise_grid_stride_kernelIfLi4EZNS0_9templates4cuda21uniform_and_transformIifPNS_17CUDAGeneratorImplEZZZNS4_16bernoulli_kernelIS7_EEvRNS_18TensorIteratorBaseEdT_ENKUlvE_clEvENKUlvE1_clEvEUlfE_EEvSA_T1_T2_EUlP24curandStatePhilox4_32_10E_ZNS1_27distribution_nullary_kernelIif7double2S7_SJ_SE_EEvSA_SG_RKT3_T4_EUlifE0_EEvlNS_15PhiloxCudaStateESF_SG_,"a",@progbits
	.sectionflags	@""
	.align	4
.nv.constant0._ZN2at6native57_GLOBAL__N__cd6b329d_24_DistributionBernoulli_cu_7537a20d43distribution_elementwise_grid_stride_kernelIfLi4EZNS0_9templates4cuda21uniform_and_transformIifPNS_17CUDAGeneratorImplEZZZNS4_16bernoulli_kernelIS7_EEvRNS_18TensorIteratorBaseEdT_ENKUlvE_clEvENKUlvE1_clEvEUlfE_EEvSA_T1_T2_EUlP24curandStatePhilox4_32_10E_ZNS1_27distribution_nullary_kernelIif7double2S7_SJ_SE_EEvSA_SG_RKT3_T4_EUlifE0_EEvlNS_15PhiloxCudaStateESF_SG_:
	.zero		992


//--------------------- .nv.constant0._ZN2at6native57_GLOBAL__N__cd6b329d_24_DistributionBernoulli_cu_7537a20d43distribution_elementwise_grid_stride_kernelIfLi4EZNS0_9templates4cuda21uniform_and_transformIifPNS_17CUDAGeneratorImplEZZZNS4_16bernoulli_kernelIS7_EEvRNS_18TensorIteratorBaseEdT_ENKUlvE_clEvENKUlvE1_clEvEUlfE_EEvSA_T1_T2_EUlP24curandStatePhilox4_32_10E_ZNS1_27distribution_nullary_kernelIif7double2S7_SJ_SE_EEvSA_SG_RKT3_T4_EUlifE_EEvlNS_15PhiloxCudaStateESF_SG_ --------------------------
	.section	.nv.constant0._ZN2at6native57_GLOBAL__N__cd6b329d_24_DistributionBernoulli_cu_7537a20d43distribution_elementwise_grid_stride_kernelIfLi4EZNS0_9templates4cuda21uniform_and_transformIifPNS_17CUDAGeneratorImplEZZZNS4_16bernoulli_kernelIS7_EEvRNS_18TensorIteratorBaseEdT_ENKUlvE_clEvENKUlvE1_clEvEUlfE_EEvSA_T1_T2_EUlP24curandStatePhilox4_32_10E_ZNS1_27distribution_nullary_kernelIif7double2S7_SJ_SE_EEvSA_SG_RKT3_T4_EUlifE_EEvlNS_15PhiloxCudaStateESF_SG_,"a",@progbits
	.sectionflags	@""
	.align	4
.nv.constant0._ZN2at6native57_GLOBAL__N__cd6b329d_24_DistributionBernoulli_cu_7537a20d43distribution_elementwise_grid_stride_kernelIfLi4EZNS0_9templates4cuda21uniform_and_transformIifPNS_17CUDAGeneratorImplEZZZNS4_16bernoulli_kernelIS7_EEvRNS_18TensorIteratorBaseEdT_ENKUlvE_clEvENKUlvE1_clEvEUlfE_EEvSA_T1_T2_EUlP24curandStatePhilox4_32_10E_ZNS1_27distribution_nullary_kernelIif7double2S7_SJ_SE_EEvSA_SG_RKT3_T4_EUlifE_EEvlNS_15PhiloxCudaStateESF_SG_:
	.zero		592


//--------------------- .nv.constant0._ZN2at6native57_GLOBAL__N__cd6b329d_24_DistributionBernoulli_cu_7537a20d43distribution_elementwise_grid_stride_kernelIfLi4EZNS0_9templates4cuda21uniform_and_transformIafPNS_17CUDAGeneratorImplEZZZNS4_16bernoulli_kernelIS7_EEvRNS_18TensorIteratorBaseEdT_ENKUlvE_clEvENKUlvE0_clEvEUlfE_EEvSA_T1_T2_EUlP24curandStatePhilox4_32_10E0_ZNS1_27distribution_nullary_kernelIaf6float4S7_SJ_SE_EEvSA_SG_RKT3_T4_EUlifE0_EEvlNS_15PhiloxCudaStateESF_SG_ --------------------------
	.section	.nv.constant0._ZN2at6native57_GLOBAL__N__cd6b329d_24_DistributionBernoulli_cu_7537a20d43distribution_elementwise_grid_stride_kernelIfLi4EZNS0_9templates4cuda21uniform_and_transformIafPNS_17CUDAGeneratorImplEZZZNS4_16bernoulli_kernelIS7_EEvRNS_18TensorIteratorBaseEdT_ENKUlvE_clEvENKUlvE0_clEvEUlfE_EEvSA_T1_T2_EUlP24curandStatePhilox4_32_10E0_ZNS1_27distribution_nullary_kernelIaf6float4S7_SJ_SE_EEvSA_SG_RKT3_T4_EUlifE0_EEvlNS_15PhiloxCudaStateESF_SG_,"a",@progbits
	.sectionflags	@""
	.align	4
.nv.constant0._ZN2at6native57_GLOBAL__N__cd6b329d_24_DistributionBernoulli_cu_7537a20d43distribution_elementwise_grid_stride_kernelIfLi4EZNS0_9templates4cuda21uniform_and_transformIafPNS_17CUDAGeneratorImplEZZZNS4_16bernoulli_kernelIS7_EEvRNS_18TensorIteratorBaseEdT_ENKUlvE_clEvENKUlvE0_clEvEUlfE_EEvSA_T1_T2_EUlP24curandStatePhilox4_32_10E0_ZNS1_27distribution_nullary_kernelIaf6float4S7_SJ_SE_EEvSA_SG_RKT3_T4_EUlifE0_EEvlNS_15PhiloxCudaStateESF_SG_:
	.zero		992


//--------------------- .nv.constant0._ZN2at6native57_GLOBAL__N__cd6b329d_24_DistributionBernoulli_cu_7537a20d43distribution_elementwise_grid_stride_kernelIfLi4EZNS0_9templates4cuda21uniform_and_transformIafPNS_17CUDAGeneratorImplEZZZNS4_16bernoulli_kernelIS7_EEvRNS_18TensorIteratorBaseEdT_ENKUlvE_clEvENKUlvE0_clEvEUlfE_EEvSA_T1_T2_EUlP24curandStatePhilox4_32_10E0_ZNS1_27distribution_nullary_kernelIaf6float4S7_SJ_SE_EEvSA_SG_RKT3_T4_EUlifE_EEvlNS_15PhiloxCudaStateESF_SG_ --------------------------
	.section	.nv.constant0._ZN2at6native57_GLOBAL__N__cd6b329d_24_DistributionBernoulli_cu_7537a20d43distribution_elementwise_grid_stride_kernelIfLi4EZNS0_9templates4cuda21uniform_and_transformIafPNS_17CUDAGeneratorImplEZZZNS4_16bernoulli_kernelIS7_EEvRNS_18TensorIteratorBaseEdT_ENKUlvE_clEvENKUlvE0_clEvEUlfE_EEvSA_T1_T2_EUlP24curandStatePhilox4_32_10E0_ZNS1_27distribution_nullary_kernelIaf6float4S7_SJ_SE_EEvSA_SG_RKT3_T4_EUlifE_EEvlNS_15PhiloxCudaStateESF_SG_,"a",@progbits
	.sectionflags	@""
	.align	4
.nv.constant0._ZN2at6native57_GLOBAL__N__cd6b329d_24_DistributionBernoulli_cu_7537a20d43distribution_elementwise_grid_stride_kernelIfLi4EZNS0_9templates4cuda21uniform_and_transformIafPNS_17CUDAGeneratorImplEZZZNS4_16bernoulli_kernelIS7_EEvRNS_18TensorIteratorBaseEdT_ENKUlvE_clEvENKUlvE0_clEvEUlfE_EEvSA_T1_T2_EUlP24curandStatePhilox4_32_10E0_ZNS1_27distribution_nullary_kernelIaf6float4S7_SJ_SE_EEvSA_SG_RKT3_T4_EUlifE_EEvlNS_15PhiloxCudaStateESF_SG_:
	.zero		592


//--------------------- .nv.constant0._ZN2at6native57_GLOBAL__N__cd6b329d_24_DistributionBernoulli_cu_7537a20d43distribution_elementwise_grid_stride_kernelIfLi4EZNS0_9templates4cuda21uniform_and_transformIafPNS_17CUDAGeneratorImplEZZZNS4_16bernoulli_kernelIS7_EEvRNS_18TensorIteratorBaseEdT_ENKUlvE_clEvENKUlvE0_clEvEUlfE_EEvSA_T1_T2_EUlP24curandStatePhilox4_32_10E_ZNS1_27distribution_nullary_kernelIaf7double2S7_SJ_SE_EEvSA_SG_RKT3_T4_EUlifE0_EEvlNS_15PhiloxCudaStateESF_SG_ --------------------------
	.section	.nv.constant0._ZN2at6native57_GLOBAL__N__cd6b329d_24_DistributionBernoulli_cu_7537a20d43distribution_elementwise_grid_stride_kernelIfLi4EZNS0_9templates4cuda21uniform_and_transformIafPNS_17CUDAGeneratorImplEZZZNS4_16bernoulli_kernelIS7_EEvRNS_18TensorIteratorBaseEdT_ENKUlvE_clEvENKUlvE0_clEvEUlfE_EEvSA_T1_T2_EUlP24curandStatePhilox4_32_10E_ZNS1_27distribution_nullary_kernelIaf7double2S7_SJ_SE_EEvSA_SG_RKT3_T4_EUlifE0_EEvlNS_15PhiloxCudaStateESF_SG_,"a",@progbits
	.sectionflags	@""
	.align	4
.nv.constant0._ZN2at6native57_GLOBAL__N__cd6b329d_24_DistributionBernoulli_cu_7537a20d43distribution_elementwise_grid_stride_kernelIfLi4EZNS0_9templates4cuda21uniform_and_transformIafPNS_17CUDAGeneratorImplEZZZNS4_16bernoulli_kernelIS7_EEvRNS_18TensorIteratorBaseEdT_ENKUlvE_clEvENKUlvE0_clEvEUlfE_EEvSA_T1_T2_EUlP24curandStatePhilox4_32_10E_ZNS1_27distribution_nullary_kernelIaf7double2S7_SJ_SE_EEvSA_SG_RKT3_T4_EUlifE0_EEvlNS_15PhiloxCudaStateESF_SG_:
	.zero		992


//--------------------- .nv.constant0._ZN2at6native57_GLOBAL__N__cd6b329d_24_DistributionBernoulli_cu_7537a20d43distribution_elementwise_grid_stride_kernelIfLi4EZNS0_9templates4cuda21uniform_and_transformIafPNS_17CUDAGeneratorImplEZZZNS4_16bernoulli_kernelIS7_EEvRNS_18TensorIteratorBaseEdT_ENKUlvE_clEvENKUlvE0_clEvEUlfE_EEvSA_T1_T2_EUlP24curandStatePhilox4_32_10E_ZNS1_27distribution_nullary_kernelIaf7double2S7_SJ_SE_EEvSA_SG_RKT3_T4_EUlifE_EEvlNS_15PhiloxCudaStateESF_SG_ --------------------------
	.section	.nv.constant0._ZN2at6native57_GLOBAL__N__cd6b329d_24_DistributionBernoulli_cu_7537a20d43distribution_elementwise_grid_stride_kernelIfLi4EZNS0_9templates4cuda21uniform_and_transformIafPNS_17CUDAGeneratorImplEZZZNS4_16bernoulli_kernelIS7_EEvRNS_18TensorIteratorBaseEdT_ENKUlvE_clEvENKUlvE0_clEvEUlfE_EEvSA_T1_T2_EUlP24curandStatePhilox4_32_10E_ZNS1_27distribution_nullary_kernelIaf7double2S7_SJ_SE_EEvSA_SG_RKT3_T4_EUlifE_EEvlNS_15PhiloxCudaStateESF_SG_,"a",@progbits
	.sectionflags	@""
	.align	4
.nv.constant0._ZN2at6native57_GLOBAL__N__cd6b329d_24_DistributionBernoulli_cu_7537a20d43distribution_elementwise_grid_stride_kernelIfLi4EZNS0_9templates4cuda21uniform_and_transformIafPNS_17CUDAGeneratorImplEZZZNS4_16bernoulli_kernelIS7_EEvRNS_18TensorIteratorBaseEdT_ENKUlvE_clEvENKUlvE0_clEvEUlfE_EEvSA_T1_T2_EUlP24curandStatePhilox4_32_10E_ZNS1_27distribution_nullary_kernelIaf7double2S7_SJ_SE_EEvSA_SG_RKT3_T4_EUlifE_EEvlNS_15PhiloxCudaStateESF_SG_:
	.zero		592


//--------------------- .nv.constant0._ZN2at6native57_GLOBAL__N__cd6b329d_24_DistributionBernoulli_cu_7537a20d43distribution_elementwise_grid_stride_kernelIfLi4EZNS0_9templates4cuda21uniform_and_transformIhfPNS_17CUDAGeneratorImplEZZZNS4_16bernoulli_kernelIS7_EEvRNS_18TensorIteratorBaseEdT_ENKUlvE_clEvENKUlvE_clEvEUlfE_EEvSA_T1_T2_EUlP24curandStatePhilox4_32_10E0_ZNS1_27distribution_nullary_kernelIhf6float4S7_SJ_SE_EEvSA_SG_RKT3_T4_EUlifE0_EEvlNS_15PhiloxCudaStateESF_SG_ --------------------------
	.section	.nv.constant0._ZN2at6native57_GLOBAL__N__cd6b329d_24_DistributionBernoulli_cu_7537a20d43distribution_elementwise_grid_stride_kernelIfLi4EZNS0_9templates4cuda21uniform_and_transformIhfPNS_17CUDAGeneratorImplEZZZNS4_16bernoulli_kernelIS7_EEvRNS_18TensorIteratorBaseEdT_ENKUlvE_clEvENKUlvE_clEvEUlfE_EEvSA_T1_T2_EUlP24curandStatePhilox4_32_10E0_ZNS1_27distribution_nullary_kernelIhf6float4S7_SJ_SE_EEvSA_SG_RKT3_T4_EUlifE0_EEvlNS_15PhiloxCudaStateESF_SG_,"a",@progbits
	.sectionflags	@""
	.align	4
.nv.constant0._ZN2at6native57_GLOBAL__N__cd6b329d_24_DistributionBernoulli_cu_7537a20d43distribution_elementwise_grid_stride_kernelIfLi4EZNS0_9templates4cuda21uniform_and_transformIhfPNS_17CUDAGeneratorImplEZZZNS4_16bernoulli_kernelIS7_EEvRNS_18TensorIteratorBaseEdT_ENKUlvE_clEvENKUlvE_clEvEUlfE_EEvSA_T1_T2_EUlP24curandStatePhilox4_32_10E0_ZNS1_27distribution_nullary_kernelIhf6float4S7_SJ_SE_EEvSA_SG_RKT3_T4_EUlifE0_EEvlNS_15PhiloxCudaStateESF_SG_:
	.zero		992


//--------------------- .nv.constant0._ZN2at6native57_GLOBAL__N__cd6b329d_24_DistributionBernoulli_cu_7537a20d43distribution_elementwise_grid_stride_kernelIfLi4EZNS0_9templates4cuda21uniform_and_transformIhfPNS_17CUDAGeneratorImplEZZZNS4_16bernoulli_kernelIS7_EEvRNS_18TensorIteratorBaseEdT_ENKUlvE_clEvENKUlvE_clEvEUlfE_EEvSA_T1_T2_EUlP24curandStatePhilox4_32_10E0_ZNS1_27distribution_nullary_kernelIhf6float4S7_SJ_SE_EEvSA_SG_RKT3_T4_EUlifE_EEvlNS_15PhiloxCudaStateESF_SG_ --------------------------
	.section	.nv.constant0._ZN2at6native57_GLOBAL__N__cd6b329d_24_DistributionBernoulli_cu_7537a20d43distribution_elementwise_grid_stride_kernelIfLi4EZNS0_9templates4cuda21uniform_and_transformIhfPNS_17CUDAGeneratorImplEZZZNS4_16bernoulli_kernelIS7_EEvRNS_18TensorIteratorBaseEdT_ENKUlvE_clEvENKUlvE_clEvEUlfE_EEvSA_T1_T2_EUlP24curandStatePhilox4_32_10E0_ZNS1_27distribution_nullary_kernelIhf6float4S7_SJ_SE_EEvSA_SG_RKT3_T4_EUlifE_EEvlNS_15PhiloxCudaStateESF_SG_,"a",@progbits
	.sectionflags	@""
	.align	4
.nv.constant0._ZN2at6native57_GLOBAL__N__cd6b329d_24_DistributionBernoulli_cu_7537a20d43distribution_elementwise_grid_stride_kernelIfLi4EZNS0_9templates4cuda21uniform_and_transformIhfPNS_17CUDAGeneratorImplEZZZNS4_16bernoulli_kernelIS7_EEvRNS_18TensorIteratorBaseEdT_ENKUlvE_clEvENKUlvE_clEvEUlfE_EEvSA_T1_T2_EUlP24curandStatePhilox4_32_10E0_ZNS1_27distribution_nullary_kernelIhf6float4S7_SJ_SE_EEvSA_SG_RKT3_T4_EUlifE_EEvlNS_15PhiloxCudaStateESF_SG_:
	.zero		592


//--------------------- .nv.constant0._ZN2at6native57_GLOBAL__N__cd6b329d_24_DistributionBernoulli_cu_7537a20d43distribution_elementwise_grid_stride_kernelIfLi4EZNS0_9templates4cuda21uniform_and_transformIhfPNS_17CUDAGeneratorImplEZZZNS4_16bernoulli_kernelIS7_EEvRNS_18TensorIteratorBaseEdT_ENKUlvE_clEvENKUlvE_clEvEUlfE_EEvSA_T1_T2_EUlP24curandStatePhilox4_32_10E_ZNS1_27distribution_nullary_kernelIhf7double2S7_SJ_SE_EEvSA_SG_RKT3_T4_EUlifE0_EEvlNS_15PhiloxCudaStateESF_SG_ --------------------------
	.section	.nv.constant0._ZN2at6native57_GLOBAL__N__cd6b329d_24_DistributionBernoulli_cu_7537a20d43distribution_elementwise_grid_stride_kernelIfLi4EZNS0_9templates4cuda21uniform_and_transformIhfPNS_17CUDAGeneratorImplEZZZNS4_16bernoulli_kernelIS7_EEvRNS_18TensorIteratorBaseEdT_ENKUlvE_clEvENKUlvE_clEvEUlfE_EEvSA_T1_T2_EUlP24curandStatePhilox4_32_10E_ZNS1_27distribution_nullary_kernelIhf7double2S7_SJ_SE_EEvSA_SG_RKT3_T4_EUlifE0_EEvlNS_15PhiloxCudaStateESF_SG_,"a",@progbits
	.sectionflags	@""
	.align	4
.nv.constant0._ZN2at6native57_GLOBAL__N__cd6b329d_24_DistributionBernoulli_cu_7537a20d43distribution_elementwise_grid_stride_kernelIfLi4EZNS0_9templates4cuda21uniform_and_transformIhfPNS_17CUDAGeneratorImplEZZZNS4_16bernoulli_kernelIS7_EEvRNS_18TensorIteratorBaseEdT_ENKUlvE_clEvENKUlvE_clEvEUlfE_EEvSA_T1_T2_EUlP24curandStatePhilox4_32_10E_ZNS1_27distribution_nullary_kernelIhf7double2S7_SJ_SE_EEvSA_SG_RKT3_T4_EUlifE0_EEvlNS_15PhiloxCudaStateESF_SG_:
	.zero		992


//--------------------- .nv.constant0._ZN2at6native57_GLOBAL__N__cd6b329d_24_DistributionBernoulli_cu_7537a20d43distribution_elementwise_grid_stride_kernelIfLi4EZNS0_9templates4cuda21uniform_and_transformIhfPNS_17CUDAGeneratorImplEZZZNS4_16bernoulli_kernelIS7_EEvRNS_18TensorIteratorBaseEdT_ENKUlvE_clEvENKUlvE_clEvEUlfE_EEvSA_T1_T2_EUlP24curandStatePhilox4_32_10E_ZNS1_27distribution_nullary_kernelIhf7double2S7_SJ_SE_EEvSA_SG_RKT3_T4_EUlifE_EEvlNS_15PhiloxCudaStateESF_SG_ --------------------------
	.section	.nv.constant0._ZN2at6native57_GLOBAL__N__cd6b329d_24_DistributionBernoulli_cu_7537a20d43distribution_elementwise_grid_stride_kernelIfLi4EZNS0_9templates4cuda21uniform_and_transformIhfPNS_17CUDAGeneratorImplEZZZNS4_16bernoulli_kernelIS7_EEvRNS_18TensorIteratorBaseEdT_ENKUlvE_clEvENKUlvE_clEvEUlfE_EEvSA_T1_T2_EUlP24curandStatePhilox4_32_10E_ZNS1_27distribution_nullary_kernelIhf7double2S7_SJ_SE_EEvSA_SG_RKT3_T4_EUlifE_EEvlNS_15PhiloxCudaStateESF_SG_,"a",@progbits
	.sectionflags	@""
	.align	4
.nv.constant0._ZN2at6native57_GLOBAL__N__cd6b329d_24_DistributionBernoulli_cu_7537a20d43distribution_elementwise_grid_stride_kernelIfLi4EZNS0_9templates4cuda21uniform_and_transformIhfPNS_17CUDAGeneratorImplEZZZNS4_16bernoulli_kernelIS7_EEvRNS_18TensorIteratorBaseEdT_ENKUlvE_clEvENKUlvE_clEvEUlfE_EEvSA_T1_T2_EUlP24curandStatePhilox4_32_10E_ZNS1_27distribution_nullary_kernelIhf7double2S7_SJ_SE_EEvSA_SG_RKT3_T4_EUlifE_EEvlNS_15PhiloxCudaStateESF_SG_:
	.zero		592


//--------------------- .nv.constant0._ZN2at4cuda57_GLOBAL__N__cd6b329d_24_DistributionBernoulli_cu_7537a20d21kernelPointwiseApply2IZNS_6native9templates4cuda28bernoulli_tensor_cuda_kernelIbfEEvRKNS_10TensorBaseES9_NS_15PhiloxCudaStateEEUliRbSB_SB_SB_RKfSD_SD_SD_E_bSC_mLin1ELin1ELi4ELi512ELi2EEEvNS0_6detail10TensorInfoIT0_T2_EENSG_IT1_SI_EESI_T_ --------------------------
	.section	.nv.constant0._ZN2at4cuda57_GLOBAL__N__cd6b329d_24_DistributionBernoulli_cu_7537a20d21kernelPointwiseApply2IZNS_6native9templates4cuda28bernoulli_tensor_cuda_kernelIbfEEvRKNS_10TensorBaseES9_NS_15PhiloxCudaStateEEUliRbSB_SB_SB_RKfSD_SD_SD_E_bSC_mLin1ELin1ELi4ELi512ELi2EEEvNS0_6detail10TensorInfoIT0_T2_EENSG_IT1_SI_EESI_T_,"a",@progbits
	.sectionflags	@""
	.align	4
.nv.constant0._ZN2at4cuda57_GLOBAL__N__cd6b329d_24_DistributionBernoulli_cu_7537a20d21kernelPointwiseApply2IZNS_6native9templates4cuda28bernoulli_tensor_cuda_kernelIbfEEvRKNS_10TensorBaseES9_NS_15PhiloxCudaStateEEUliRbSB_SB_SB_RKfSD_SD_SD_E_bSC_mLin1ELin1ELi4ELi512ELi2EEEvNS0_6detail10TensorInfoIT0_T2_EENSG_IT1_SI_EESI_T_:
	.zero		1392


//--------------------- .nv.constant0._ZN2at4cuda57_GLOBAL__N__cd6b329d_24_DistributionBernoulli_cu_7537a20d21kernelPointwiseApply2IZNS_6native9templates4cuda28bernoulli_tensor_cuda_kernelIbfEEvRKNS_10TensorBaseES9_NS_15PhiloxCudaStateEEUliRbSB_SB_SB_RKfSD_SD_SD_E_bSC_mLi1ELi1ELi4ELi512ELi2EEEvNS0_6detail10TensorInfoIT0_T2_EENSG_IT1_SI_EESI_T_ --------------------------
	.section	.nv.constant0._ZN2at4cuda57_GLOBAL__N__cd6b329d_24_DistributionBernoulli_cu_7537a20d21kernelPointwiseApply2IZNS_6native9templates4cuda28bernoulli_tensor_cuda_kernelIbfEEvRKNS_10TensorBaseES9_NS_15PhiloxCudaStateEEUliRbSB_SB_SB_RKfSD_SD_SD_E_bSC_mLi1ELi1ELi4ELi512ELi2EEEvNS0_6detail10TensorInfoIT0_T2_EENSG_IT1_SI_EESI_T_,"a",@progbits
	.sectionflags	@""
	.align	4
.nv.constant0._ZN2at4cuda57_GLOBAL__N__cd6b329d_24_DistributionBernoulli_cu_7537a20d21kernelPointwiseApply2IZNS_6native9templates4cuda28bernoulli_tensor_cuda_kernelIbfEEvRKNS_10TensorBaseES9_NS_15PhiloxCudaStateEEUliRbSB_SB_SB_RKfSD_SD_SD_E_bSC_mLi1ELi1ELi4ELi512ELi2EEEvNS0_6detail10TensorInfoIT0_T2_EENSG_IT1_SI_EESI_T_:
	.zero		1392


//--------------------- .nv.constant0._ZN2at4cuda57_GLOBAL__N__cd6b329d_24_DistributionBernoulli_cu_7537a20d21kernelPointwiseApply2IZNS_6native9templates4cuda28bernoulli_tensor_cuda_kernelIbfEEvRKNS_10TensorBaseES9_NS_15PhiloxCudaStateEEUliRbSB_SB_SB_RKfSD_SD_SD_E_bSC_jLin1ELin1ELi4ELi512ELi2EEEvNS0_6detail10TensorInfoIT0_T2_EENSG_IT1_SI_EESI_T_ --------------------------
	.section	.nv.constant0._ZN2at4cuda57_GLOBAL__N__cd6b329d_24_DistributionBernoulli_cu_7537a20d21kernelPointwiseApply2IZNS_6native9templates4cuda28bernoulli_tensor_cuda_kernelIbfEEvRKNS_10TensorBaseES9_NS_15PhiloxCudaStateEEUliRbSB_SB_SB_RKfSD_SD_SD_E_bSC_jLin1ELin1ELi4ELi512ELi2EEEvNS0_6detail10TensorInfoIT0_T2_EENSG_IT1_SI_EESI_T_,"a",@progbits
	.sectionflags	@""
	.align	4
.nv.constant0._ZN2at4cuda57_GLOBAL__N__cd6b329d_24_DistributionBernoulli_cu_7537a20d21kernelPointwiseApply2IZNS_6native9templates4cuda28bernoulli_tensor_cuda_kernelIbfEEvRKNS_10TensorBaseES9_NS_15PhiloxCudaStateEEUliRbSB_SB_SB_RKfSD_SD_SD_E_bSC_jLin1ELin1ELi4ELi512ELi2EEEvNS0_6detail10TensorInfoIT0_T2_EENSG_IT1_SI_EESI_T_:
	.zero		992


//--------------------- .nv.constant0._ZN2at4cuda57_GLOBAL__N__cd6b329d_24_DistributionBernoulli_cu_7537a20d21kernelPointwiseApply2IZNS_6native9templates4cuda28bernoulli_tensor_cuda_kernelIbfEEvRKNS_10TensorBaseES9_NS_15PhiloxCudaStateEEUliRbSB_SB_SB_RKfSD_SD_SD_E_bSC_jLin1ELi2ELi4ELi512ELi2EEEvNS0_6detail10TensorInfoIT0_T2_EENSG_IT1_SI_EESI_T_ --------------------------
	.section	.nv.constant0._ZN2at4cuda57_GLOBAL__N__cd6b329d_24_DistributionBernoulli_cu_7537a20d21kernelPointwiseApply2IZNS_6native9templates4cuda28bernoulli_tensor_cuda_kernelIbfEEvRKNS_10TensorBaseES9_NS_15PhiloxCudaStateEEUliRbSB_SB_SB_RKfSD_SD_SD_E_bSC_jLin1ELi2ELi4ELi512ELi2EEEvNS0_6detail10TensorInfoIT0_T2_EENSG_IT1_SI_EESI_T_,"a",@progbits
	.sectionflags	@""
	.align	4
.nv.constant0._ZN2at4cuda57_GLOBAL__N__cd6b329d_24_DistributionBernoulli_cu_7537a20d21kernelPointwiseApply2IZNS_6native9templates4cuda28bernoulli_tensor_cuda_kernelIbfEEvRKNS_10TensorBaseES9_NS_15PhiloxCudaStateEEUliRbSB_SB_SB_RKfSD_SD_SD_E_bSC_jLin1ELi2ELi4ELi512ELi2EEEvNS0_6detail10TensorInfoIT0_T2_EENSG_IT1_SI_EESI_T_:
	.zero		992


//--------------------- .nv.constant0._ZN2at4cuda57_GLOBAL__N__cd6b329d_24_DistributionBernoulli_cu_7537a20d21kernelPointwiseApply2IZNS_6native9templates4cuda28bernoulli_tensor_cuda_kernelIbfEEvRKNS_10TensorBaseES9_NS_15PhiloxCudaStateEEUliRbSB_SB_SB_RKfSD_SD_SD_E_bSC_jLin1ELi1ELi4ELi512ELi2EEEvNS0_6detail10TensorInfoIT0_T2_EENSG_IT1_SI_EESI_T_ --------------------------
	.section	.nv.constant0._ZN2at4cuda57_GLOBAL__N__cd6b329d_24_DistributionBernoulli_cu_7537a20d21kernelPointwiseApply2IZNS_6native9templates4cuda28bernoulli_tensor_cuda_kernelIbfEEvRKNS_10TensorBaseES9_NS_15PhiloxCudaStateEEUliRbSB_SB_SB_RKfSD_SD_SD_E_bSC_jLin1ELi1ELi4ELi512ELi2EEEvNS0_6detail10TensorInfoIT0_T2_EENSG_IT1_SI_EESI_T_,"a",@progbits
	.sectionflags	@""
	.align	4
.nv.constant0._ZN2at4cuda57_GLOBAL__N__cd6b329d_24_DistributionBernoulli_cu_7537a20d21kernelPointwiseApply2IZNS_6native9templates4cuda28bernoulli_tensor_cuda_kernelIbfEEvRKNS_10TensorBaseES9_NS_15PhiloxCudaStateEEUliRbSB_SB_SB_RKfSD_SD_SD_E_bSC_jLin1ELi1ELi4ELi512ELi2EEEvNS0_6detail10TensorInfoIT0_T2_EENSG_IT1_SI_EESI_T_:
	.zero		992


//--------------------- .nv.constant0._ZN2at4cuda57_GLOBAL__N__cd6b329d_24_DistributionBernoulli_cu_7537a20d21kernelPointwiseApply2IZNS_6native9templates4cuda28bernoulli_tensor_cuda_kernelIbfEEvRKNS_10TensorBaseES9_NS_15PhiloxCudaStateEEUliRbSB_SB_SB_RKfSD_SD_SD_E_bSC_jLi2ELin1ELi4ELi512ELi2EEEvNS0_6detail10TensorInfoIT0_T2_EENSG_IT1_SI_EESI_T_ --------------------------
	.section	.nv.constant0._ZN2at4cuda57_GLOBAL__N__cd6b329d_24_DistributionBernoulli_cu_7537a20d21kernelPointwiseApply2IZNS_6native9templates4cuda28bernoulli_tensor_cuda_kernelIbfEEvRKNS_10TensorBaseES9_NS_15PhiloxCudaStateEEUliRbSB_SB_SB_RKfSD_SD_SD_E_bSC_jLi2ELin1ELi4ELi512ELi2EEEvNS0_6detail10TensorInfoIT0_T2_EENSG_IT1_SI_EESI_T_,"a",@progbits
	.sectionflags	@""
	.align	4
.nv.constant0._ZN2at4cuda57_GLOBAL__N__cd6b329d_24_DistributionBernoulli_cu_7537a20d21kernelPointwiseApply2IZNS_6native9templates4cuda28bernoulli_tensor_cuda_kernelIbfEEvRKNS_10TensorBaseES9_NS_15PhiloxCudaStateEEUliRbSB_SB_SB_RKfSD_SD_SD_E_bSC_jLi2ELin1ELi4ELi512ELi2EEEvNS0_6detail10TensorInfoIT0_T2_EENSG_IT1_SI_EESI_T_:
	.zero		992


//--------------------- .nv.constant0._ZN2at4cuda57_GLOBAL__N__cd6b329d_24_DistributionBernoulli_cu_7537a20d21kernelPointwiseApply2IZNS_6native9templates4cuda28bernoulli_tensor_cuda_kernelIbfEEvRKNS_10TensorBaseES9_NS_15PhiloxCudaStateEEUliRbSB_SB_SB_RKfSD_SD_SD_E_bSC_jLi2ELi2ELi4ELi512ELi2EEEvNS0_6detail10TensorInfoIT0_T2_EENSG_IT1_SI_EESI_T_ --------------------------
	.section	.nv.constant0._ZN2at4cuda57_GLOBAL__N__cd6b329d_24_DistributionBernoulli_cu_7537a20d21kernelPointwiseApply2IZNS_6native9templates4cuda28bernoulli_tensor_cuda_kernelIbfEEvRKNS_10TensorBaseES9_NS_15PhiloxCudaStateEEUliRbSB_SB_SB_RKfSD_SD_SD_E_bSC_jLi2ELi2ELi4ELi512ELi2EEEvNS0_6detail10TensorInfoIT0_T2_EENSG_IT1_SI_EESI_T_,"a",@progbits
	.sectionflags	@""
	.align	4
.nv.constant0._ZN2at4cuda57_GLOBAL__N__cd6b329d_24_DistributionBernoulli_cu_7537a20d21kernelPointwiseApply2IZNS_6native9templates4cuda28bernoulli_tensor_cuda_kernelIbfEEvRKNS_10TensorBaseES9_NS_15PhiloxCudaStateEEUliRbSB_SB_SB_RKfSD_SD_SD_E_bSC_jLi2ELi2ELi4ELi512ELi2EEEvNS0_6detail10TensorInfoIT0_T2_EENSG_IT1_SI_EESI_T_:
	.zero		992


//--------------------- .nv.constant0._ZN2at4cuda57_GLOBAL__N__cd6b329d_24_DistributionBernoulli_cu_7537a20d21kernelPointwiseApply2IZNS_6native9templates4cuda28bernoulli_tensor_cuda_kernelIbfEEvRKNS_10TensorBaseES9_NS_15PhiloxCudaStateEEUliRbSB_SB_SB_RKfSD_SD_SD_E_bSC_jLi2ELi1ELi4ELi512ELi2EEEvNS0_6detail10TensorInfoIT0_T2_EENSG_IT1_SI_EESI_T_ --------------------------
	.section	.nv.constant0._ZN2at4cuda57_GLOBAL__N__cd6b329d_24_DistributionBernoulli_cu_7537a20d21kernelPointwiseApply2IZNS_6native9templates4cuda28bernoulli_tensor_cuda_kernelIbfEEvRKNS_10TensorBaseES9_NS_15PhiloxCudaStateEEUliRbSB_SB_SB_RKfSD_SD_SD_E_bSC_jLi2ELi1ELi4ELi512ELi2EEEvNS0_6detail10TensorInfoIT0_T2_EENSG_IT1_SI_EESI_T_,"a",@progbits
	.sectionflags	@""
	.align	4
.nv.constant0._ZN2at4cuda57_GLOBAL__N__cd6b329d_24_DistributionBernoulli_cu_7537a20d21kernelPointwiseApply2IZNS_6native9templates4cuda28bernoulli_tensor_cuda_kernelIbfEEvRKNS_10TensorBaseES9_NS_15PhiloxCudaStateEEUliRbSB_SB_SB_RKfSD_SD_SD_E_bSC_jLi2ELi1ELi4ELi512ELi2EEEvNS0_6detail10TensorInfoIT0_T2_EENSG_IT1_SI_EESI_T_:
	.zero		992


//--------------------- .nv.constant0._ZN2at4cuda57_GLOBAL__N__cd6b329d_24_DistributionBernoulli_cu_7537a20d21kernelPointwiseApply2IZNS_6native9templates4cuda28bernoulli_tensor_cuda_kernelIbfEEvRKNS_10TensorBaseES9_NS_15PhiloxCudaStateEEUliRbSB_SB_SB_RKfSD_SD_SD_E_bSC_jLi1ELin1ELi4ELi512ELi2EEEvNS0_6detail10TensorInfoIT0_T2_EENSG_IT1_SI_EESI_T_ --------------------------
	.section	.nv.constant0._ZN2at4cuda57_GLOBAL__N__cd6b329d_24_DistributionBernoulli_cu_7537a20d21kernelPointwiseApply2IZNS_6native9templates4cuda28bernoulli_tensor_cuda_kernelIbfEEvRKNS_10TensorBaseES9_NS_15PhiloxCudaStateEEUliRbSB_SB_SB_RKfSD_SD_SD_E_bSC_jLi1ELin1ELi4ELi512ELi2EEEvNS0_6detail10TensorInfoIT0_T2_EENSG_IT1_SI_EESI_T_,"a",@progbits
	.sectionflags	@""
	.align	4
.nv.constant0._ZN2at4cuda57_GLOBAL__N__cd6b329d_24_DistributionBernoulli_cu_7537a20d21kernelPointwiseApply2IZNS_6native9templates4cuda28bernoulli_tensor_cuda_kernelIbfEEvRKNS_10TensorBaseES9_NS_15PhiloxCudaStateEEUliRbSB_SB_SB_RKfSD_SD_SD_E_bSC_jLi1ELin1ELi4ELi512ELi2EEEvNS0_6detail10TensorInfoIT0_T2_EENSG_IT1_SI_EESI_T_:
	.zero		992


//--------------------- .nv.constant0._ZN2at4cuda57_GLOBAL__N__cd6b329d_24_DistributionBernoulli_cu_7537a20d21kernelPointwiseApply2IZNS_6native9templates4cuda28bernoulli_tensor_cuda_kernelIbfEEvRKNS_10TensorBaseES9_NS_15PhiloxCudaStateEEUliRbSB_SB_SB_RKfSD_SD_SD_E_bSC_jLi1ELi2ELi4ELi512ELi2EEEvNS0_6detail10TensorInfoIT0_T2_EENSG_IT1_SI_EESI_T_ --------------------------
	.section	.nv.constant0._ZN2at4cuda57_GLOBAL__N__cd6b329d_24_DistributionBernoulli_cu_7537a20d21kernelPointwiseApply2IZNS_6native9templates4cuda28bernoulli_tensor_cuda_kernelIbfEEvRKNS_10TensorBaseES9_NS_15PhiloxCudaStateEEUliRbSB_SB_SB_RKfSD_SD_SD_E_bSC_jLi1ELi2ELi4ELi512ELi2EEEvNS0_6detail10TensorInfoIT0_T2_EENSG_IT1_SI_EESI_T_,"a",@progbits
	.sectionflags	@""
	.align	4
.nv.constant0._ZN2at4cuda57_GLOBAL__N__cd6b329d_24_DistributionBernoulli_cu_7537a20d21kernelPointwiseApply2IZNS_6native9templates4cuda28bernoulli_tensor_cuda_kernelIbfEEvRKNS_10TensorBaseES9_NS_15PhiloxCudaStateEEUliRbSB_SB_SB_RKfSD_SD_SD_E_bSC_jLi1ELi2ELi4ELi512ELi2EEEvNS0_6detail10TensorInfoIT0_T2_EENSG_IT1_SI_EESI_T_:
	.zero		992


//--------------------- .nv.constant0._ZN2at4cuda57_GLOBAL__N__cd6b329d_24_DistributionBernoulli_cu_7537a20d21kernelPointwiseApply2IZNS_6native9templates4cuda28bernoulli_tensor_cuda_kernelIbfEEvRKNS_10TensorBaseES9_NS_15PhiloxCudaStateEEUliRbSB_SB_SB_RKfSD_SD_SD_E_bSC_jLi1ELi1ELi4ELi512ELi2EEEvNS0_6detail10TensorInfoIT0_T2_EENSG_IT1_SI_EESI_T_ --------------------------
	.section	.nv.constant0._ZN2at4cuda57_GLOBAL__N__cd6b329d_24_DistributionBernoulli_cu_7537a20d21kernelPointwiseApply2IZNS_6native9templates4cuda28bernoulli_tensor_cuda_kernelIbfEEvRKNS_10TensorBaseES9_NS_15PhiloxCudaStateEEUliRbSB_SB_SB_RKfSD_SD_SD_E_bSC_jLi1ELi1ELi4ELi512ELi2EEEvNS0_6detail10TensorInfoIT0_T2_EENSG_IT1_SI_EESI_T_,"a",@progbits
	.sectionflags	@""
	.align	4
.nv.constant0._ZN2at4cuda57_GLOBAL__N__cd6b329d_24_DistributionBernoulli_cu_7537a20d21kernelPointwiseApply2IZNS_6native9templates4cuda28bernoulli_tensor_cuda_kernelIbfEEvRKNS_10TensorBaseES9_NS_15PhiloxCudaStateEEUliRbSB_SB_SB_RKfSD_SD_SD_E_bSC_jLi1ELi1ELi4ELi512ELi2EEEvNS0_6detail10TensorInfoIT0_T2_EENSG_IT1_SI_EESI_T_:
	.zero		992


//--------------------- .nv.constant0._ZN2at4cuda57_GLOBAL__N__cd6b329d_24_DistributionBernoulli_cu_7537a20d21kernelPointwiseApply2IZNS_6native9templates4cuda28bernoulli_tensor_cuda_kernelIN3c108BFloat16EfEEvRKNS_10TensorBaseESB_NS_15PhiloxCudaStateEEUliRS8_SD_SD_SD_RKfSF_SF_SF_E_S8_SE_mLin1ELin1ELi4ELi512ELi2EEEvNS0_6detail10TensorInfoIT0_T2_EENSI_IT1_SK_EESK_T_ --------------------------
	.section	.nv.constant0._ZN2at4cuda57_GLOBAL__N__cd6b329d_24_DistributionBernoulli_cu_7537a20d21kernelPointwiseApply2IZNS_6native9templates4cuda28bernoulli_tensor_cuda_kernelIN3c108BFloat16EfEEvRKNS_10TensorBaseESB_NS_15PhiloxCudaStateEEUliRS8_SD_SD_SD_RKfSF_SF_SF_E_S8_SE_mLin1ELin1ELi4ELi512ELi2EEEvNS0_6detail10TensorInfoIT0_T2_EENSI_IT1_SK_EESK_T_,"a",@progbits
	.sectionflags	@""
	.align	4
.nv.constant0._ZN2at4cuda57_GLOBAL__N__cd6b329d_24_DistributionBernoulli_cu_7537a20d21kernelPointwiseApply2IZNS_6native9templates4cuda28bernoulli_tensor_cuda_kernelIN3c108BFloat16EfEEvRKNS_10TensorBaseESB_NS_15PhiloxCudaStateEEUliRS8_SD_SD_SD_RKfSF_SF_SF_E_S8_SE_mLin1ELin1ELi4ELi512ELi2EEEvNS0_6detail10TensorInfoIT0_T2_EENSI_IT1_SK_EESK_T_:
	.zero		1392


//--------------------- .nv.constant0._ZN2at4cuda57_GLOBAL__N__cd6b329d_24_DistributionBernoulli_cu_7537a20d21kernelPointwiseApply2IZNS_6native9templates4cuda28bernoulli_tensor_cuda_kernelIN3c108BFloat16EfEEvRKNS_10TensorBaseESB_NS_15PhiloxCudaStateEEUliRS8_SD_SD_SD_RKfSF_SF_SF_E_S8_SE_mLi1ELi1ELi4ELi512ELi2EEEvNS0_6detail10TensorInfoIT0_T2_EENSI_IT1_SK_EESK_T_ --------------------------
	.section	.nv.constant0._ZN2at4cuda57_GLOBAL__N__cd6b329d_24_DistributionBernoulli_cu_7537a20d21kernelPointwiseApply2IZNS_6native9templates4cuda28bernoulli_tensor_cuda_kernelIN3c108BFloat16EfEEvRKNS_10TensorBaseESB_NS_15PhiloxCudaStateEEUliRS8_SD_SD_SD_RKfSF_SF_SF_E_S8_SE_mLi1ELi1ELi4ELi512ELi2EEEvNS0_6detail10TensorInfoIT0_T2_EENSI_IT1_SK_EESK_T_,"a",@progbits
	.sectionflags	@""
	.align	4
.nv.constant0._ZN2at4cuda57_GLOBAL__N__cd6b329d_24_DistributionBernoulli_cu_7537a20d21kernelPointwiseApply2IZNS_6native9templates4cuda28bernoulli_tensor_cuda_kernelIN3c108BFloat16EfEEvRKNS_10TensorBaseESB_NS_15PhiloxCudaStateEEUliRS8_SD_SD_SD_RKfSF_SF_SF_E_S8_SE_mLi1ELi1ELi4ELi512ELi2EEEvNS0_6detail10TensorInfoIT0_T2_EENSI_IT1_SK_EESK_T_:
	.zero		1392


//--------------------- .nv.constant0._ZN2at4cuda57_GLOBAL__N__cd6b329d_24_DistributionBernoulli_cu_7537a20d21kernelPointwiseApply2IZNS_6native9templates4cuda28bernoulli_tensor_cuda_kernelIN3c108BFloat16EfEEvRKNS_10TensorBaseESB_NS_15PhiloxCudaStateEEUliRS8_SD_SD_SD_RKfSF_SF_SF_E_S8_SE_jLin1ELin1ELi4ELi512ELi2EEEvNS0_6detail10TensorInfoIT0_T2_EENSI_IT1_SK_EESK_T_ --------------------------
	.section	.nv.constant0._ZN2at4cuda57_GLOBAL__N__cd6b329d_24_DistributionBernoulli_cu_7537a20d21kernelPointwiseApply2IZNS_6native9templates4cuda28bernoulli_tensor_cuda_kernelIN3c108BFloat16EfEEvRKNS_10TensorBaseESB_NS_15PhiloxCudaStateEEUliRS8_SD_SD_SD_RKfSF_SF_SF_E_S8_SE_jLin1ELin1ELi4ELi512ELi2EEEvNS0_6detail10TensorInfoIT0_T2_EENSI_IT1_SK_EESK_T_,"a",@progbits
	.sectionflags	@""
	.align	4
.nv.constant0._ZN2at4cuda57_GLOBAL__N__cd6b329d_24_DistributionBernoulli_cu_7537a20d21kernelPointwiseApply2IZNS_6native9templates4cuda28bernoulli_tensor_cuda_kernelIN3c108BFloat16EfEEvRKNS_10TensorBaseESB_NS_15PhiloxCudaStateEEUliRS8_SD_SD_SD_RKfSF_SF_SF_E_S8_SE_jLin1ELin1ELi4ELi512ELi2EEEvNS0_6detail10TensorInfoIT0_T2_EENSI_IT1_SK_EESK_T_:
	.zero		992


//--------------------- .nv.constant0._ZN2at4cuda57_GLOBAL__N__cd6b329d_24_DistributionBernoulli_cu_7537a20d21kernelPointwiseApply2IZNS_6native9templates4cuda28bernoulli_tensor_cuda_kernelIN3c108BFloat16EfEEvRKNS_10TensorBaseESB_NS_15PhiloxCudaStateEEUliRS8_SD_SD_SD_RKfSF_SF_SF_E_S8_SE_jLin1ELi2ELi4ELi512ELi2EEEvNS0_6detail10TensorInfoIT0_T2_EENSI_IT1_SK_EESK_T_ --------------------------
	.section	.nv.constant0._ZN2at4cuda57_GLOBAL__N__cd6b329d_24_DistributionBernoulli_cu_7537a20d21kernelPointwiseApply2IZNS_6native9templates4cuda28bernoulli_tensor_cuda_kernelIN3c108BFloat16EfEEvRKNS_10TensorBaseESB_NS_15PhiloxCudaStateEEUliRS8_SD_SD_SD_RKfSF_SF_SF_E_S8_SE_jLin1ELi2ELi4ELi512ELi2EEEvNS0_6detail10TensorInfoIT0_T2_EENSI_IT1_SK_EESK_T_,"a",@progbits
	.sectionflags	@""
	.align	4
.nv.constant0._ZN2at4cuda57_GLOBAL__N__cd6b329d_24_DistributionBernoulli_cu_7537a20d21kernelPointwiseApply2IZNS_6native9templates4cuda28bernoulli_tensor_cuda_kernelIN3c108BFloat16EfEEvRKNS_10TensorBaseESB_NS_15PhiloxCudaStateEEUliRS8_SD_SD_SD_RKfSF_SF_SF_E_S8_SE_jLin1ELi2ELi4ELi512ELi2EEEvNS0_6detail10TensorInfoIT0_T2_EENSI_IT1_SK_EESK_T_:
	.zero		992


//--------------------- .nv.constant0._ZN2at4cuda57_GLOBAL__N__cd6b329d_24_DistributionBernoulli_cu_7537a20d21kernelPointwiseApply2IZNS_6native9templates4cuda28bernoulli_tensor_cuda_kernelIN3c108BFloat16EfEEvRKNS_10TensorBaseESB_NS_15PhiloxCudaStateEEUliRS8_SD_SD_SD_RKfSF_SF_SF_E_S8_SE_jLin1ELi1ELi4ELi512ELi2EEEvNS0_6detail10TensorInfoIT0_T2_EENSI_IT1_SK_EESK_T_ --------------------------
	.section	.nv.constant0._ZN2at4cuda57_GLOBAL__N__cd6b329d_24_DistributionBernoulli_cu_7537a20d21kernelPointwiseApply2IZNS_6native9templates4cuda28bernoulli_tensor_cuda_kernelIN3c108BFloat16EfEEvRKNS_10TensorBaseESB_NS_15PhiloxCudaStateEEUliRS8_SD_SD_SD_RKfSF_SF_SF_E_S8_SE_jLin1ELi1ELi4ELi512ELi2EEEvNS0_6detail10TensorInfoIT0_T2_EENSI_IT1_SK_EESK_T_,"a",@progbits
	.sectionflags	@""
	.align	4
.nv.constant0._ZN2at4cuda57_GLOBAL__N__cd6b329d_24_DistributionBernoulli_cu_7537a20d21kernelPointwiseApply2IZNS_6native9templates4cuda28bernoulli_tensor_cuda_kernelIN3c108BFloat16EfEEvRKNS_10TensorBaseESB_NS_15PhiloxCudaStateEEUliRS8_SD_SD_SD_RKfSF_SF_SF_E_S8_SE_jLin1ELi1ELi4ELi512ELi2EEEvNS0_6detail10TensorInfoIT0_T2_EENSI_IT1_SK_EESK_T_:
	.zero		992


//--------------------- .nv.constant0._ZN2at4cuda57_GLOBAL__N__cd6b329d_24_DistributionBernoulli_cu_7537a20d21kernelPointwiseApply2IZNS_6native9templates4cuda28bernoulli_tensor_cuda_kernelIN3c108BFloat16EfEEvRKNS_10TensorBaseESB_NS_15PhiloxCudaStateEEUliRS8_SD_SD_SD_RKfSF_SF_SF_E_S8_SE_jLi2ELin1ELi4ELi512ELi2EEEvNS0_6detail10TensorInfoIT0_T2_EENSI_IT1_SK_EESK_T_ --------------------------
	.section	.nv.constant0._ZN2at4cuda57_GLOBAL__N__cd6b329d_24_DistributionBernoulli_cu_7537a20d21kernelPointwiseApply2IZNS_6native9templates4cuda28bernoulli_tensor_cuda_kernelIN3c108BFloat16EfEEvRKNS_10TensorBaseESB_NS_15PhiloxCudaStateEEUliRS8_SD_SD_SD_RKfSF_SF_SF_E_S8_SE_jLi2ELin1ELi4ELi512ELi2EEEvNS0_6detail10TensorInfoIT0_T2_EENSI_IT1_SK_EESK_T_,"a",@progbits
	.sectionflags	@""
	.align	4
.nv.constant0._ZN2at4cuda57_GLOBAL__N__cd6b329d_24_DistributionBernoulli_cu_7537a20d21kernelPointwiseApply2IZNS_6native9templates4cuda28bernoulli_tensor_cuda_kernelIN3c108BFloat16EfEEvRKNS_10TensorBaseESB_NS_15PhiloxCudaStateEEUliRS8_SD_SD_SD_RKfSF_SF_SF_E_S8_SE_jLi2ELin1ELi4ELi512ELi2EEEvNS0_6detail10TensorInfoIT0_T2_EENSI_IT1_SK_EESK_T_:
	.zero		992


//--------------------- .nv.constant0._ZN2at4cuda57_GLOBAL__N__cd6b329d_24_DistributionBernoulli_cu_7537a20d21kernelPointwiseApply2IZNS_6native9templates4cuda28bernoulli_tensor_cuda_kernelIN3c108BFloat16EfEEvRKNS_10TensorBaseESB_NS_15PhiloxCudaStateEEUliRS8_SD_SD_SD_RKfSF_SF_SF_E_S8_SE_jLi2ELi2ELi4ELi512ELi2EEEvNS0_6detail10TensorInfoIT0_T2_EENSI_IT1_SK_EESK_T_ --------------------------
	.section	.nv.constant0._ZN2at4cuda57_GLOBAL__N__cd6b329d_24_DistributionBernoulli_cu_7537a20d21kernelPointwiseApply2IZNS_6native9templates4cuda28bernoulli_tensor_cuda_kernelIN3c108BFloat16EfEEvRKNS_10TensorBaseESB_NS_15PhiloxCudaStateEEUliRS8_SD_SD_SD_RKfSF_SF_SF_E_S8_SE_jLi2ELi2ELi4ELi512ELi2EEEvNS0_6detail10TensorInfoIT0_T2_EENSI_IT1_SK_EESK_T_,"a",@progbits
	.sectionflags	@""
	.align	4
.nv.constant0._ZN2at4cuda57_GLOBAL__N__cd6b329d_24_DistributionBernoulli_cu_7537a20d21kernelPointwiseApply2IZNS_6native9templates4cuda28bernoulli_tensor_cuda_kernelIN3c108BFloat16EfEEvRKNS_10TensorBaseESB_NS_15PhiloxCudaStateEEUliRS8_SD_SD_SD_RKfSF_SF_SF_E_S8_SE_jLi2ELi2ELi4ELi512ELi2EEEvNS0_6detail10TensorInfoIT0_T2_EENSI_IT1_SK_EESK_T_:
	.zero		992


//--------------------- .nv.constant0._ZN2at4cuda57_GLOBAL__N__cd6b329d_24_DistributionBernoulli_cu_7537a20d21kernelPointwiseApply2IZNS_6native9templates4cuda28bernoulli_tensor_cuda_kernelIN3c108BFloat16EfEEvRKNS_10TensorBaseESB_NS_15PhiloxCudaStateEEUliRS8_SD_SD_SD_RKfSF_SF_SF_E_S8_SE_jLi2ELi1ELi4ELi512ELi2EEEvNS0_6detail10TensorInfoIT0_T2_EENSI_IT1_SK_EESK_T_ --------------------------
	.section	.nv.constant0._ZN2at4cuda57_GLOBAL__N__cd6b329d_24_DistributionBernoulli_cu_7537a20d21kernelPointwiseApply2IZNS_6native9templates4cuda28bernoulli_tensor_cuda_kernelIN3c108BFloat16EfEEvRKNS_10TensorBaseESB_NS_15PhiloxCudaStateEEUliRS8_SD_SD_SD_RKfSF_SF_SF_E_S8_SE_jLi2ELi1ELi4ELi512ELi2EEEvNS0_6detail10TensorInfoIT0_T2_EENSI_IT1_SK_EESK_T_,"a",@progbits
	.sectionflags	@""
	.align	4
.nv.constant0._ZN2at4cuda57_GLOBAL__N__cd6b329d_24_DistributionBernoulli_cu_7537a20d21kernelPointwiseApply2IZNS_6native9templates4cuda28bernoulli_tensor_cuda_kernelIN3c108BFloat16EfEEvRKNS_10TensorBaseESB_NS_15PhiloxCudaStateEEUliRS8_SD_SD_SD_RKfSF_SF_SF_E_S8_SE_jLi2ELi1ELi4ELi512ELi2EEEvNS0_6detail10TensorInfoIT0_T2_EENSI_IT1_SK_EESK_T_:
	.zero		992


//--------------------- .nv.constant0._ZN2at4cuda57_GLOBAL__N__cd6b329d_24_DistributionBernoulli_cu_7537a20d21kernelPointwiseApply2IZNS_6native9templates4cuda28bernoulli_tensor_cuda_kernelIN3c108BFloat16EfEEvRKNS_10TensorBaseESB_NS_15PhiloxCudaStateEEUliRS8_SD_SD_SD_RKfSF_SF_SF_E_S8_SE_jLi1ELin1ELi4ELi512ELi2EEEvNS0_6detail10TensorInfoIT0_T2_EENSI_IT1_SK_EESK_T_ --------------------------
	.section	.nv.constant0._ZN2at4cuda57_GLOBAL__N__cd6b329d_24_DistributionBernoulli_cu_7537a20d21kernelPointwiseApply2IZNS_6native9templates4cuda28bernoulli_tensor_cuda_kernelIN3c108BFloat16EfEEvRKNS_10TensorBaseESB_NS_15PhiloxCudaStateEEUliRS8_SD_SD_SD_RKfSF_SF_SF_E_S8_SE_jLi1ELin1ELi4ELi512ELi2EEEvNS0_6detail10TensorInfoIT0_T2_EENSI_IT1_SK_EESK_T_,"a",@progbits
	.sectionflags	@""
	.align	4
.nv.constant0._ZN2at4cuda57_GLOBAL__N__cd6b329d_24_DistributionBernoulli_cu_7537a20d21kernelPointwiseApply2IZNS_6native9templates4cuda28bernoulli_tensor_cuda_kernelIN3c108BFloat16EfEEvRKNS_10TensorBaseESB_NS_15PhiloxCudaStateEEUliRS8_SD_SD_SD_RKfSF_SF_SF_E_S8_SE_jLi1ELin1ELi4ELi512ELi2EEEvNS0_6detail10TensorInfoIT0_T2_EENSI_IT1_SK_EESK_T_:
	.zero		992


//--------------------- .nv.constant0._ZN2at4cuda57_GLOBAL__N__cd6b329d_24_DistributionBernoulli_cu_7537a20d21kernelPointwiseApply2IZNS_6native9templates4cuda28bernoulli_tensor_cuda_kernelIN3c108BFloat16EfEEvRKNS_10TensorBaseESB_NS_15PhiloxCudaStateEEUliRS8_SD_SD_SD_RKfSF_SF_SF_E_S8_SE_jLi1ELi2ELi4ELi512ELi2EEEvNS0_6detail10TensorInfoIT0_T2_EENSI_IT1_SK_EESK_T_ --------------------------
	.section	.nv.constant0._ZN2at4cuda57_GLOBAL__N__cd6b329d_24_DistributionBernoulli_cu_7537a20d21kernelPointwiseApply2IZNS_6native9templates4cuda28bernoulli_tensor_cuda_kernelIN3c108BFloat16EfEEvRKNS_10TensorBaseESB_NS_15PhiloxCudaStateEEUliRS8_SD_SD_SD_RKfSF_SF_SF_E_S8_SE_jLi1ELi2ELi4ELi512ELi2EEEvNS0_6detail10TensorInfoIT0_T2_EENSI_IT1_SK_EESK_T_,"a",@progbits
	.sectionflags	@""
	.align	4
.nv.constant0._ZN2at4cuda57_GLOBAL__N__cd6b329d_24_DistributionBernoulli_cu_7537a20d21kernelPointwiseApply2IZNS_6native9templates4cuda28bernoulli_tensor_cuda_kernelIN3c108BFloat16EfEEvRKNS_10TensorBaseESB_NS_15PhiloxCudaStateEEUliRS8_SD_SD_SD_RKfSF_SF_SF_E_S8_SE_jLi1ELi2ELi4ELi512ELi2EEEvNS0_6detail10TensorInfoIT0_T2_EENSI_IT1_SK_EESK_T_:
	.zero		992


//--------------------- .nv.constant0._ZN2at4cuda57_GLOBAL__N__cd6b329d_24_DistributionBernoulli_cu_7537a20d21kernelPointwiseApply2IZNS_6native9templates4cuda28bernoulli_tensor_cuda_kernelIN3c108BFloat16EfEEvRKNS_10TensorBaseESB_NS_15PhiloxCudaStateEEUliRS8_SD_SD_SD_RKfSF_SF_SF_E_S8_SE_jLi1ELi1ELi4ELi512ELi2EEEvNS0_6detail10TensorInfoIT0_T2_EENSI_IT1_SK_EESK_T_ --------------------------
	.section	.nv.constant0._ZN2at4cuda57_GLOBAL__N__cd6b329d_24_DistributionBernoulli_cu_7537a20d21kernelPointwiseApply2IZNS_6native9templates4cuda28bernoulli_tensor_cuda_kernelIN3c108BFloat16EfEEvRKNS_10TensorBaseESB_NS_15PhiloxCudaStateEEUliRS8_SD_SD_SD_RKfSF_SF_SF_E_S8_SE_jLi1ELi1ELi4ELi512ELi2EEEvNS0_6detail10TensorInfoIT0_T2_EENSI_IT1_SK_EESK_T_,"a",@progbits
	.sectionflags	@""
	.align	4
.nv.constant0._ZN2at4cuda57_GLOBAL__N__cd6b329d_24_DistributionBernoulli_cu_7537a20d21kernelPointwiseApply2IZNS_6native9templates4cuda28bernoulli_tensor_cuda_kernelIN3c108BFloat16EfEEvRKNS_10TensorBaseESB_NS_15PhiloxCudaStateEEUliRS8_SD_SD_SD_RKfSF_SF_SF_E_S8_SE_jLi1ELi1ELi4ELi512ELi2EEEvNS0_6detail10TensorInfoIT0_T2_EENSI_IT1_SK_EESK_T_:
	.zero		992


//--------------------- .nv.constant0._ZN2at4cuda57_GLOBAL__N__cd6b329d_24_DistributionBernoulli_cu_7537a20d21kernelPointwiseApply2IZNS_6native9templates4cuda28bernoulli_tensor_cuda_kernelIN3c104HalfEfEEvRKNS_10TensorBaseESB_NS_15PhiloxCudaStateEEUliRS8_SD_SD_SD_RKfSF_SF_SF_E_S8_SE_mLin1ELin1ELi4ELi512ELi2EEEvNS0_6detail10TensorInfoIT0_T2_EENSI_IT1_SK_EESK_T_ --------------------------
	.section	.nv.constant0._ZN2at4cuda57_GLOBAL__N__cd6b329d_24_DistributionBernoulli_cu_7537a20d21kernelPointwiseApply2IZNS_6native9templates4cuda28bernoulli_tensor_cuda_kernelIN3c104HalfEfEEvRKNS_10TensorBaseESB_NS_15PhiloxCudaStateEEUliRS8_SD_SD_SD_RKfSF_SF_SF_E_S8_SE_mLin1ELin1ELi4ELi512ELi2EEEvNS0_6detail10TensorInfoIT0_T2_EENSI_IT1_SK_EESK_T_,"a",@progbits
	.sectionflags	@""
	.align	4
.nv.constant0._ZN2at4cuda57_GLOBAL__N__cd6b329d_24_DistributionBernoulli_cu_7537a20d21kernelPointwiseApply2IZNS_6native9templates4cuda28bernoulli_tensor_cuda_kernelIN3c104HalfEfEEvRKNS_10TensorBaseESB_NS_15PhiloxCudaStateEEUliRS8_SD_SD_SD_RKfSF_SF_SF_E_S8_SE_mLin1ELin1ELi4ELi512ELi2EEEvNS0_6detail10TensorInfoIT0_T2_EENSI_IT1_SK_EESK_T_:
	.zero		1392


//--------------------- .nv.constant0._ZN2at4cuda57_GLOBAL__N__cd6b329d_24_DistributionBernoulli_cu_7537a20d21kernelPointwiseApply2IZNS_6native9templates4cuda28bernoulli_tensor_cuda_kernelIN3c104HalfEfEEvRKNS_10TensorBaseESB_NS_15PhiloxCudaStateEEUliRS8_SD_SD_SD_RKfSF_SF_SF_E_S8_SE_mLi1ELi1ELi4ELi512ELi2EEEvNS0_6detail10TensorInfoIT0_T2_EENSI_IT1_SK_EESK_T_ --------------------------
	.section	.nv.constant0._ZN2at4cuda57_GLOBAL__N__cd6b329d_24_DistributionBernoulli_cu_7537a20d21kernelPointwiseApply2IZNS_6native9templates4cuda28bernoulli_tensor_cuda_kernelIN3c104HalfEfEEvRKNS_10TensorBaseESB_NS_15PhiloxCudaStateEEUliRS8_SD_SD_SD_RKfSF_SF_SF_E_S8_SE_mLi1ELi1ELi4ELi512ELi2EEEvNS0_6detail10TensorInfoIT0_T2_EENSI_IT1_SK_EESK_T_,"a",@progbits
	.sectionflags	@""
	.align	4
.nv.constant0._ZN2at4cuda57_GLOBAL__N__cd6b329d_24_DistributionBernoulli_cu_7537a20d21kernelPointwiseApply2IZNS_6native9templates4cuda28bernoulli_tensor_cuda_kernelIN3c104HalfEfEEvRKNS_10TensorBaseESB_NS_15PhiloxCudaStateEEUliRS8_SD_SD_SD_RKfSF_SF_SF_E_S8_SE_mLi1ELi1ELi4ELi512ELi2EEEvNS0_6detail10TensorInfoIT0_T2_EENSI_IT1_SK_EESK_T_:
	.zero		1392


//--------------------- .nv.constant0._ZN2at4cuda57_GLOBAL__N__cd6b329d_24_DistributionBernoulli_cu_7537a20d21kernelPointwiseApply2IZNS_6native9templates4cuda28bernoulli_tensor_cuda_kernelIN3c104HalfEfEEvRKNS_10TensorBaseESB_NS_15PhiloxCudaStateEEUliRS8_SD_SD_SD_RKfSF_SF_SF_E_S8_SE_jLin1ELin1ELi4ELi512ELi2EEEvNS0_6detail10TensorInfoIT0_T2_EENSI_IT1_SK_EESK_T_ --------------------------
	.section	.nv.constant0._ZN2at4cuda57_GLOBAL__N__cd6b329d_24_DistributionBernoulli_cu_7537a20d21kernelPointwiseApply2IZNS_6native9templates4cuda28bernoulli_tensor_cuda_kernelIN3c104HalfEfEEvRKNS_10TensorBaseESB_NS_15PhiloxCudaStateEEUliRS8_SD_SD_SD_RKfSF_SF_SF_E_S8_SE_jLin1ELin1ELi4ELi512ELi2EEEvNS0_6detail10TensorInfoIT0_T2_EENSI_IT1_SK_EESK_T_,"a",@progbits
	.sectionflags	@""
	.align	4
.nv.constant0._ZN2at4cuda57_GLOBAL__N__cd6b329d_24_DistributionBernoulli_cu_7537a20d21kernelPointwiseApply2IZNS_6native9templates4cuda28bernoulli_tensor_cuda_kernelIN3c104HalfEfEEvRKNS_10TensorBaseESB_NS_15PhiloxCudaStateEEUliRS8_SD_SD_SD_RKfSF_SF_SF_E_S8_SE_jLin1ELin1ELi4ELi512ELi2EEEvNS0_6detail10TensorInfoIT0_T2_EENSI_IT1_SK_EESK_T_:
	.zero		992


//--------------------- .nv.constant0._ZN2at4cuda57_GLOBAL__N__cd6b329d_24_DistributionBernoulli_cu_7537a20d21kernelPointwiseApply2IZNS_6native9templates4cuda28bernoulli_tensor_cuda_kernelIN3c104HalfEfEEvRKNS_10TensorBaseESB_NS_15PhiloxCudaStateEEUliRS8_SD_SD_SD_RKfSF_SF_SF_E_S8_SE_jLin1ELi2ELi4ELi512ELi2EEEvNS0_6detail10TensorInfoIT0_T2_EENSI_IT1_SK_EESK_T_ --------------------------
	.section	.nv.constant0._ZN2at4cuda57_GLOBAL__N__cd6b329d_24_DistributionBernoulli_cu_7537a20d21kernelPointwiseApply2IZNS_6native9templates4cuda28bernoulli_tensor_cuda_kernelIN3c104HalfEfEEvRKNS_10TensorBaseESB_NS_15PhiloxCudaStateEEUliRS8_SD_SD_SD_RKfSF_SF_SF_E_S8_SE_jLin1ELi2ELi4ELi512ELi2EEEvNS0_6detail10TensorInfoIT0_T2_EENSI_IT1_SK_EESK_T_,"a",@progbits
	.sectionflags	@""
	.align	4
.nv.constant0._ZN2at4cuda57_GLOBAL__N__cd6b329d_24_DistributionBernoulli_cu_7537a20d21kernelPointwiseApply2IZNS_6native9templates4cuda28bernoulli_tensor_cuda_kernelIN3c104HalfEfEEvRKNS_10TensorBaseESB_NS_15PhiloxCudaStateEEUliRS8_SD_SD_SD_RKfSF_SF_SF_E_S8_SE_jLin1ELi2ELi4ELi512ELi2EEEvNS0_6detail10TensorInfoIT0_T2_EENSI_IT1_SK_EESK_T_:
	.zero		992


//--------------------- .nv.constant0._ZN2at4cuda57_GLOBAL__N__cd6b329d_24_DistributionBernoulli_cu_7537a20d21kernelPointwiseApply2IZNS_6native9templates4cuda28bernoulli_tensor_cuda_kernelIN3c104HalfEfEEvRKNS_10TensorBaseESB_NS_15PhiloxCudaStateEEUliRS8_SD_SD_SD_RKfSF_SF_SF_E_S8_SE_jLin1ELi1ELi4ELi512ELi2EEEvNS0_6detail10TensorInfoIT0_T2_EENSI_IT1_SK_EESK_T_ --------------------------
	.section	.nv.constant0._ZN2at4cuda57_GLOBAL__N__cd6b329d_24_DistributionBernoulli_cu_7537a20d21kernelPointwiseApply2IZNS_6native9templates4cuda28bernoulli_tensor_cuda_kernelIN3c104HalfEfEEvRKNS_10TensorBaseESB_NS_15PhiloxCudaStateEEUliRS8_SD_SD_SD_RKfSF_SF_SF_E_S8_SE_jLin1ELi1ELi4ELi512ELi2EEEvNS0_6detail10TensorInfoIT0_T2_EENSI_IT1_SK_EESK_T_,"a",@progbits
	.sectionflags	@""
	.align	4
.nv.constant0._ZN2at4cuda57_GLOBAL__N__cd6b329d_24_DistributionBernoulli_cu_7537a20d21kernelPointwiseApply2IZNS_6native9templates4cuda28bernoulli_tensor_cuda_kernelIN3c104HalfEfEEvRKNS_10TensorBaseESB_NS_15PhiloxCudaStateEEUliRS8_SD_SD_SD_RKfSF_SF_SF_E_S8_SE_jLin1ELi1ELi4ELi512ELi2EEEvNS0_6detail10TensorInfoIT0_T2_EENSI_IT1_SK_EESK_T_:
	.zero		992


//--------------------- .nv.constant0._ZN2at4cuda57_GLOBAL__N__cd6b329d_24_DistributionBernoulli_cu_7537a20d21kernelPointwiseApply2IZNS_6native9templates4cuda28bernoulli_tensor_cuda_kernelIN3c104HalfEfEEvRKNS_10TensorBaseESB_NS_15PhiloxCudaStateEEUliRS8_SD_SD_SD_RKfSF_SF_SF_E_S8_SE_jLi2ELin1ELi4ELi512ELi2EEEvNS0_6detail10TensorInfoIT0_T2_EENSI_IT1_SK_EESK_T_ --------------------------
	.section	.nv.constant0._ZN2at4cuda57_GLOBAL__N__cd6b329d_24_DistributionBernoulli_cu_7537a20d21kernelPointwiseApply2IZNS_6native9templates4cuda28bernoulli_tensor_cuda_kernelIN3c104HalfEfEEvRKNS_10TensorBaseESB_NS_15PhiloxCudaStateEEUliRS8_SD_SD_SD_RKfSF_SF_SF_E_S8_SE_jLi2ELin1ELi4ELi512ELi2EEEvNS0_6detail10TensorInfoIT0_T2_EENSI_IT1_SK_EESK_T_,"a",@progbits
	.sectionflags	@""
	.align	4
.nv.constant0._ZN2at4cuda57_GLOBAL__N__cd6b329d_24_DistributionBernoulli_cu_7537a20d21kernelPointwiseApply2IZNS_6native9templates4cuda28bernoulli_tensor_cuda_kernelIN3c104HalfEfEEvRKNS_10TensorBaseESB_NS_15PhiloxCudaStateEEUliRS8_SD_SD_SD_RKfSF_SF_SF_E_S8_SE_jLi2ELin1ELi4ELi512ELi2EEEvNS0_6detail10TensorInfoIT0_T2_EENSI_IT1_SK_EESK_T_:
	.zero		992


//--------------------- .nv.constant0._ZN2at4cuda57_GLOBAL__N__cd6b329d_24_DistributionBernoulli_cu_7537a20d21kernelPointwiseApply2IZNS_6native9templates4cuda28bernoulli_tensor_cuda_kernelIN3c104HalfEfEEvRKNS_10TensorBaseESB_NS_15PhiloxCudaStateEEUliRS8_SD_SD_SD_RKfSF_SF_SF_E_S8_SE_jLi2ELi2ELi4ELi512ELi2EEEvNS0_6detail10TensorInfoIT0_T2_EENSI_IT1_SK_EESK_T_ --------------------------
	.section	.nv.constant0._ZN2at4cuda57_GLOBAL__N__cd6b329d_24_DistributionBernoulli_cu_7537a20d21kernelPointwiseApply2IZNS_6native9templates4cuda28bernoulli_tensor_cuda_kernelIN3c104HalfEfEEvRKNS_10TensorBaseESB_NS_15PhiloxCudaStateEEUliRS8_SD_SD_SD_RKfSF_SF_SF_E_S8_SE_jLi2ELi2ELi4ELi512ELi2EEEvNS0_6detail10TensorInfoIT0_T2_EENSI_IT1_SK_EESK_T_,"a",@progbits
	.sectionflags	@""
	.align	4
.nv.constant0._ZN2at4cuda57_GLOBAL__N__cd6b329d_24_DistributionBernoulli_cu_7537a20d21kernelPointwiseApply2IZNS_6native9templates4cuda28bernoulli_tensor_cuda_kernelIN3c104HalfEfEEvRKNS_10TensorBaseESB_NS_15PhiloxCudaStateEEUliRS8_SD_SD_SD_RKfSF_SF_SF_E_S8_SE_jLi2ELi2ELi4ELi512ELi2EEEvNS0_6detail10TensorInfoIT0_T2_EENSI_IT1_SK_EESK_T_:
	.zero		992


//--------------------- .nv.constant0._ZN2at4cuda57_GLOBAL__N__cd6b329d_24_DistributionBernoulli_cu_7537a20d21kernelPointwiseApply2IZNS_6native9templates4cuda28bernoulli_tensor_cuda_kernelIN3c104HalfEfEEvRKNS_10TensorBaseESB_NS_15PhiloxCudaStateEEUliRS8_SD_SD_SD_RKfSF_SF_SF_E_S8_SE_jLi2ELi1ELi4ELi512ELi2EEEvNS0_6detail10TensorInfoIT0_T2_EENSI_IT1_SK_EESK_T_ --------------------------
	.section	.nv.constant0._ZN2at4cuda57_GLOBAL__N__cd6b329d_24_DistributionBernoulli_cu_7537a20d21kernelPointwiseApply2IZNS_6native9templates4cuda28bernoulli_tensor_cuda_kernelIN3c104HalfEfEEvRKNS_10TensorBaseESB_NS_15PhiloxCudaStateEEUliRS8_SD_SD_SD_RKfSF_SF_SF_E_S8_SE_jLi2ELi1ELi4ELi512ELi2EEEvNS0_6detail10TensorInfoIT0_T2_EENSI_IT1_SK_EESK_T_,"a",@progbits
	.sectionflags	@""
	.align	4
.nv.constant0._ZN2at4cuda57_GLOBAL__N__cd6b329d_24_DistributionBernoulli_cu_7537a20d21kernelPointwiseApply2IZNS_6native9templates4cuda28bernoulli_tensor_cuda_kernelIN3c104HalfEfEEvRKNS_10TensorBaseESB_NS_15PhiloxCudaStateEEUliRS8_SD_SD_SD_RKfSF_SF_SF_E_S8_SE_jLi2ELi1ELi4ELi512ELi2EEEvNS0_6detail10TensorInfoIT0_T2_EENSI_IT1_SK_EESK_T_:
	.zero		992


//--------------------- .nv.constant0._ZN2at4cuda57_GLOBAL__N__cd6b329d_24_DistributionBernoulli_cu_7537a20d21kernelPointwiseApply2IZNS_6native9templates4cuda28bernoulli_tensor_cuda_kernelIN3c104HalfEfEEvRKNS_10TensorBaseESB_NS_15PhiloxCudaStateEEUliRS8_SD_SD_SD_RKfSF_SF_SF_E_S8_SE_jLi1ELin1ELi4ELi512ELi2EEEvNS0_6detail10TensorInfoIT0_T2_EENSI_IT1_SK_EESK_T_ --------------------------
	.section	.nv.constant0._ZN2at4cuda57_GLOBAL__N__cd6b329d_24_DistributionBernoulli_cu_7537a20d21kernelPointwiseApply2IZNS_6native9templates4cuda28bernoulli_tensor_cuda_kernelIN3c104HalfEfEEvRKNS_10TensorBaseESB_NS_15PhiloxCudaStateEEUliRS8_SD_SD_SD_RKfSF_SF_SF_E_S8_SE_jLi1ELin1ELi4ELi512ELi2EEEvNS0_6detail10TensorInfoIT0_T2_EENSI_IT1_SK_EESK_T_,"a",@progbits
	.sectionflags	@""
	.align	4
.nv.constant0._ZN2at4cuda57_GLOBAL__N__cd6b329d_24_DistributionBernoulli_cu_7537a20d21kernelPointwiseApply2IZNS_6native9templates4cuda28bernoulli_tensor_cuda_kernelIN3c104HalfEfEEvRKNS_10TensorBaseESB_NS_15PhiloxCudaStateEEUliRS8_SD_SD_SD_RKfSF_SF_SF_E_S8_SE_jLi1ELin1ELi4ELi512ELi2EEEvNS0_6detail10TensorInfoIT0_T2_EENSI_IT1_SK_EESK_T_:
	.zero		992


//--------------------- .nv.constant0._ZN2at4cuda57_GLOBAL__N__cd6b329d_24_DistributionBernoulli_cu_7537a20d21kernelPointwiseApply2IZNS_6native9templates4cuda28bernoulli_tensor_cuda_kernelIN3c104HalfEfEEvRKNS_10TensorBaseESB_NS_15PhiloxCudaStateEEUliRS8_SD_SD_SD_RKfSF_SF_SF_E_S8_SE_jLi1ELi2ELi4ELi512ELi2EEEvNS0_6detail10TensorInfoIT0_T2_EENSI_IT1_SK_EESK_T_ --------------------------
	.section	.nv.constant0._ZN2at4cuda57_GLOBAL__N__cd6b329d_24_DistributionBernoulli_cu_7537a20d21kernelPointwiseApply2IZNS_6native9templates4cuda28bernoulli_tensor_cuda_kernelIN3c104HalfEfEEvRKNS_10TensorBaseESB_NS_15PhiloxCudaStateEEUliRS8_SD_SD_SD_RKfSF_SF_SF_E_S8_SE_jLi1ELi2ELi4ELi512ELi2EEEvNS0_6detail10TensorInfoIT0_T2_EENSI_IT1_SK_EESK_T_,"a",@progbits
	.sectionflags	@""
	.align	4
.nv.constant0._ZN2at4cuda57_GLOBAL__N__cd6b329d_24_DistributionBernoulli_cu_7537a20d21kernelPointwiseApply2IZNS_6native9templates4cuda28bernoulli_tensor_cuda_kernelIN3c104HalfEfEEvRKNS_10TensorBaseESB_NS_15PhiloxCudaStateEEUliRS8_SD_SD_SD_RKfSF_SF_SF_E_S8_SE_jLi1ELi2ELi4ELi512ELi2EEEvNS0_6detail10TensorInfoIT0_T2_EENSI_IT1_SK_EESK_T_:
	.zero		992


//--------------------- .nv.constant0._ZN2at4cuda57_GLOBAL__N__cd6b329d_24_DistributionBernoulli_cu_7537a20d21kernelPointwiseApply2IZNS_6native9templates4cuda28bernoulli_tensor_cuda_kernelIN3c104HalfEfEEvRKNS_10TensorBaseESB_NS_15PhiloxCudaStateEEUliRS8_SD_SD_SD_RKfSF_SF_SF_E_S8_SE_jLi1ELi1ELi4ELi512ELi2EEEvNS0_6detail10TensorInfoIT0_T2_EENSI_IT1_SK_EESK_T_ --------------------------
	.section	.nv.constant0._ZN2at4cuda57_GLOBAL__N__cd6b329d_24_DistributionBernoulli_cu_7537a20d21kernelPointwiseApply2IZNS_6native9templates4cuda28bernoulli_tensor_cuda_kernelIN3c104HalfEfEEvRKNS_10TensorBaseESB_NS_15PhiloxCudaStateEEUliRS8_SD_SD_SD_RKfSF_SF_SF_E_S8_SE_jLi1ELi1ELi4ELi512ELi2EEEvNS0_6detail10TensorInfoIT0_T2_EENSI_IT1_SK_EESK_T_,"a",@progbits
	.sectionflags	@""
	.align	4
.nv.constant0._ZN2at4cuda57_GLOBAL__N__cd6b329d_24_DistributionBernoulli_cu_7537a20d21kernelPointwiseApply2IZNS_6native9templates4cuda28bernoulli_tensor_cuda_kernelIN3c104HalfEfEEvRKNS_10TensorBaseESB_NS_15PhiloxCudaStateEEUliRS8_SD_SD_SD_RKfSF_SF_SF_E_S8_SE_jLi1ELi1ELi4ELi512ELi2EEEvNS0_6detail10TensorInfoIT0_T2_EENSI_IT1_SK_EESK_T_:
	.zero		992


//--------------------- .nv.constant0._ZN2at4cuda57_GLOBAL__N__cd6b329d_24_DistributionBernoulli_cu_7537a20d21kernelPointwiseApply2IZNS_6native9templates4cuda28bernoulli_tensor_cuda_kernelIffEEvRKNS_10TensorBaseES9_NS_15PhiloxCudaStateEEUliRfSB_SB_SB_RKfSD_SD_SD_E_fSC_mLin1ELin1ELi4ELi512ELi2EEEvNS0_6detail10TensorInfoIT0_T2_EENSG_IT1_SI_EESI_T_ --------------------------
	.section	.nv.constant0._ZN2at4cuda57_GLOBAL__N__cd6b329d_24_DistributionBernoulli_cu_7537a20d21kernelPointwiseApply2IZNS_6native9templates4cuda28bernoulli_tensor_cuda_kernelIffEEvRKNS_10TensorBaseES9_NS_15PhiloxCudaStateEEUliRfSB_SB_SB_RKfSD_SD_SD_E_fSC_mLin1ELin1ELi4ELi512ELi2EEEvNS0_6detail10TensorInfoIT0_T2_EENSG_IT1_SI_EESI_T_,"a",@progbits
	.sectionflags	@""
	.align	4
.nv.constant0._ZN2at4cuda57_GLOBAL__N__cd6b329d_24_DistributionBernoulli_cu_7537a20d21kernelPointwiseApply2IZNS_6native9templates4cuda28bernoulli_tensor_cuda_kernelIffEEvRKNS_10TensorBaseES9_NS_15PhiloxCudaStateEEUliRfSB_SB_SB_RKfSD_SD_SD_E_fSC_mLin1ELin1ELi4ELi512ELi2EEEvNS0_6detail10TensorInfoIT0_T2_EENSG_IT1_SI_EESI_T_:
	.zero		1392


//--------------------- .nv.constant0._ZN2at4cuda57_GLOBAL__N__cd6b329d_24_DistributionBernoulli_cu_7537a20d21kernelPointwiseApply2IZNS_6native9templates4cuda28bernoulli_tensor_cuda_kernelIffEEvRKNS_10TensorBaseES9_NS_15PhiloxCudaStateEEUliRfSB_SB_SB_RKfSD_SD_SD_E_fSC_mLi1ELi1ELi4ELi512ELi2EEEvNS0_6detail10TensorInfoIT0_T2_EENSG_IT1_SI_EESI_T_ --------------------------
	.section	.nv.constant0._ZN2at4cuda57_GLOBAL__N__cd6b329d_24_DistributionBernoulli_cu_7537a20d21kernelPointwiseApply2IZNS_6native9templates4cuda28bernoulli_tensor_cuda_kernelIffEEvRKNS_10TensorBaseES9_NS_15PhiloxCudaStateEEUliRfSB_SB_SB_RKfSD_SD_SD_E_fSC_mLi1ELi1ELi4ELi512ELi2EEEvNS0_6detail10TensorInfoIT0_T2_EENSG_IT1_SI_EESI_T_,"a",@progbits
	.sectionflags	@""
	.align	4
.nv.constant0._ZN2at4cuda57_GLOBAL__N__cd6b329d_24_DistributionBernoulli_cu_7537a20d21kernelPointwiseApply2IZNS_6native9templates4cuda28bernoulli_tensor_cuda_kernelIffEEvRKNS_10TensorBaseES9_NS_15PhiloxCudaStateEEUliRfSB_SB_SB_RKfSD_SD_SD_E_fSC_mLi1ELi1ELi4ELi512ELi2EEEvNS0_6detail10TensorInfoIT0_T2_EENSG_IT1_SI_EESI_T_:
	.zero		1392


//--------------------- .nv.constant0._ZN2at4cuda57_GLOBAL__N__cd6b329d_24_DistributionBernoulli_cu_7537a20d21kernelPointwiseApply2IZNS_6native9templates4cuda28bernoulli_tensor_cuda_kernelIffEEvRKNS_10TensorBaseES9_NS_15PhiloxCudaStateEEUliRfSB_SB_SB_RKfSD_SD_SD_E_fSC_jLin1ELin1ELi4ELi512ELi2EEEvNS0_6detail10TensorInfoIT0_T2_EENSG_IT1_SI_EESI_T_ --------------------------
	.section	.nv.constant0._ZN2at4cuda57_GLOBAL__N__cd6b329d_24_DistributionBernoulli_cu_7537a20d21kernelPointwiseApply2IZNS_6native9templates4cuda28bernoulli_tensor_cuda_kernelIffEEvRKNS_10TensorBaseES9_NS_15PhiloxCudaStateEEUliRfSB_SB_SB_RKfSD_SD_SD_E_fSC_jLin1ELin1ELi4ELi512ELi2EEEvNS0_6detail10TensorInfoIT0_T2_EENSG_IT1_SI_EESI_T_,"a",@progbits
	.sectionflags	@""
	.align	4
.nv.constant0._ZN2at4cuda57_GLOBAL__N__cd6b329d_24_DistributionBernoulli_cu_7537a20d21kernelPointwiseApply2IZNS_6native9templates4cuda28bernoulli_tensor_cuda_kernelIffEEvRKNS_10TensorBaseES9_NS_15PhiloxCudaStateEEUliRfSB_SB_SB_RKfSD_SD_SD_E_fSC_jLin1ELin1ELi4ELi512ELi2EEEvNS0_6detail10TensorInfoIT0_T2_EENSG_IT1_SI_EESI_T_:
	.zero		992


//--------------------- .nv.constant0._ZN2at4cuda57_GLOBAL__N__cd6b329d_24_DistributionBernoulli_cu_7537a20d21kernelPointwiseApply2IZNS_6native9templates4cuda28bernoulli_tensor_cuda_kernelIffEEvRKNS_10TensorBaseES9_NS_15PhiloxCudaStateEEUliRfSB_SB_SB_RKfSD_SD_SD_E_fSC_jLin1ELi2ELi4ELi512ELi2EEEvNS0_6detail10TensorInfoIT0_T2_EENSG_IT1_SI_EESI_T_ --------------------------
	.section	.nv.constant0._ZN2at4cuda57_GLOBAL__N__cd6b329d_24_DistributionBernoulli_cu_7537a20d21kernelPointwiseApply2IZNS_6native9templates4cuda28bernoulli_tensor_cuda_kernelIffEEvRKNS_10TensorBaseES9_NS_15PhiloxCudaStateEEUliRfSB_SB_SB_RKfSD_SD_SD_E_fSC_jLin1ELi2ELi4ELi512ELi2EEEvNS0_6detail10TensorInfoIT0_T2_EENSG_IT1_SI_EESI_T_,"a",@progbits
	.sectionflags	@""
	.align	4
.nv.constant0._ZN2at4cuda57_GLOBAL__N__cd6b329d_24_DistributionBernoulli_cu_7537a20d21kernelPointwiseApply2IZNS_6native9templates4cuda28bernoulli_tensor_cuda_kernelIffEEvRKNS_10TensorBaseES9_NS_15PhiloxCudaStateEEUliRfSB_SB_SB_RKfSD_SD_SD_E_fSC_jLin1ELi2ELi4ELi512ELi2EEEvNS0_6detail10TensorInfoIT0_T2_EENSG_IT1_SI_EESI_T_:
	.zero		992


//--------------------- .nv.constant0._ZN2at4cuda57_GLOBAL__N__cd6b329d_24_DistributionBernoulli_cu_7537a20d21kernelPointwiseApply2IZNS_6native9templates4cuda28bernoulli_tensor_cuda_kernelIffEEvRKNS_10TensorBaseES9_NS_15PhiloxCudaStateEEUliRfSB_SB_SB_RKfSD_SD_SD_E_fSC_jLin1ELi1ELi4ELi512ELi2EEEvNS0_6detail10TensorInfoIT0_T2_EENSG_IT1_SI_EESI_T_ --------------------------
	.section	.nv.constant0._ZN2at4cuda57_GLOBAL__N__cd6b329d_24_DistributionBernoulli_cu_7537a20d21kernelPointwiseApply2IZNS_6native9templates4cuda28bernoulli_tensor_cuda_kernelIffEEvRKNS_10TensorBaseES9_NS_15PhiloxCudaStateEEUliRfSB_SB_SB_RKfSD_SD_SD_E_fSC_jLin1ELi1ELi4ELi512ELi2EEEvNS0_6detail10TensorInfoIT0_T2_EENSG_IT1_SI_EESI_T_,"a",@progbits
	.sectionflags	@""
	.align	4
.nv.constant0._ZN2at4cuda57_GLOBAL__N__cd6b329d_24_DistributionBernoulli_cu_7537a20d21kernelPointwiseApply2IZNS_6native9templates4cuda28bernoulli_tensor_cuda_kernelIffEEvRKNS_10TensorBaseES9_NS_15PhiloxCudaStateEEUliRfSB_SB_SB_RKfSD_SD_SD_E_fSC_jLin1ELi1ELi4ELi512ELi2EEEvNS0_6detail10TensorInfoIT0_T2_EENSG_IT1_SI_EESI_T_:
	.zero		992


//--------------------- .nv.constant0._ZN2at4cuda57_GLOBAL__N__cd6b329d_24_DistributionBernoulli_cu_7537a20d21kernelPointwiseApply2IZNS_6native9templates4cuda28bernoulli_tensor_cuda_kernelIffEEvRKNS_10TensorBaseES9_NS_15PhiloxCudaStateEEUliRfSB_SB_SB_RKfSD_SD_SD_E_fSC_jLi2ELin1ELi4ELi512ELi2EEEvNS0_6detail10TensorInfoIT0_T2_EENSG_IT1_SI_EESI_T_ --------------------------
	.section	.nv.constant0._ZN2at4cuda57_GLOBAL__N__cd6b329d_24_DistributionBernoulli_cu_7537a20d21kernelPointwiseApply2IZNS_6native9templates4cuda28bernoulli_tensor_cuda_kernelIffEEvRKNS_10TensorBaseES9_NS_15PhiloxCudaStateEEUliRfSB_SB_SB_RKfSD_SD_SD_E_fSC_jLi2ELin1ELi4ELi512ELi2EEEvNS0_6detail10TensorInfoIT0_T2_EENSG_IT1_SI_EESI_T_,"a",@progbits
	.sectionflags	@""
	.align	4
.nv.constant0._ZN2at4cuda57_GLOBAL__N__cd6b329d_24_DistributionBernoulli_cu_7537a20d21kernelPointwiseApply2IZNS_6native9templates4cuda28bernoulli_tensor_cuda_kernelIffEEvRKNS_10TensorBaseES9_NS_15PhiloxCudaStateEEUliRfSB_SB_SB_RKfSD_SD_SD_E_fSC_jLi2ELin1ELi4ELi512ELi2EEEvNS0_6detail10TensorInfoIT0_T2_EENSG_IT1_SI_EESI_T_:
	.zero		992


//--------------------- .nv.constant0._ZN2at4cuda57_GLOBAL__N__cd6b329d_24_DistributionBernoulli_cu_7537a20d21kernelPointwiseApply2IZNS_6native9templates4cuda28bernoulli_tensor_cuda_kernelIffEEvRKNS_10TensorBaseES9_NS_15PhiloxCudaStateEEUliRfSB_SB_SB_RKfSD_SD_SD_E_fSC_jLi2ELi2ELi4ELi512ELi2EEEvNS0_6detail10TensorInfoIT0_T2_EENSG_IT1_SI_EESI_T_ --------------------------
	.section	.nv.constant0._ZN2at4cuda57_GLOBAL__N__cd6b329d_24_DistributionBernoulli_cu_7537a20d21kernelPointwiseApply2IZNS_6native9templates4cuda28bernoulli_tensor_cuda_kernelIffEEvRKNS_10TensorBaseES9_NS_15PhiloxCudaStateEEUliRfSB_SB_SB_RKfSD_SD_SD_E_fSC_jLi2ELi2ELi4ELi512ELi2EEEvNS0_6detail10TensorInfoIT0_T2_EENSG_IT1_SI_EESI_T_,"a",@progbits
	.sectionflags	@""
	.align	4
.nv.constant0._ZN2at4cuda57_GLOBAL__N__cd6b329d_24_DistributionBernoulli_cu_7537a20d21kernelPointwiseApply2IZNS_6native9templates4cuda28bernoulli_tensor_cuda_kernelIffEEvRKNS_10TensorBaseES9_NS_15PhiloxCudaStateEEUliRfSB_SB_SB_RKfSD_SD_SD_E_fSC_jLi2ELi2ELi4ELi512ELi2EEEvNS0_6detail10TensorInfoIT0_T2_EENSG_IT1_SI_EESI_T_:
	.zero		992


//--------------------- .nv.constant0._ZN2at4cuda57_GLOBAL__N__cd6b329d_24_DistributionBernoulli_cu_7537a20d21kernelPointwiseApply2IZNS_6native9templates4cuda28bernoulli_tensor_cuda_kernelIffEEvRKNS_10TensorBaseES9_NS_15PhiloxCudaStateEEUliRfSB_SB_SB_RKfSD_SD_SD_E_fSC_jLi2ELi1ELi4ELi512ELi2EEEvNS0_6detail10TensorInfoIT0_T2_EENSG_IT1_SI_EESI_T_ --------------------------
	.section	.nv.constant0._ZN2at4cuda57_GLOBAL__N__cd6b329d_24_DistributionBernoulli_cu_7537a20d21kernelPointwiseApply2IZNS_6native9templates4cuda28bernoulli_tensor_cuda_kernelIffEEvRKNS_10TensorBaseES9_NS_15PhiloxCudaStateEEUliRfSB_SB_SB_RKfSD_SD_SD_E_fSC_jLi2ELi1ELi4ELi512ELi2EEEvNS0_6detail10TensorInfoIT0_T2_EENSG_IT1_SI_EESI_T_,"a",@progbits
	.sectionflags	@""
	.align	4
.nv.constant0._ZN2at4cuda57_GLOBAL__N__cd6b329d_24_DistributionBernoulli_cu_7537a20d21kernelPointwiseApply2IZNS_6native9templates4cuda28bernoulli_tensor_cuda_kernelIffEEvRKNS_10TensorBaseES9_NS_15PhiloxCudaStateEEUliRfSB_SB_SB_RKfSD_SD_SD_E_fSC_jLi2ELi1ELi4ELi512ELi2EEEvNS0_6detail10TensorInfoIT0_T2_EENSG_IT1_SI_EESI_T_:
	.zero		992


//--------------------- .nv.constant0._ZN2at4cuda57_GLOBAL__N__cd6b329d_24_DistributionBernoulli_cu_7537a20d21kernelPointwiseApply2IZNS_6native9templates4cuda28bernoulli_tensor_cuda_kernelIffEEvRKNS_10TensorBaseES9_NS_15PhiloxCudaStateEEUliRfSB_SB_SB_RKfSD_SD_SD_E_fSC_jLi1ELin1ELi4ELi512ELi2EEEvNS0_6detail10TensorInfoIT0_T2_EENSG_IT1_SI_EESI_T_ --------------------------
	.section	.nv.constant0._ZN2at4cuda57_GLOBAL__N__cd6b329d_24_DistributionBernoulli_cu_7537a20d21kernelPointwiseApply2IZNS_6native9templates4cuda28bernoulli_tensor_cuda_kernelIffEEvRKNS_10TensorBaseES9_NS_15PhiloxCudaStateEEUliRfSB_SB_SB_RKfSD_SD_SD_E_fSC_jLi1ELin1ELi4ELi512ELi2EEEvNS0_6detail10TensorInfoIT0_T2_EENSG_IT1_SI_EESI_T_,"a",@progbits
	.sectionflags	@""
	.align	4
.nv.constant0._ZN2at4cuda57_GLOBAL__N__cd6b329d_24_DistributionBernoulli_cu_7537a20d21kernelPointwiseApply2IZNS_6native9templates4cuda28bernoulli_tensor_cuda_kernelIffEEvRKNS_10TensorBaseES9_NS_15PhiloxCudaStateEEUliRfSB_SB_SB_RKfSD_SD_SD_E_fSC_jLi1ELin1ELi4ELi512ELi2EEEvNS0_6detail10TensorInfoIT0_T2_EENSG_IT1_SI_EESI_T_:
	.zero		992


//--------------------- .nv.constant0._ZN2at4cuda57_GLOBAL__N__cd6b329d_24_DistributionBernoulli_cu_7537a20d21kernelPointwiseApply2IZNS_6native9templates4cuda28bernoulli_tensor_cuda_kernelIffEEvRKNS_10TensorBaseES9_NS_15PhiloxCudaStateEEUliRfSB_SB_SB_RKfSD_SD_SD_E_fSC_jLi1ELi2ELi4ELi512ELi2EEEvNS0_6detail10TensorInfoIT0_T2_EENSG_IT1_SI_EESI_T_ --------------------------
	.section	.nv.constant0._ZN2at4cuda57_GLOBAL__N__cd6b329d_24_DistributionBernoulli_cu_7537a20d21kernelPointwiseApply2IZNS_6native9templates4cuda28bernoulli_tensor_cuda_kernelIffEEvRKNS_10TensorBaseES9_NS_15PhiloxCudaStateEEUliRfSB_SB_SB_RKfSD_SD_SD_E_fSC_jLi1ELi2ELi4ELi512ELi2EEEvNS0_6detail10TensorInfoIT0_T2_EENSG_IT1_SI_EESI_T_,"a",@progbits
	.sectionflags	@""
	.align	4
.nv.constant0._ZN2at4cuda57_GLOBAL__N__cd6b329d_24_DistributionBernoulli_cu_7537a20d21kernelPointwiseApply2IZNS_6native9templates4cuda28bernoulli_tensor_cuda_kernelIffEEvRKNS_10TensorBaseES9_NS_15PhiloxCudaStateEEUliRfSB_SB_SB_RKfSD_SD_SD_E_fSC_jLi1ELi2ELi4ELi512ELi2EEEvNS0_6detail10TensorInfoIT0_T2_EENSG_IT1_SI_EESI_T_:
	.zero		992


//--------------------- .nv.constant0._ZN2at4cuda57_GLOBAL__N__cd6b329d_24_DistributionBernoulli_cu_7537a20d21kernelPointwiseApply2IZNS_6native9templates4cuda28bernoulli_tensor_cuda_kernelIffEEvRKNS_10TensorBaseES9_NS_15PhiloxCudaStateEEUliRfSB_SB_SB_RKfSD_SD_SD_E_fSC_jLi1ELi1ELi4ELi512ELi2EEEvNS0_6detail10TensorInfoIT0_T2_EENSG_IT1_SI_EESI_T_ --------------------------
	.section	.nv.constant0._ZN2at4cuda57_GLOBAL__N__cd6b329d_24_DistributionBernoulli_cu_7537a20d21kernelPointwiseApply2IZNS_6native9templates4cuda28bernoulli_tensor_cuda_kernelIffEEvRKNS_10TensorBaseES9_NS_15PhiloxCudaStateEEUliRfSB_SB_SB_RKfSD_SD_SD_E_fSC_jLi1ELi1ELi4ELi512ELi2EEEvNS0_6detail10TensorInfoIT0_T2_EENSG_IT1_SI_EESI_T_,"a",@progbits
	.sectionflags	@""
	.align	4
.nv.constant0._ZN2at4cuda57_GLOBAL__N__cd6b329d_24_DistributionBernoulli_cu_7537a20d21kernelPointwiseApply2IZNS_6native9templates4cuda28bernoulli_tensor_cuda_kernelIffEEvRKNS_10TensorBaseES9_NS_15PhiloxCudaStateEEUliRfSB_SB_SB_RKfSD_SD_SD_E_fSC_jLi1ELi1ELi4ELi512ELi2EEEvNS0_6detail10TensorInfoIT0_T2_EENSG_IT1_SI_EESI_T_:
	.zero		992


//--------------------- .nv.constant0._ZN2at4cuda57_GLOBAL__N__cd6b329d_24_DistributionBernoulli_cu_7537a20d21kernelPointwiseApply2IZNS_6native9templates4cuda28bernoulli_tensor_cuda_kernelIdfEEvRKNS_10TensorBaseES9_NS_15PhiloxCudaStateEEUliRdSB_SB_SB_RKfSD_SD_SD_E_dSC_mLin1ELin1ELi4ELi512ELi2EEEvNS0_6detail10TensorInfoIT0_T2_EENSG_IT1_SI_EESI_T_ --------------------------
	.section	.nv.constant0._ZN2at4cuda57_GLOBAL__N__cd6b329d_24_DistributionBernoulli_cu_7537a20d21kernelPointwiseApply2IZNS_6native9templates4cuda28bernoulli_tensor_cuda_kernelIdfEEvRKNS_10TensorBaseES9_NS_15PhiloxCudaStateEEUliRdSB_SB_SB_RKfSD_SD_SD_E_dSC_mLin1ELin1ELi4ELi512ELi2EEEvNS0_6detail10TensorInfoIT0_T2_EENSG_IT1_SI_EESI_T_,"a",@progbits
	.sectionflags	@""
	.align	4
.nv.constant0._ZN2at4cuda57_GLOBAL__N__cd6b329d_24_DistributionBernoulli_cu_7537a20d21kernelPointwiseApply2IZNS_6native9templates4cuda28bernoulli_tensor_cuda_kernelIdfEEvRKNS_10TensorBaseES9_NS_15PhiloxCudaStateEEUliRdSB_SB_SB_RKfSD_SD_SD_E_dSC_mLin1ELin1ELi4ELi512ELi2EEEvNS0_6detail10TensorInfoIT0_T2_EENSG_IT1_SI_EESI_T_:
	.zero		1392


//--------------------- .nv.constant0._ZN2at4cuda57_GLOBAL__N__cd6b329d_24_DistributionBernoulli_cu_7537a20d21kernelPointwiseApply2IZNS_6native9templates4cuda28bernoulli_tensor_cuda_kernelIdfEEvRKNS_10TensorBaseES9_NS_15PhiloxCudaStateEEUliRdSB_SB_SB_RKfSD_SD_SD_E_dSC_mLi1ELi1ELi4ELi512ELi2EEEvNS0_6detail10TensorInfoIT0_T2_EENSG_IT1_SI_EESI_T_ --------------------------
	.section	.nv.constant0._ZN2at4cuda57_GLOBAL__N__cd6b329d_24_DistributionBernoulli_cu_7537a20d21kernelPointwiseApply2IZNS_6native9templates4cuda28bernoulli_tensor_cuda_kernelIdfEEvRKNS_10TensorBaseES9_NS_15PhiloxCudaStateEEUliRdSB_SB_SB_RKfSD_SD_SD_E_dSC_mLi1ELi1ELi4ELi512ELi2EEEvNS0_6detail10TensorInfoIT0_T2_EENSG_IT1_SI_EESI_T_,"a",@progbits
	.sectionflags	@""
	.align	4
.nv.constant0._ZN2at4cuda57_GLOBAL__N__cd6b329d_24_DistributionBernoulli_cu_7537a20d21kernelPointwiseApply2IZNS_6native9templates4cuda28bernoulli_tensor_cuda_kernelIdfEEvRKNS_10TensorBaseES9_NS_15PhiloxCudaStateEEUliRdSB_SB_SB_RKfSD_SD_SD_E_dSC_mLi1ELi1ELi4ELi512ELi2EEEvNS0_6detail10TensorInfoIT0_T2_EENSG_IT1_SI_EESI_T_:
	.zero		1392


//--------------------- .nv.constant0._ZN2at4cuda57_GLOBAL__N__cd6b329d_24_DistributionBernoulli_cu_7537a20d21kernelPointwiseApply2IZNS_6native9templates4cuda28bernoulli_tensor_cuda_kernelIdfEEvRKNS_10TensorBaseES9_NS_15PhiloxCudaStateEEUliRdSB_SB_SB_RKfSD_SD_SD_E_dSC_jLin1ELin1ELi4ELi512ELi2EEEvNS0_6detail10TensorInfoIT0_T2_EENSG_IT1_SI_EESI_T_ --------------------------
	.section	.nv.constant0._ZN2at4cuda57_GLOBAL__N__cd6b329d_24_DistributionBernoulli_cu_7537a20d21kernelPointwiseApply2IZNS_6native9templates4cuda28bernoulli_tensor_cuda_kernelIdfEEvRKNS_10TensorBaseES9_NS_15PhiloxCudaStateEEUliRdSB_SB_SB_RKfSD_SD_SD_E_dSC_jLin1ELin1ELi4ELi512ELi2EEEvNS0_6detail10TensorInfoIT0_T2_EENSG_IT1_SI_EESI_T_,"a",@progbits
	.sectionflags	@""
	.align	4
.nv.constant0._ZN2at4cuda57_GLOBAL__N__cd6b329d_24_DistributionBernoulli_cu_7537a20d21kernelPointwiseApply2IZNS_6native9templates4cuda28bernoulli_tensor_cuda_kernelIdfEEvRKNS_10TensorBaseES9_NS_15PhiloxCudaStateEEUliRdSB_SB_SB_RKfSD_SD_SD_E_dSC_jLin1ELin1ELi4ELi512ELi2EEEvNS0_6detail10TensorInfoIT0_T2_EENSG_IT1_SI_EESI_T_:
	.zero		992


//--------------------- .nv.constant0._ZN2at4cuda57_GLOBAL__N__cd6b329d_24_DistributionBernoulli_cu_7537a20d21kernelPointwiseApply2IZNS_6native9templates4cuda28bernoulli_tensor_cuda_kernelIdfEEvRKNS_10TensorBaseES9_NS_15PhiloxCudaStateEEUliRdSB_SB_SB_RKfSD_SD_SD_E_dSC_jLin1ELi2ELi4ELi512ELi2EEEvNS0_6detail10TensorInfoIT0_T2_EENSG_IT1_SI_EESI_T_ --------------------------
	.section	.nv.constant0._ZN2at4cuda57_GLOBAL__N__cd6b329d_24_DistributionBernoulli_cu_7537a20d21kernelPointwiseApply2IZNS_6native9templates4cuda28bernoulli_tensor_cuda_kernelIdfEEvRKNS_10TensorBaseES9_NS_15PhiloxCudaStateEEUliRdSB_SB_SB_RKfSD_SD_SD_E_dSC_jLin1ELi2ELi4ELi512ELi2EEEvNS0_6detail10TensorInfoIT0_T2_EENSG_IT1_SI_EESI_T_,"a",@progbits
	.sectionflags	@""
	.align	4
.nv.constant0._ZN2at4cuda57_GLOBAL__N__cd6b329d_24_DistributionBernoulli_cu_7537a20d21kernelPointwiseApply2IZNS_6native9templates4cuda28bernoulli_tensor_cuda_kernelIdfEEvRKNS_10TensorBaseES9_NS_15PhiloxCudaStateEEUliRdSB_SB_SB_RKfSD_SD_SD_E_dSC_jLin1ELi2ELi4ELi512ELi2EEEvNS0_6detail10TensorInfoIT0_T2_EENSG_IT1_SI_EESI_T_:
	.zero		992


//--------------------- .nv.constant0._ZN2at4cuda57_GLOBAL__N__cd6b329d_24_DistributionBernoulli_cu_7537a20d21kernelPointwiseApply2IZNS_6native9templates4cuda28bernoulli_tensor_cuda_kernelIdfEEvRKNS_10TensorBaseES9_NS_15PhiloxCudaStateEEUliRdSB_SB_SB_RKfSD_SD_SD_E_dSC_jLin1ELi1ELi4ELi512ELi2EEEvNS0_6detail10TensorInfoIT0_T2_EENSG_IT1_SI_EESI_T_ --------------------------
	.section	.nv.constant0._ZN2at4cuda57_GLOBAL__N__cd6b329d_24_DistributionBernoulli_cu_7537a20d21kernelPointwiseApply2IZNS_6native9templates4cuda28bernoulli_tensor_cuda_kernelIdfEEvRKNS_10TensorBaseES9_NS_15PhiloxCudaStateEEUliRdSB_SB_SB_RKfSD_SD_SD_E_dSC_jLin1ELi1ELi4ELi512ELi2EEEvNS0_6detail10TensorInfoIT0_T2_EENSG_IT1_SI_EESI_T_,"a",@progbits
	.sectionflags	@""
	.align	4
.nv.constant0._ZN2at4cuda57_GLOBAL__N__cd6b329d_24_DistributionBernoulli_cu_7537a20d21kernelPointwiseApply2IZNS_6native9templates4cuda28bernoulli_tensor_cuda_kernelIdfEEvRKNS_10TensorBaseES9_NS_15PhiloxCudaStateEEUliRdSB_SB_SB_RKfSD_SD_SD_E_dSC_jLin1ELi1ELi4ELi512ELi2EEEvNS0_6detail10TensorInfoIT0_T2_EENSG_IT1_SI_EESI_T_:
	.zero		992


//--------------------- .nv.constant0._ZN2at4cuda57_GLOBAL__N__cd6b329d_24_DistributionBernoulli_cu_7537a20d21kernelPointwiseApply2IZNS_6native9templates4cuda28bernoulli_tensor_cuda_kernelIdfEEvRKNS_10TensorBaseES9_NS_15PhiloxCudaStateEEUliRdSB_SB_SB_RKfSD_SD_SD_E_dSC_jLi2ELin1ELi4ELi512ELi2EEEvNS0_6detail10TensorInfoIT0_T2_EENSG_IT1_SI_EESI_T_ --------------------------
	.section	.nv.constant0._ZN2at4cuda57_GLOBAL__N__cd6b329d_24_DistributionBernoulli_cu_7537a20d21kernelPointwiseApply2IZNS_6native9templates4cuda28bernoulli_tensor_cuda_kernelIdfEEvRKNS_10TensorBaseES9_NS_15PhiloxCudaStateEEUliRdSB_SB_SB_RKfSD_SD_SD_E_dSC_jLi2ELin1ELi4ELi512ELi2EEEvNS0_6detail10TensorInfoIT0_T2_EENSG_IT1_SI_EESI_T_,"a",@progbits
	.sectionflags	@""
	.align	4
.nv.constant0._ZN2at4cuda57_GLOBAL__N__cd6b329d_24_DistributionBernoulli_cu_7537a20d21kernelPointwiseApply2IZNS_6native9templates4cuda28bernoulli_tensor_cuda_kernelIdfEEvRKNS_10TensorBaseES9_NS_15PhiloxCudaStateEEUliRdSB_SB_SB_RKfSD_SD_SD_E_dSC_jLi2ELin1ELi4ELi512ELi2EEEvNS0_6detail10TensorInfoIT0_T2_EENSG_IT1_SI_EESI_T_:
	.zero		992


//--------------------- .nv.constant0._ZN2at4cuda57_GLOBAL__N__cd6b329d_24_DistributionBernoulli_cu_7537a20d21kernelPointwiseApply2IZNS_6native9templates4cuda28bernoulli_tensor_cuda_kernelIdfEEvRKNS_10TensorBaseES9_NS_15PhiloxCudaStateEEUliRdSB_SB_SB_RKfSD_SD_SD_E_dSC_jLi2ELi2ELi4ELi512ELi2EEEvNS0_6detail10TensorInfoIT0_T2_EENSG_IT1_SI_EESI_T_ --------------------------
	.section	.nv.constant0._ZN2at4cuda57_GLOBAL__N__cd6b329d_24_DistributionBernoulli_cu_7537a20d21kernelPointwiseApply2IZNS_6native9templates4cuda28bernoulli_tensor_cuda_kernelIdfEEvRKNS_10TensorBaseES9_NS_15PhiloxCudaStateEEUliRdSB_SB_SB_RKfSD_SD_SD_E_dSC_jLi2ELi2ELi4ELi512ELi2EEEvNS0_6detail10TensorInfoIT0_T2_EENSG_IT1_SI_EESI_T_,"a",@progbits
	.sectionflags	@""
	.align	4
.nv.constant0._ZN2at4cuda57_GLOBAL__N__cd6b329d_24_DistributionBernoulli_cu_7537a20d21kernelPointwiseApply2IZNS_6native9templates4cuda28bernoulli_tensor_cuda_kernelIdfEEvRKNS_10TensorBaseES9_NS_15PhiloxCudaStateEEUliRdSB_SB_SB_RKfSD_SD_SD_E_dSC_jLi2ELi2ELi4ELi512ELi2EEEvNS0_6detail10TensorInfoIT0_T2_EENSG_IT1_SI_EESI_T_:
	.zero		992


//--------------------- .nv.constant0._ZN2at4cuda57_GLOBAL__N__cd6b329d_24_DistributionBernoulli_cu_7537a20d21kernelPointwiseApply2IZNS_6native9templates4cuda28bernoulli_tensor_cuda_kernelIdfEEvRKNS_10TensorBaseES9_NS_15PhiloxCudaStateEEUliRdSB_SB_SB_RKfSD_SD_SD_E_dSC_jLi2ELi1ELi4ELi512ELi2EEEvNS0_6detail10TensorInfoIT0_T2_EENSG_IT1_SI_EESI_T_ --------------------------
	.section	.nv.constant0._ZN2at4cuda57_GLOBAL__N__cd6b329d_24_DistributionBernoulli_cu_7537a20d21kernelPointwiseApply2IZNS_6native9templates4cuda28bernoulli_tensor_cuda_kernelIdfEEvRKNS_10TensorBaseES9_NS_15PhiloxCudaStateEEUliRdSB_SB_SB_RKfSD_SD_SD_E_dSC_jLi2ELi1ELi4ELi512ELi2EEEvNS0_6detail10TensorInfoIT0_T2_EENSG_IT1_SI_EESI_T_,"a",@progbits
	.sectionflags	@""
	.align	4
.nv.constant0._ZN2at4cuda57_GLOBAL__N__cd6b329d_24_DistributionBernoulli_cu_7537a20d21kernelPointwiseApply2IZNS_6native9templates4cuda28bernoulli_tensor_cuda_kernelIdfEEvRKNS_10TensorBaseES9_NS_15PhiloxCudaStateEEUliRdSB_SB_SB_RKfSD_SD_SD_E_dSC_jLi2ELi1ELi4ELi512ELi2EEEvNS0_6detail10TensorInfoIT0_T2_EENSG_IT1_SI_EESI_T_:
	.zero		992


//--------------------- .nv.constant0._ZN2at4cuda57_GLOBAL__N__cd6b329d_24_DistributionBernoulli_cu_7537a20d21kernelPointwiseApply2IZNS_6native9templates4cuda28bernoulli_tensor_cuda_kernelIdfEEvRKNS_10TensorBaseES9_NS_15PhiloxCudaStateEEUliRdSB_SB_SB_RKfSD_SD_SD_E_dSC_jLi1ELin1ELi4ELi512ELi2EEEvNS0_6detail10TensorInfoIT0_T2_EENSG_IT1_SI_EESI_T_ --------------------------
	.section	.nv.constant0._ZN2at4cuda57_GLOBAL__N__cd6b329d_24_DistributionBernoulli_cu_7537a20d21kernelPointwiseApply2IZNS_6native9templates4cuda28bernoulli_tensor_cuda_kernelIdfEEvRKNS_10TensorBaseES9_NS_15PhiloxCudaStateEEUliRdSB_SB_SB_RKfSD_SD_SD_E_dSC_jLi1ELin1ELi4ELi512ELi2EEEvNS0_6detail10TensorInfoIT0_T2_EENSG_IT1_SI_EESI_T_,"a",@progbits
	.sectionflags	@""
	.align	4
.nv.constant0._ZN2at4cuda57_GLOBAL__N__cd6b329d_24_DistributionBernoulli_cu_7537a20d21kernelPointwiseApply2IZNS_6native9templates4cuda28bernoulli_tensor_cuda_kernelIdfEEvRKNS_10TensorBaseES9_NS_15PhiloxCudaStateEEUliRdSB_SB_SB_RKfSD_SD_SD_E_dSC_jLi1ELin1ELi4ELi512ELi2EEEvNS0_6detail10TensorInfoIT0_T2_EENSG_IT1_SI_EESI_T_:
	.zero		992


//--------------------- .nv.constant0._ZN2at4cuda57_GLOBAL__N__cd6b329d_24_DistributionBernoulli_cu_7537a20d21kernelPointwiseApply2IZNS_6native9templates4cuda28bernoulli_tensor_cuda_kernelIdfEEvRKNS_10TensorBaseES9_NS_15PhiloxCudaStateEEUliRdSB_SB_SB_RKfSD_SD_SD_E_dSC_jLi1ELi2ELi4ELi512ELi2EEEvNS0_6detail10TensorInfoIT0_T2_EENSG_IT1_SI_EESI_T_ --------------------------
	.section	.nv.constant0._ZN2at4cuda57_GLOBAL__N__cd6b329d_24_DistributionBernoulli_cu_7537a20d21kernelPointwiseApply2IZNS_6native9templates4cuda28bernoulli_tensor_cuda_kernelIdfEEvRKNS_10TensorBaseES9_NS_15PhiloxCudaStateEEUliRdSB_SB_SB_RKfSD_SD_SD_E_dSC_jLi1ELi2ELi4ELi512ELi2EEEvNS0_6detail10TensorInfoIT0_T2_EENSG_IT1_SI_EESI_T_,"a",@progbits
	.sectionflags	@""
	.align	4
.nv.constant0._ZN2at4cuda57_GLOBAL__N__cd6b329d_24_DistributionBernoulli_cu_7537a20d21kernelPointwiseApply2IZNS_6native9templates4cuda28bernoulli_tensor_cuda_kernelIdfEEvRKNS_10TensorBaseES9_NS_15PhiloxCudaStateEEUliRdSB_SB_SB_RKfSD_SD_SD_E_dSC_jLi1ELi2ELi4ELi512ELi2EEEvNS0_6detail10TensorInfoIT0_T2_EENSG_IT1_SI_EESI_T_:
	.zero		992


//--------------------- .nv.constant0._ZN2at4cuda57_GLOBAL__N__cd6b329d_24_DistributionBernoulli_cu_7537a20d21kernelPointwiseApply2IZNS_6native9templates4cuda28bernoulli_tensor_cuda_kernelIdfEEvRKNS_10TensorBaseES9_NS_15PhiloxCudaStateEEUliRdSB_SB_SB_RKfSD_SD_SD_E_dSC_jLi1ELi1ELi4ELi512ELi2EEEvNS0_6detail10TensorInfoIT0_T2_EENSG_IT1_SI_EESI_T_ --------------------------
	.section	.nv.constant0._ZN2at4cuda57_GLOBAL__N__cd6b329d_24_DistributionBernoulli_cu_7537a20d21kernelPointwiseApply2IZNS_6native9templates4cuda28bernoulli_tensor_cuda_kernelIdfEEvRKNS_10TensorBaseES9_NS_15PhiloxCudaStateEEUliRdSB_SB_SB_RKfSD_SD_SD_E_dSC_jLi1ELi1ELi4ELi512ELi2EEEvNS0_6detail10TensorInfoIT0_T2_EENSG_IT1_SI_EESI_T_,"a",@progbits
	.sectionflags	@""
	.align	4
.nv.constant0._ZN2at4cuda57_GLOBAL__N__cd6b329d_24_DistributionBernoulli_cu_7537a20d21kernelPointwiseApply2IZNS_6native9templates4cuda28bernoulli_tensor_cuda_kernelIdfEEvRKNS_10TensorBaseES9_NS_15PhiloxCudaStateEEUliRdSB_SB_SB_RKfSD_SD_SD_E_dSC_jLi1ELi1ELi4ELi512ELi2EEEvNS0_6detail10TensorInfoIT0_T2_EENSG_IT1_SI_EESI_T_:
	.zero		992


//--------------------- .nv.constant0._ZN2at4cuda57_GLOBAL__N__cd6b329d_24_DistributionBernoulli_cu_7537a20d21kernelPointwiseApply2IZNS_6native9templates4cuda28bernoulli_tensor_cuda_kernelIsfEEvRKNS_10TensorBaseES9_NS_15PhiloxCudaStateEEUliRsSB_SB_SB_RKfSD_SD_SD_E_sSC_mLin1ELin1ELi4ELi512ELi2EEEvNS0_6detail10TensorInfoIT0_T2_EENSG_IT1_SI_EESI_T_ --------------------------
	.section	.nv.constant0._ZN2at4cuda57_GLOBAL__N__cd6b329d_24_DistributionBernoulli_cu_7537a20d21kernelPointwiseApply2IZNS_6native9templates4cuda28bernoulli_tensor_cuda_kernelIsfEEvRKNS_10TensorBaseES9_NS_15PhiloxCudaStateEEUliRsSB_SB_SB_RKfSD_SD_SD_E_sSC_mLin1ELin1ELi4ELi512ELi2EEEvNS0_6detail10TensorInfoIT0_T2_EENSG_IT1_SI_EESI_T_,"a",@progbits
	.sectionflags	@""
	.align	4
.nv.constant0._ZN2at4cuda57_GLOBAL__N__cd6b329d_24_DistributionBernoulli_cu_7537a20d21kernelPointwiseApply2IZNS_6native9templates4cuda28bernoulli_tensor_cuda_kernelIsfEEvRKNS_10TensorBaseES9_NS_15PhiloxCudaStateEEUliRsSB_SB_SB_RKfSD_SD_SD_E_sSC_mLin1ELin1ELi4ELi512ELi2EEEvNS0_6detail10TensorInfoIT0_T2_EENSG_IT1_SI_EESI_T_:
	.zero		1392


//--------------------- .nv.constant0._ZN2at4cuda57_GLOBAL__N__cd6b329d_24_DistributionBernoulli_cu_7537a20d21kernelPointwiseApply2IZNS_6native9templates4cuda28bernoulli_tensor_cuda_kernelIsfEEvRKNS_10TensorBaseES9_NS_15PhiloxCudaStateEEUliRsSB_SB_SB_RKfSD_SD_SD_E_sSC_mLi1ELi1ELi4ELi512ELi2EEEvNS0_6detail10TensorInfoIT0_T2_EENSG_IT1_SI_EESI_T_ --------------------------
	.section	.nv.constant0._ZN2at4cuda57_GLOBAL__N__cd6b329d_24_DistributionBernoulli_cu_7537a20d21kernelPointwiseApply2IZNS_6native9templates4cuda28bernoulli_tensor_cuda_kernelIsfEEvRKNS_10TensorBaseES9_NS_15PhiloxCudaStateEEUliRsSB_SB_SB_RKfSD_SD_SD_E_sSC_mLi1ELi1ELi4ELi512ELi2EEEvNS0_6detail10TensorInfoIT0_T2_EENSG_IT1_SI_EESI_T_,"a",@progbits
	.sectionflags	@""
	.align	4
.nv.constant0._ZN2at4cuda57_GLOBAL__N__cd6b329d_24_DistributionBernoulli_cu_7537a20d21kernelPointwiseApply2IZNS_6native9templates4cuda28bernoulli_tensor_cuda_kernelIsfEEvRKNS_10TensorBaseES9_NS_15PhiloxCudaStateEEUliRsSB_SB_SB_RKfSD_SD_SD_E_sSC_mLi1ELi1ELi4ELi512ELi2EEEvNS0_6detail10TensorInfoIT0_T2_EENSG_IT1_SI_EESI_T_:
	.zero		1392


//--------------------- .nv.constant0._ZN2at4cuda57_GLOBAL__N__cd6b329d_24_DistributionBernoulli_cu_7537a20d21kernelPointwiseApply2IZNS_6native9templates4cuda28bernoulli_tensor_cuda_kernelIsfEEvRKNS_10TensorBaseES9_NS_15PhiloxCudaStateEEUliRsSB_SB_SB_RKfSD_SD_SD_E_sSC_jLin1ELin1ELi4ELi512ELi2EEEvNS0_6detail10TensorInfoIT0_T2_EENSG_IT1_SI_EESI_T_ --------------------------
	.section	.nv.constant0._ZN2at4cuda57_GLOBAL__N__cd6b329d_24_DistributionBernoulli_cu_7537a20d21kernelPointwiseApply2IZNS_6native9templates4cuda28bernoulli_tensor_cuda_kernelIsfEEvRKNS_10TensorBaseES9_NS_15PhiloxCudaStateEEUliRsSB_SB_SB_RKfSD_SD_SD_E_sSC_jLin1ELin1ELi4ELi512ELi2EEEvNS0_6detail10TensorInfoIT0_T2_EENSG_IT1_SI_EESI_T_,"a",@progbits
	.sectionflags	@""
	.align	4
.nv.constant0._ZN2at4cuda57_GLOBAL__N__cd6b329d_24_DistributionBernoulli_cu_7537a20d21kernelPointwiseApply2IZNS_6native9templates4cuda28bernoulli_tensor_cuda_kernelIsfEEvRKNS_10TensorBaseES9_NS_15PhiloxCudaStateEEUliRsSB_SB_SB_RKfSD_SD_SD_E_sSC_jLin1ELin1ELi4ELi512ELi2EEEvNS0_6detail10TensorInfoIT0_T2_EENSG_IT1_SI_EESI_T_:
	.zero		992


//--------------------- .nv.constant0._ZN2at4cuda57_GLOBAL__N__cd6b329d_24_DistributionBernoulli_cu_7537a20d21kernelPointwiseApply2IZNS_6native9templates4cuda28bernoulli_tensor_cuda_kernelIsfEEvRKNS_10TensorBaseES9_NS_15PhiloxCudaStateEEUliRsSB_SB_SB_RKfSD_SD_SD_E_sSC_jLin1ELi2ELi4ELi512ELi2EEEvNS0_6detail10TensorInfoIT0_T2_EENSG_IT1_SI_EESI_T_ --------------------------
	.section	.nv.constant0._ZN2at4cuda57_GLOBAL__N__cd6b329d_24_DistributionBernoulli_cu_7537a20d21kernelPointwiseApply2IZNS_6native9templates4cuda28bernoulli_tensor_cuda_kernelIsfEEvRKNS_10TensorBaseES9_NS_15PhiloxCudaStateEEUliRsSB_SB_SB_RKfSD_SD_SD_E_sSC_jLin1ELi2ELi4ELi512ELi2EEEvNS0_6detail10TensorInfoIT0_T2_EENSG_IT1_SI_EESI_T_,"a",@progbits
	.sectionflags	@""
	.align	4
.nv.constant0._ZN2at4cuda57_GLOBAL__N__cd6b329d_24_DistributionBernoulli_cu_7537a20d21kernelPointwiseApply2IZNS_6native9templates4cuda28bernoulli_tensor_cuda_kernelIsfEEvRKNS_10TensorBaseES9_NS_15PhiloxCudaStateEEUliRsSB_SB_SB_RKfSD_SD_SD_E_sSC_jLin1ELi2ELi4ELi512ELi2EEEvNS0_6detail10TensorInfoIT0_T2_EENSG_IT1_SI_EESI_T_:
	.zero		992


//--------------------- .nv.constant0._ZN2at4cuda57_GLOBAL__N__cd6b329d_24_DistributionBernoulli_cu_7537a20d21kernelPointwiseApply2IZNS_6native9templates4cuda28bernoulli_tensor_cuda_kernelIsfEEvRKNS_10TensorBaseES9_NS_15PhiloxCudaStateEEUliRsSB_SB_SB_RKfSD_SD_SD_E_sSC_jLin1ELi1ELi4ELi512ELi2EEEvNS0_6detail10TensorInfoIT0_T2_EENSG_IT1_SI_EESI_T_ --------------------------
	.section	.nv.constant0._ZN2at4cuda57_GLOBAL__N__cd6b329d_24_DistributionBernoulli_cu_7537a20d21kernelPointwiseApply2IZNS_6native9templates4cuda28bernoulli_tensor_cuda_kernelIsfEEvRKNS_10TensorBaseES9_NS_15PhiloxCudaStateEEUliRsSB_SB_SB_RKfSD_SD_SD_E_sSC_jLin1ELi1ELi4ELi512ELi2EEEvNS0_6detail10TensorInfoIT0_T2_EENSG_IT1_SI_EESI_T_,"a",@progbits
	.sectionflags	@""
	.align	4
.nv.constant0._ZN2at4cuda57_GLOBAL__N__cd6b329d_24_DistributionBernoulli_cu_7537a20d21kernelPointwiseApply2IZNS_6native9templates4cuda28bernoulli_tensor_cuda_kernelIsfEEvRKNS_10TensorBaseES9_NS_15PhiloxCudaStateEEUliRsSB_SB_SB_RKfSD_SD_SD_E_sSC_jLin1ELi1ELi4ELi512ELi2EEEvNS0_6detail10TensorInfoIT0_T2_EENSG_IT1_SI_EESI_T_:
	.zero		992


//--------------------- .nv.constant0._ZN2at4cuda57_GLOBAL__N__cd6b329d_24_DistributionBernoulli_cu_7537a20d21kernelPointwiseApply2IZNS_6native9templates4cuda28bernoulli_tensor_cuda_kernelIsfEEvRKNS_10TensorBaseES9_NS_15PhiloxCudaStateEEUliRsSB_SB_SB_RKfSD_SD_SD_E_sSC_jLi2ELin1ELi4ELi512ELi2EEEvNS0_6detail10TensorInfoIT0_T2_EENSG_IT1_SI_EESI_T_ --------------------------
	.section	.nv.constant0._ZN2at4cuda57_GLOBAL__N__cd6b329d_24_DistributionBernoulli_cu_7537a20d21kernelPointwiseApply2IZNS_6native9templates4cuda28bernoulli_tensor_cuda_kernelIsfEEvRKNS_10TensorBaseES9_NS_15PhiloxCudaStateEEUliRsSB_SB_SB_RKfSD_SD_SD_E_sSC_jLi2ELin1ELi4ELi512ELi2EEEvNS0_6detail10TensorInfoIT0_T2_EENSG_IT1_SI_EESI_T_,"a",@progbits
	.sectionflags	@""
	.align	4
.nv.constant0._ZN2at4cuda57_GLOBAL__N__cd6b329d_24_DistributionBernoulli_cu_7537a20d21kernelPointwiseApply2IZNS_6native9templates4cuda28bernoulli_tensor_cuda_kernelIsfEEvRKNS_10TensorBaseES9_NS_15PhiloxCudaStateEEUliRsSB_SB_SB_RKfSD_SD_SD_E_sSC_jLi2ELin1ELi4ELi512ELi2EEEvNS0_6detail10TensorInfoIT0_T2_EENSG_IT1_SI_EESI_T_:
	.zero		992


//--------------------- .nv.constant0._ZN2at4cuda57_GLOBAL__N__cd6b329d_24_DistributionBernoulli_cu_7537a20d21kernelPointwiseApply2IZNS_6native9templates4cuda28bernoulli_tensor_cuda_kernelIsfEEvRKNS_10TensorBaseES9_NS_15PhiloxCudaStateEEUliRsSB_SB_SB_RKfSD_SD_SD_E_sSC_jLi2ELi2ELi4ELi512ELi2EEEvNS0_6detail10TensorInfoIT0_T2_EENSG_IT1_SI_EESI_T_ --------------------------
	.section	.nv.constant0._ZN2at4cuda57_GLOBAL__N__cd6b329d_24_DistributionBernoulli_cu_7537a20d21kernelPointwiseApply2IZNS_6native9templates4cuda28bernoulli_tensor_cuda_kernelIsfEEvRKNS_10TensorBaseES9_NS_15PhiloxCudaStateEEUliRsSB_SB_SB_RKfSD_SD_SD_E_sSC_jLi2ELi2ELi4ELi512ELi2EEEvNS0_6detail10TensorInfoIT0_T2_EENSG_IT1_SI_EESI_T_,"a",@progbits
	.sectionflags	@""
	.align	4
.nv.constant0._ZN2at4cuda57_GLOBAL__N__cd6b329d_24_DistributionBernoulli_cu_7537a20d21kernelPointwiseApply2IZNS_6native9templates4cuda28bernoulli_tensor_cuda_kernelIsfEEvRKNS_10TensorBaseES9_NS_15PhiloxCudaStateEEUliRsSB_SB_SB_RKfSD_SD_SD_E_sSC_jLi2ELi2ELi4ELi512ELi2EEEvNS0_6detail10TensorInfoIT0_T2_EENSG_IT1_SI_EESI_T_:
	.zero		992


//--------------------- .nv.constant0._ZN2at4cuda57_GLOBAL__N__cd6b329d_24_DistributionBernoulli_cu_7537a20d21kernelPointwiseApply2IZNS_6native9templates4cuda28bernoulli_tensor_cuda_kernelIsfEEvRKNS_10TensorBaseES9_NS_15PhiloxCudaStateEEUliRsSB_SB_SB_RKfSD_SD_SD_E_sSC_jLi2ELi1ELi4ELi512ELi2EEEvNS0_6detail10TensorInfoIT0_T2_EENSG_IT1_SI_EESI_T_ --------------------------
	.section	.nv.constant0._ZN2at4cuda57_GLOBAL__N__cd6b329d_24_DistributionBernoulli_cu_7537a20d21kernelPointwiseApply2IZNS_6native9templates4cuda28bernoulli_tensor_cuda_kernelIsfEEvRKNS_10TensorBaseES9_NS_15PhiloxCudaStateEEUliRsSB_SB_SB_RKfSD_SD_SD_E_sSC_jLi2ELi1ELi4ELi512ELi2EEEvNS0_6detail10TensorInfoIT0_T2_EENSG_IT1_SI_EESI_T_,"a",@progbits
	.sectionflags	@""
	.align	4
.nv.constant0._ZN2at4cuda57_GLOBAL__N__cd6b329d_24_DistributionBernoulli_cu_7537a20d21kernelPointwiseApply2IZNS_6native9templates4cuda28bernoulli_tensor_cuda_kernelIsfEEvRKNS_10TensorBaseES9_NS_15PhiloxCudaStateEEUliRsSB_SB_SB_RKfSD_SD_SD_E_sSC_jLi2ELi1ELi4ELi512ELi2EEEvNS0_6detail10TensorInfoIT0_T2_EENSG_IT1_SI_EESI_T_:
	.zero		992


//--------------------- .nv.constant0._ZN2at4cuda57_GLOBAL__N__cd6b329d_24_DistributionBernoulli_cu_7537a20d21kernelPointwiseApply2IZNS_6native9templates4cuda28bernoulli_tensor_cuda_kernelIsfEEvRKNS_10TensorBaseES9_NS_15PhiloxCudaStateEEUliRsSB_SB_SB_RKfSD_SD_SD_E_sSC_jLi1ELin1ELi4ELi512ELi2EEEvNS0_6detail10TensorInfoIT0_T2_EENSG_IT1_SI_EESI_T_ --------------------------
	.section	.nv.constant0._ZN2at4cuda57_GLOBAL__N__cd6b329d_24_DistributionBernoulli_cu_7537a20d21kernelPointwiseApply2IZNS_6native9templates4cuda28bernoulli_tensor_cuda_kernelIsfEEvRKNS_10TensorBaseES9_NS_15PhiloxCudaStateEEUliRsSB_SB_SB_RKfSD_SD_SD_E_sSC_jLi1ELin1ELi4ELi512ELi2EEEvNS0_6detail10TensorInfoIT0_T2_EENSG_IT1_SI_EESI_T_,"a",@progbits
	.sectionflags	@""
	.align	4
.nv.constant0._ZN2at4cuda57_GLOBAL__N__cd6b329d_24_DistributionBernoulli_cu_7537a20d21kernelPointwiseApply2IZNS_6native9templates4cuda28bernoulli_tensor_cuda_kernelIsfEEvRKNS_10TensorBaseES9_NS_15PhiloxCudaStateEEUliRsSB_SB_SB_RKfSD_SD_SD_E_sSC_jLi1ELin1ELi4ELi512ELi2EEEvNS0_6detail10TensorInfoIT0_T2_EENSG_IT1_SI_EESI_T_:
	.zero		992


//--------------------- .nv.constant0._ZN2at4cuda57_GLOBAL__N__cd6b329d_24_DistributionBernoulli_cu_7537a20d21kernelPointwiseApply2IZNS_6native9templates4cuda28bernoulli_tensor_cuda_kernelIsfEEvRKNS_10TensorBaseES9_NS_15PhiloxCudaStateEEUliRsSB_SB_SB_RKfSD_SD_SD_E_sSC_jLi1ELi2ELi4ELi512ELi2EEEvNS0_6detail10TensorInfoIT0_T2_EENSG_IT1_SI_EESI_T_ --------------------------
	.section	.nv.constant0._ZN2at4cuda57_GLOBAL__N__cd6b329d_24_DistributionBernoulli_cu_7537a20d21kernelPointwiseApply2IZNS_6native9templates4cuda28bernoulli_tensor_cuda_kernelIsfEEvRKNS_10TensorBaseES9_NS_15PhiloxCudaStateEEUliRsSB_SB_SB_RKfSD_SD_SD_E_sSC_jLi1ELi2ELi4ELi512ELi2EEEvNS0_6detail10TensorInfoIT0_T2_EENSG_IT1_SI_EESI_T_,"a",@progbits
	.sectionflags	@""
	.align	4
.nv.constant0._ZN2at4cuda57_GLOBAL__N__cd6b329d_24_DistributionBernoulli_cu_7537a20d21kernelPointwiseApply2IZNS_6native9templates4cuda28bernoulli_tensor_cuda_kernelIsfEEvRKNS_10TensorBaseES9_NS_15PhiloxCudaStateEEUliRsSB_SB_SB_RKfSD_SD_SD_E_sSC_jLi1ELi2ELi4ELi512ELi2EEEvNS0_6detail10TensorInfoIT0_T2_EENSG_IT1_SI_EESI_T_:
	.zero		992


//--------------------- .nv.constant0._ZN2at4cuda57_GLOBAL__N__cd6b329d_24_DistributionBernoulli_cu_7537a20d21kernelPointwiseApply2IZNS_6native9templates4cuda28bernoulli_tensor_cuda_kernelIsfEEvRKNS_10TensorBaseES9_NS_15PhiloxCudaStateEEUliRsSB_SB_SB_RKfSD_SD_SD_E_sSC_jLi1ELi1ELi4ELi512ELi2EEEvNS0_6detail10TensorInfoIT0_T2_EENSG_IT1_SI_EESI_T_ --------------------------
	.section	.nv.constant0._ZN2at4cuda57_GLOBAL__N__cd6b329d_24_DistributionBernoulli_cu_7537a20d21kernelPointwiseApply2IZNS_6native9templates4cuda28bernoulli_tensor_cuda_kernelIsfEEvRKNS_10TensorBaseES9_NS_15PhiloxCudaStateEEUliRsSB_SB_SB_RKfSD_SD_SD_E_sSC_jLi1ELi1ELi4ELi512ELi2EEEvNS0_6detail10TensorInfoIT0_T2_EENSG_IT1_SI_EESI_T_,"a",@progbits
	.sectionflags	@""
	.align	4
.nv.constant0._ZN2at4cuda57_GLOBAL__N__cd6b329d_24_DistributionBernoulli_cu_7537a20d21kernelPointwiseApply2IZNS_6native9templates4cuda28bernoulli_tensor_cuda_kernelIsfEEvRKNS_10TensorBaseES9_NS_15PhiloxCudaStateEEUliRsSB_SB_SB_RKfSD_SD_SD_E_sSC_jLi1ELi1ELi4ELi512ELi2EEEvNS0_6detail10TensorInfoIT0_T2_EENSG_IT1_SI_EESI_T_:
	.zero		992


//--------------------- .nv.constant0._ZN2at4cuda57_GLOBAL__N__cd6b329d_24_DistributionBernoulli_cu_7537a20d21kernelPointwiseApply2IZNS_6native9templates4cuda28bernoulli_tensor_cuda_kernelIlfEEvRKNS_10TensorBaseES9_NS_15PhiloxCudaStateEEUliRlSB_SB_SB_RKfSD_SD_SD_E_lSC_mLin1ELin1ELi4ELi512ELi2EEEvNS0_6detail10TensorInfoIT0_T2_EENSG_IT1_SI_EESI_T_ --------------------------
	.section	.nv.constant0._ZN2at4cuda57_GLOBAL__N__cd6b329d_24_DistributionBernoulli_cu_7537a20d21kernelPointwiseApply2IZNS_6native9templates4cuda28bernoulli_tensor_cuda_kernelIlfEEvRKNS_10TensorBaseES9_NS_15PhiloxCudaStateEEUliRlSB_SB_SB_RKfSD_SD_SD_E_lSC_mLin1ELin1ELi4ELi512ELi2EEEvNS0_6detail10TensorInfoIT0_T2_EENSG_IT1_SI_EESI_T_,"a",@progbits
	.sectionflags	@""
	.align	4
.nv.constant0._ZN2at4cuda57_GLOBAL__N__cd6b329d_24_DistributionBernoulli_cu_7537a20d21kernelPointwiseApply2IZNS_6native9templates4cuda28bernoulli_tensor_cuda_kernelIlfEEvRKNS_10TensorBaseES9_NS_15PhiloxCudaStateEEUliRlSB_SB_SB_RKfSD_SD_SD_E_lSC_mLin1ELin1ELi4ELi512ELi2EEEvNS0_6detail10TensorInfoIT0_T2_EENSG_IT1_SI_EESI_T_:
	.zero		1392


//--------------------- .nv.constant0._ZN2at4cuda57_GLOBAL__N__cd6b329d_24_DistributionBernoulli_cu_7537a20d21kernelPointwiseApply2IZNS_6native9templates4cuda28bernoulli_tensor_cuda_kernelIlfEEvRKNS_10TensorBaseES9_NS_15PhiloxCudaStateEEUliRlSB_SB_SB_RKfSD_SD_SD_E_lSC_mLi1ELi1ELi4ELi512ELi2EEEvNS0_6detail10TensorInfoIT0_T2_EENSG_IT1_SI_EESI_T_ --------------------------
	.section	.nv.constant0._ZN2at4cuda57_GLOBAL__N__cd6b329d_24_DistributionBernoulli_cu_7537a20d21kernelPointwiseApply2IZNS_6native9templates4cuda28bernoulli_tensor_cuda_kernelIlfEEvRKNS_10TensorBaseES9_NS_15PhiloxCudaStateEEUliRlSB_SB_SB_RKfSD_SD_SD_E_lSC_mLi1ELi1ELi4ELi512ELi2EEEvNS0_6detail10TensorInfoIT0_T2_EENSG_IT1_SI_EESI_T_,"a",@progbits
	.sectionflags	@""
	.align	4
.nv.constant0._ZN2at4cuda57_GLOBAL__N__cd6b329d_24_DistributionBernoulli_cu_7537a20d21kernelPointwiseApply2IZNS_6native9templates4cuda28bernoulli_tensor_cuda_kernelIlfEEvRKNS_10TensorBaseES9_NS_15PhiloxCudaStateEEUliRlSB_SB_SB_RKfSD_SD_SD_E_lSC_mLi1ELi1ELi4ELi512ELi2EEEvNS0_6detail10TensorInfoIT0_T2_EENSG_IT1_SI_EESI_T_:
	.zero		1392


//--------------------- .nv.constant0._ZN2at4cuda57_GLOBAL__N__cd6b329d_24_DistributionBernoulli_cu_7537a20d21kernelPointwiseApply2IZNS_6native9templates4cuda28bernoulli_tensor_cuda_kernelIlfEEvRKNS_10TensorBaseES9_NS_15PhiloxCudaStateEEUliRlSB_SB_SB_RKfSD_SD_SD_E_lSC_jLin1ELin1ELi4ELi512ELi2EEEvNS0_6detail10TensorInfoIT0_T2_EENSG_IT1_SI_EESI_T_ --------------------------
	.section	.nv.constant0._ZN2at4cuda57_GLOBAL__N__cd6b329d_24_DistributionBernoulli_cu_7537a20d21kernelPointwiseApply2IZNS_6native9templates4cuda28bernoulli_tensor_cuda_kernelIlfEEvRKNS_10TensorBaseES9_NS_15PhiloxCudaStateEEUliRlSB_SB_SB_RKfSD_SD_SD_E_lSC_jLin1ELin1ELi4ELi512ELi2EEEvNS0_6detail10TensorInfoIT0_T2_EENSG_IT1_SI_EESI_T_,"a",@progbits
	.sectionflags	@""
	.align	4
.nv.constant0._ZN2at4cuda57_GLOBAL__N__cd6b329d_24_DistributionBernoulli_cu_7537a20d21kernelPointwiseApply2IZNS_6native9templates4cuda28bernoulli_tensor_cuda_kernelIlfEEvRKNS_10TensorBaseES9_NS_15PhiloxCudaStateEEUliRlSB_SB_SB_RKfSD_SD_SD_E_lSC_jLin1ELin1ELi4ELi512ELi2EEEvNS0_6detail10TensorInfoIT0_T2_EENSG_IT1_SI_EESI_T_:
	.zero		992


//--------------------- .nv.constant0._ZN2at4cuda57_GLOBAL__N__cd6b329d_24_DistributionBernoulli_cu_7537a20d21kernelPointwiseApply2IZNS_6native9templates4cuda28bernoulli_tensor_cuda_kernelIlfEEvRKNS_10TensorBaseES9_NS_15PhiloxCudaStateEEUliRlSB_SB_SB_RKfSD_SD_SD_E_lSC_jLin1ELi2ELi4ELi512ELi2EEEvNS0_6detail10TensorInfoIT0_T2_EENSG_IT1_SI_EESI_T_ --------------------------
	.section	.nv.constant0._ZN2at4cuda57_GLOBAL__N__cd6b329d_24_DistributionBernoulli_cu_7537a20d21kernelPointwiseApply2IZNS_6native9templates4cuda28bernoulli_tensor_cuda_kernelIlfEEvRKNS_10TensorBaseES9_NS_15PhiloxCudaStateEEUliRlSB_SB_SB_RKfSD_SD_SD_E_lSC_jLin1ELi2ELi4ELi512ELi2EEEvNS0_6detail10TensorInfoIT0_T2_EENSG_IT1_SI_EESI_T_,"a",@progbits
	.sectionflags	@""
	.align	4
.nv.constant0._ZN2at4cuda57_GLOBAL__N__cd6b329d_24_DistributionBernoulli_cu_7537a20d21kernelPointwiseApply2IZNS_6native9templates4cuda28bernoulli_tensor_cuda_kernelIlfEEvRKNS_10TensorBaseES9_NS_15PhiloxCudaStateEEUliRlSB_SB_SB_RKfSD_SD_SD_E_lSC_jLin1ELi2ELi4ELi512ELi2EEEvNS0_6detail10TensorInfoIT0_T2_EENSG_IT1_SI_EESI_T_:
	.zero		992


//--------------------- .nv.constant0._ZN2at4cuda57_GLOBAL__N__cd6b329d_24_DistributionBernoulli_cu_7537a20d21kernelPointwiseApply2IZNS_6native9templates4cuda28bernoulli_tensor_cuda_kernelIlfEEvRKNS_10TensorBaseES9_NS_15PhiloxCudaStateEEUliRlSB_SB_SB_RKfSD_SD_SD_E_lSC_jLin1ELi1ELi4ELi512ELi2EEEvNS0_6detail10TensorInfoIT0_T2_EENSG_IT1_SI_EESI_T_ --------------------------
	.section	.nv.constant0._ZN2at4cuda57_GLOBAL__N__cd6b329d_24_DistributionBernoulli_cu_7537a20d21kernelPointwiseApply2IZNS_6native9templates4cuda28bernoulli_tensor_cuda_kernelIlfEEvRKNS_10TensorBaseES9_NS_15PhiloxCudaStateEEUliRlSB_SB_SB_RKfSD_SD_SD_E_lSC_jLin1ELi1ELi4ELi512ELi2EEEvNS0_6detail10TensorInfoIT0_T2_EENSG_IT1_SI_EESI_T_,"a",@progbits
	.sectionflags	@""
	.align	4
.nv.constant0._ZN2at4cuda57_GLOBAL__N__cd6b329d_24_DistributionBernoulli_cu_7537a20d21kernelPointwiseApply2IZNS_6native9templates4cuda28bernoulli_tensor_cuda_kernelIlfEEvRKNS_10TensorBaseES9_NS_15PhiloxCudaStateEEUliRlSB_SB_SB_RKfSD_SD_SD_E_lSC_jLin1ELi1ELi4ELi512ELi2EEEvNS0_6detail10TensorInfoIT0_T2_EENSG_IT1_SI_EESI_T_:
	.zero		992


//--------------------- .nv.constant0._ZN2at4cuda57_GLOBAL__N__cd6b329d_24_DistributionBernoulli_cu_7537a20d21kernelPointwiseApply2IZNS_6native9templates4cuda28bernoulli_tensor_cuda_kernelIlfEEvRKNS_10TensorBaseES9_NS_15PhiloxCudaStateEEUliRlSB_SB_SB_RKfSD_SD_SD_E_lSC_jLi2ELin1ELi4ELi512ELi2EEEvNS0_6detail10TensorInfoIT0_T2_EENSG_IT1_SI_EESI_T_ --------------------------
	.section	.nv.constant0._ZN2at4cuda57_GLOBAL__N__cd6b329d_24_DistributionBernoulli_cu_7537a20d21kernelPointwiseApply2IZNS_6native9templates4cuda28bernoulli_tensor_cuda_kernelIlfEEvRKNS_10TensorBaseES9_NS_15PhiloxCudaStateEEUliRlSB_SB_SB_RKfSD_SD_SD_E_lSC_jLi2ELin1ELi4ELi512ELi2EEEvNS0_6detail10TensorInfoIT0_T2_EENSG_IT1_SI_EESI_T_,"a",@progbits
	.sectionflags	@""
	.align	4
.nv.constant0._ZN2at4cuda57_GLOBAL__N__cd6b329d_24_DistributionBernoulli_cu_7537a20d21kernelPointwiseApply2IZNS_6native9templates4cuda28bernoulli_tensor_cuda_kernelIlfEEvRKNS_10TensorBaseES9_NS_15PhiloxCudaStateEEUliRlSB_SB_SB_RKfSD_SD_SD_E_lSC_jLi2ELin1ELi4ELi512ELi2EEEvNS0_6detail10TensorInfoIT0_T2_EENSG_IT1_SI_EESI_T_:
	.zero		992


//--------------------- .nv.constant0._ZN2at4cuda57_GLOBAL__N__cd6b329d_24_DistributionBernoulli_cu_7537a20d21kernelPointwiseApply2IZNS_6native9templates4cuda28bernoulli_tensor_cuda_kernelIlfEEvRKNS_10TensorBaseES9_NS_15PhiloxCudaStateEEUliRlSB_SB_SB_RKfSD_SD_SD_E_lSC_jLi2ELi2ELi4ELi512ELi2EEEvNS0_6detail10TensorInfoIT0_T2_EENSG_IT1_SI_EESI_T_ --------------------------
	.section	.nv.constant0._ZN2at4cuda57_GLOBAL__N__cd6b329d_24_DistributionBernoulli_cu_7537a20d21kernelPointwiseApply2IZNS_6native9templates4cuda28bernoulli_tensor_cuda_kernelIlfEEvRKNS_10TensorBaseES9_NS_15PhiloxCudaStateEEUliRlSB_SB_SB_RKfSD_SD_SD_E_lSC_jLi2ELi2ELi4ELi512ELi2EEEvNS0_6detail10TensorInfoIT0_T2_EENSG_IT1_SI_EESI_T_,"a",@progbits
	.sectionflags	@""
	.align	4
.nv.constant0._ZN2at4cuda57_GLOBAL__N__cd6b329d_24_DistributionBernoulli_cu_7537a20d21kernelPointwiseApply2IZNS_6native9templates4cuda28bernoulli_tensor_cuda_kernelIlfEEvRKNS_10TensorBaseES9_NS_15PhiloxCudaStateEEUliRlSB_SB_SB_RKfSD_SD_SD_E_lSC_jLi2ELi2ELi4ELi512ELi2EEEvNS0_6detail10TensorInfoIT0_T2_EENSG_IT1_SI_EESI_T_:
	.zero		992


//--------------------- .nv.constant0._ZN2at4cuda57_GLOBAL__N__cd6b329d_24_DistributionBernoulli_cu_7537a20d21kernelPointwiseApply2IZNS_6native9templates4cuda28bernoulli_tensor_cuda_kernelIlfEEvRKNS_10TensorBaseES9_NS_15PhiloxCudaStateEEUliRlSB_SB_SB_RKfSD_SD_SD_E_lSC_jLi2ELi1ELi4ELi512ELi2EEEvNS0_6detail10TensorInfoIT0_T2_EENSG_IT1_SI_EESI_T_ --------------------------
	.section	.nv.constant0._ZN2at4cuda57_GLOBAL__N__cd6b329d_24_DistributionBernoulli_cu_7537a20d21kernelPointwiseApply2IZNS_6native9templates4cuda28bernoulli_tensor_cuda_kernelIlfEEvRKNS_10TensorBaseES9_NS_15PhiloxCudaStateEEUliRlSB_SB_SB_RKfSD_SD_SD_E_lSC_jLi2ELi1ELi4ELi512ELi2EEEvNS0_6detail10TensorInfoIT0_T2_EENSG_IT1_SI_EESI_T_,"a",@progbits
	.sectionflags	@""
	.align	4
.nv.constant0._ZN2at4cuda57_GLOBAL__N__cd6b329d_24_DistributionBernoulli_cu_7537a20d21kernelPointwiseApply2IZNS_6native9templates4cuda28bernoulli_tensor_cuda_kernelIlfEEvRKNS_10TensorBaseES9_NS_15PhiloxCudaStateEEUliRlSB_SB_SB_RKfSD_SD_SD_E_lSC_jLi2ELi1ELi4ELi512ELi2EEEvNS0_6detail10TensorInfoIT0_T2_EENSG_IT1_SI_EESI_T_:
	.zero		992


//--------------------- .nv.constant0._ZN2at4cuda57_GLOBAL__N__cd6b329d_24_DistributionBernoulli_cu_7537a20d21kernelPointwiseApply2IZNS_6native9templates4cuda28bernoulli_tensor_cuda_kernelIlfEEvRKNS_10TensorBaseES9_NS_15PhiloxCudaStateEEUliRlSB_SB_SB_RKfSD_SD_SD_E_lSC_jLi1ELin1ELi4ELi512ELi2EEEvNS0_6detail10TensorInfoIT0_T2_EENSG_IT1_SI_EESI_T_ --------------------------
	.section	.nv.constant0._ZN2at4cuda57_GLOBAL__N__cd6b329d_24_DistributionBernoulli_cu_7537a20d21kernelPointwiseApply2IZNS_6native9templates4cuda28bernoulli_tensor_cuda_kernelIlfEEvRKNS_10TensorBaseES9_NS_15PhiloxCudaStateEEUliRlSB_SB_SB_RKfSD_SD_SD_E_lSC_jLi1ELin1ELi4ELi512ELi2EEEvNS0_6detail10TensorInfoIT0_T2_EENSG_IT1_SI_EESI_T_,"a",@progbits
	.sectionflags	@""
	.align	4
.nv.constant0._ZN2at4cuda57_GLOBAL__N__cd6b329d_24_DistributionBernoulli_cu_7537a20d21kernelPointwiseApply2IZNS_6native9templates4cuda28bernoulli_tensor_cuda_kernelIlfEEvRKNS_10TensorBaseES9_NS_15PhiloxCudaStateEEUliRlSB_SB_SB_RKfSD_SD_SD_E_lSC_jLi1ELin1ELi4ELi512ELi2EEEvNS0_6detail10TensorInfoIT0_T2_EENSG_IT1_SI_EESI_T_:
	.zero		992


//--------------------- .nv.constant0._ZN2at4cuda57_GLOBAL__N__cd6b329d_24_DistributionBernoulli_cu_7537a20d21kernelPointwiseApply2IZNS_6native9templates4cuda28bernoulli_tensor_cuda_kernelIlfEEvRKNS_10TensorBaseES9_NS_15PhiloxCudaStateEEUliRlSB_SB_SB_RKfSD_SD_SD_E_lSC_jLi1ELi2ELi4ELi512ELi2EEEvNS0_6detail10TensorInfoIT0_T2_EENSG_IT1_SI_EESI_T_ --------------------------
	.section	.nv.constant0._ZN2at4cuda57_GLOBAL__N__cd6b329d_24_DistributionBernoulli_cu_7537a20d21kernelPointwiseApply2IZNS_6native9templates4cuda28bernoulli_tensor_cuda_kernelIlfEEvRKNS_10TensorBaseES9_NS_15PhiloxCudaStateEEUliRlSB_SB_SB_RKfSD_SD_SD_E_lSC_jLi1ELi2ELi4ELi512ELi2EEEvNS0_6detail10TensorInfoIT0_T2_EENSG_IT1_SI_EESI_T_,"a",@progbits
	.sectionflags	@""
	.align	4
.nv.constant0._ZN2at4cuda57_GLOBAL__N__cd6b329d_24_DistributionBernoulli_cu_7537a20d21kernelPointwiseApply2IZNS_6native9templates4cuda28bernoulli_tensor_cuda_kernelIlfEEvRKNS_10TensorBaseES9_NS_15PhiloxCudaStateEEUliRlSB_SB_SB_RKfSD_SD_SD_E_lSC_jLi1ELi2ELi4ELi512ELi2EEEvNS0_6detail10TensorInfoIT0_T2_EENSG_IT1_SI_EESI_T_:
	.zero		992


//--------------------- .nv.constant0._ZN2at4cuda57_GLOBAL__N__cd6b329d_24_DistributionBernoulli_cu_7537a20d21kernelPointwiseApply2IZNS_6native9templates4cuda28bernoulli_tensor_cuda_kernelIlfEEvRKNS_10TensorBaseES9_NS_15PhiloxCudaStateEEUliRlSB_SB_SB_RKfSD_SD_SD_E_lSC_jLi1ELi1ELi4ELi512ELi2EEEvNS0_6detail10TensorInfoIT0_T2_EENSG_IT1_SI_EESI_T_ --------------------------
	.section	.nv.constant0._ZN2at4cuda57_GLOBAL__N__cd6b329d_24_DistributionBernoulli_cu_7537a20d21kernelPointwiseApply2IZNS_6native9templates4cuda28bernoulli_tensor_cuda_kernelIlfEEvRKNS_10TensorBaseES9_NS_15PhiloxCudaStateEEUliRlSB_SB_SB_RKfSD_SD_SD_E_lSC_jLi1ELi1ELi4ELi512ELi2EEEvNS0_6detail10TensorInfoIT0_T2_EENSG_IT1_SI_EESI_T_,"a",@progbits
	.sectionflags	@""
	.align	4
.nv.constant0._ZN2at4cuda57_GLOBAL__N__cd6b329d_24_DistributionBernoulli_cu_7537a20d21kernelPointwiseApply2IZNS_6native9templates4cuda28bernoulli_tensor_cuda_kernelIlfEEvRKNS_10TensorBaseES9_NS_15PhiloxCudaStateEEUliRlSB_SB_SB_RKfSD_SD_SD_E_lSC_jLi1ELi1ELi4ELi512ELi2EEEvNS0_6detail10TensorInfoIT0_T2_EENSG_IT1_SI_EESI_T_:
	.zero		992


//--------------------- .nv.constant0._ZN2at4cuda57_GLOBAL__N__cd6b329d_24_DistributionBernoulli_cu_7537a20d21kernelPointwiseApply2IZNS_6native9templates4cuda28bernoulli_tensor_cuda_kernelIifEEvRKNS_10TensorBaseES9_NS_15PhiloxCudaStateEEUliRiSB_SB_SB_RKfSD_SD_SD_E_iSC_mLin1ELin1ELi4ELi512ELi2EEEvNS0_6detail10TensorInfoIT0_T2_EENSG_IT1_SI_EESI_T_ --------------------------
	.section	.nv.constant0._ZN2at4cuda57_GLOBAL__N__cd6b329d_24_DistributionBernoulli_cu_7537a20d21kernelPointwiseApply2IZNS_6native9templates4cuda28bernoulli_tensor_cuda_kernelIifEEvRKNS_10TensorBaseES9_NS_15PhiloxCudaStateEEUliRiSB_SB_SB_RKfSD_SD_SD_E_iSC_mLin1ELin1ELi4ELi512ELi2EEEvNS0_6detail10TensorInfoIT0_T2_EENSG_IT1_SI_EESI_T_,"a",@progbits
	.sectionflags	@""
	.align	4
.nv.constant0._ZN2at4cuda57_GLOBAL__N__cd6b329d_24_DistributionBernoulli_cu_7537a20d21kernelPointwiseApply2IZNS_6native9templates4cuda28bernoulli_tensor_cuda_kernelIifEEvRKNS_10TensorBaseES9_NS_15PhiloxCudaStateEEUliRiSB_SB_SB_RKfSD_SD_SD_E_iSC_mLin1ELin1ELi4ELi512ELi2EEEvNS0_6detail10TensorInfoIT0_T2_EENSG_IT1_SI_EESI_T_:
	.zero		1392


//--------------------- .nv.constant0._ZN2at4cuda57_GLOBAL__N__cd6b329d_24_DistributionBernoulli_cu_7537a20d21kernelPointwiseApply2IZNS_6native9templates4cuda28bernoulli_tensor_cuda_kernelIifEEvRKNS_10TensorBaseES9_NS_15PhiloxCudaStateEEUliRiSB_SB_SB_RKfSD_SD_SD_E_iSC_mLi1ELi1ELi4ELi512ELi2EEEvNS0_6detail10TensorInfoIT0_T2_EENSG_IT1_SI_EESI_T_ --------------------------
	.section	.nv.constant0._ZN2at4cuda57_GLOBAL__N__cd6b329d_24_DistributionBernoulli_cu_7537a20d21kernelPointwiseApply2IZNS_6native9templates4cuda28bernoulli_tensor_cuda_kernelIifEEvRKNS_10TensorBaseES9_NS_15PhiloxCudaStateEEUliRiSB_SB_SB_RKfSD_SD_SD_E_iSC_mLi1ELi1ELi4ELi512ELi2EEEvNS0_6detail10TensorInfoIT0_T2_EENSG_IT1_SI_EESI_T_,"a",@progbits
	.sectionflags	@""
	.align	4
.nv.constant0._ZN2at4cuda57_GLOBAL__N__cd6b329d_24_DistributionBernoulli_cu_7537a20d21kernelPointwiseApply2IZNS_6native9templates4cuda28bernoulli_tensor_cuda_kernelIifEEvRKNS_10TensorBaseES9_NS_15PhiloxCudaStateEEUliRiSB_SB_SB_RKfSD_SD_SD_E_iSC_mLi1ELi1ELi4ELi512ELi2EEEvNS0_6detail10TensorInfoIT0_T2_EENSG_IT1_SI_EESI_T_:
	.zero		1392


//--------------------- .nv.constant0._ZN2at4cuda57_GLOBAL__N__cd6b329d_24_DistributionBernoulli_cu_7537a20d21kernelPointwiseApply2IZNS_6native9templates4cuda28bernoulli_tensor_cuda_kernelIifEEvRKNS_10TensorBaseES9_NS_15PhiloxCudaStateEEUliRiSB_SB_SB_RKfSD_SD_SD_E_iSC_jLin1ELin1ELi4ELi512ELi2EEEvNS0_6detail10TensorInfoIT0_T2_EENSG_IT1_SI_EESI_T_ --------------------------
	.section	.nv.constant0._ZN2at4cuda57_GLOBAL__N__cd6b329d_24_DistributionBernoulli_cu_7537a20d21kernelPointwiseApply2IZNS_6native9templates4cuda28bernoulli_tensor_cuda_kernelIifEEvRKNS_10TensorBaseES9_NS_15PhiloxCudaStateEEUliRiSB_SB_SB_RKfSD_SD_SD_E_iSC_jLin1ELin1ELi4ELi512ELi2EEEvNS0_6detail10TensorInfoIT0_T2_EENSG_IT1_SI_EESI_T_,"a",@progbits
	.sectionflags	@""
	.align	4
.nv.constant0._ZN2at4cuda57_GLOBAL__N__cd6b329d_24_DistributionBernoulli_cu_7537a20d21kernelPointwiseApply2IZNS_6native9templates4cuda28bernoulli_tensor_cuda_kernelIifEEvRKNS_10TensorBaseES9_NS_15PhiloxCudaStateEEUliRiSB_SB_SB_RKfSD_SD_SD_E_iSC_jLin1ELin1ELi4ELi512ELi2EEEvNS0_6detail10TensorInfoIT0_T2_EENSG_IT1_SI_EESI_T_:
	.zero		992


//--------------------- .nv.constant0._ZN2at4cuda57_GLOBAL__N__cd6b329d_24_DistributionBernoulli_cu_7537a20d21kernelPointwiseApply2IZNS_6native9templates4cuda28bernoulli_tensor_cuda_kernelIifEEvRKNS_10TensorBaseES9_NS_15PhiloxCudaStateEEUliRiSB_SB_SB_RKfSD_SD_SD_E_iSC_jLin1ELi2ELi4ELi512ELi2EEEvNS0_6detail10TensorInfoIT0_T2_EENSG_IT1_SI_EESI_T_ --------------------------
	.section	.nv.constant0._ZN2at4cuda57_GLOBAL__N__cd6b329d_24_DistributionBernoulli_cu_7537a20d21kernelPointwiseApply2IZNS_6native9templates4cuda28bernoulli_tensor_cuda_kernelIifEEvRKNS_10TensorBaseES9_NS_15PhiloxCudaStateEEUliRiSB_SB_SB_RKfSD_SD_SD_E_iSC_jLin1ELi2ELi4ELi512ELi2EEEvNS0_6detail10TensorInfoIT0_T2_EENSG_IT1_SI_EESI_T_,"a",@progbits
	.sectionflags	@""
	.align	4
.nv.constant0._ZN2at4cuda57_GLOBAL__N__cd6b329d_24_DistributionBernoulli_cu_7537a20d21kernelPointwiseApply2IZNS_6native9templates4cuda28bernoulli_tensor_cuda_kernelIifEEvRKNS_10TensorBaseES9_NS_15PhiloxCudaStateEEUliRiSB_SB_SB_RKfSD_SD_SD_E_iSC_jLin1ELi2ELi4ELi512ELi2EEEvNS0_6detail10TensorInfoIT0_T2_EENSG_IT1_SI_EESI_T_:
	.zero		992


//--------------------- .nv.constant0._ZN2at4cuda57_GLOBAL__N__cd6b329d_24_DistributionBernoulli_cu_7537a20d21kernelPointwiseApply2IZNS_6native9templates4cuda28bernoulli_tensor_cuda_kernelIifEEvRKNS_10TensorBaseES9_NS_15PhiloxCudaStateEEUliRiSB_SB_SB_RKfSD_SD_SD_E_iSC_jLin1ELi1ELi4ELi512ELi2EEEvNS0_6detail10TensorInfoIT0_T2_EENSG_IT1_SI_EESI_T_ --------------------------
	.section	.nv.constant0._ZN2at4cuda57_GLOBAL__N__cd6b329d_24_DistributionBernoulli_cu_7537a20d21kernelPointwiseApply2IZNS_6native9templates4cuda28bernoulli_tensor_cuda_kernelIifEEvRKNS_10TensorBaseES9_NS_15PhiloxCudaStateEEUliRiSB_SB_SB_RKfSD_SD_SD_E_iSC_jLin1ELi1ELi4ELi512ELi2EEEvNS0_6detail10TensorInfoIT0_T2_EENSG_IT1_SI_EESI_T_,"a",@progbits
	.sectionflags	@""
	.align	4
.nv.constant0._ZN2at4cuda57_GLOBAL__N__cd6b329d_24_DistributionBernoulli_cu_7537a20d21kernelPointwiseApply2IZNS_6native9templates4cuda28bernoulli_tensor_cuda_kernelIifEEvRKNS_10TensorBaseES9_NS_15PhiloxCudaStateEEUliRiSB_SB_SB_RKfSD_SD_SD_E_iSC_jLin1ELi1ELi4ELi512ELi2EEEvNS0_6detail10TensorInfoIT0_T2_EENSG_IT1_SI_EESI_T_:
	.zero		992


//--------------------- .nv.constant0._ZN2at4cuda57_GLOBAL__N__cd6b329d_24_DistributionBernoulli_cu_7537a20d21kernelPointwiseApply2IZNS_6native9templates4cuda28bernoulli_tensor_cuda_kernelIifEEvRKNS_10TensorBaseES9_NS_15PhiloxCudaStateEEUliRiSB_SB_SB_RKfSD_SD_SD_E_iSC_jLi2ELin1ELi4ELi512ELi2EEEvNS0_6detail10TensorInfoIT0_T2_EENSG_IT1_SI_EESI_T_ --------------------------
	.section	.nv.constant0._ZN2at4cuda57_GLOBAL__N__cd6b329d_24_DistributionBernoulli_cu_7537a20d21kernelPointwiseApply2IZNS_6native9templates4cuda28bernoulli_tensor_cuda_kernelIifEEvRKNS_10TensorBaseES9_NS_15PhiloxCudaStateEEUliRiSB_SB_SB_RKfSD_SD_SD_E_iSC_jLi2ELin1ELi4ELi512ELi2EEEvNS0_6detail10TensorInfoIT0_T2_EENSG_IT1_SI_EESI_T_,"a",@progbits
	.sectionflags	@""
	.align	4
.nv.constant0._ZN2at4cuda57_GLOBAL__N__cd6b329d_24_DistributionBernoulli_cu_7537a20d21kernelPointwiseApply2IZNS_6native9templates4cuda28bernoulli_tensor_cuda_kernelIifEEvRKNS_10TensorBaseES9_NS_15PhiloxCudaStateEEUliRiSB_SB_SB_RKfSD_SD_SD_E_iSC_jLi2ELin1ELi4ELi512ELi2EEEvNS0_6detail10TensorInfoIT0_T2_EENSG_IT1_SI_EESI_T_:
	.zero		992


//--------------------- .nv.constant0._ZN2at4cuda57_GLOBAL__N__cd6b329d_24_DistributionBernoulli_cu_7537a20d21kernelPointwiseApply2IZNS_6native9templates4cuda28bernoulli_tensor_cuda_kernelIifEEvRKNS_10TensorBaseES9_NS_15PhiloxCudaStateEEUliRiSB_SB_SB_RKfSD_SD_SD_E_iSC_jLi2ELi2ELi4ELi512ELi2EEEvNS0_6detail10TensorInfoIT0_T2_EENSG_IT1_SI_EESI_T_ --------------------------
	.section	.nv.constant0._ZN2at4cuda57_GLOBAL__N__cd6b329d_24_DistributionBernoulli_cu_7537a20d21kernelPointwiseApply2IZNS_6native9templates4cuda28bernoulli_tensor_cuda_kernelIifEEvRKNS_10TensorBaseES9_NS_15PhiloxCudaStateEEUliRiSB_SB_SB_RKfSD_SD_SD_E_iSC_jLi2ELi2ELi4ELi512ELi2EEEvNS0_6detail10TensorInfoIT0_T2_EENSG_IT1_SI_EESI_T_,"a",@progbits
	.sectionflags	@""
	.align	4
.nv.constant0._ZN2at4cuda57_GLOBAL__N__cd6b329d_24_DistributionBernoulli_cu_7537a20d21kernelPointwiseApply2IZNS_6native9templates4cuda28bernoulli_tensor_cuda_kernelIifEEvRKNS_10TensorBaseES9_NS_15PhiloxCudaStateEEUliRiSB_SB_SB_RKfSD_SD_SD_E_iSC_jLi2ELi2ELi4ELi512ELi2EEEvNS0_6detail10TensorInfoIT0_T2_EENSG_IT1_SI_EESI_T_:
	.zero		992


//--------------------- .nv.constant0._ZN2at4cuda57_GLOBAL__N__cd6b329d_24_DistributionBernoulli_cu_7537a20d21kernelPointwiseApply2IZNS_6native9templates4cuda28bernoulli_tensor_cuda_kernelIifEEvRKNS_10TensorBaseES9_NS_15PhiloxCudaStateEEUliRiSB_SB_SB_RKfSD_SD_SD_E_iSC_jLi2ELi1ELi4ELi512ELi2EEEvNS0_6detail10TensorInfoIT0_T2_EENSG_IT1_SI_EESI_T_ --------------------------
	.section	.nv.constant0._ZN2at4cuda57_GLOBAL__N__cd6b329d_24_DistributionBernoulli_cu_7537a20d21kernelPointwiseApply2IZNS_6native9templates4cuda28bernoulli_tensor_cuda_kernelIifEEvRKNS_10TensorBaseES9_NS_15PhiloxCudaStateEEUliRiSB_SB_SB_RKfSD_SD_SD_E_iSC_jLi2ELi1ELi4ELi512ELi2EEEvNS0_6detail10TensorInfoIT0_T2_EENSG_IT1_SI_EESI_T_,"a",@progbits
	.sectionflags	@""
	.align	4
.nv.constant0._ZN2at4cuda57_GLOBAL__N__cd6b329d_24_DistributionBernoulli_cu_7537a20d21kernelPointwiseApply2IZNS_6native9templates4cuda28bernoulli_tensor_cuda_kernelIifEEvRKNS_10TensorBaseES9_NS_15PhiloxCudaStateEEUliRiSB_SB_SB_RKfSD_SD_SD_E_iSC_jLi2ELi1ELi4ELi512ELi2EEEvNS0_6detail10TensorInfoIT0_T2_EENSG_IT1_SI_EESI_T_:
	.zero		992


//--------------------- .nv.constant0._ZN2at4cuda57_GLOBAL__N__cd6b329d_24_DistributionBernoulli_cu_7537a20d21kernelPointwiseApply2IZNS_6native9templates4cuda28bernoulli_tensor_cuda_kernelIifEEvRKNS_10TensorBaseES9_NS_15PhiloxCudaStateEEUliRiSB_SB_SB_RKfSD_SD_SD_E_iSC_jLi1ELin1ELi4ELi512ELi2EEEvNS0_6detail10TensorInfoIT0_T2_EENSG_IT1_SI_EESI_T_ --------------------------
	.section	.nv.constant0._ZN2at4cuda57_GLOBAL__N__cd6b329d_24_DistributionBernoulli_cu_7537a20d21kernelPointwiseApply2IZNS_6native9templates4cuda28bernoulli_tensor_cuda_kernelIifEEvRKNS_10TensorBaseES9_NS_15PhiloxCudaStateEEUliRiSB_SB_SB_RKfSD_SD_SD_E_iSC_jLi1ELin1ELi4ELi512ELi2EEEvNS0_6detail10TensorInfoIT0_T2_EENSG_IT1_SI_EESI_T_,"a",@progbits
	.sectionflags	@""
	.align	4
.nv.constant0._ZN2at4cuda57_GLOBAL__N__cd6b329d_24_DistributionBernoulli_cu_7537a20d21kernelPointwiseApply2IZNS_6native9templates4cuda28bernoulli_tensor_cuda_kernelIifEEvRKNS_10TensorBaseES9_NS_15PhiloxCudaStateEEUliRiSB_SB_SB_RKfSD_SD_SD_E_iSC_jLi1ELin1ELi4ELi512ELi2EEEvNS0_6detail10TensorInfoIT0_T2_EENSG_IT1_SI_EESI_T_:
	.zero		992


//--------------------- .nv.constant0._ZN2at4cuda57_GLOBAL__N__cd6b329d_24_DistributionBernoulli_cu_7537a20d21kernelPointwiseApply2IZNS_6native9templates4cuda28bernoulli_tensor_cuda_kernelIifEEvRKNS_10TensorBaseES9_NS_15PhiloxCudaStateEEUliRiSB_SB_SB_RKfSD_SD_SD_E_iSC_jLi1ELi2ELi4ELi512ELi2EEEvNS0_6detail10TensorInfoIT0_T2_EENSG_IT1_SI_EESI_T_ --------------------------
	.section	.nv.constant0._ZN2at4cuda57_GLOBAL__N__cd6b329d_24_DistributionBernoulli_cu_7537a20d21kernelPointwiseApply2IZNS_6native9templates4cuda28bernoulli_tensor_cuda_kernelIifEEvRKNS_10TensorBaseES9_NS_15PhiloxCudaStateEEUliRiSB_SB_SB_RKfSD_SD_SD_E_iSC_jLi1ELi2ELi4ELi512ELi2EEEvNS0_6detail10TensorInfoIT0_T2_EENSG_IT1_SI_EESI_T_,"a",@progbits
	.sectionflags	@""
	.align	4
.nv.constant0._ZN2at4cuda57_GLOBAL__N__cd6b329d_24_DistributionBernoulli_cu_7537a20d21kernelPointwiseApply2IZNS_6native9templates4cuda28bernoulli_tensor_cuda_kernelIifEEvRKNS_10TensorBaseES9_NS_15PhiloxCudaStateEEUliRiSB_SB_SB_RKfSD_SD_SD_E_iSC_jLi1ELi2ELi4ELi512ELi2EEEvNS0_6detail10TensorInfoIT0_T2_EENSG_IT1_SI_EESI_T_:
	.zero		992


//--------------------- .nv.constant0._ZN2at4cuda57_GLOBAL__N__cd6b329d_24_DistributionBernoulli_cu_7537a20d21kernelPointwiseApply2IZNS_6native9templates4cuda28bernoulli_tensor_cuda_kernelIifEEvRKNS_10TensorBaseES9_NS_15PhiloxCudaStateEEUliRiSB_SB_SB_RKfSD_SD_SD_E_iSC_jLi1ELi1ELi4ELi512ELi2EEEvNS0_6detail10TensorInfoIT0_T2_EENSG_IT1_SI_EESI_T_ --------------------------
	.section	.nv.constant0._ZN2at4cuda57_GLOBAL__N__cd6b329d_24_DistributionBernoulli_cu_7537a20d21kernelPointwiseApply2IZNS_6native9templates4cuda28bernoulli_tensor_cuda_kernelIifEEvRKNS_10TensorBaseES9_NS_15PhiloxCudaStateEEUliRiSB_SB_SB_RKfSD_SD_SD_E_iSC_jLi1ELi1ELi4ELi512ELi2EEEvNS0_6detail10TensorInfoIT0_T2_EENSG_IT1_SI_EESI_T_,"a",@progbits
	.sectionflags	@""
	.align	4
.nv.constant0._ZN2at4cuda57_GLOBAL__N__cd6b329d_24_DistributionBernoulli_cu_7537a20d21kernelPointwiseApply2IZNS_6native9templates4cuda28bernoulli_tensor_cuda_kernelIifEEvRKNS_10TensorBaseES9_NS_15PhiloxCudaStateEEUliRiSB_SB_SB_RKfSD_SD_SD_E_iSC_jLi1ELi1ELi4ELi512ELi2EEEvNS0_6detail10TensorInfoIT0_T2_EENSG_IT1_SI_EESI_T_:
	.zero		992


//--------------------- .nv.constant0._ZN2at4cuda57_GLOBAL__N__cd6b329d_24_DistributionBernoulli_cu_7537a20d21kernelPointwiseApply2IZNS_6native9templates4cuda28bernoulli_tensor_cuda_kernelIafEEvRKNS_10TensorBaseES9_NS_15PhiloxCudaStateEEUliRaSB_SB_SB_RKfSD_SD_SD_E_aSC_mLin1ELin1ELi4ELi512ELi2EEEvNS0_6detail10TensorInfoIT0_T2_EENSG_IT1_SI_EESI_T_ --------------------------
	.section	.nv.constant0._ZN2at4cuda57_GLOBAL__N__cd6b329d_24_DistributionBernoulli_cu_7537a20d21kernelPointwiseApply2IZNS_6native9templates4cuda28bernoulli_tensor_cuda_kernelIafEEvRKNS_10TensorBaseES9_NS_15PhiloxCudaStateEEUliRaSB_SB_SB_RKfSD_SD_SD_E_aSC_mLin1ELin1ELi4ELi512ELi2EEEvNS0_6detail10TensorInfoIT0_T2_EENSG_IT1_SI_EESI_T_,"a",@progbits
	.sectionflags	@""
	.align	4
.nv.constant0._ZN2at4cuda57_GLOBAL__N__cd6b329d_24_DistributionBernoulli_cu_7537a20d21kernelPointwiseApply2IZNS_6native9templates4cuda28bernoulli_tensor_cuda_kernelIafEEvRKNS_10TensorBaseES9_NS_15PhiloxCudaStateEEUliRaSB_SB_SB_RKfSD_SD_SD_E_aSC_mLin1ELin1ELi4ELi512ELi2EEEvNS0_6detail10TensorInfoIT0_T2_EENSG_IT1_SI_EESI_T_:
	.zero		1392


//--------------------- .nv.constant0._ZN2at4cuda57_GLOBAL__N__cd6b329d_24_DistributionBernoulli_cu_7537a20d21kernelPointwiseApply2IZNS_6native9templates4cuda28bernoulli_tensor_cuda_kernelIafEEvRKNS_10TensorBaseES9_NS_15PhiloxCudaStateEEUliRaSB_SB_SB_RKfSD_SD_SD_E_aSC_mLi1ELi1ELi4ELi512ELi2EEEvNS0_6detail10TensorInfoIT0_T2_EENSG_IT1_SI_EESI_T_ --------------------------
	.section	.nv.constant0._ZN2at4cuda57_GLOBAL__N__cd6b329d_24_DistributionBernoulli_cu_7537a20d21kernelPointwiseApply2IZNS_6native9templates4cuda28bernoulli_tensor_cuda_kernelIafEEvRKNS_10TensorBaseES9_NS_15PhiloxCudaStateEEUliRaSB_SB_SB_RKfSD_SD_SD_E_aSC_mLi1ELi1ELi4ELi512ELi2EEEvNS0_6detail10TensorInfoIT0_T2_EENSG_IT1_SI_EESI_T_,"a",@progbits
	.sectionflags	@""
	.align	4
.nv.constant0._ZN2at4cuda57_GLOBAL__N__cd6b329d_24_DistributionBernoulli_cu_7537a20d21kernelPointwiseApply2IZNS_6native9templates4cuda28bernoulli_tensor_cuda_kernelIafEEvRKNS_10TensorBaseES9_NS_15PhiloxCudaStateEEUliRaSB_SB_SB_RKfSD_SD_SD_E_aSC_mLi1ELi1ELi4ELi512ELi2EEEvNS0_6detail10TensorInfoIT0_T2_EENSG_IT1_SI_EESI_T_:
	.zero		1392


//--------------------- .nv.constant0._ZN2at4cuda57_GLOBAL__N__cd6b329d_24_DistributionBernoulli_cu_7537a20d21kernelPointwiseApply2IZNS_6native9templates4cuda28bernoulli_tensor_cuda_kernelIafEEvRKNS_10TensorBaseES9_NS_15PhiloxCudaStateEEUliRaSB_SB_SB_RKfSD_SD_SD_E_aSC_jLin1ELin1ELi4ELi512ELi2EEEvNS0_6detail10TensorInfoIT0_T2_EENSG_IT1_SI_EESI_T_ --------------------------
	.section	.nv.constant0._ZN2at4cuda57_GLOBAL__N__cd6b329d_24_DistributionBernoulli_cu_7537a20d21kernelPointwiseApply2IZNS_6native9templates4cuda28bernoulli_tensor_cuda_kernelIafEEvRKNS_10TensorBaseES9_NS_15PhiloxCudaStateEEUliRaSB_SB_SB_RKfSD_SD_SD_E_aSC_jLin1ELin1ELi4ELi512ELi2EEEvNS0_6detail10TensorInfoIT0_T2_EENSG_IT1_SI_EESI_T_,"a",@progbits
	.sectionflags	@""
	.align	4
.nv.constant0._ZN2at4cuda57_GLOBAL__N__cd6b329d_24_DistributionBernoulli_cu_7537a20d21kernelPointwiseApply2IZNS_6native9templates4cuda28bernoulli_tensor_cuda_kernelIafEEvRKNS_10TensorBaseES9_NS_15PhiloxCudaStateEEUliRaSB_SB_SB_RKfSD_SD_SD_E_aSC_jLin1ELin1ELi4ELi512ELi2EEEvNS0_6detail10TensorInfoIT0_T2_EENSG_IT1_SI_EESI_T_:
	.zero		992


//--------------------- .nv.constant0._ZN2at4cuda57_GLOBAL__N__cd6b329d_24_DistributionBernoulli_cu_7537a20d21kernelPointwiseApply2IZNS_6native9templates4cuda28bernoulli_tensor_cuda_kernelIafEEvRKNS_10TensorBaseES9_NS_15PhiloxCudaStateEEUliRaSB_SB_SB_RKfSD_SD_SD_E_aSC_jLin1ELi2ELi4ELi512ELi2EEEvNS0_6detail10TensorInfoIT0_T2_EENSG_IT1_SI_EESI_T_ --------------------------
	.section	.nv.constant0._ZN2at4cuda57_GLOBAL__N__cd6b329d_24_DistributionBernoulli_cu_7537a20d21kernelPointwiseApply2IZNS_6native9templates4cuda28bernoulli_tensor_cuda_kernelIafEEvRKNS_10TensorBaseES9_NS_15PhiloxCudaStateEEUliRaSB_SB_SB_RKfSD_SD_SD_E_aSC_jLin1ELi2ELi4ELi512ELi2EEEvNS0_6detail10TensorInfoIT0_T2_EENSG_IT1_SI_EESI_T_,"a",@progbits
	.sectionflags	@""
	.align	4
.nv.constant0._ZN2at4cuda57_GLOBAL__N__cd6b329d_24_DistributionBernoulli_cu_7537a20d21kernelPointwiseApply2IZNS_6native9templates4cuda28bernoulli_tensor_cuda_kernelIafEEvRKNS_10TensorBaseES9_NS_15PhiloxCudaStateEEUliRaSB_SB_SB_RKfSD_SD_SD_E_aSC_jLin1ELi2ELi4ELi512ELi2EEEvNS0_6detail10TensorInfoIT0_T2_EENSG_IT1_SI_EESI_T_:
	.zero		992


//--------------------- .nv.constant0._ZN2at4cuda57_GLOBAL__N__cd6b329d_24_DistributionBernoulli_cu_7537a20d21kernelPointwiseApply2IZNS_6native9templates4cuda28bernoulli_tensor_cuda_kernelIafEEvRKNS_10TensorBaseES9_NS_15PhiloxCudaStateEEUliRaSB_SB_SB_RKfSD_SD_SD_E_aSC_jLin1ELi1ELi4ELi512ELi2EEEvNS0_6detail10TensorInfoIT0_T2_EENSG_IT1_SI_EESI_T_ --------------------------
	.section	.nv.constant0._ZN2at4cuda57_GLOBAL__N__cd6b329d_24_DistributionBernoulli_cu_7537a20d21kernelPointwiseApply2IZNS_6native9templates4cuda28bernoulli_tensor_cuda_kernelIafEEvRKNS_10TensorBaseES9_NS_15PhiloxCudaStateEEUliRaSB_SB_SB_RKfSD_SD_SD_E_aSC_jLin1ELi1ELi4ELi512ELi2EEEvNS0_6detail10TensorInfoIT0_T2_EENSG_IT1_SI_EESI_T_,"a",@progbits
	.sectionflags	@""
	.align	4
.nv.constant0._ZN2at4cuda57_GLOBAL__N__cd6b329d_24_DistributionBernoulli_cu_7537a20d21kernelPointwiseApply2IZNS_6native9templates4cuda28bernoulli_tensor_cuda_kernelIafEEvRKNS_10TensorBaseES9_NS_15PhiloxCudaStateEEUliRaSB_SB_SB_RKfSD_SD_SD_E_aSC_jLin1ELi1ELi4ELi512ELi2EEEvNS0_6detail10TensorInfoIT0_T2_EENSG_IT1_SI_EESI_T_:
	.zero		992


//--------------------- .nv.constant0._ZN2at4cuda57_GLOBAL__N__cd6b329d_24_DistributionBernoulli_cu_7537a20d21kernelPointwiseApply2IZNS_6native9templates4cuda28bernoulli_tensor_cuda_kernelIafEEvRKNS_10TensorBaseES9_NS_15PhiloxCudaStateEEUliRaSB_SB_SB_RKfSD_SD_SD_E_aSC_jLi2ELin1ELi4ELi512ELi2EEEvNS0_6detail10TensorInfoIT0_T2_EENSG_IT1_SI_EESI_T_ --------------------------
	.section	.nv.constant0._ZN2at4cuda57_GLOBAL__N__cd6b329d_24_DistributionBernoulli_cu_7537a20d21kernelPointwiseApply2IZNS_6native9templates4cuda28bernoulli_tensor_cuda_kernelIafEEvRKNS_10TensorBaseES9_NS_15PhiloxCudaStateEEUliRaSB_SB_SB_RKfSD_SD_SD_E_aSC_jLi2ELin1ELi4ELi512ELi2EEEvNS0_6detail10TensorInfoIT0_T2_EENSG_IT1_SI_EESI_T_,"a",@progbits
	.sectionflags	@""
	.align	4
.nv.constant0._ZN2at4cuda57_GLOBAL__N__cd6b329d_24_DistributionBernoulli_cu_7537a20d21kernelPointwiseApply2IZNS_6native9templates4cuda28bernoulli_tensor_cuda_kernelIafEEvRKNS_10TensorBaseES9_NS_15PhiloxCudaStateEEUliRaSB_SB_SB_RKfSD_SD_SD_E_aSC_jLi2ELin1ELi4ELi512ELi2EEEvNS0_6detail10TensorInfoIT0_T2_EENSG_IT1_SI_EESI_T_:
	.zero		992


//--------------------- .nv.constant0._ZN2at4cuda57_GLOBAL__N__cd6b329d_24_DistributionBernoulli_cu_7537a20d21kernelPointwiseApply2IZNS_6native9templates4cuda28bernoulli_tensor_cuda_kernelIafEEvRKNS_10TensorBaseES9_NS_15PhiloxCudaStateEEUliRaSB_SB_SB_RKfSD_SD_SD_E_aSC_jLi2ELi2ELi4ELi512ELi2EEEvNS0_6detail10TensorInfoIT0_T2_EENSG_IT1_SI_EESI_T_ --------------------------
	.section	.nv.constant0._ZN2at4cuda57_GLOBAL__N__cd6b329d_24_DistributionBernoulli_cu_7537a20d21kernelPointwiseApply2IZNS_6native9templates4cuda28bernoulli_tensor_cuda_kernelIafEEvRKNS_10TensorBaseES9_NS_15PhiloxCudaStateEEUliRaSB_SB_SB_RKfSD_SD_SD_E_aSC_jLi2ELi2ELi4ELi512ELi2EEEvNS0_6detail10TensorInfoIT0_T2_EENSG_IT1_SI_EESI_T_,"a",@progbits
	.sectionflags	@""
	.align	4
.nv.constant0._ZN2at4cuda57_GLOBAL__N__cd6b329d_24_DistributionBernoulli_cu_7537a20d21kernelPointwiseApply2IZNS_6native9templates4cuda28bernoulli_tensor_cuda_kernelIafEEvRKNS_10TensorBaseES9_NS_15PhiloxCudaStateEEUliRaSB_SB_SB_RKfSD_SD_SD_E_aSC_jLi2ELi2ELi4ELi512ELi2EEEvNS0_6detail10TensorInfoIT0_T2_EENSG_IT1_SI_EESI_T_:
	.zero		992


//--------------------- .nv.constant0._ZN2at4cuda57_GLOBAL__N__cd6b329d_24_DistributionBernoulli_cu_7537a20d21kernelPointwiseApply2IZNS_6native9templates4cuda28bernoulli_tensor_cuda_kernelIafEEvRKNS_10TensorBaseES9_NS_15PhiloxCudaStateEEUliRaSB_SB_SB_RKfSD_SD_SD_E_aSC_jLi2ELi1ELi4ELi512ELi2EEEvNS0_6detail10TensorInfoIT0_T2_EENSG_IT1_SI_EESI_T_ --------------------------
	.section	.nv.constant0._ZN2at4cuda57_GLOBAL__N__cd6b329d_24_DistributionBernoulli_cu_7537a20d21kernelPointwiseApply2IZNS_6native9templates4cuda28bernoulli_tensor_cuda_kernelIafEEvRKNS_10TensorBaseES9_NS_15PhiloxCudaStateEEUliRaSB_SB_SB_RKfSD_SD_SD_E_aSC_jLi2ELi1ELi4ELi512ELi2EEEvNS0_6detail10TensorInfoIT0_T2_EENSG_IT1_SI_EESI_T_,"a",@progbits
	.sectionflags	@""
	.align	4
.nv.constant0._ZN2at4cuda57_GLOBAL__N__cd6b329d_24_DistributionBernoulli_cu_7537a20d21kernelPointwiseApply2IZNS_6native9templates4cuda28bernoulli_tensor_cuda_kernelIafEEvRKNS_10TensorBaseES9_NS_15PhiloxCudaStateEEUliRaSB_SB_SB_RKfSD_SD_SD_E_aSC_jLi2ELi1ELi4ELi512ELi2EEEvNS0_6detail10TensorInfoIT0_T2_EENSG_IT1_SI_EESI_T_:
	.zero		992


//--------------------- .nv.constant0._ZN2at4cuda57_GLOBAL__N__cd6b329d_24_DistributionBernoulli_cu_7537a20d21kernelPointwiseApply2IZNS_6native9templates4cuda28bernoulli_tensor_cuda_kernelIafEEvRKNS_10TensorBaseES9_NS_15PhiloxCudaStateEEUliRaSB_SB_SB_RKfSD_SD_SD_E_aSC_jLi1ELin1ELi4ELi512ELi2EEEvNS0_6detail10TensorInfoIT0_T2_EENSG_IT1_SI_EESI_T_ --------------------------
	.section	.nv.constant0._ZN2at4cuda57_GLOBAL__N__cd6b329d_24_DistributionBernoulli_cu_7537a20d21kernelPointwiseApply2IZNS_6native9templates4cuda28bernoulli_tensor_cuda_kernelIafEEvRKNS_10TensorBaseES9_NS_15PhiloxCudaStateEEUliRaSB_SB_SB_RKfSD_SD_SD_E_aSC_jLi1ELin1ELi4ELi512ELi2EEEvNS0_6detail10TensorInfoIT0_T2_EENSG_IT1_SI_EESI_T_,"a",@progbits
	.sectionflags	@""
	.align	4
.nv.constant0._ZN2at4cuda57_GLOBAL__N__cd6b329d_24_DistributionBernoulli_cu_7537a20d21kernelPointwiseApply2IZNS_6native9templates4cuda28bernoulli_tensor_cuda_kernelIafEEvRKNS_10TensorBaseES9_NS_15PhiloxCudaStateEEUliRaSB_SB_SB_RKfSD_SD_SD_E_aSC_jLi1ELin1ELi4ELi512ELi2EEEvNS0_6detail10TensorInfoIT0_T2_EENSG_IT1_SI_EESI_T_:
	.zero		992


//--------------------- .nv.constant0._ZN2at4cuda57_GLOBAL__N__cd6b329d_24_DistributionBernoulli_cu_7537a20d21kernelPointwiseApply2IZNS_6native9templates4cuda28bernoulli_tensor_cuda_kernelIafEEvRKNS_10TensorBaseES9_NS_15PhiloxCudaStateEEUliRaSB_SB_SB_RKfSD_SD_SD_E_aSC_jLi1ELi2ELi4ELi512ELi2EEEvNS0_6detail10TensorInfoIT0_T2_EENSG_IT1_SI_EESI_T_ --------------------------
	.section	.nv.constant0._ZN2at4cuda57_GLOBAL__N__cd6b329d_24_DistributionBernoulli_cu_7537a20d21kernelPointwiseApply2IZNS_6native9templates4cuda28bernoulli_tensor_cuda_kernelIafEEvRKNS_10TensorBaseES9_NS_15PhiloxCudaStateEEUliRaSB_SB_SB_RKfSD_SD_SD_E_aSC_jLi1ELi2ELi4ELi512ELi2EEEvNS0_6detail10TensorInfoIT0_T2_EENSG_IT1_SI_EESI_T_,"a",@progbits
	.sectionflags	@""
	.align	4
.nv.constant0._ZN2at4cuda57_GLOBAL__N__cd6b329d_24_DistributionBernoulli_cu_7537a20d21kernelPointwiseApply2IZNS_6native9templates4cuda28bernoulli_tensor_cuda_kernelIafEEvRKNS_10TensorBaseES9_NS_15PhiloxCudaStateEEUliRaSB_SB_SB_RKfSD_SD_SD_E_aSC_jLi1ELi2ELi4ELi512ELi2EEEvNS0_6detail10TensorInfoIT0_T2_EENSG_IT1_SI_EESI_T_:
	.zero		992


//--------------------- .nv.constant0._ZN2at4cuda57_GLOBAL__N__cd6b329d_24_DistributionBernoulli_cu_7537a20d21kernelPointwiseApply2IZNS_6native9templates4cuda28bernoulli_tensor_cuda_kernelIafEEvRKNS_10TensorBaseES9_NS_15PhiloxCudaStateEEUliRaSB_SB_SB_RKfSD_SD_SD_E_aSC_jLi1ELi1ELi4ELi512ELi2EEEvNS0_6detail10TensorInfoIT0_T2_EENSG_IT1_SI_EESI_T_ --------------------------
	.section	.nv.constant0._ZN2at4cuda57_GLOBAL__N__cd6b329d_24_DistributionBernoulli_cu_7537a20d21kernelPointwiseApply2IZNS_6native9templates4cuda28bernoulli_tensor_cuda_kernelIafEEvRKNS_10TensorBaseES9_NS_15PhiloxCudaStateEEUliRaSB_SB_SB_RKfSD_SD_SD_E_aSC_jLi1ELi1ELi4ELi512ELi2EEEvNS0_6detail10TensorInfoIT0_T2_EENSG_IT1_SI_EESI_T_,"a",@progbits
	.sectionflags	@""
	.align	4
.nv.constant0._ZN2at4cuda57_GLOBAL__N__cd6b329d_24_DistributionBernoulli_cu_7537a20d21kernelPointwiseApply2IZNS_6native9templates4cuda28bernoulli_tensor_cuda_kernelIafEEvRKNS_10TensorBaseES9_NS_15PhiloxCudaStateEEUliRaSB_SB_SB_RKfSD_SD_SD_E_aSC_jLi1ELi1ELi4ELi512ELi2EEEvNS0_6detail10TensorInfoIT0_T2_EENSG_IT1_SI_EESI_T_:
	.zero		992


//--------------------- .nv.constant0._ZN2at4cuda57_GLOBAL__N__cd6b329d_24_DistributionBernoulli_cu_7537a20d21kernelPointwiseApply2IZNS_6native9templates4cuda28bernoulli_tensor_cuda_kernelIhfEEvRKNS_10TensorBaseES9_NS_15PhiloxCudaStateEEUliRhSB_SB_SB_RKfSD_SD_SD_E_hSC_mLin1ELin1ELi4ELi512ELi2EEEvNS0_6detail10TensorInfoIT0_T2_EENSG_IT1_SI_EESI_T_ --------------------------
	.section	.nv.constant0._ZN2at4cuda57_GLOBAL__N__cd6b329d_24_DistributionBernoulli_cu_7537a20d21kernelPointwiseApply2IZNS_6native9templates4cuda28bernoulli_tensor_cuda_kernelIhfEEvRKNS_10TensorBaseES9_NS_15PhiloxCudaStateEEUliRhSB_SB_SB_RKfSD_SD_SD_E_hSC_mLin1ELin1ELi4ELi512ELi2EEEvNS0_6detail10TensorInfoIT0_T2_EENSG_IT1_SI_EESI_T_,"a",@progbits
	.sectionflags	@""
	.align	4
.nv.constant0._ZN2at4cuda57_GLOBAL__N__cd6b329d_24_DistributionBernoulli_cu_7537a20d21kernelPointwiseApply2IZNS_6native9templates4cuda28bernoulli_tensor_cuda_kernelIhfEEvRKNS_10TensorBaseES9_NS_15PhiloxCudaStateEEUliRhSB_SB_SB_RKfSD_SD_SD_E_hSC_mLin1ELin1ELi4ELi512ELi2EEEvNS0_6detail10TensorInfoIT0_T2_EENSG_IT1_SI_EESI_T_:
	.zero		1392


//--------------------- .nv.constant0._ZN2at4cuda57_GLOBAL__N__cd6b329d_24_DistributionBernoulli_cu_7537a20d21kernelPointwiseApply2IZNS_6native9templates4cuda28bernoulli_tensor_cuda_kernelIhfEEvRKNS_10TensorBaseES9_NS_15PhiloxCudaStateEEUliRhSB_SB_SB_RKfSD_SD_SD_E_hSC_mLi1ELi1ELi4ELi512ELi2EEEvNS0_6detail10TensorInfoIT0_T2_EENSG_IT1_SI_EESI_T_ --------------------------
	.section	.nv.constant0._ZN2at4cuda57_GLOBAL__N__cd6b329d_24_DistributionBernoulli_cu_7537a20d21kernelPointwiseApply2IZNS_6native9templates4cuda28bernoulli_tensor_cuda_kernelIhfEEvRKNS_10TensorBaseES9_NS_15PhiloxCudaStateEEUliRhSB_SB_SB_RKfSD_SD_SD_E_hSC_mLi1ELi1ELi4ELi512ELi2EEEvNS0_6detail10TensorInfoIT0_T2_EENSG_IT1_SI_EESI_T_,"a",@progbits
	.sectionflags	@""
	.align	4
.nv.constant0._ZN2at4cuda57_GLOBAL__N__cd6b329d_24_DistributionBernoulli_cu_7537a20d21kernelPointwiseApply2IZNS_6native9templates4cuda28bernoulli_tensor_cuda_kernelIhfEEvRKNS_10TensorBaseES9_NS_15PhiloxCudaStateEEUliRhSB_SB_SB_RKfSD_SD_SD_E_hSC_mLi1ELi1ELi4ELi512ELi2EEEvNS0_6detail10TensorInfoIT0_T2_EENSG_IT1_SI_EESI_T_:
	.zero		1392


//--------------------- .nv.constant0._ZN2at4cuda57_GLOBAL__N__cd6b329d_24_DistributionBernoulli_cu_7537a20d21kernelPointwiseApply2IZNS_6native9templates4cuda28bernoulli_tensor_cuda_kernelIhfEEvRKNS_10TensorBaseES9_NS_15PhiloxCudaStateEEUliRhSB_SB_SB_RKfSD_SD_SD_E_hSC_jLin1ELin1ELi4ELi512ELi2EEEvNS0_6detail10TensorInfoIT0_T2_EENSG_IT1_SI_EESI_T_ --------------------------
	.section	.nv.constant0._ZN2at4cuda57_GLOBAL__N__cd6b329d_24_DistributionBernoulli_cu_7537a20d21kernelPointwiseApply2IZNS_6native9templates4cuda28bernoulli_tensor_cuda_kernelIhfEEvRKNS_10TensorBaseES9_NS_15PhiloxCudaStateEEUliRhSB_SB_SB_RKfSD_SD_SD_E_hSC_jLin1ELin1ELi4ELi512ELi2EEEvNS0_6detail10TensorInfoIT0_T2_EENSG_IT1_SI_EESI_T_,"a",@progbits
	.sectionflags	@""
	.align	4
.nv.constant0._ZN2at4cuda57_GLOBAL__N__cd6b329d_24_DistributionBernoulli_cu_7537a20d21kernelPointwiseApply2IZNS_6native9templates4cuda28bernoulli_tensor_cuda_kernelIhfEEvRKNS_10TensorBaseES9_NS_15PhiloxCudaStateEEUliRhSB_SB_SB_RKfSD_SD_SD_E_hSC_jLin1ELin1ELi4ELi512ELi2EEEvNS0_6detail10TensorInfoIT0_T2_EENSG_IT1_SI_EESI_T_:
	.zero		992


//--------------------- .nv.constant0._ZN2at4cuda57_GLOBAL__N__cd6b329d_24_DistributionBernoulli_cu_7537a20d21kernelPointwiseApply2IZNS_6native9templates4cuda28bernoulli_tensor_cuda_kernelIhfEEvRKNS_10TensorBaseES9_NS_15PhiloxCudaStateEEUliRhSB_SB_SB_RKfSD_SD_SD_E_hSC_jLin1ELi2ELi4ELi512ELi2EEEvNS0_6detail10TensorInfoIT0_T2_EENSG_IT1_SI_EESI_T_ --------------------------
	.section	.nv.constant0._ZN2at4cuda57_GLOBAL__N__cd6b329d_24_DistributionBernoulli_cu_7537a20d21kernelPointwiseApply2IZNS_6native9templates4cuda28bernoulli_tensor_cuda_kernelIhfEEvRKNS_10TensorBaseES9_NS_15PhiloxCudaStateEEUliRhSB_SB_SB_RKfSD_SD_SD_E_hSC_jLin1ELi2ELi4ELi512ELi2EEEvNS0_6detail10TensorInfoIT0_T2_EENSG_IT1_SI_EESI_T_,"a",@progbits
	.sectionflags	@""
	.align	4
.nv.constant0._ZN2at4cuda57_GLOBAL__N__cd6b329d_24_DistributionBernoulli_cu_7537a20d21kernelPointwiseApply2IZNS_6native9templates4cuda28bernoulli_tensor_cuda_kernelIhfEEvRKNS_10TensorBaseES9_NS_15PhiloxCudaStateEEUliRhSB_SB_SB_RKfSD_SD_SD_E_hSC_jLin1ELi2ELi4ELi512ELi2EEEvNS0_6detail10TensorInfoIT0_T2_EENSG_IT1_SI_EESI_T_:
	.zero		992


//--------------------- .nv.constant0._ZN2at4cuda57_GLOBAL__N__cd6b329d_24_DistributionBernoulli_cu_7537a20d21kernelPointwiseApply2IZNS_6native9templates4cuda28bernoulli_tensor_cuda_kernelIhfEEvRKNS_10TensorBaseES9_NS_15PhiloxCudaStateEEUliRhSB_SB_SB_RKfSD_SD_SD_E_hSC_jLin1ELi1ELi4ELi512ELi2EEEvNS0_6detail10TensorInfoIT0_T2_EENSG_IT1_SI_EESI_T_ --------------------------
	.section	.nv.constant0._ZN2at4cuda57_GLOBAL__N__cd6b329d_24_DistributionBernoulli_cu_7537a20d21kernelPointwiseApply2IZNS_6native9templates4cuda28bernoulli_tensor_cuda_kernelIhfEEvRKNS_10TensorBaseES9_NS_15PhiloxCudaStateEEUliRhSB_SB_SB_RKfSD_SD_SD_E_hSC_jLin1ELi1ELi4ELi512ELi2EEEvNS0_6detail10TensorInfoIT0_T2_EENSG_IT1_SI_EESI_T_,"a",@progbits
	.sectionflags	@""
	.align	4
.nv.constant0._ZN2at4cuda57_GLOBAL__N__cd6b329d_24_DistributionBernoulli_cu_7537a20d21kernelPointwiseApply2IZNS_6native9templates4cuda28bernoulli_tensor_cuda_kernelIhfEEvRKNS_10TensorBaseES9_NS_15PhiloxCudaStateEEUliRhSB_SB_SB_RKfSD_SD_SD_E_hSC_jLin1ELi1ELi4ELi512ELi2EEEvNS0_6detail10TensorInfoIT0_T2_EENSG_IT1_SI_EESI_T_:
	.zero		992


//--------------------- .nv.constant0._ZN2at4cuda57_GLOBAL__N__cd6b329d_24_DistributionBernoulli_cu_7537a20d21kernelPointwiseApply2IZNS_6native9templates4cuda28bernoulli_tensor_cuda_kernelIhfEEvRKNS_10TensorBaseES9_NS_15PhiloxCudaStateEEUliRhSB_SB_SB_RKfSD_SD_SD_E_hSC_jLi2ELin1ELi4ELi512ELi2EEEvNS0_6detail10TensorInfoIT0_T2_EENSG_IT1_SI_EESI_T_ --------------------------
	.section	.nv.constant0._ZN2at4cuda57_GLOBAL__N__cd6b329d_24_DistributionBernoulli_cu_7537a20d21kernelPointwiseApply2IZNS_6native9templates4cuda28bernoulli_tensor_cuda_kernelIhfEEvRKNS_10TensorBaseES9_NS_15PhiloxCudaStateEEUliRhSB_SB_SB_RKfSD_SD_SD_E_hSC_jLi2ELin1ELi4ELi512ELi2EEEvNS0_6detail10TensorInfoIT0_T2_EENSG_IT1_SI_EESI_T_,"a",@progbits
	.sectionflags	@""
	.align	4
.nv.constant0._ZN2at4cuda57_GLOBAL__N__cd6b329d_24_DistributionBernoulli_cu_7537a20d21kernelPointwiseApply2IZNS_6native9templates4cuda28bernoulli_tensor_cuda_kernelIhfEEvRKNS_10TensorBaseES9_NS_15PhiloxCudaStateEEUliRhSB_SB_SB_RKfSD_SD_SD_E_hSC_jLi2ELin1ELi4ELi512ELi2EEEvNS0_6detail10TensorInfoIT0_T2_EENSG_IT1_SI_EESI_T_:
	.zero		992


//--------------------- .nv.constant0._ZN2at4cuda57_GLOBAL__N__cd6b329d_24_DistributionBernoulli_cu_7537a20d21kernelPointwiseApply2IZNS_6native9templates4cuda28bernoulli_tensor_cuda_kernelIhfEEvRKNS_10TensorBaseES9_NS_15PhiloxCudaStateEEUliRhSB_SB_SB_RKfSD_SD_SD_E_hSC_jLi2ELi2ELi4ELi512ELi2EEEvNS0_6detail10TensorInfoIT0_T2_EENSG_IT1_SI_EESI_T_ --------------------------
	.section	.nv.constant0._ZN2at4cuda57_GLOBAL__N__cd6b329d_24_DistributionBernoulli_cu_7537a20d21kernelPointwiseApply2IZNS_6native9templates4cuda28bernoulli_tensor_cuda_kernelIhfEEvRKNS_10TensorBaseES9_NS_15PhiloxCudaStateEEUliRhSB_SB_SB_RKfSD_SD_SD_E_hSC_jLi2ELi2ELi4ELi512ELi2EEEvNS0_6detail10TensorInfoIT0_T2_EENSG_IT1_SI_EESI_T_,"a",@progbits
	.sectionflags	@""
	.align	4
.nv.constant0._ZN2at4cuda57_GLOBAL__N__cd6b329d_24_DistributionBernoulli_cu_7537a20d21kernelPointwiseApply2IZNS_6native9templates4cuda28bernoulli_tensor_cuda_kernelIhfEEvRKNS_10TensorBaseES9_NS_15PhiloxCudaStateEEUliRhSB_SB_SB_RKfSD_SD_SD_E_hSC_jLi2ELi2ELi4ELi512ELi2EEEvNS0_6detail10TensorInfoIT0_T2_EENSG_IT1_SI_EESI_T_:
	.zero		992


//--------------------- .nv.constant0._ZN2at4cuda57_GLOBAL__N__cd6b329d_24_DistributionBernoulli_cu_7537a20d21kernelPointwiseApply2IZNS_6native9templates4cuda28bernoulli_tensor_cuda_kernelIhfEEvRKNS_10TensorBaseES9_NS_15PhiloxCudaStateEEUliRhSB_SB_SB_RKfSD_SD_SD_E_hSC_jLi2ELi1ELi4ELi512ELi2EEEvNS0_6detail10TensorInfoIT0_T2_EENSG_IT1_SI_EESI_T_ --------------------------
	.section	.nv.constant0._ZN2at4cuda57_GLOBAL__N__cd6b329d_24_DistributionBernoulli_cu_7537a20d21kernelPointwiseApply2IZNS_6native9templates4cuda28bernoulli_tensor_cuda_kernelIhfEEvRKNS_10TensorBaseES9_NS_15PhiloxCudaStateEEUliRhSB_SB_SB_RKfSD_SD_SD_E_hSC_jLi2ELi1ELi4ELi512ELi2EEEvNS0_6detail10TensorInfoIT0_T2_EENSG_IT1_SI_EESI_T_,"a",@progbits
	.sectionflags	@""
	.align	4
.nv.constant0._ZN2at4cuda57_GLOBAL__N__cd6b329d_24_DistributionBernoulli_cu_7537a20d21kernelPointwiseApply2IZNS_6native9templates4cuda28bernoulli_tensor_cuda_kernelIhfEEvRKNS_10TensorBaseES9_NS_15PhiloxCudaStateEEUliRhSB_SB_SB_RKfSD_SD_SD_E_hSC_jLi2ELi1ELi4ELi512ELi2EEEvNS0_6detail10TensorInfoIT0_T2_EENSG_IT1_SI_EESI_T_:
	.zero		992


//--------------------- .nv.constant0._ZN2at4cuda57_GLOBAL__N__cd6b329d_24_DistributionBernoulli_cu_7537a20d21kernelPointwiseApply2IZNS_6native9templates4cuda28bernoulli_tensor_cuda_kernelIhfEEvRKNS_10TensorBaseES9_NS_15PhiloxCudaStateEEUliRhSB_SB_SB_RKfSD_SD_SD_E_hSC_jLi1ELin1ELi4ELi512ELi2EEEvNS0_6detail10TensorInfoIT0_T2_EENSG_IT1_SI_EESI_T_ --------------------------
	.section	.nv.constant0._ZN2at4cuda57_GLOBAL__N__cd6b329d_24_DistributionBernoulli_cu_7537a20d21kernelPointwiseApply2IZNS_6native9templates4cuda28bernoulli_tensor_cuda_kernelIhfEEvRKNS_10TensorBaseES9_NS_15PhiloxCudaStateEEUliRhSB_SB_SB_RKfSD_SD_SD_E_hSC_jLi1ELin1ELi4ELi512ELi2EEEvNS0_6detail10TensorInfoIT0_T2_EENSG_IT1_SI_EESI_T_,"a",@progbits
	.sectionflags	@""
	.align	4
.nv.constant0._ZN2at4cuda57_GLOBAL__N__cd6b329d_24_DistributionBernoulli_cu_7537a20d21kernelPointwiseApply2IZNS_6native9templates4cuda28bernoulli_tensor_cuda_kernelIhfEEvRKNS_10TensorBaseES9_NS_15PhiloxCudaStateEEUliRhSB_SB_SB_RKfSD_SD_SD_E_hSC_jLi1ELin1ELi4ELi512ELi2EEEvNS0_6detail10TensorInfoIT0_T2_EENSG_IT1_SI_EESI_T_:
	.zero		992


//--------------------- .nv.constant0._ZN2at4cuda57_GLOBAL__N__cd6b329d_24_DistributionBernoulli_cu_7537a20d21kernelPointwiseApply2IZNS_6native9templates4cuda28bernoulli_tensor_cuda_kernelIhfEEvRKNS_10TensorBaseES9_NS_15PhiloxCudaStateEEUliRhSB_SB_SB_RKfSD_SD_SD_E_hSC_jLi1ELi2ELi4ELi512ELi2EEEvNS0_6detail10TensorInfoIT0_T2_EENSG_IT1_SI_EESI_T_ --------------------------
	.section	.nv.constant0._ZN2at4cuda57_GLOBAL__N__cd6b329d_24_DistributionBernoulli_cu_7537a20d21kernelPointwiseApply2IZNS_6native9templates4cuda28bernoulli_tensor_cuda_kernelIhfEEvRKNS_10TensorBaseES9_NS_15PhiloxCudaStateEEUliRhSB_SB_SB_RKfSD_SD_SD_E_hSC_jLi1ELi2ELi4ELi512ELi2EEEvNS0_6detail10TensorInfoIT0_T2_EENSG_IT1_SI_EESI_T_,"a",@progbits
	.sectionflags	@""
	.align	4
.nv.constant0._ZN2at4cuda57_GLOBAL__N__cd6b329d_24_DistributionBernoulli_cu_7537a20d21kernelPointwiseApply2IZNS_6native9templates4cuda28bernoulli_tensor_cuda_kernelIhfEEvRKNS_10TensorBaseES9_NS_15PhiloxCudaStateEEUliRhSB_SB_SB_RKfSD_SD_SD_E_hSC_jLi1ELi2ELi4ELi512ELi2EEEvNS0_6detail10TensorInfoIT0_T2_EENSG_IT1_SI_EESI_T_:
	.zero		992


//--------------------- .nv.constant0._ZN2at4cuda57_GLOBAL__N__cd6b329d_24_DistributionBernoulli_cu_7537a20d21kernelPointwiseApply2IZNS_6native9templates4cuda28bernoulli_tensor_cuda_kernelIhfEEvRKNS_10TensorBaseES9_NS_15PhiloxCudaStateEEUliRhSB_SB_SB_RKfSD_SD_SD_E_hSC_jLi1ELi1ELi4ELi512ELi2EEEvNS0_6detail10TensorInfoIT0_T2_EENSG_IT1_SI_EESI_T_ --------------------------
	.section	.nv.constant0._ZN2at4cuda57_GLOBAL__N__cd6b329d_24_DistributionBernoulli_cu_7537a20d21kernelPointwiseApply2IZNS_6native9templates4cuda28bernoulli_tensor_cuda_kernelIhfEEvRKNS_10TensorBaseES9_NS_15PhiloxCudaStateEEUliRhSB_SB_SB_RKfSD_SD_SD_E_hSC_jLi1ELi1ELi4ELi512ELi2EEEvNS0_6detail10TensorInfoIT0_T2_EENSG_IT1_SI_EESI_T_,"a",@progbits
	.sectionflags	@""
	.align	4
.nv.constant0._ZN2at4cuda57_GLOBAL__N__cd6b329d_24_DistributionBernoulli_cu_7537a20d21kernelPointwiseApply2IZNS_6native9templates4cuda28bernoulli_tensor_cuda_kernelIhfEEvRKNS_10TensorBaseES9_NS_15PhiloxCudaStateEEUliRhSB_SB_SB_RKfSD_SD_SD_E_hSC_jLi1ELi1ELi4ELi512ELi2EEEvNS0_6detail10TensorInfoIT0_T2_EENSG_IT1_SI_EESI_T_:
	.zero		992


//--------------------- .nv.constant0._ZN2at4cuda57_GLOBAL__N__cd6b329d_24_DistributionBernoulli_cu_7537a20d21kernelPointwiseApply2IZNS_6native9templates4cuda28bernoulli_tensor_cuda_kernelIddEEvRKNS_10TensorBaseES9_NS_15PhiloxCudaStateEEUliRdSB_SB_SB_RKdSD_SD_SD_E_dSC_mLin1ELin1ELi4ELi512ELi2EEEvNS0_6detail10TensorInfoIT0_T2_EENSG_IT1_SI_EESI_T_ --------------------------
	.section	.nv.constant0._ZN2at4cuda57_GLOBAL__N__cd6b329d_24_DistributionBernoulli_cu_7537a20d21kernelPointwiseApply2IZNS_6native9templates4cuda28bernoulli_tensor_cuda_kernelIddEEvRKNS_10TensorBaseES9_NS_15PhiloxCudaStateEEUliRdSB_SB_SB_RKdSD_SD_SD_E_dSC_mLin1ELin1ELi4ELi512ELi2EEEvNS0_6detail10TensorInfoIT0_T2_EENSG_IT1_SI_EESI_T_,"a",@progbits
	.sectionflags	@""
	.align	4
.nv.constant0._ZN2at4cuda57_GLOBAL__N__cd6b329d_24_DistributionBernoulli_cu_7537a20d21kernelPointwiseApply2IZNS_6native9templates4cuda28bernoulli_tensor_cuda_kernelIddEEvRKNS_10TensorBaseES9_NS_15PhiloxCudaStateEEUliRdSB_SB_SB_RKdSD_SD_SD_E_dSC_mLin1ELin1ELi4ELi512ELi2EEEvNS0_6detail10TensorInfoIT0_T2_EENSG_IT1_SI_EESI_T_:
	.zero		1392


//--------------------- .nv.constant0._ZN2at4cuda57_GLOBAL__N__cd6b329d_24_DistributionBernoulli_cu_7537a20d21kernelPointwiseApply2IZNS_6native9templates4cuda28bernoulli_tensor_cuda_kernelIddEEvRKNS_10TensorBaseES9_NS_15PhiloxCudaStateEEUliRdSB_SB_SB_RKdSD_SD_SD_E_dSC_mLi1ELi1ELi4ELi512ELi2EEEvNS0_6detail10TensorInfoIT0_T2_EENSG_IT1_SI_EESI_T_ --------------------------
	.section	.nv.constant0._ZN2at4cuda57_GLOBAL__N__cd6b329d_24_DistributionBernoulli_cu_7537a20d21kernelPointwiseApply2IZNS_6native9templates4cuda28bernoulli_tensor_cuda_kernelIddEEvRKNS_10TensorBaseES9_NS_15PhiloxCudaStateEEUliRdSB_SB_SB_RKdSD_SD_SD_E_dSC_mLi1ELi1ELi4ELi512ELi2EEEvNS0_6detail10TensorInfoIT0_T2_EENSG_IT1_SI_EESI_T_,"a",@progbits
	.sectionflags	@""
	.align	4
.nv.constant0._ZN2at4cuda57_GLOBAL__N__cd6b329d_24_DistributionBernoulli_cu_7537a20d21kernelPointwiseApply2IZNS_6native9templates4cuda28bernoulli_tensor_cuda_kernelIddEEvRKNS_10TensorBaseES9_NS_15PhiloxCudaStateEEUliRdSB_SB_SB_RKdSD_SD_SD_E_dSC_mLi1ELi1ELi4ELi512ELi2EEEvNS0_6detail10TensorInfoIT0_T2_EENSG_IT1_SI_EESI_T_:
	.zero		1392


//--------------------- .nv.constant0._ZN2at4cuda57_GLOBAL__N__cd6b329d_24_DistributionBernoulli_cu_7537a20d21kernelPointwiseApply2IZNS_6native9templates4cuda28bernoulli_tensor_cuda_kernelIddEEvRKNS_10TensorBaseES9_NS_15PhiloxCudaStateEEUliRdSB_SB_SB_RKdSD_SD_SD_E_dSC_jLin1ELin1ELi4ELi512ELi2EEEvNS0_6detail10TensorInfoIT0_T2_EENSG_IT1_SI_EESI_T_ --------------------------
	.section	.nv.constant0._ZN2at4cuda57_GLOBAL__N__cd6b329d_24_DistributionBernoulli_cu_7537a20d21kernelPointwiseApply2IZNS_6native9templates4cuda28bernoulli_tensor_cuda_kernelIddEEvRKNS_10TensorBaseES9_NS_15PhiloxCudaStateEEUliRdSB_SB_SB_RKdSD_SD_SD_E_dSC_jLin1ELin1ELi4ELi512ELi2EEEvNS0_6detail10TensorInfoIT0_T2_EENSG_IT1_SI_EESI_T_,"a",@progbits
	.sectionflags	@""
	.align	4
.nv.constant0._ZN2at4cuda57_GLOBAL__N__cd6b329d_24_DistributionBernoulli_cu_7537a20d21kernelPointwiseApply2IZNS_6native9templates4cuda28bernoulli_tensor_cuda_kernelIddEEvRKNS_10TensorBaseES9_NS_15PhiloxCudaStateEEUliRdSB_SB_SB_RKdSD_SD_SD_E_dSC_jLin1ELin1ELi4ELi512ELi2EEEvNS0_6detail10TensorInfoIT0_T2_EENSG_IT1_SI_EESI_T_:
	.zero		992


//--------------------- .nv.constant0._ZN2at4cuda57_GLOBAL__N__cd6b329d_24_DistributionBernoulli_cu_7537a20d21kernelPointwiseApply2IZNS_6native9templates4cuda28bernoulli_tensor_cuda_kernelIddEEvRKNS_10TensorBaseES9_NS_15PhiloxCudaStateEEUliRdSB_SB_SB_RKdSD_SD_SD_E_dSC_jLin1ELi2ELi4ELi512ELi2EEEvNS0_6detail10TensorInfoIT0_T2_EENSG_IT1_SI_EESI_T_ --------------------------
	.section	.nv.constant0._ZN2at4cuda57_GLOBAL__N__cd6b329d_24_DistributionBernoulli_cu_7537a20d21kernelPointwiseApply2IZNS_6native9templates4cuda28bernoulli_tensor_cuda_kernelIddEEvRKNS_10TensorBaseES9_NS_15PhiloxCudaStateEEUliRdSB_SB_SB_RKdSD_SD_SD_E_dSC_jLin1ELi2ELi4ELi512ELi2EEEvNS0_6detail10TensorInfoIT0_T2_EENSG_IT1_SI_EESI_T_,"a",@progbits
	.sectionflags	@""
	.align	4
.nv.constant0._ZN2at4cuda57_GLOBAL__N__cd6b329d_24_DistributionBernoulli_cu_7537a20d21kernelPointwiseApply2IZNS_6native9templates4cuda28bernoulli_tensor_cuda_kernelIddEEvRKNS_10TensorBaseES9_NS_15PhiloxCudaStateEEUliRdSB_SB_SB_RKdSD_SD_SD_E_dSC_jLin1ELi2ELi4ELi512ELi2EEEvNS0_6detail10TensorInfoIT0_T2_EENSG_IT1_SI_EESI_T_:
	.zero		992


//--------------------- .nv.constant0._ZN2at4cuda57_GLOBAL__N__cd6b329d_24_DistributionBernoulli_cu_7537a20d21kernelPointwiseApply2IZNS_6native9templates4cuda28bernoulli_tensor_cuda_kernelIddEEvRKNS_10TensorBaseES9_NS_15PhiloxCudaStateEEUliRdSB_SB_SB_RKdSD_SD_SD_E_dSC_jLin1ELi1ELi4ELi512ELi2EEEvNS0_6detail10TensorInfoIT0_T2_EENSG_IT1_SI_EESI_T_ --------------------------
	.section	.nv.constant0._ZN2at4cuda57_GLOBAL__N__cd6b329d_24_DistributionBernoulli_cu_7537a20d21kernelPointwiseApply2IZNS_6native9templates4cuda28bernoulli_tensor_cuda_kernelIddEEvRKNS_10TensorBaseES9_NS_15PhiloxCudaStateEEUliRdSB_SB_SB_RKdSD_SD_SD_E_dSC_jLin1ELi1ELi4ELi512ELi2EEEvNS0_6detail10TensorInfoIT0_T2_EENSG_IT1_SI_EESI_T_,"a",@progbits
	.sectionflags	@""
	.align	4
.nv.constant0._ZN2at4cuda57_GLOBAL__N__cd6b329d_24_DistributionBernoulli_cu_7537a20d21kernelPointwiseApply2IZNS_6native9templates4cuda28bernoulli_tensor_cuda_kernelIddEEvRKNS_10TensorBaseES9_NS_15PhiloxCudaStateEEUliRdSB_SB_SB_RKdSD_SD_SD_E_dSC_jLin1ELi1ELi4ELi512ELi2EEEvNS0_6detail10TensorInfoIT0_T2_EENSG_IT1_SI_EESI_T_:
	.zero		992


//--------------------- .nv.constant0._ZN2at4cuda57_GLOBAL__N__cd6b329d_24_DistributionBernoulli_cu_7537a20d21kernelPointwiseApply2IZNS_6native9templates4cuda28bernoulli_tensor_cuda_kernelIddEEvRKNS_10TensorBaseES9_NS_15PhiloxCudaStateEEUliRdSB_SB_SB_RKdSD_SD_SD_E_dSC_jLi2ELin1ELi4ELi512ELi2EEEvNS0_6detail10TensorInfoIT0_T2_EENSG_IT1_SI_EESI_T_ --------------------------
	.section	.nv.constant0._ZN2at4cuda57_GLOBAL__N__cd6b329d_24_DistributionBernoulli_cu_7537a20d21kernelPointwiseApply2IZNS_6native9templates4cuda28bernoulli_tensor_cuda_kernelIddEEvRKNS_10TensorBaseES9_NS_15PhiloxCudaStateEEUliRdSB_SB_SB_RKdSD_SD_SD_E_dSC_jLi2ELin1ELi4ELi512ELi2EEEvNS0_6detail10TensorInfoIT0_T2_EENSG_IT1_SI_EESI_T_,"a",@progbits
	.sectionflags	@""
	.align	4
.nv.constant0._ZN2at4cuda57_GLOBAL__N__cd6b329d_24_DistributionBernoulli_cu_7537a20d21kernelPointwiseApply2IZNS_6native9templates4cuda28bernoulli_tensor_cuda_kernelIddEEvRKNS_10TensorBaseES9_NS_15PhiloxCudaStateEEUliRdSB_SB_SB_RKdSD_SD_SD_E_dSC_jLi2ELin1ELi4ELi512ELi2EEEvNS0_6detail10TensorInfoIT0_T2_EENSG_IT1_SI_EESI_T_:
	.zero		992


//--------------------- .nv.constant0._ZN2at4cuda57_GLOBAL__N__cd6b329d_24_DistributionBernoulli_cu_7537a20d21kernelPointwiseApply2IZNS_6native9templates4cuda28bernoulli_tensor_cuda_kernelIddEEvRKNS_10TensorBaseES9_NS_15PhiloxCudaStateEEUliRdSB_SB_SB_RKdSD_SD_SD_E_dSC_jLi2ELi2ELi4ELi512ELi2EEEvNS0_6detail10TensorInfoIT0_T2_EENSG_IT1_SI_EESI_T_ --------------------------
	.section	.nv.constant0._ZN2at4cuda57_GLOBAL__N__cd6b329d_24_DistributionBernoulli_cu_7537a20d21kernelPointwiseApply2IZNS_6native9templates4cuda28bernoulli_tensor_cuda_kernelIddEEvRKNS_10TensorBaseES9_NS_15PhiloxCudaStateEEUliRdSB_SB_SB_RKdSD_SD_SD_E_dSC_jLi2ELi2ELi4ELi512ELi2EEEvNS0_6detail10TensorInfoIT0_T2_EENSG_IT1_SI_EESI_T_,"a",@progbits
	.sectionflags	@""
	.align	4
.nv.constant0._ZN2at4cuda57_GLOBAL__N__cd6b329d_24_DistributionBernoulli_cu_7537a20d21kernelPointwiseApply2IZNS_6native9templates4cuda28bernoulli_tensor_cuda_kernelIddEEvRKNS_10TensorBaseES9_NS_15PhiloxCudaStateEEUliRdSB_SB_SB_RKdSD_SD_SD_E_dSC_jLi2ELi2ELi4ELi512ELi2EEEvNS0_6detail10TensorInfoIT0_T2_EENSG_IT1_SI_EESI_T_:
	.zero		992


//--------------------- .nv.constant0._ZN2at4cuda57_GLOBAL__N__cd6b329d_24_DistributionBernoulli_cu_7537a20d21kernelPointwiseApply2IZNS_6native9templates4cuda28bernoulli_tensor_cuda_kernelIddEEvRKNS_10TensorBaseES9_NS_15PhiloxCudaStateEEUliRdSB_SB_SB_RKdSD_SD_SD_E_dSC_jLi2ELi1ELi4ELi512ELi2EEEvNS0_6detail10TensorInfoIT0_T2_EENSG_IT1_SI_EESI_T_ --------------------------
	.section	.nv.constant0._ZN2at4cuda57_GLOBAL__N__cd6b329d_24_DistributionBernoulli_cu_7537a20d21kernelPointwiseApply2IZNS_6native9templates4cuda28bernoulli_tensor_cuda_kernelIddEEvRKNS_10TensorBaseES9_NS_15PhiloxCudaStateEEUliRdSB_SB_SB_RKdSD_SD_SD_E_dSC_jLi2ELi1ELi4ELi512ELi2EEEvNS0_6detail10TensorInfoIT0_T2_EENSG_IT1_SI_EESI_T_,"a",@progbits
	.sectionflags	@""
	.align	4
.nv.constant0._ZN2at4cuda57_GLOBAL__N__cd6b329d_24_DistributionBernoulli_cu_7537a20d21kernelPointwiseApply2IZNS_6native9templates4cuda28bernoulli_tensor_cuda_kernelIddEEvRKNS_10TensorBaseES9_NS_15PhiloxCudaStateEEUliRdSB_SB_SB_RKdSD_SD_SD_E_dSC_jLi2ELi1ELi4ELi512ELi2EEEvNS0_6detail10TensorInfoIT0_T2_EENSG_IT1_SI_EESI_T_:
	.zero		992


//--------------------- .nv.constant0._ZN2at4cuda57_GLOBAL__N__cd6b329d_24_DistributionBernoulli_cu_7537a20d21kernelPointwiseApply2IZNS_6native9templates4cuda28bernoulli_tensor_cuda_kernelIddEEvRKNS_10TensorBaseES9_NS_15PhiloxCudaStateEEUliRdSB_SB_SB_RKdSD_SD_SD_E_dSC_jLi1ELin1ELi4ELi512ELi2EEEvNS0_6detail10TensorInfoIT0_T2_EENSG_IT1_SI_EESI_T_ --------------------------
	.section	.nv.constant0._ZN2at4cuda57_GLOBAL__N__cd6b329d_24_DistributionBernoulli_cu_7537a20d21kernelPointwiseApply2IZNS_6native9templates4cuda28bernoulli_tensor_cuda_kernelIddEEvRKNS_10TensorBaseES9_NS_15PhiloxCudaStateEEUliRdSB_SB_SB_RKdSD_SD_SD_E_dSC_jLi1ELin1ELi4ELi512ELi2EEEvNS0_6detail10TensorInfoIT0_T2_EENSG_IT1_SI_EESI_T_,"a",@progbits
	.sectionflags	@""
	.align	4
.nv.constant0._ZN2at4cuda57_GLOBAL__N__cd6b329d_24_DistributionBernoulli_cu_7537a20d21kernelPointwiseApply2IZNS_6native9templates4cuda28bernoulli_tensor_cuda_kernelIddEEvRKNS_10TensorBaseES9_NS_15PhiloxCudaStateEEUliRdSB_SB_SB_RKdSD_SD_SD_E_dSC_jLi1ELin1ELi4ELi512ELi2EEEvNS0_6detail10TensorInfoIT0_T2_EENSG_IT1_SI_EESI_T_:
	.zero		992


//--------------------- .nv.constant0._ZN2at4cuda57_GLOBAL__N__cd6b329d_24_DistributionBernoulli_cu_7537a20d21kernelPointwiseApply2IZNS_6native9templates4cuda28bernoulli_tensor_cuda_kernelIddEEvRKNS_10TensorBaseES9_NS_15PhiloxCudaStateEEUliRdSB_SB_SB_RKdSD_SD_SD_E_dSC_jLi1ELi2ELi4ELi512ELi2EEEvNS0_6detail10TensorInfoIT0_T2_EENSG_IT1_SI_EESI_T_ --------------------------
	.section	.nv.constant0._ZN2at4cuda57_GLOBAL__N__cd6b329d_24_DistributionBernoulli_cu_7537a20d21kernelPointwiseApply2IZNS_6native9templates4cuda28bernoulli_tensor_cuda_kernelIddEEvRKNS_10TensorBaseES9_NS_15PhiloxCudaStateEEUliRdSB_SB_SB_RKdSD_SD_SD_E_dSC_jLi1ELi2ELi4ELi512ELi2EEEvNS0_6detail10TensorInfoIT0_T2_EENSG_IT1_SI_EESI_T_,"a",@progbits
	.sectionflags	@""
	.align	4
.nv.constant0._ZN2at4cuda57_GLOBAL__N__cd6b329d_24_DistributionBernoulli_cu_7537a20d21kernelPointwiseApply2IZNS_6native9templates4cuda28bernoulli_tensor_cuda_kernelIddEEvRKNS_10TensorBaseES9_NS_15PhiloxCudaStateEEUliRdSB_SB_SB_RKdSD_SD_SD_E_dSC_jLi1ELi2ELi4ELi512ELi2EEEvNS0_6detail10TensorInfoIT0_T2_EENSG_IT1_SI_EESI_T_:
	.zero		992


//--------------------- .nv.constant0._ZN2at4cuda57_GLOBAL__N__cd6b329d_24_DistributionBernoulli_cu_7537a20d21kernelPointwiseApply2IZNS_6native9templates4cuda28bernoulli_tensor_cuda_kernelIddEEvRKNS_10TensorBaseES9_NS_15PhiloxCudaStateEEUliRdSB_SB_SB_RKdSD_SD_SD_E_dSC_jLi1ELi1ELi4ELi512ELi2EEEvNS0_6detail10TensorInfoIT0_T2_EENSG_IT1_SI_EESI_T_ --------------------------
	.section	.nv.constant0._ZN2at4cuda57_GLOBAL__N__cd6b329d_24_DistributionBernoulli_cu_7537a20d21kernelPointwiseApply2IZNS_6native9templates4cuda28bernoulli_tensor_cuda_kernelIddEEvRKNS_10TensorBaseES9_NS_15PhiloxCudaStateEEUliRdSB_SB_SB_RKdSD_SD_SD_E_dSC_jLi1ELi1ELi4ELi512ELi2EEEvNS0_6detail10TensorInfoIT0_T2_EENSG_IT1_SI_EESI_T_,"a",@progbits
	.sectionflags	@""
	.align	4
.nv.constant0._ZN2at4cuda57_GLOBAL__N__cd6b329d_24_DistributionBernoulli_cu_7537a20d21kernelPointwiseApply2IZNS_6native9templates4cuda28bernoulli_tensor_cuda_kernelIddEEvRKNS_10TensorBaseES9_NS_15PhiloxCudaStateEEUliRdSB_SB_SB_RKdSD_SD_SD_E_dSC_jLi1ELi1ELi4ELi512ELi2EEEvNS0_6detail10TensorInfoIT0_T2_EENSG_IT1_SI_EESI_T_:
	.zero		992


//--------------------- SYMBOLS --------------------------

	.type		.nv.reservedSmem.offset0,@object
	.size		.nv.reservedSmem.offset0,0x4
	.type		__assertfail,@function
